	.target	sm_90a

	.elftype	@"ET_EXEC"


//--------------------- .note.nv.tkinfo           --------------------------
	.section	.note.nv.tkinfo,"",@"SHT_NOTE"
	.sectionflags	@"SHF_NOTE_NV_TKINFO"
	.tkinfo
        /*0018*/ 	.word	0x00000002
        /*0030*/ 	.string	""
        /*0030*/ 	.string	"ptxas"
        /*0030*/ 	.string	"Cuda compilation tools, release 13.0, V13.0.88"
        /*0030*/ 	.string	"Build cuda_13.0.r13.0/compiler.36424714_0"
        /*0030*/ 	.string	"-arch sm_90a -m 64 "



//--------------------- .note.nv.cuinfo           --------------------------
	.section	.note.nv.cuinfo,"",@"SHT_NOTE"
	.sectionflags	@"SHF_NOTE_NV_CUINFO"
        /*0018*/ 	.short	0x0002
        /*001a*/ 	.short	0x005a
        /*001c*/ 	.short	0x0082
	.zero		2


//--------------------- .nv.info                  --------------------------
	.section	.nv.info,"",@"SHT_CUDA_INFO"
	.align	4


	//----- nvinfo : EIATTR_REGCOUNT
	.align		4
        /*0000*/ 	.byte	0x04, 0x2f
        /*0002*/ 	.short	(.L_23 - .L_22)
	.align		4
.L_22:
        /*0004*/ 	.word	index@(_ZN7cutlass13device_kernelIN5flash11enable_sm90INS1_16FlashAttnFwdSm90INS1_25CollectiveMainloopFwdSm90ILi2EN4cute5tupleIJNS5_1CILi1EEES8_S8_EEENS6_IJNS7_ILi128EEENS7_ILi80EEENS7_ILi256EEEEEELi256ENS_6half_tEfNS_4arch4Sm90ELb1ELb0ELb0ELb1ELb0ELb1ELb0ELb1ELb1ELb1ELb1ELb0EEENS1_21CollectiveEpilogueFwdINS6_IJSA_SC_SB_EEES9_SE_SG_Li256ELb1ELb1ELb1ELb0EEENS1_36VarlenDynamicPersistentTileSchedulerILi128ELi80ELi256ELi128ELb1ELb1ELb1ELb1ELb1ELb1EEEEEEEEEvNT_6ParamsE)
        /*0008*/ 	.word	0x000000a8


	//----- nvinfo : EIATTR_FRAME_SIZE
	.align		4
.L_23:
        /*000c*/ 	.byte	0x04, 0x11
        /*000e*/ 	.short	(.L_25 - .L_24)
	.align		4
.L_24:
        /*0010*/ 	.word	index@(_ZN7cutlass13device_kernelIN5flash11enable_sm90INS1_16FlashAttnFwdSm90INS1_25CollectiveMainloopFwdSm90ILi2EN4cute5tupleIJNS5_1CILi1EEES8_S8_EEENS6_IJNS7_ILi128EEENS7_ILi80EEENS7_ILi256EEEEEELi256ENS_6half_tEfNS_4arch4Sm90ELb1ELb0ELb0ELb1ELb0ELb1ELb0ELb1ELb1ELb1ELb1ELb0EEENS1_21CollectiveEpilogueFwdINS6_IJSA_SC_SB_EEES9_SE_SG_Li256ELb1ELb1ELb1ELb0EEENS1_36VarlenDynamicPersistentTileSchedulerILi128ELi80ELi256ELi128ELb1ELb1ELb1ELb1ELb1ELb1EEEEEEEEEvNT_6ParamsE)
        /*0014*/ 	.word	0x000000c8


	//----- nvinfo : EIATTR_REGCOUNT
	.align		4
.L_25:
        /*0018*/ 	.byte	0x04, 0x2f
        /*001a*/ 	.short	(.L_27 - .L_26)
	.align		4
.L_26:
        /*001c*/ 	.word	index@(_ZN7cutlass13device_kernelIN5flash11enable_sm90INS1_16FlashAttnFwdSm90INS1_25CollectiveMainloopFwdSm90ILi2EN4cute5tupleIJNS5_1CILi1EEES8_S8_EEENS6_IJNS7_ILi128EEENS7_ILi80EEENS7_ILi256EEEEEELi256ENS_6half_tEfNS_4arch4Sm90ELb1ELb0ELb0ELb1ELb0ELb0ELb0ELb1ELb1ELb1ELb1ELb0EEENS1_21CollectiveEpilogueFwdINS6_IJSA_SC_SB_EEES9_SE_SG_Li256ELb1ELb1ELb1ELb0EEENS1_36VarlenDynamicPersistentTileSchedulerILi128ELi80ELi256ELi128ELb1ELb1ELb1ELb1ELb1ELb1EEEEEEEEEvNT_6ParamsE)
        /*0020*/ 	.word	0x000000a8


	//----- nvinfo : EIATTR_FRAME_SIZE
	.align		4
.L_27:
        /*0024*/ 	.byte	0x04, 0x11
        /*0026*/ 	.short	(.L_29 - .L_28)
	.align		4
.L_28:
        /*0028*/ 	.word	index@(_ZN7cutlass13device_kernelIN5flash11enable_sm90INS1_16FlashAttnFwdSm90INS1_25CollectiveMainloopFwdSm90ILi2EN4cute5tupleIJNS5_1CILi1EEES8_S8_EEENS6_IJNS7_ILi128EEENS7_ILi80EEENS7_ILi256EEEEEELi256ENS_6half_tEfNS_4arch4Sm90ELb1ELb0ELb0ELb1ELb0ELb0ELb0ELb1ELb1ELb1ELb1ELb0EEENS1_21CollectiveEpilogueFwdINS6_IJSA_SC_SB_EEES9_SE_SG_Li256ELb1ELb1ELb1ELb0EEENS1_36VarlenDynamicPersistentTileSchedulerILi128ELi80ELi256ELi128ELb1ELb1ELb1ELb1ELb1ELb1EEEEEEEEEvNT_6ParamsE)
        /*002c*/ 	.word	0x00000070


	//----- nvinfo : EIATTR_REGCOUNT
	.align		4
.L_29:
        /*0030*/ 	.byte	0x04, 0x2f
        /*0032*/ 	.short	(.L_31 - .L_30)
	.align		4
.L_30:
        /*0034*/ 	.word	index@(_ZN7cutlass13device_kernelIN5flash11enable_sm90INS1_16FlashAttnFwdSm90INS1_25CollectiveMainloopFwdSm90ILi2EN4cute5tupleIJNS5_1CILi1EEES8_S8_EEENS6_IJNS7_ILi128EEENS7_ILi80EEENS7_ILi256EEEEEELi256ENS_6half_tEfNS_4arch4Sm90ELb1ELb0ELb0ELb0ELb0ELb0ELb0ELb1ELb1ELb1ELb1ELb0EEENS1_21CollectiveEpilogueFwdINS6_IJSA_SC_SB_EEES9_SE_SG_Li256ELb0ELb1ELb1ELb0EEENS1_19SingleTileSchedulerILb0ELb1ELb1ELi128EEEEEEEEEvNT_6ParamsE)
        /*0038*/ 	.word	0x000000a8


	//----- nvinfo : EIATTR_FRAME_SIZE
	.align		4
.L_31:
        /*003c*/ 	.byte	0x04, 0x11
        /*003e*/ 	.short	(.L_33 - .L_32)
	.align		4
.L_32:
        /*0040*/ 	.word	index@(_ZN7cutlass13device_kernelIN5flash11enable_sm90INS1_16FlashAttnFwdSm90INS1_25CollectiveMainloopFwdSm90ILi2EN4cute5tupleIJNS5_1CILi1EEES8_S8_EEENS6_IJNS7_ILi128EEENS7_ILi80EEENS7_ILi256EEEEEELi256ENS_6half_tEfNS_4arch4Sm90ELb1ELb0ELb0ELb0ELb0ELb0ELb0ELb1ELb1ELb1ELb1ELb0EEENS1_21CollectiveEpilogueFwdINS6_IJSA_SC_SB_EEES9_SE_SG_Li256ELb0ELb1ELb1ELb0EEENS1_19SingleTileSchedulerILb0ELb1ELb1ELi128EEEEEEEEEvNT_6ParamsE)
        /*0044*/ 	.word	0x00000018


	//----- nvinfo : EIATTR_REGCOUNT
	.align		4
.L_33:
        /*0048*/ 	.byte	0x04, 0x2f
        /*004a*/ 	.short	(.L_35 - .L_34)
	.align		4
.L_34:
        /*004c*/ 	.word	index@(_ZN7cutlass13device_kernelIN5flash11enable_sm90INS1_16FlashAttnFwdSm90INS1_25CollectiveMainloopFwdSm90ILi2EN4cute5tupleIJNS5_1CILi1EEES8_S8_EEENS6_IJNS7_ILi128EEENS7_ILi64EEENS7_ILi256EEEEEELi256ENS_6half_tEfNS_4arch4Sm90ELb0ELb1ELb0ELb1ELb0ELb1ELb0ELb1ELb1ELb1ELb1ELb0EEENS1_21CollectiveEpilogueFwdINS6_IJSA_SC_SB_EEES9_SE_SG_Li256ELb1ELb1ELb1ELb0EEENS1_36VarlenDynamicPersistentTileSchedulerILi128ELi64ELi256ELi128ELb1ELb1ELb1ELb1ELb0ELb1EEEEEEEEEvNT_6ParamsE)
        /*0050*/ 	.word	0x000000a8


	//----- nvinfo : EIATTR_FRAME_SIZE
	.align		4
.L_35:
        /*0054*/ 	.byte	0x04, 0x11
        /*0056*/ 	.short	(.L_37 - .L_36)
	.align		4
.L_36:
        /*0058*/ 	.word	index@(_ZN7cutlass13device_kernelIN5flash11enable_sm90INS1_16FlashAttnFwdSm90INS1_25CollectiveMainloopFwdSm90ILi2EN4cute5tupleIJNS5_1CILi1EEES8_S8_EEENS6_IJNS7_ILi128EEENS7_ILi64EEENS7_ILi256EEEEEELi256ENS_6half_tEfNS_4arch4Sm90ELb0ELb1ELb0ELb1ELb0ELb1ELb0ELb1ELb1ELb1ELb1ELb0EEENS1_21CollectiveEpilogueFwdINS6_IJSA_SC_SB_EEES9_SE_SG_Li256ELb1ELb1ELb1ELb0EEENS1_36VarlenDynamicPersistentTileSchedulerILi128ELi64ELi256ELi128ELb1ELb1ELb1ELb1ELb0ELb1EEEEEEEEEvNT_6ParamsE)
        /*005c*/ 	.word	0x000000a8


	//----- nvinfo : EIATTR_REGCOUNT
	.align		4
.L_37:
        /*0060*/ 	.byte	0x04, 0x2f
        /*0062*/ 	.short	(.L_39 - .L_38)
	.align		4
.L_38:
        /*0064*/ 	.word	index@(_ZN7cutlass13device_kernelIN5flash11enable_sm90INS1_16FlashAttnFwdSm90INS1_25CollectiveMainloopFwdSm90ILi2EN4cute5tupleIJNS5_1CILi1EEES8_S8_EEENS6_IJNS7_ILi128EEENS7_ILi64EEENS7_ILi256EEEEEELi256ENS_6half_tEfNS_4arch4Sm90ELb0ELb1ELb0ELb1ELb0ELb0ELb0ELb1ELb1ELb1ELb1ELb0EEENS1_21CollectiveEpilogueFwdINS6_IJSA_SC_SB_EEES9_SE_SG_Li256ELb1ELb1ELb1ELb0EEENS1_36VarlenDynamicPersistentTileSchedulerILi128ELi64ELi256ELi128ELb1ELb1ELb1ELb1ELb0ELb1EEEEEEEEEvNT_6ParamsE)
        /*0068*/ 	.word	0x000000a8


	//----- nvinfo : EIATTR_FRAME_SIZE
	.align		4
.L_39:
        /*006c*/ 	.byte	0x04, 0x11
        /*006e*/ 	.short	(.L_41 - .L_40)
	.align		4
.L_40:
        /*0070*/ 	.word	index@(_ZN7cutlass13device_kernelIN5flash11enable_sm90INS1_16FlashAttnFwdSm90INS1_25CollectiveMainloopFwdSm90ILi2EN4cute5tupleIJNS5_1CILi1EEES8_S8_EEENS6_IJNS7_ILi128EEENS7_ILi64EEENS7_ILi256EEEEEELi256ENS_6half_tEfNS_4arch4Sm90ELb0ELb1ELb0ELb1ELb0ELb0ELb0ELb1ELb1ELb1ELb1ELb0EEENS1_21CollectiveEpilogueFwdINS6_IJSA_SC_SB_EEES9_SE_SG_Li256ELb1ELb1ELb1ELb0EEENS1_36VarlenDynamicPersistentTileSchedulerILi128ELi64ELi256ELi128ELb1ELb1ELb1ELb1ELb0ELb1EEEEEEEEEvNT_6ParamsE)
        /*0074*/ 	.word	0x00000070


	//----- nvinfo : EIATTR_REGCOUNT
	.align		4
.L_41:
        /*0078*/ 	.byte	0x04, 0x2f
        /*007a*/ 	.short	(.L_43 - .L_42)
	.align		4
.L_42:
        /*007c*/ 	.word	index@(_ZN7cutlass13device_kernelIN5flash11enable_sm90INS1_16FlashAttnFwdSm90INS1_25CollectiveMainloopFwdSm90ILi2EN4cute5tupleIJNS5_1CILi1EEES8_S8_EEENS6_IJNS7_ILi128EEENS7_ILi64EEENS7_ILi256EEEEEELi256ENS_6half_tEfNS_4arch4Sm90ELb0ELb1ELb0ELb0ELb0ELb0ELb0ELb1ELb1ELb1ELb1ELb0EEENS1_21CollectiveEpilogueFwdINS6_IJSA_SC_SB_EEES9_SE_SG_Li256ELb0ELb1ELb1ELb0EEENS1_19SingleTileSchedulerILb0ELb1ELb1ELi128EEEEEEEEEvNT_6ParamsE)
        /*0080*/ 	.word	0x000000a8


	//----- nvinfo : EIATTR_FRAME_SIZE
	.align		4
.L_43:
        /*0084*/ 	.byte	0x04, 0x11
        /*0086*/ 	.short	(.L_45 - .L_44)
	.align		4
.L_44:
        /*0088*/ 	.word	index@(_ZN7cutlass13device_kernelIN5flash11enable_sm90INS1_16FlashAttnFwdSm90INS1_25CollectiveMainloopFwdSm90ILi2EN4cute5tupleIJNS5_1CILi1EEES8_S8_EEENS6_IJNS7_ILi128EEENS7_ILi64EEENS7_ILi256EEEEEELi256ENS_6half_tEfNS_4arch4Sm90ELb0ELb1ELb0ELb0ELb0ELb0ELb0ELb1ELb1ELb1ELb1ELb0EEENS1_21CollectiveEpilogueFwdINS6_IJSA_SC_SB_EEES9_SE_SG_Li256ELb0ELb1ELb1ELb0EEENS1_19SingleTileSchedulerILb0ELb1ELb1ELi128EEEEEEEEEvNT_6ParamsE)
        /*008c*/ 	.word	0x00000010


	//----- nvinfo : EIATTR_REGCOUNT
	.align		4
.L_45:
        /*0090*/ 	.byte	0x04, 0x2f
        /*0092*/ 	.short	(.L_47 - .L_46)
	.align		4
.L_46:
        /*0094*/ 	.word	index@(_ZN7cutlass13device_kernelIN5flash11enable_sm90INS1_16FlashAttnFwdSm90INS1_25CollectiveMainloopFwdSm90ILi2EN4cute5tupleIJNS5_1CILi1EEES8_S8_EEENS6_IJNS7_ILi128EEENS7_ILi80EEENS7_ILi256EEEEEELi256ENS_6half_tEfNS_4arch4Sm90ELb0ELb0ELb0ELb1ELb0ELb1ELb0ELb1ELb1ELb1ELb1ELb0EEENS1_21CollectiveEpilogueFwdINS6_IJSA_SC_SB_EEES9_SE_SG_Li256ELb1ELb1ELb1ELb0EEENS1_36VarlenDynamicPersistentTileSchedulerILi128ELi80ELi256ELi128ELb1ELb1ELb1ELb0ELb1ELb1EEEEEEEEEvNT_6ParamsE)
        /*0098*/ 	.word	0x000000a8


	//----- nvinfo : EIATTR_FRAME_SIZE
	.align		4
.L_47:
        /*009c*/ 	.byte	0x04, 0x11
        /*009e*/ 	.short	(.L_49 - .L_48)
	.align		4
.L_48:
        /*00a0*/ 	.word	index@(_ZN7cutlass13device_kernelIN5flash11enable_sm90INS1_16FlashAttnFwdSm90INS1_25CollectiveMainloopFwdSm90ILi2EN4cute5tupleIJNS5_1CILi1EEES8_S8_EEENS6_IJNS7_ILi128EEENS7_ILi80EEENS7_ILi256EEEEEELi256ENS_6half_tEfNS_4arch4Sm90ELb0ELb0ELb0ELb1ELb0ELb1ELb0ELb1ELb1ELb1ELb1ELb0EEENS1_21CollectiveEpilogueFwdINS6_IJSA_SC_SB_EEES9_SE_SG_Li256ELb1ELb1ELb1ELb0EEENS1_36VarlenDynamicPersistentTileSchedulerILi128ELi80ELi256ELi128ELb1ELb1ELb1ELb0ELb1ELb1EEEEEEEEEvNT_6ParamsE)
        /*00a4*/ 	.word	0x000001b0


	//----- nvinfo : EIATTR_REGCOUNT
	.align		4
.L_49:
        /*00a8*/ 	.byte	0x04, 0x2f
        /*00aa*/ 	.short	(.L_51 - .L_50)
	.align		4
.L_50:
        /*00ac*/ 	.word	index@(_ZN7cutlass13device_kernelIN5flash11enable_sm90INS1_16FlashAttnFwdSm90INS1_25CollectiveMainloopFwdSm90ILi2EN4cute5tupleIJNS5_1CILi1EEES8_S8_EEENS6_IJNS7_ILi128EEENS7_ILi80EEENS7_ILi256EEEEEELi256ENS_6half_tEfNS_4arch4Sm90ELb0ELb0ELb0ELb1ELb0ELb0ELb0ELb1ELb1ELb1ELb1ELb0EEENS1_21CollectiveEpilogueFwdINS6_IJSA_SC_SB_EEES9_SE_SG_Li256ELb1ELb1ELb1ELb0EEENS1_36VarlenDynamicPersistentTileSchedulerILi128ELi80ELi256ELi128ELb1ELb1ELb1ELb0ELb1ELb1EEEEEEEEEvNT_6ParamsE)
        /*00b0*/ 	.word	0x000000a8


	//----- nvinfo : EIATTR_FRAME_SIZE
	.align		4
.L_51:
        /*00b4*/ 	.byte	0x04, 0x11
        /*00b6*/ 	.short	(.L_53 - .L_52)
	.align		4
.L_52:
        /*00b8*/ 	.word	index@(_ZN7cutlass13device_kernelIN5flash11enable_sm90INS1_16FlashAttnFwdSm90INS1_25CollectiveMainloopFwdSm90ILi2EN4cute5tupleIJNS5_1CILi1EEES8_S8_EEENS6_IJNS7_ILi128EEENS7_ILi80EEENS7_ILi256EEEEEELi256ENS_6half_tEfNS_4arch4Sm90ELb0ELb0ELb0ELb1ELb0ELb0ELb0ELb1ELb1ELb1ELb1ELb0EEENS1_21CollectiveEpilogueFwdINS6_IJSA_SC_SB_EEES9_SE_SG_Li256ELb1ELb1ELb1ELb0EEENS1_36VarlenDynamicPersistentTileSchedulerILi128ELi80ELi256ELi128ELb1ELb1ELb1ELb0ELb1ELb1EEEEEEEEEvNT_6ParamsE)
        /*00bc*/ 	.word	0x00000078


	//----- nvinfo : EIATTR_REGCOUNT
	.align		4
.L_53:
        /*00c0*/ 	.byte	0x04, 0x2f
        /*00c2*/ 	.short	(.L_55 - .L_54)
	.align		4
.L_54:
        /*00c4*/ 	.word	index@(_ZN7cutlass13device_kernelIN5flash11enable_sm90INS1_16FlashAttnFwdSm90INS1_25CollectiveMainloopFwdSm90ILi2EN4cute5tupleIJNS5_1CILi1EEES8_S8_EEENS6_IJNS7_ILi128EEENS7_ILi80EEENS7_ILi256EEEEEELi256ENS_6half_tEfNS_4arch4Sm90ELb0ELb0ELb0ELb0ELb0ELb0ELb0ELb1ELb1ELb1ELb1ELb0EEENS1_21CollectiveEpilogueFwdINS6_IJSA_SC_SB_EEES9_SE_SG_Li256ELb0ELb1ELb1ELb0EEENS1_19SingleTileSchedulerILb0ELb1ELb1ELi128EEEEEEEEEvNT_6ParamsE)
        /*00c8*/ 	.word	0x000000a8


	//----- nvinfo : EIATTR_FRAME_SIZE
	.align		4
.L_55:
        /*00cc*/ 	.byte	0x04, 0x11
        /*00ce*/ 	.short	(.L_57 - .L_56)
	.align		4
.L_56:
        /*00d0*/ 	.word	index@(_ZN7cutlass13device_kernelIN5flash11enable_sm90INS1_16FlashAttnFwdSm90INS1_25CollectiveMainloopFwdSm90ILi2EN4cute5tupleIJNS5_1CILi1EEES8_S8_EEENS6_IJNS7_ILi128EEENS7_ILi80EEENS7_ILi256EEEEEELi256ENS_6half_tEfNS_4arch4Sm90ELb0ELb0ELb0ELb0ELb0ELb0ELb0ELb1ELb1ELb1ELb1ELb0EEENS1_21CollectiveEpilogueFwdINS6_IJSA_SC_SB_EEES9_SE_SG_Li256ELb0ELb1ELb1ELb0EEENS1_19SingleTileSchedulerILb0ELb1ELb1ELi128EEEEEEEEEvNT_6ParamsE)
        /*00d4*/ 	.word	0x00000018


	//----- nvinfo : EIATTR_MIN_STACK_SIZE
	.align		4
.L_57:
        /*00d8*/ 	.byte	0x04, 0x12
        /*00da*/ 	.short	(.L_59 - .L_58)
	.align		4
.L_58:
        /*00dc*/ 	.word	index@(_ZN7cutlass13device_kernelIN5flash11enable_sm90INS1_16FlashAttnFwdSm90INS1_25CollectiveMainloopFwdSm90ILi2EN4cute5tupleIJNS5_1CILi1EEES8_S8_EEENS6_IJNS7_ILi128EEENS7_ILi80EEENS7_ILi256EEEEEELi256ENS_6half_tEfNS_4arch4Sm90ELb0ELb0ELb0ELb0ELb0ELb0ELb0ELb1ELb1ELb1ELb1ELb0EEENS1_21CollectiveEpilogueFwdINS6_IJSA_SC_SB_EEES9_SE_SG_Li256ELb0ELb1ELb1ELb0EEENS1_19SingleTileSchedulerILb0ELb1ELb1ELi128EEEEEEEEEvNT_6ParamsE)
        /*00e0*/ 	.word	0x00000018


	//----- nvinfo : EIATTR_MIN_STACK_SIZE
	.align		4
.L_59:
        /*00e4*/ 	.byte	0x04, 0x12
        /*00e6*/ 	.short	(.L_61 - .L_60)
	.align		4
.L_60:
        /*00e8*/ 	.word	index@(_ZN7cutlass13device_kernelIN5flash11enable_sm90INS1_16FlashAttnFwdSm90INS1_25CollectiveMainloopFwdSm90ILi2EN4cute5tupleIJNS5_1CILi1EEES8_S8_EEENS6_IJNS7_ILi128EEENS7_ILi80EEENS7_ILi256EEEEEELi256ENS_6half_tEfNS_4arch4Sm90ELb0ELb0ELb0ELb1ELb0ELb0ELb0ELb1ELb1ELb1ELb1ELb0EEENS1_21CollectiveEpilogueFwdINS6_IJSA_SC_SB_EEES9_SE_SG_Li256ELb1ELb1ELb1ELb0EEENS1_36VarlenDynamicPersistentTileSchedulerILi128ELi80ELi256ELi128ELb1ELb1ELb1ELb0ELb1ELb1EEEEEEEEEvNT_6ParamsE)
        /*00ec*/ 	.word	0x00000078


	//----- nvinfo : EIATTR_MIN_STACK_SIZE
	.align		4
.L_61:
        /*00f0*/ 	.byte	0x04, 0x12
        /*00f2*/ 	.short	(.L_63 - .L_62)
	.align		4
.L_62:
        /*00f4*/ 	.word	index@(_ZN7cutlass13device_kernelIN5flash11enable_sm90INS1_16FlashAttnFwdSm90INS1_25CollectiveMainloopFwdSm90ILi2EN4cute5tupleIJNS5_1CILi1EEES8_S8_EEENS6_IJNS7_ILi128EEENS7_ILi80EEENS7_ILi256EEEEEELi256ENS_6half_tEfNS_4arch4Sm90ELb0ELb0ELb0ELb1ELb0ELb1ELb0ELb1ELb1ELb1ELb1ELb0EEENS1_21CollectiveEpilogueFwdINS6_IJSA_SC_SB_EEES9_SE_SG_Li256ELb1ELb1ELb1ELb0EEENS1_36VarlenDynamicPersistentTileSchedulerILi128ELi80ELi256ELi128ELb1ELb1ELb1ELb0ELb1ELb1EEEEEEEEEvNT_6ParamsE)
        /*00f8*/ 	.word	0x000001b0


	//----- nvinfo : EIATTR_MIN_STACK_SIZE
	.align		4
.L_63:
        /*00fc*/ 	.byte	0x04, 0x12
        /*00fe*/ 	.short	(.L_65 - .L_64)
	.align		4
.L_64:
        /*0100*/ 	.word	index@(_ZN7cutlass13device_kernelIN5flash11enable_sm90INS1_16FlashAttnFwdSm90INS1_25CollectiveMainloopFwdSm90ILi2EN4cute5tupleIJNS5_1CILi1EEES8_S8_EEENS6_IJNS7_ILi128EEENS7_ILi64EEENS7_ILi256EEEEEELi256ENS_6half_tEfNS_4arch4Sm90ELb0ELb1ELb0ELb0ELb0ELb0ELb0ELb1ELb1ELb1ELb1ELb0EEENS1_21CollectiveEpilogueFwdINS6_IJSA_SC_SB_EEES9_SE_SG_Li256ELb0ELb1ELb1ELb0EEENS1_19SingleTileSchedulerILb0ELb1ELb1ELi128EEEEEEEEEvNT_6ParamsE)
        /*0104*/ 	.word	0x00000010


	//----- nvinfo : EIATTR_MIN_STACK_SIZE
	.align		4
.L_65:
        /*0108*/ 	.byte	0x04, 0x12
        /*010a*/ 	.short	(.L_67 - .L_66)
	.align		4
.L_66:
        /*010c*/ 	.word	index@(_ZN7cutlass13device_kernelIN5flash11enable_sm90INS1_16FlashAttnFwdSm90INS1_25CollectiveMainloopFwdSm90ILi2EN4cute5tupleIJNS5_1CILi1EEES8_S8_EEENS6_IJNS7_ILi128EEENS7_ILi64EEENS7_ILi256EEEEEELi256ENS_6half_tEfNS_4arch4Sm90ELb0ELb1ELb0ELb1ELb0ELb0ELb0ELb1ELb1ELb1ELb1ELb0EEENS1_21CollectiveEpilogueFwdINS6_IJSA_SC_SB_EEES9_SE_SG_Li256ELb1ELb1ELb1ELb0EEENS1_36VarlenDynamicPersistentTileSchedulerILi128ELi64ELi256ELi128ELb1ELb1ELb1ELb1ELb0ELb1EEEEEEEEEvNT_6ParamsE)
        /*0110*/ 	.word	0x00000070


	//----- nvinfo : EIATTR_MIN_STACK_SIZE
	.align		4
.L_67:
        /*0114*/ 	.byte	0x04, 0x12
        /*0116*/ 	.short	(.L_69 - .L_68)
	.align		4
.L_68:
        /*0118*/ 	.word	index@(_ZN7cutlass13device_kernelIN5flash11enable_sm90INS1_16FlashAttnFwdSm90INS1_25CollectiveMainloopFwdSm90ILi2EN4cute5tupleIJNS5_1CILi1EEES8_S8_EEENS6_IJNS7_ILi128EEENS7_ILi64EEENS7_ILi256EEEEEELi256ENS_6half_tEfNS_4arch4Sm90ELb0ELb1ELb0ELb1ELb0ELb1ELb0ELb1ELb1ELb1ELb1ELb0EEENS1_21CollectiveEpilogueFwdINS6_IJSA_SC_SB_EEES9_SE_SG_Li256ELb1ELb1ELb1ELb0EEENS1_36VarlenDynamicPersistentTileSchedulerILi128ELi64ELi256ELi128ELb1ELb1ELb1ELb1ELb0ELb1EEEEEEEEEvNT_6ParamsE)
        /*011c*/ 	.word	0x000000a8


	//----- nvinfo : EIATTR_MIN_STACK_SIZE
	.align		4
.L_69:
        /*0120*/ 	.byte	0x04, 0x12
        /*0122*/ 	.short	(.L_71 - .L_70)
	.align		4
.L_70:
        /*0124*/ 	.word	index@(_ZN7cutlass13device_kernelIN5flash11enable_sm90INS1_16FlashAttnFwdSm90INS1_25CollectiveMainloopFwdSm90ILi2EN4cute5tupleIJNS5_1CILi1EEES8_S8_EEENS6_IJNS7_ILi128EEENS7_ILi80EEENS7_ILi256EEEEEELi256ENS_6half_tEfNS_4arch4Sm90ELb1ELb0ELb0ELb0ELb0ELb0ELb0ELb1ELb1ELb1ELb1ELb0EEENS1_21CollectiveEpilogueFwdINS6_IJSA_SC_SB_EEES9_SE_SG_Li256ELb0ELb1ELb1ELb0EEENS1_19SingleTileSchedulerILb0ELb1ELb1ELi128EEEEEEEEEvNT_6ParamsE)
        /*0128*/ 	.word	0x00000018


	//----- nvinfo : EIATTR_MIN_STACK_SIZE
	.align		4
.L_71:
        /*012c*/ 	.byte	0x04, 0x12
        /*012e*/ 	.short	(.L_73 - .L_72)
	.align		4
.L_72:
        /*0130*/ 	.word	index@(_ZN7cutlass13device_kernelIN5flash11enable_sm90INS1_16FlashAttnFwdSm90INS1_25CollectiveMainloopFwdSm90ILi2EN4cute5tupleIJNS5_1CILi1EEES8_S8_EEENS6_IJNS7_ILi128EEENS7_ILi80EEENS7_ILi256EEEEEELi256ENS_6half_tEfNS_4arch4Sm90ELb1ELb0ELb0ELb1ELb0ELb0ELb0ELb1ELb1ELb1ELb1ELb0EEENS1_21CollectiveEpilogueFwdINS6_IJSA_SC_SB_EEES9_SE_SG_Li256ELb1ELb1ELb1ELb0EEENS1_36VarlenDynamicPersistentTileSchedulerILi128ELi80ELi256ELi128ELb1ELb1ELb1ELb1ELb1ELb1EEEEEEEEEvNT_6ParamsE)
        /*0134*/ 	.word	0x00000070


	//----- nvinfo : EIATTR_MIN_STACK_SIZE
	.align		4
.L_73:
        /*0138*/ 	.byte	0x04, 0x12
        /*013a*/ 	.short	(.L_75 - .L_74)
	.align		4
.L_74:
        /*013c*/ 	.word	index@(_ZN7cutlass13device_kernelIN5flash11enable_sm90INS1_16FlashAttnFwdSm90INS1_25CollectiveMainloopFwdSm90ILi2EN4cute5tupleIJNS5_1CILi1EEES8_S8_EEENS6_IJNS7_ILi128EEENS7_ILi80EEENS7_ILi256EEEEEELi256ENS_6half_tEfNS_4arch4Sm90ELb1ELb0ELb0ELb1ELb0ELb1ELb0ELb1ELb1ELb1ELb1ELb0EEENS1_21CollectiveEpilogueFwdINS6_IJSA_SC_SB_EEES9_SE_SG_Li256ELb1ELb1ELb1ELb0EEENS1_36VarlenDynamicPersistentTileSchedulerILi128ELi80ELi256ELi128ELb1ELb1ELb1ELb1ELb1ELb1EEEEEEEEEvNT_6ParamsE)
        /*0140*/ 	.word	0x000000c8
.L_75:


//--------------------- .nv.compat                --------------------------
	.section	.nv.compat,"",@"SHT_CUDA_COMPAT_INFO"
	.align	4
        /*0000*/ 	.byte	0x02, 0x09, 0x01, 0x00, 0x02, 0x02, 0x04, 0x00, 0x02, 0x05, 0x05, 0x00, 0x03, 0x07, 0x01, 0x01
        /*0010*/ 	.byte	0x02, 0x03, 0x01, 0x00, 0x02, 0x06, 0x01, 0x00, 0x04, 0x0b, 0x08, 0x00, 0x00, 0x00, 0x00, 0x00
        /*0020*/ 	.byte	0x00, 0x00, 0x00, 0x00


//--------------------- .nv.info._ZN7cutlass13device_kernelIN5flash11enable_sm90INS1_16FlashAttnFwdSm90INS1_25CollectiveMainloopFwdSm90ILi2EN4cute5tupleIJNS5_1CILi1EEES8_S8_EEENS6_IJNS7_ILi128EEENS7_ILi80EEENS7_ILi256EEEEEELi256ENS_6half_tEfNS_4arch4Sm90ELb0ELb0ELb0ELb0ELb0ELb0ELb0ELb1ELb1ELb1ELb1ELb0EEENS1_21CollectiveEpilogueFwdINS6_IJSA_SC_SB_EEES9_SE_SG_Li256ELb0ELb1ELb1ELb0EEENS1_19SingleTileSchedulerILb0ELb1ELb1ELi128EEEEEEEEEvNT_6ParamsE --------------------------
	.section	.nv.info._ZN7cutlass13device_kernelIN5flash11enable_sm90INS1_16FlashAttnFwdSm90INS1_25CollectiveMainloopFwdSm90ILi2EN4cute5tupleIJNS5_1CILi1EEES8_S8_EEENS6_IJNS7_ILi128EEENS7_ILi80EEENS7_ILi256EEEEEELi256ENS_6half_tEfNS_4arch4Sm90ELb0ELb0ELb0ELb0ELb0ELb0ELb0ELb1ELb1ELb1ELb1ELb0EEENS1_21CollectiveEpilogueFwdINS6_IJSA_SC_SB_EEES9_SE_SG_Li256ELb0ELb1ELb1ELb0EEENS1_19SingleTileSchedulerILb0ELb1ELb1ELi128EEEEEEEEEvNT_6ParamsE,"",@"SHT_CUDA_INFO"
	.sectionflags	@""
	.align	4


	//----- nvinfo : EIATTR_CUDA_API_VERSION
	.align		4
        /*0000*/ 	.byte	0x04, 0x37
        /*0002*/ 	.short	(.L_77 - .L_76)
.L_76:
        /*0004*/ 	.word	0x00000082


	//----- nvinfo : EIATTR_KPARAM_INFO
	.align		4
.L_77:
        /*0008*/ 	.byte	0x04, 0x17
        /*000a*/ 	.short	(.L_79 - .L_78)
.L_78:
        /*000c*/ 	.word	0x00000000
        /*0010*/ 	.short	0x0000
        /*0012*/ 	.short	0x0070
        /*0014*/ 	.byte	0x00, 0xf0, 0x01, 0x28


	//----- nvinfo : EIATTR_SPARSE_MMA_MASK
	.align		4
.L_79:
        /*0018*/ 	.byte	0x03, 0x50
        /*001a*/ 	.short	0x0000


	//----- nvinfo : EIATTR_MAXREG_COUNT
	.align		4
        /*001c*/ 	.byte	0x03, 0x1b
        /*001e*/ 	.short	0x00a8


	//----- nvinfo : EIATTR_NUM_BARRIERS
	.align		4
        /*0020*/ 	.byte	0x02, 0x4c
        /*0022*/ 	.byte	0x09
	.zero		1


	//----- nvinfo : EIATTR_EXTERNS
	.align		4
        /*0024*/ 	.byte	0x04, 0x0f
        /*0026*/ 	.short	(.L_81 - .L_80)


	//   ....[0]....
	.align		4
.L_80:
        /*0028*/ 	.word	index@(__assertfail)


	//----- nvinfo : EIATTR_ANNOTATIONS
	.align		4
.L_81:
        /*002c*/ 	.byte	0x04, 0x55
        /*002e*/ 	.short	(.L_83 - .L_82)


	//   ....[0]....
.L_82:
        /*0030*/ 	.word	0x00000001
        /*0034*/ 	.byte	0x30, 0x09, 0x00, 0x00, 0x01, 0x00, 0x00, 0x00, 0x10, 0x14, 0x00, 0x00, 0x01, 0x00, 0x00, 0x00
        /* <DEDUP_REMOVED lines=9> */
        /*00d4*/ 	.byte	0x50, 0x05, 0x01, 0x00, 0x01, 0x00, 0x00, 0x00, 0x00, 0x0c, 0x01, 0x00


	//----- nvinfo : EIATTR_MERCURY_ISA_VERSION
	.align		4
.L_83:
        /*00e0*/ 	.byte	0x03, 0x5f
        /*00e2*/ 	.short	0x0101


	//----- nvinfo : EIATTR_INT_WARP_WIDE_INSTR_OFFSETS
	.align		4
        /*00e4*/ 	.byte	0x04, 0x31
        /*00e6*/ 	.short	(.L_85 - .L_84)


	//   ....[0]....
.L_84:
        /*00e8*/ 	.word	0x00000120


	//   ....[1]....
        /*00ec*/ 	.word	0x00000160


	//   ....[2]....
        /*00f0*/ 	.word	0x00000220


	//----- nvinfo : EIATTR_COOP_GROUP_MASK_REGIDS
	.align		4
.L_85:
        /*00f4*/ 	.byte	0x04, 0x29
        /*00f6*/ 	.short	(.L_87 - .L_86)


	//   ....[0]....
.L_86:
        /*00f8*/ 	.word	0xffffffff


	//   ....[1]....
        /*00fc*/ 	.word	0xffffffff


	//   ....[2]....
        /*0100*/ 	.word	0xffffffff


	//   ....[3]....
        /*0104*/ 	.word	0xffffffff


	//   ....[4]....
        /*0108*/ 	.word	0xffffffff


	//   ....[5]....
        /*010c*/ 	.word	0xffffffff


	//   ....[6]....
        /*0110*/ 	.word	0xffffffff


	//   ....[7]....
        /*0114*/ 	.word	0xffffffff


	//   ....[8]....
        /*0118*/ 	.word	0xffffffff


	//   ....[9]....
        /*011c*/ 	.word	0xffffffff


	//   ....[10]....
        /*0120*/ 	.word	0xffffffff


	//   ....[11]....
        /*0124*/ 	.word	0xffffffff


	//   ....[12]....
        /*0128*/ 	.word	0xffffffff


	//   ....[13]....
        /*012c*/ 	.word	0xffffffff


	//   ....[14]....
        /*0130*/ 	.word	0xffffffff


	//   ....[15]....
        /*0134*/ 	.word	0xffffffff


	//   ....[16]....
        /*0138*/ 	.word	0xffffffff


	//   ....[17]....
        /*013c*/ 	.word	0xffffffff


	//   ....[18]....
        /*0140*/ 	.word	0xffffffff


	//   ....[19]....
        /*0144*/ 	.word	0xffffffff


	//   ....[20]....
        /*0148*/ 	.word	0xffffffff


	//   ....[21]....
        /*014c*/ 	.word	0xffffffff


	//   ....[22]....
        /*0150*/ 	.word	0xffffffff


	//   ....[23]....
        /*0154*/ 	.word	0xffffffff


	//   ....[24]....
        /*0158*/ 	.word	0xffffffff


	//   ....[25]....
        /*015c*/ 	.word	0xffffffff


	//   ....[26]....
        /*0160*/ 	.word	0xffffffff


	//   ....[27]....
        /*0164*/ 	.word	0xffffffff


	//   ....[28]....
        /*0168*/ 	.word	0xffffffff


	//   ....[29]....
        /*016c*/ 	.word	0xffffffff


	//   ....[30]....
        /*0170*/ 	.word	0xffffffff


	//   ....[31]....
        /*0174*/ 	.word	0xffffffff


	//   ....[32]....
        /*0178*/ 	.word	0xffffffff


	//   ....[33]....
        /*017c*/ 	.word	0xffffffff


	//   ....[34]....
        /*0180*/ 	.word	0xffffffff


	//   ....[35]....
        /*0184*/ 	.word	0xffffffff


	//   ....[36]....
        /*0188*/ 	.word	0xffffffff


	//   ....[37]....
        /*018c*/ 	.word	0xffffffff


	//   ....[38]....
        /*0190*/ 	.word	0xffffffff


	//   ....[39]....
        /*0194*/ 	.word	0xffffffff


	//   ....[40]....
        /*0198*/ 	.word	0xffffffff


	//   ....[41]....
        /*019c*/ 	.word	0xffffffff


	//   ....[42]....
        /*01a0*/ 	.word	0xffffffff


	//   ....[43]....
        /*01a4*/ 	.word	0xffffffff


	//   ....[44]....
        /*01a8*/ 	.word	0xffffffff


	//   ....[45]....
        /*01ac*/ 	.word	0xffffffff


	//   ....[46]....
        /*01b0*/ 	.word	0xffffffff


	//   ....[47]....
        /*01b4*/ 	.word	0x0500000f


	//   ....[48]....
        /*01b8*/ 	.word	0x0500000f


	//   ....[49]....
        /*01bc*/ 	.word	0x0500000f


	//   ....[50]....
        /*01c0*/ 	.word	0x0500000f


	//   ....[51]....
        /*01c4*/ 	.word	0x0500000f


	//   ....[52]....
        /*01c8*/ 	.word	0x0500000f


	//   ....[53]....
        /*01cc*/ 	.word	0x0500000f


	//   ....[54]....
        /*01d0*/ 	.word	0x0500000f


	//   ....[55]....
        /*01d4*/ 	.word	0x0500000f


	//   ....[56]....
        /*01d8*/ 	.word	0x0500000f


	//   ....[57]....
        /*01dc*/ 	.word	0x0500000f


	//   ....[58]....
        /*01e0*/ 	.word	0x0500000f


	//   ....[59]....
        /*01e4*/ 	.word	0x0500000f


	//   ....[60]....
        /*01e8*/ 	.word	0x0500000f


	//   ....[61]....
        /*01ec*/ 	.word	0x0500000f


	//   ....[62]....
        /*01f0*/ 	.word	0x0500000f


	//   ....[63]....
        /*01f4*/ 	.word	0x0500000f


	//   ....[64]....
        /*01f8*/ 	.word	0x0500000f


	//----- nvinfo : EIATTR_COOP_GROUP_INSTR_OFFSETS
	.align		4
.L_87:
        /*01fc*/ 	.byte	0x04, 0x28
        /*01fe*/ 	.short	(.L_89 - .L_88)


	//   ....[0]....
.L_88:
        /*0200*/ 	.word	0x00000060


	//   ....[1]....
        /*0204*/ 	.word	0x00000130


	//   ....[2]....
        /*0208*/ 	.word	0x00000230


	//   ....[3]....
        /*020c*/ 	.word	0x000003a0


	//   ....[4]....
        /*0210*/ 	.word	0x00000500


	//   ....[5]....
        /*0214*/ 	.word	0x00000620


	//   ....[6]....
        /*0218*/ 	.word	0x00000780


	//   ....[7]....
        /*021c*/ 	.word	0x00001230


	//   ....[8]....
        /*0220*/ 	.word	0x00004020


	//   ....[9]....
        /*0224*/ 	.word	0x00004040


	//   ....[10]....
        /*0228*/ 	.word	0x00004410


	//   ....[11]....
        /*022c*/ 	.word	0x000044a0


	//   ....[12]....
        /*0230*/ 	.word	0x00007f80


	//   ....[13]....
        /*0234*/ 	.word	0x00007fb0


	//   ....[14]....
        /*0238*/ 	.word	0x00008410


	//   ....[15]....
        /*023c*/ 	.word	0x00008460


	//   ....[16]....
        /*0240*/ 	.word	0x000095b0


	//   ....[17]....
        /*0244*/ 	.word	0x000095d0


	//   ....[18]....
        /*0248*/ 	.word	0x00009660


	//   ....[19]....
        /*024c*/ 	.word	0x000096a0


	//   ....[20]....
        /*0250*/ 	.word	0x0000a890


	//   ....[21]....
        /*0254*/ 	.word	0x0000a8e0


	//   ....[22]....
        /*0258*/ 	.word	0x0000a920


	//   ....[23]....
        /*025c*/ 	.word	0x0000a950


	//   ....[24]....
        /*0260*/ 	.word	0x0000a990


	//   ....[25]....
        /*0264*/ 	.word	0x0000a9b0


	//   ....[26]....
        /*0268*/ 	.word	0x0000b630


	//   ....[27]....
        /*026c*/ 	.word	0x0000b640


	//   ....[28]....
        /*0270*/ 	.word	0x0000c670


	//   ....[29]....
        /*0274*/ 	.word	0x0000d080


	//   ....[30]....
        /*0278*/ 	.word	0x0000db00


	//   ....[31]....
        /*027c*/ 	.word	0x0000db10


	//   ....[32]....
        /*0280*/ 	.word	0x0000db20


	//   ....[33]....
        /*0284*/ 	.word	0x0000db40


	//   ....[34]....
        /*0288*/ 	.word	0x0000dc10


	//   ....[35]....
        /*028c*/ 	.word	0x0000dc30


	//   ....[36]....
        /*0290*/ 	.word	0x0000dcb0


	//   ....[37]....
        /*0294*/ 	.word	0x0000dcd0


	//   ....[38]....
        /*0298*/ 	.word	0x0000dd50


	//   ....[39]....
        /*029c*/ 	.word	0x0000dd70


	//   ....[40]....
        /*02a0*/ 	.word	0x0000ddf0


	//   ....[41]....
        /*02a4*/ 	.word	0x0000de10


	//   ....[42]....
        /*02a8*/ 	.word	0x0000de90


	//   ....[43]....
        /*02ac*/ 	.word	0x0000deb0


	//   ....[44]....
        /*02b0*/ 	.word	0x0000df30


	//   ....[45]....
        /*02b4*/ 	.word	0x0000df40


	//   ....[46]....
        /*02b8*/ 	.word	0x00010b90


	//   ....[47]....
        /*02bc*/ 	.word	0x00011050


	//   ....[48]....
        /*02c0*/ 	.word	0x000111d0


	//   ....[49]....
        /*02c4*/ 	.word	0x00011220


	//   ....[50]....
        /*02c8*/ 	.word	0x00011390


	//   ....[51]....
        /*02cc*/ 	.word	0x00011400


	//   ....[52]....
        /*02d0*/ 	.word	0x00011500


	//   ....[53]....
        /*02d4*/ 	.word	0x00011570


	//   ....[54]....
        /*02d8*/ 	.word	0x00011670


	//   ....[55]....
        /*02dc*/ 	.word	0x000116e0


	//   ....[56]....
        /*02e0*/ 	.word	0x000117e0


	//   ....[57]....
        /*02e4*/ 	.word	0x00011850


	//   ....[58]....
        /*02e8*/ 	.word	0x00011950


	//   ....[59]....
        /*02ec*/ 	.word	0x000119c0


	//   ....[60]....
        /*02f0*/ 	.word	0x00011ac0


	//   ....[61]....
        /*02f4*/ 	.word	0x00011b20


	//   ....[62]....
        /*02f8*/ 	.word	0x00011c10


	//   ....[63]....
        /*02fc*/ 	.word	0x00011c60


	//   ....[64]....
        /*0300*/ 	.word	0x00012060


	//----- nvinfo : EIATTR_REG_RECONFIG
	.align		4
.L_89:
        /*0304*/ 	.byte	0x01, 0x54
	.zero		2


	//----- nvinfo : EIATTR_SYSCALL_OFFSETS
	.align		4
        /*0308*/ 	.byte	0x04, 0x46
        /*030a*/ 	.short	(.L_91 - .L_90)


	//   ....[0]....
.L_90:
        /*030c*/ 	.word	0x00001400


	//   ....[1]....
        /*0310*/ 	.word	0x0000cd00


	//   ....[2]....
        /*0314*/ 	.word	0x0000ce40


	//   ....[3]....
        /*0318*/ 	.word	0x0000cf30


	//   ....[4]....
        /*031c*/ 	.word	0x0000d6e0


	//----- nvinfo : EIATTR_MBARRIER_INSTR_OFFSETS
	.align		4
.L_91:
        /*0320*/ 	.byte	0x04, 0x39
        /*0322*/ 	.short	(.L_93 - .L_92)


	//   ....[0]....
.L_92:
        /*0324*/ 	.word	0x00000250
        /*0328*/ 	.word	0x000000ff
        /*032c*/ 	.word	0x00038800
        /*0330*/ 	.short	0x0100
        /*0332*/ 	.byte	0x08
	.zero		1


	//   ....[1]....
        /*0334*/ 	.word	0x00000260
        /*0338*/ 	.word	0x000000ff
        /*033c*/ 	.word	0x00038820
        /*0340*/ 	.short	0x0100
        /*0342*/ 	.byte	0x08
	.zero		1


	//   ....[2]....
        /*0344*/ 	.word	0x00000350
        /*0348*/ 	.word	0x000000ff
        /*034c*/ 	.word	0x00038830
        /*0350*/ 	.short	0x0100
        /*0352*/ 	.byte	0x08
	.zero		1


	//   ....[3]....
        /*0354*/ 	.word	0x00000360
        /*0358*/ 	.word	0x000000ff
        /*035c*/ 	.word	0x00038840
        /*0360*/ 	.short	0x0100
        /*0362*/ 	.byte	0x08
	.zero		1


	//   ....[4]....
        /*0364*/ 	.word	0x00000370
        /*0368*/ 	.word	0x000000ff
        /*036c*/ 	.word	0x00038838
        /*0370*/ 	.short	0x0100
        /*0372*/ 	.byte	0x08
	.zero		1


	//   ....[5]....
        /*0374*/ 	.word	0x00000380
        /*0378*/ 	.word	0x000000ff
        /*037c*/ 	.word	0x00038848
        /*0380*/ 	.short	0x0100
        /*0382*/ 	.byte	0x08
	.zero		1


	//   ....[6]....
        /*0384*/ 	.word	0x000004b0
        /*0388*/ 	.word	0x000000ff
        /*038c*/ 	.word	0x00038850
        /*0390*/ 	.short	0x0100
        /*0392*/ 	.byte	0x08
	.zero		1


	//   ....[7]....
        /*0394*/ 	.word	0x000004c0
        /*0398*/ 	.word	0x000000ff
        /*039c*/ 	.word	0x00038860
        /*03a0*/ 	.short	0x0100
        /*03a2*/ 	.byte	0x08
	.zero		1


	//   ....[8]....
        /*03a4*/ 	.word	0x000004d0
        /*03a8*/ 	.word	0x000000ff
        /*03ac*/ 	.word	0x00038858
        /*03b0*/ 	.short	0x0100
        /*03b2*/ 	.byte	0x08
	.zero		1


	//   ....[9]....
        /*03b4*/ 	.word	0x000004e0
        /*03b8*/ 	.word	0x000000ff
        /*03bc*/ 	.word	0x00038868
        /*03c0*/ 	.short	0x0100
        /*03c2*/ 	.byte	0x08
	.zero		1


	//   ....[10]....
        /*03c4*/ 	.word	0x000005d0
        /*03c8*/ 	.word	0x000000ff
        /*03cc*/ 	.word	0x00038870
        /*03d0*/ 	.short	0x0100
        /*03d2*/ 	.byte	0x06
	.zero		1


	//   ....[11]....
        /*03d4*/ 	.word	0x000005e0
        /*03d8*/ 	.word	0x000000ff
        /*03dc*/ 	.word	0x00038880
        /*03e0*/ 	.short	0x0100
        /*03e2*/ 	.byte	0x06
	.zero		1


	//   ....[12]....
        /*03e4*/ 	.word	0x000005f0
        /*03e8*/ 	.word	0x000000ff
        /*03ec*/ 	.word	0x00038878
        /*03f0*/ 	.short	0x0100
        /*03f2*/ 	.byte	0x06
	.zero		1


	//   ....[13]....
        /*03f4*/ 	.word	0x00000600
        /*03f8*/ 	.word	0x000000ff
        /*03fc*/ 	.word	0x00038888
        /*0400*/ 	.short	0x0100
        /*0402*/ 	.byte	0x06
	.zero		1


	//   ....[14]....
        /*0404*/ 	.word	0x00000730
        /*0408*/ 	.word	0x000000ff
        /*040c*/ 	.word	0x00038890
        /*0410*/ 	.short	0x0100
        /*0412*/ 	.byte	0x08
	.zero		1


	//   ....[15]....
        /*0414*/ 	.word	0x00000740
        /*0418*/ 	.word	0x000000ff
        /*041c*/ 	.word	0x000388a0
        /*0420*/ 	.short	0x0100
        /*0422*/ 	.byte	0x08
	.zero		1


	//   ....[16]....
        /*0424*/ 	.word	0x00000750
        /*0428*/ 	.word	0x000000ff
        /*042c*/ 	.word	0x00038898
        /*0430*/ 	.short	0x0100
        /*0432*/ 	.byte	0x08
	.zero		1


	//   ....[17]....
        /*0434*/ 	.word	0x00000760
        /*0438*/ 	.word	0x000000ff
        /*043c*/ 	.word	0x000388a8
        /*0440*/ 	.short	0x0100
        /*0442*/ 	.byte	0x08
	.zero		1


	//   ....[18]....
        /*0444*/ 	.word	0x00000890
        /*0448*/ 	.word	0x000000ff
        /*044c*/ 	.word	0x000388b0
        /*0450*/ 	.short	0x0100
        /*0452*/ 	.byte	0x08
	.zero		1


	//   ....[19]....
        /*0454*/ 	.word	0x000008a0
        /*0458*/ 	.word	0x000000ff
        /*045c*/ 	.word	0x000388c0
        /*0460*/ 	.short	0x0100
        /*0462*/ 	.byte	0x08
	.zero		1


	//   ....[20]....
        /*0464*/ 	.word	0x000008b0
        /*0468*/ 	.word	0x000000ff
        /*046c*/ 	.word	0x000388b8
        /*0470*/ 	.short	0x0100
        /*0472*/ 	.byte	0x08
	.zero		1


	//   ....[21]....
        /*0474*/ 	.word	0x000008c0
        /*0478*/ 	.word	0x000000ff
        /*047c*/ 	.word	0x000388c8
        /*0480*/ 	.short	0x0100
        /*0482*/ 	.byte	0x08
	.zero		1


	//   ....[22]....
        /*0484*/ 	.word	0x00001440
        /*0488*/ 	.word	0x000000ff
        /*048c*/ 	.word	0x00038800
        /*0490*/ 	.short	0x010a
        /*0492*/ 	.byte	0x04
	.zero		1


	//   ....[23]....
        /*0494*/ 	.word	0x000014b0
        /*0498*/ 	.word	0x000000ff
        /*049c*/ 	.word	0x00038830
        /*04a0*/ 	.short	0x010a
        /*04a2*/ 	.byte	0x04
	.zero		1


	//   ....[24]....
        /*04a4*/ 	.word	0x00001540
        /*04a8*/ 	.word	0x000000ff
        /*04ac*/ 	.word	0x00038830
        /*04b0*/ 	.short	0x010a
        /*04b2*/ 	.byte	0x04
	.zero		1


	//   ....[25]....
        /*04b4*/ 	.word	0x000048e0
        /*04b8*/ 	.word	0x00000000
        /*04bc*/ 	.word	0x00000000
        /*04c0*/ 	.short	0x0101
        /*04c2*/ 	.byte	0x3f
	.zero		1


	//   ....[26]....
        /*04c4*/ 	.word	0x00005380
        /*04c8*/ 	.word	0x000000ff
        /*04cc*/ 	.word	0x00038830
        /*04d0*/ 	.short	0x010a
        /*04d2*/ 	.byte	0x06
	.zero		1


	//   ....[27]....
        /*04d4*/ 	.word	0x000053d0
        /*04d8*/ 	.word	0x000000ff
        /*04dc*/ 	.word	0x00038830
        /*04e0*/ 	.short	0x010a
        /*04e2*/ 	.byte	0x06
	.zero		1


	//   ....[28]....
        /*04e4*/ 	.word	0x00007cc0
        /*04e8*/ 	.word	0x000000ff
        /*04ec*/ 	.word	0x00038850
        /*04f0*/ 	.short	0x010a
        /*04f2*/ 	.byte	0x07
	.zero		1


	//   ....[29]....
        /*04f4*/ 	.word	0x00007d00
        /*04f8*/ 	.word	0x000000ff
        /*04fc*/ 	.word	0x00038850
        /*0500*/ 	.short	0x010a
        /*0502*/ 	.byte	0x07
	.zero		1


	//   ....[30]....
        /*0504*/ 	.word	0x00008940
        /*0508*/ 	.word	0x000000ab
        /*050c*/ 	.word	0x00000000
        /*0510*/ 	.short	0x0101
        /*0512*/ 	.byte	0x3f
	.zero		1


	//   ....[31]....
        /*0514*/ 	.word	0x00008980
        /*0518*/ 	.word	0x000000af
        /*051c*/ 	.word	0x00000000
        /*0520*/ 	.short	0x0101
        /*0522*/ 	.byte	0x3f
	.zero		1


	//   ....[32]....
        /*0524*/ 	.word	0x00009510
        /*0528*/ 	.word	0x0000000b
        /*052c*/ 	.word	0x00038850
        /*0530*/ 	.short	0x010a
        /*0532*/ 	.byte	0x3f
	.zero		1


	//   ....[33]....
        /*0534*/ 	.word	0x00009550
        /*0538*/ 	.word	0x0000000b
        /*053c*/ 	.word	0x00038850
        /*0540*/ 	.short	0x010a
        /*0542*/ 	.byte	0x3f
	.zero		1


	//   ....[34]....
        /*0544*/ 	.word	0x00009950
        /*0548*/ 	.word	0x0000000c
        /*054c*/ 	.word	0x00000000
        /*0550*/ 	.short	0x0101
        /*0552*/ 	.byte	0x3f
	.zero		1


	//   ....[35]....
        /*0554*/ 	.word	0x0000a9c0
        /*0558*/ 	.word	0x000000ff
        /*055c*/ 	.word	0x00000000
        /*0560*/ 	.short	0x0101
        /*0562*/ 	.byte	0x04
	.zero		1


	//   ....[36]....
        /*0564*/ 	.word	0x0000d290
        /*0568*/ 	.word	0x000000ff
        /*056c*/ 	.word	0x00038840
        /*0570*/ 	.short	0x010a
        /*0572*/ 	.byte	0x26
	.zero		1


	//   ....[37]....
        /*0574*/ 	.word	0x0000e0c0
        /*0578*/ 	.word	0x000000ff
        /*057c*/ 	.word	0x00038800
        /*0580*/ 	.short	0x0107
        /*0582*/ 	.byte	0x26
	.zero		1


	//   ....[38]....
        /*0584*/ 	.word	0x0000e130
        /*0588*/ 	.word	0x000000ff
        /*058c*/ 	.word	0x00038800
        /*0590*/ 	.short	0x0101
        /*0592*/ 	.byte	0x26
	.zero		1


	//   ....[39]....
        /*0594*/ 	.word	0x0000e150
        /*0598*/ 	.word	0x000000ff
        /*059c*/ 	.word	0x00038820
        /*05a0*/ 	.short	0x010a
        /*05a2*/ 	.byte	0x26
	.zero		1


	//   ....[40]....
        /*05a4*/ 	.word	0x0000e540
        /*05a8*/ 	.word	0x000000ff
        /*05ac*/ 	.word	0x00038848
        /*05b0*/ 	.short	0x010a
        /*05b2*/ 	.byte	0x26
	.zero		1


	//   ....[41]....
        /*05b4*/ 	.word	0x0000e9e0
        /*05b8*/ 	.word	0x000000ff
        /*05bc*/ 	.word	0x00038860
        /*05c0*/ 	.short	0x010a
        /*05c2*/ 	.byte	0x26
	.zero		1


	//   ....[42]....
        /*05c4*/ 	.word	0x0000f090
        /*05c8*/ 	.word	0x000000ff
        /*05cc*/ 	.word	0x00038840
        /*05d0*/ 	.short	0x010a
        /*05d2*/ 	.byte	0x26
	.zero		1


	//   ....[43]....
        /*05d4*/ 	.word	0x0000f530
        /*05d8*/ 	.word	0x000000ff
        /*05dc*/ 	.word	0x00038868
        /*05e0*/ 	.short	0x010a
        /*05e2*/ 	.byte	0x26
	.zero		1


	//   ....[44]....
        /*05e4*/ 	.word	0x0000fc30
        /*05e8*/ 	.word	0x000000ff
        /*05ec*/ 	.word	0x00038848
        /*05f0*/ 	.short	0x010a
        /*05f2*/ 	.byte	0x26
	.zero		1


	//   ....[45]....
        /*05f4*/ 	.word	0x000100b0
        /*05f8*/ 	.word	0x000000ff
        /*05fc*/ 	.word	0x00038860
        /*0600*/ 	.short	0x010a
        /*0602*/ 	.byte	0x26
	.zero		1


	//   ....[46]....
        /*0604*/ 	.word	0x000105f0
        /*0608*/ 	.word	0x00000003
        /*060c*/ 	.word	0x00038860
        /*0610*/ 	.short	0x010a
        /*0612*/ 	.byte	0x3f
	.zero		1


	//   ....[47]....
        /*0614*/ 	.word	0x00010b20
        /*0618*/ 	.word	0x00000002
        /*061c*/ 	.word	0x00038820
        /*0620*/ 	.short	0x010a
        /*0622*/ 	.byte	0x3f
	.zero		1


	//   ....[48]....
        /*0624*/ 	.word	0x00010ca0
        /*0628*/ 	.word	0x00000006
        /*062c*/ 	.word	0x00000000
        /*0630*/ 	.short	0x010a
        /*0632*/ 	.byte	0x3f
	.zero		1


	//   ....[49]....
        /*0634*/ 	.word	0x00010d10
        /*0638*/ 	.word	0x00000003
        /*063c*/ 	.word	0x00000000
        /*0640*/ 	.short	0x010a
        /*0642*/ 	.byte	0x3f
	.zero		1


	//   ....[50]....
        /*0644*/ 	.word	0x00010d70
        /*0648*/ 	.word	0x00000000
        /*064c*/ 	.word	0x00000000
        /*0650*/ 	.short	0x010a
        /*0652*/ 	.byte	0x3f
	.zero		1


	//   ....[51]....
        /*0654*/ 	.word	0x00010da0
        /*0658*/ 	.word	0x00000003
        /*065c*/ 	.word	0x00000000
        /*0660*/ 	.short	0x010a
        /*0662*/ 	.byte	0x3f
	.zero		1


	//   ....[52]....
        /*0664*/ 	.word	0x00010e20
        /*0668*/ 	.word	0x00000003
        /*066c*/ 	.word	0x00038800
        /*0670*/ 	.short	0x010a
        /*0672*/ 	.byte	0x3f
	.zero		1


	//   ....[53]....
        /*0674*/ 	.word	0x00010e90
        /*0678*/ 	.word	0x00000003
        /*067c*/ 	.word	0x00038830
        /*0680*/ 	.short	0x010a
        /*0682*/ 	.byte	0x3f
	.zero		1


	//   ....[54]....
        /*0684*/ 	.word	0x00010f00
        /*0688*/ 	.word	0x00000007
        /*068c*/ 	.word	0x00038830
        /*0690*/ 	.short	0x010a
        /*0692*/ 	.byte	0x3f
	.zero		1


	//   ....[55]....
        /*0694*/ 	.word	0x00010f60
        /*0698*/ 	.word	0x00000003
        /*069c*/ 	.word	0x00038850
        /*06a0*/ 	.short	0x010a
        /*06a2*/ 	.byte	0x3f
	.zero		1


	//   ....[56]....
        /*06a4*/ 	.word	0x00010fb0
        /*06a8*/ 	.word	0x0000000b
        /*06ac*/ 	.word	0x00038850
        /*06b0*/ 	.short	0x010a
        /*06b2*/ 	.byte	0x3f
	.zero		1


	//   ....[57]....
        /*06b4*/ 	.word	0x00011110
        /*06b8*/ 	.word	0x00000003
        /*06bc*/ 	.word	0x00038840
        /*06c0*/ 	.short	0x010a
        /*06c2*/ 	.byte	0x3f
	.zero		1


	//   ....[58]....
        /*06c4*/ 	.word	0x00011ca0
        /*06c8*/ 	.word	0x00000003
        /*06cc*/ 	.word	0x00038820
        /*06d0*/ 	.short	0x010a
        /*06d2*/ 	.byte	0x3f
	.zero		1


	//   ....[59]....
        /*06d4*/ 	.word	0x00011d00
        /*06d8*/ 	.word	0x00000003
        /*06dc*/ 	.word	0x00038848
        /*06e0*/ 	.short	0x010a
        /*06e2*/ 	.byte	0x3f
	.zero		1


	//   ....[60]....
        /*06e4*/ 	.word	0x00011d60
        /*06e8*/ 	.word	0x00000003
        /*06ec*/ 	.word	0x00038860
        /*06f0*/ 	.short	0x010a
        /*06f2*/ 	.byte	0x3f
	.zero		1


	//   ....[61]....
        /*06f4*/ 	.word	0x00011dc0
        /*06f8*/ 	.word	0x00000003
        /*06fc*/ 	.word	0x00038840
        /*0700*/ 	.short	0x010a
        /*0702*/ 	.byte	0x3f
	.zero		1


	//   ....[62]....
        /*0704*/ 	.word	0x00011e20
        /*0708*/ 	.word	0x00000003
        /*070c*/ 	.word	0x00038868
        /*0710*/ 	.short	0x010a
        /*0712*/ 	.byte	0x3f
	.zero		1


	//   ....[63]....
        /*0714*/ 	.word	0x00011e80
        /*0718*/ 	.word	0x00000003
        /*071c*/ 	.word	0x00038848
        /*0720*/ 	.short	0x010a
        /*0722*/ 	.byte	0x3f
	.zero		1


	//   ....[64]....
        /*0724*/ 	.word	0x00011ee0
        /*0728*/ 	.word	0x00000003
        /*072c*/ 	.word	0x00038860
        /*0730*/ 	.short	0x010a
        /*0732*/ 	.byte	0x3f
	.zero		1


	//   ....[65]....
        /*0734*/ 	.word	0x00011f30
        /*0738*/ 	.word	0x00000003
        /*073c*/ 	.word	0x00038860
        /*0740*/ 	.short	0x010a
        /*0742*/ 	.byte	0x3f
	.zero		1


	//   ....[66]....
        /*0744*/ 	.word	0x00011f80
        /*0748*/ 	.word	0x00000002
        /*074c*/ 	.word	0x00038820
        /*0750*/ 	.short	0x010a
        /*0752*/ 	.byte	0x3f
	.zero		1


	//   ....[67]....
        /*0754*/ 	.word	0x00012120
        /*0758*/ 	.word	0x00000006
        /*075c*/ 	.word	0x00000000
        /*0760*/ 	.short	0x010a
        /*0762*/ 	.byte	0x3f
	.zero		1


	//   ....[68]....
        /*0764*/ 	.word	0x00012170
        /*0768*/ 	.word	0x00000003
        /*076c*/ 	.word	0x00000000
        /*0770*/ 	.short	0x010a
        /*0772*/ 	.byte	0x3f
	.zero		1


	//   ....[69]....
        /*0774*/ 	.word	0x000121c0
        /*0778*/ 	.word	0x00000000
        /*077c*/ 	.word	0x00000000
        /*0780*/ 	.short	0x010a
        /*0782*/ 	.byte	0x3f
	.zero		1


	//----- nvinfo : EIATTR_NUM_MBARRIERS
	.align		4
.L_93:
        /*0784*/ 	.byte	0x03, 0x38
        /*0786*/ 	.short	0x0016


	//----- nvinfo : EIATTR_EXIT_INSTR_OFFSETS
	.align		4
        /*0788*/ 	.byte	0x04, 0x1c
        /*078a*/ 	.short	(.L_95 - .L_94)


	//   ....[0]....
.L_94:
        /*078c*/ 	.word	0x00010df0


	//----- nvinfo : EIATTR_MAX_THREADS
	.align		4
.L_95:
        /*0790*/ 	.byte	0x04, 0x05
        /*0792*/ 	.short	(.L_97 - .L_96)
.L_96:
        /*0794*/ 	.word	0x00000180
        /*0798*/ 	.word	0x00000001
        /*079c*/ 	.word	0x00000001


	//----- nvinfo : EIATTR_CRS_STACK_SIZE
	.align		4
.L_97:
        /*07a0*/ 	.byte	0x04, 0x1e
        /*07a2*/ 	.short	(.L_99 - .L_98)
.L_98:
        /*07a4*/ 	.word	0x00000000


	//----- nvinfo : EIATTR_CBANK_PARAM_SIZE
	.align		4
.L_99:
        /*07a8*/ 	.byte	0x03, 0x19
        /*07aa*/ 	.short	0x0a70


	//----- nvinfo : EIATTR_PARAM_CBANK
	.align		4
        /*07ac*/ 	.byte	0x04, 0x0a
        /*07ae*/ 	.short	(.L_101 - .L_100)
	.align		4
.L_100:
        /*07b0*/ 	.word	index@(.nv.constant0._ZN7cutlass13device_kernelIN5flash11enable_sm90INS1_16FlashAttnFwdSm90INS1_25CollectiveMainloopFwdSm90ILi2EN4cute5tupleIJNS5_1CILi1EEES8_S8_EEENS6_IJNS7_ILi128EEENS7_ILi80EEENS7_ILi256EEEEEELi256ENS_6half_tEfNS_4arch4Sm90ELb0ELb0ELb0ELb0ELb0ELb0ELb0ELb1ELb1ELb1ELb1ELb0EEENS1_21CollectiveEpilogueFwdINS6_IJSA_SC_SB_EEES9_SE_SG_Li256ELb0ELb1ELb1ELb0EEENS1_19SingleTileSchedulerILb0ELb1ELb1ELi128EEEEEEEEEvNT_6ParamsE)
        /*07b4*/ 	.short	0x0210
        /*07b6*/ 	.short	0x0a70


	//----- nvinfo : EIATTR_SW_WAR
	.align		4
.L_101:
        /*07b8*/ 	.byte	0x04, 0x36
        /*07ba*/ 	.short	(.L_103 - .L_102)
.L_102:
        /*07bc*/ 	.word	0x00000008
.L_103:


//--------------------- .nv.info._ZN7cutlass13device_kernelIN5flash11enable_sm90INS1_16FlashAttnFwdSm90INS1_25CollectiveMainloopFwdSm90ILi2EN4cute5tupleIJNS5_1CILi1EEES8_S8_EEENS6_IJNS7_ILi128EEENS7_ILi80EEENS7_ILi256EEEEEELi256ENS_6half_tEfNS_4arch4Sm90ELb0ELb0ELb0ELb1ELb0ELb0ELb0ELb1ELb1ELb1ELb1ELb0EEENS1_21CollectiveEpilogueFwdINS6_IJSA_SC_SB_EEES9_SE_SG_Li256ELb1ELb1ELb1ELb0EEENS1_36VarlenDynamicPersistentTileSchedulerILi128ELi80ELi256ELi128ELb1ELb1ELb1ELb0ELb1ELb1EEEEEEEEEvNT_6ParamsE --------------------------
	.section	.nv.info._ZN7cutlass13device_kernelIN5flash11enable_sm90INS1_16FlashAttnFwdSm90INS1_25CollectiveMainloopFwdSm90ILi2EN4cute5tupleIJNS5_1CILi1EEES8_S8_EEENS6_IJNS7_ILi128EEENS7_ILi80EEENS7_ILi256EEEEEELi256ENS_6half_tEfNS_4arch4Sm90ELb0ELb0ELb0ELb1ELb0ELb0ELb0ELb1ELb1ELb1ELb1ELb0EEENS1_21CollectiveEpilogueFwdINS6_IJSA_SC_SB_EEES9_SE_SG_Li256ELb1ELb1ELb1ELb0EEENS1_36VarlenDynamicPersistentTileSchedulerILi128ELi80ELi256ELi128ELb1ELb1ELb1ELb0ELb1ELb1EEEEEEEEEvNT_6ParamsE,"",@"SHT_CUDA_INFO"
	.sectionflags	@""
	.align	4


	//----- nvinfo : EIATTR_CUDA_API_VERSION
	.align		4
        /*0000*/ 	.byte	0x04, 0x37
        /*0002*/ 	.short	(.L_105 - .L_104)
.L_104:
        /*0004*/ 	.word	0x00000082


	//----- nvinfo : EIATTR_KPARAM_INFO
	.align		4
.L_105:
        /*0008*/ 	.byte	0x04, 0x17
        /*000a*/ 	.short	(.L_107 - .L_106)
.L_106:
        /*000c*/ 	.word	0x00000000
        /*0010*/ 	.short	0x0000
        /*0012*/ 	.short	0x0070
        /*0014*/ 	.byte	0x00, 0xf0, 0x01, 0x2a


	//----- nvinfo : EIATTR_SPARSE_MMA_MASK
	.align		4
.L_107:
        /*0018*/ 	.byte	0x03, 0x50
        /*001a*/ 	.short	0x0000


	//----- nvinfo : EIATTR_MAXREG_COUNT
	.align		4
        /*001c*/ 	.byte	0x03, 0x1b
        /*001e*/ 	.short	0x00a8


	//----- nvinfo : EIATTR_NUM_BARRIERS
	.align		4
        /*0020*/ 	.byte	0x02, 0x4c
        /*0022*/ 	.byte	0x09
	.zero		1


	//----- nvinfo : EIATTR_EXTERNS
	.align		4
        /*0024*/ 	.byte	0x04, 0x0f
        /*0026*/ 	.short	(.L_109 - .L_108)


	//   ....[0]....
	.align		4
.L_108:
        /*0028*/ 	.word	index@(__assertfail)


	//----- nvinfo : EIATTR_ANNOTATIONS
	.align		4
.L_109:
        /*002c*/ 	.byte	0x04, 0x55
        /*002e*/ 	.short	(.L_111 - .L_110)


	//   ....[0]....
.L_110:
        /* <DEDUP_REMOVED lines=81> */


	//----- nvinfo : EIATTR_MERCURY_ISA_VERSION
	.align		4
.L_111:
        /*0530*/ 	.byte	0x03, 0x5f
        /*0532*/ 	.short	0x0101


	//----- nvinfo : EIATTR_UNUSED_LOAD_BYTE_OFFSET
	.align		4
        /*0534*/ 	.byte	0x04, 0x44
        /*0536*/ 	.short	(.L_113 - .L_112)


	//   ....[0]....
.L_112:
        /*0538*/ 	.word	0x00000a10
        /*053c*/ 	.word	0x0000fff0


	//   ....[1]....
        /*0540*/ 	.word	0x0000aea0
        /*0544*/ 	.word	0x0000fff0


	//----- nvinfo : EIATTR_INT_WARP_WIDE_INSTR_OFFSETS
	.align		4
.L_113:
        /*0548*/ 	.byte	0x04, 0x31
        /*054a*/ 	.short	(.L_115 - .L_114)


	//   ....[0]....
.L_114:
        /*054c*/ 	.word	0x00000130


	//   ....[1]....
        /*0550*/ 	.word	0x00000170


	//   ....[2]....
        /*0554*/ 	.word	0x000001e0


	//   ....[3]....
        /*0558*/ 	.word	0x00008960


	//   ....[4]....
        /*055c*/ 	.word	0x00011150


	//   ....[5]....
        /*0560*/ 	.word	0x000111f0


	//   ....[6]....
        /*0564*/ 	.word	0x00015640


	//   ....[7]....
        /*0568*/ 	.word	0x000156b0


	//----- nvinfo : EIATTR_COOP_GROUP_MASK_REGIDS
	.align		4
.L_115:
        /*056c*/ 	.byte	0x04, 0x29
        /*056e*/ 	.short	(.L_117 - .L_116)


	//   ....[0]....
.L_116:
        /*0570*/ 	.word	0xffffffff


	//   ....[1]....
        /*0574*/ 	.word	0xffffffff


	//   ....[2]....
        /*0578*/ 	.word	0xffffffff


	//   ....[3]....
        /*057c*/ 	.word	0xffffffff


	//   ....[4]....
        /*0580*/ 	.word	0xffffffff


	//   ....[5]....
        /*0584*/ 	.word	0xffffffff


	//   ....[6]....
        /*0588*/ 	.word	0xffffffff


	//   ....[7]....
        /*058c*/ 	.word	0xffffffff


	//   ....[8]....
        /*0590*/ 	.word	0xffffffff


	//   ....[9]....
        /*0594*/ 	.word	0xffffffff


	//   ....[10]....
        /*0598*/ 	.word	0xffffffff


	//   ....[11]....
        /*059c*/ 	.word	0xffffffff


	//   ....[12]....
        /*05a0*/ 	.word	0xffffffff


	//   ....[13]....
        /*05a4*/ 	.word	0xffffffff


	//   ....[14]....
        /*05a8*/ 	.word	0xffffffff


	//   ....[15]....
        /*05ac*/ 	.word	0xffffffff


	//   ....[16]....
        /*05b0*/ 	.word	0xffffffff


	//   ....[17]....
        /*05b4*/ 	.word	0xffffffff


	//   ....[18]....
        /*05b8*/ 	.word	0xffffffff


	//   ....[19]....
        /*05bc*/ 	.word	0xffffffff


	//   ....[20]....
        /*05c0*/ 	.word	0xffffffff


	//   ....[21]....
        /*05c4*/ 	.word	0xffffffff


	//   ....[22]....
        /*05c8*/ 	.word	0xffffffff


	//   ....[23]....
        /*05cc*/ 	.word	0xffffffff


	//   ....[24]....
        /*05d0*/ 	.word	0xffffffff


	//   ....[25]....
        /*05d4*/ 	.word	0xffffffff


	//   ....[26]....
        /*05d8*/ 	.word	0xffffffff


	//   ....[27]....
        /*05dc*/ 	.word	0xffffffff


	//   ....[28]....
        /*05e0*/ 	.word	0xffffffff


	//   ....[29]....
        /*05e4*/ 	.word	0xffffffff


	//   ....[30]....
        /*05e8*/ 	.word	0xffffffff


	//   ....[31]....
        /*05ec*/ 	.word	0xffffffff


	//   ....[32]....
        /*05f0*/ 	.word	0xffffffff


	//   ....[33]....
        /*05f4*/ 	.word	0xffffffff


	//   ....[34]....
        /*05f8*/ 	.word	0xffffffff


	//   ....[35]....
        /*05fc*/ 	.word	0xffffffff


	//   ....[36]....
        /*0600*/ 	.word	0xffffffff


	//   ....[37]....
        /*0604*/ 	.word	0xffffffff


	//   ....[38]....
        /*0608*/ 	.word	0xffffffff


	//   ....[39]....
        /*060c*/ 	.word	0xffffffff


	//   ....[40]....
        /*0610*/ 	.word	0xffffffff


	//   ....[41]....
        /*0614*/ 	.word	0xffffffff


	//   ....[42]....
        /*0618*/ 	.word	0xffffffff


	//   ....[43]....
        /*061c*/ 	.word	0xffffffff


	//   ....[44]....
        /*0620*/ 	.word	0xffffffff


	//   ....[45]....
        /*0624*/ 	.word	0xffffffff


	//   ....[46]....
        /*0628*/ 	.word	0xffffffff


	//   ....[47]....
        /*062c*/ 	.word	0xffffffff


	//   ....[48]....
        /*0630*/ 	.word	0xffffffff


	//   ....[49]....
        /*0634*/ 	.word	0xffffffff


	//   ....[50]....
        /*0638*/ 	.word	0xffffffff


	//   ....[51]....
        /*063c*/ 	.word	0xffffffff


	//   ....[52]....
        /*0640*/ 	.word	0xffffffff


	//   ....[53]....
        /*0644*/ 	.word	0xffffffff


	//   ....[54]....
        /*0648*/ 	.word	0xffffffff


	//   ....[55]....
        /*064c*/ 	.word	0xffffffff


	//   ....[56]....
        /*0650*/ 	.word	0xffffffff


	//   ....[57]....
        /*0654*/ 	.word	0xffffffff


	//   ....[58]....
        /*0658*/ 	.word	0xffffffff


	//   ....[59]....
        /*065c*/ 	.word	0xffffffff


	//   ....[60]....
        /*0660*/ 	.word	0xffffffff


	//   ....[61]....
        /*0664*/ 	.word	0xffffffff


	//   ....[62]....
        /*0668*/ 	.word	0xffffffff


	//   ....[63]....
        /*066c*/ 	.word	0xffffffff


	//   ....[64]....
        /*0670*/ 	.word	0xffffffff


	//   ....[65]....
        /*0674*/ 	.word	0xffffffff


	//   ....[66]....
        /*0678*/ 	.word	0xffffffff


	//   ....[67]....
        /*067c*/ 	.word	0xffffffff


	//   ....[68]....
        /*0680*/ 	.word	0xffffffff


	//   ....[69]....
        /*0684*/ 	.word	0xffffffff


	//   ....[70]....
        /*0688*/ 	.word	0xffffffff


	//   ....[71]....
        /*068c*/ 	.word	0xffffffff


	//   ....[72]....
        /*0690*/ 	.word	0xffffffff


	//   ....[73]....
        /*0694*/ 	.word	0xffffffff


	//   ....[74]....
        /*0698*/ 	.word	0xffffffff


	//   ....[75]....
        /*069c*/ 	.word	0xffffffff


	//   ....[76]....
        /*06a0*/ 	.word	0xffffffff


	//   ....[77]....
        /*06a4*/ 	.word	0xffffffff


	//   ....[78]....
        /*06a8*/ 	.word	0xffffffff


	//   ....[79]....
        /*06ac*/ 	.word	0xffffffff


	//   ....[80]....
        /*06b0*/ 	.word	0xffffffff


	//   ....[81]....
        /*06b4*/ 	.word	0xffffffff


	//   ....[82]....
        /*06b8*/ 	.word	0xffffffff


	//   ....[83]....
        /*06bc*/ 	.word	0xffffffff


	//   ....[84]....
        /*06c0*/ 	.word	0xffffffff


	//   ....[85]....
        /*06c4*/ 	.word	0xffffffff


	//   ....[86]....
        /*06c8*/ 	.word	0xffffffff


	//   ....[87]....
        /*06cc*/ 	.word	0xffffffff


	//   ....[88]....
        /*06d0*/ 	.word	0xffffffff


	//   ....[89]....
        /*06d4*/ 	.word	0xffffffff


	//   ....[90]....
        /*06d8*/ 	.word	0xffffffff


	//   ....[91]....
        /*06dc*/ 	.word	0xffffffff


	//   ....[92]....
        /*06e0*/ 	.word	0xffffffff


	//   ....[93]....
        /*06e4*/ 	.word	0xffffffff


	//   ....[94]....
        /*06e8*/ 	.word	0xffffffff


	//   ....[95]....
        /*06ec*/ 	.word	0xffffffff


	//   ....[96]....
        /*06f0*/ 	.word	0xffffffff


	//   ....[97]....
        /*06f4*/ 	.word	0x0500000f


	//   ....[98]....
        /*06f8*/ 	.word	0x0500000f


	//   ....[99]....
        /*06fc*/ 	.word	0x0500000f


	//   ....[100]....
        /*0700*/ 	.word	0x0500000f


	//   ....[101]....
        /*0704*/ 	.word	0x0500000f


	//   ....[102]....
        /*0708*/ 	.word	0x0500000f


	//   ....[103]....
        /*070c*/ 	.word	0x0500000f


	//   ....[104]....
        /*0710*/ 	.word	0x0500000f


	//   ....[105]....
        /*0714*/ 	.word	0x0500000f


	//   ....[106]....
        /*0718*/ 	.word	0x0500000f


	//   ....[107]....
        /*071c*/ 	.word	0x0500000f


	//   ....[108]....
        /*0720*/ 	.word	0x0500000f


	//   ....[109]....
        /*0724*/ 	.word	0x0500000f


	//   ....[110]....
        /*0728*/ 	.word	0x0500000f


	//   ....[111]....
        /*072c*/ 	.word	0x0500000f


	//   ....[112]....
        /*0730*/ 	.word	0x0500000f


	//   ....[113]....
        /*0734*/ 	.word	0x0500000f


	//   ....[114]....
        /*0738*/ 	.word	0x0500000f


	//   ....[115]....
        /*073c*/ 	.word	0x0500000f


	//   ....[116]....
        /*0740*/ 	.word	0x0500000f


	//   ....[117]....
        /*0744*/ 	.word	0x0500000f


	//   ....[118]....
        /*0748*/ 	.word	0x0500000f


	//   ....[119]....
        /*074c*/ 	.word	0x0500000f


	//   ....[120]....
        /*0750*/ 	.word	0x0500000f


	//   ....[121]....
        /*0754*/ 	.word	0x0500000f


	//   ....[122]....
        /*0758*/ 	.word	0x0500000f


	//   ....[123]....
        /*075c*/ 	.word	0x0500000f


	//   ....[124]....
        /*0760*/ 	.word	0x0500000f


	//   ....[125]....
        /*0764*/ 	.word	0x0500000f


	//   ....[126]....
        /*0768*/ 	.word	0x0500000f


	//   ....[127]....
        /*076c*/ 	.word	0x0500000f


	//   ....[128]....
        /*0770*/ 	.word	0x0500000f


	//   ....[129]....
        /*0774*/ 	.word	0x0500000f


	//   ....[130]....
        /*0778*/ 	.word	0x0500000f


	//   ....[131]....
        /*077c*/ 	.word	0x0500000f


	//   ....[132]....
        /*0780*/ 	.word	0x0500000f


	//----- nvinfo : EIATTR_COOP_GROUP_INSTR_OFFSETS
	.align		4
.L_117:
        /*0784*/ 	.byte	0x04, 0x28
        /*0786*/ 	.short	(.L_119 - .L_118)


	//   ....[0]....
.L_118:
        /*0788*/ 	.word	0x00000060


	//   ....[1]....
        /*078c*/ 	.word	0x00000140


	//   ....[2]....
        /*0790*/ 	.word	0x00000190


	//   ....[3]....
        /*0794*/ 	.word	0x000003c0


	//   ....[4]....
        /*0798*/ 	.word	0x00000520


	//   ....[5]....
        /*079c*/ 	.word	0x00000640


	//   ....[6]....
        /*07a0*/ 	.word	0x000007a0


	//   ....[7]....
        /*07a4*/ 	.word	0x00001df0


	//   ....[8]....
        /*07a8*/ 	.word	0x00004ca0


	//   ....[9]....
        /*07ac*/ 	.word	0x00004ce0


	//   ....[10]....
        /*07b0*/ 	.word	0x00005080


	//   ....[11]....
        /*07b4*/ 	.word	0x00005100


	//   ....[12]....
        /*07b8*/ 	.word	0x00008b60


	//   ....[13]....
        /*07bc*/ 	.word	0x00008b90


	//   ....[14]....
        /*07c0*/ 	.word	0x00008ea0


	//   ....[15]....
        /*07c4*/ 	.word	0x00009000


	//   ....[16]....
        /*07c8*/ 	.word	0x0000a1b0


	//   ....[17]....
        /*07cc*/ 	.word	0x0000a240


	//   ....[18]....
        /*07d0*/ 	.word	0x0000a490


	//   ....[19]....
        /*07d4*/ 	.word	0x0000a4a0


	//   ....[20]....
        /*07d8*/ 	.word	0x0000c0c0


	//   ....[21]....
        /*07dc*/ 	.word	0x0000c0e0


	//   ....[22]....
        /*07e0*/ 	.word	0x0000c0f0


	//   ....[23]....
        /*07e4*/ 	.word	0x0000c110


	//   ....[24]....
        /*07e8*/ 	.word	0x0000cc20


	//   ....[25]....
        /*07ec*/ 	.word	0x0000cc50


	//   ....[26]....
        /*07f0*/ 	.word	0x0000cdf0


	//   ....[27]....
        /*07f4*/ 	.word	0x0000ce10


	//   ....[28]....
        /*07f8*/ 	.word	0x0000cf60


	//   ....[29]....
        /*07fc*/ 	.word	0x0000cf80


	//   ....[30]....
        /*0800*/ 	.word	0x0000d0e0


	//   ....[31]....
        /*0804*/ 	.word	0x0000d100


	//   ....[32]....
        /*0808*/ 	.word	0x0000d6d0


	//   ....[33]....
        /*080c*/ 	.word	0x0000d700


	//   ....[34]....
        /*0810*/ 	.word	0x0000e060


	//   ....[35]....
        /*0814*/ 	.word	0x0000e070


	//   ....[36]....
        /*0818*/ 	.word	0x0000f420


	//   ....[37]....
        /*081c*/ 	.word	0x0000f450


	//   ....[38]....
        /*0820*/ 	.word	0x0000f5d0


	//   ....[39]....
        /*0824*/ 	.word	0x0000f5f0


	//   ....[40]....
        /*0828*/ 	.word	0x0000f740


	//   ....[41]....
        /*082c*/ 	.word	0x0000f760


	//   ....[42]....
        /*0830*/ 	.word	0x0000f8c0


	//   ....[43]....
        /*0834*/ 	.word	0x0000f8e0


	//   ....[44]....
        /*0838*/ 	.word	0x0000fac0


	//   ....[45]....
        /*083c*/ 	.word	0x0000fcf0


	//   ....[46]....
        /*0840*/ 	.word	0x0000fd20


	//   ....[47]....
        /*0844*/ 	.word	0x0000fd50


	//   ....[48]....
        /*0848*/ 	.word	0x0000fd80


	//   ....[49]....
        /*084c*/ 	.word	0x0000fdb0


	//   ....[50]....
        /*0850*/ 	.word	0x0000fde0


	//   ....[51]....
        /*0854*/ 	.word	0x0000ff90


	//   ....[52]....
        /*0858*/ 	.word	0x0000ffc0


	//   ....[53]....
        /*085c*/ 	.word	0x0000fff0


	//   ....[54]....
        /*0860*/ 	.word	0x00010020


	//   ....[55]....
        /*0864*/ 	.word	0x00010050


	//   ....[56]....
        /*0868*/ 	.word	0x00010080


	//   ....[57]....
        /*086c*/ 	.word	0x00010110


	//   ....[58]....
        /*0870*/ 	.word	0x00010140


	//   ....[59]....
        /*0874*/ 	.word	0x00010150


	//   ....[60]....
        /*0878*/ 	.word	0x00010200


	//   ....[61]....
        /*087c*/ 	.word	0x00011750


	//   ....[62]....
        /*0880*/ 	.word	0x00012390


	//   ....[63]....
        /*0884*/ 	.word	0x000123e0


	//   ....[64]....
        /*0888*/ 	.word	0x000124b0


	//   ....[65]....
        /*088c*/ 	.word	0x000124c0


	//   ....[66]....
        /*0890*/ 	.word	0x00012570


	//   ....[67]....
        /*0894*/ 	.word	0x00012580


	//   ....[68]....
        /*0898*/ 	.word	0x00012630


	//   ....[69]....
        /*089c*/ 	.word	0x00012640


	//   ....[70]....
        /*08a0*/ 	.word	0x000126f0


	//   ....[71]....
        /*08a4*/ 	.word	0x00012700


	//   ....[72]....
        /*08a8*/ 	.word	0x000127b0


	//   ....[73]....
        /*08ac*/ 	.word	0x000127c0


	//   ....[74]....
        /*08b0*/ 	.word	0x00012870


	//   ....[75]....
        /*08b4*/ 	.word	0x00012880


	//   ....[76]....
        /*08b8*/ 	.word	0x000128d0


	//   ....[77]....
        /*08bc*/ 	.word	0x00012920


	//   ....[78]....
        /*08c0*/ 	.word	0x00015f80


	//   ....[79]....
        /*08c4*/ 	.word	0x00015fb0


	//   ....[80]....
        /*08c8*/ 	.word	0x00016010


	//   ....[81]....
        /*08cc*/ 	.word	0x00016040


	//   ....[82]....
        /*08d0*/ 	.word	0x00016070


	//   ....[83]....
        /*08d4*/ 	.word	0x000160a0


	//   ....[84]....
        /*08d8*/ 	.word	0x000160d0


	//   ....[85]....
        /*08dc*/ 	.word	0x00016100


	//   ....[86]....
        /*08e0*/ 	.word	0x000162d0


	//   ....[87]....
        /*08e4*/ 	.word	0x00016300


	//   ....[88]....
        /*08e8*/ 	.word	0x00016330


	//   ....[89]....
        /*08ec*/ 	.word	0x00016360


	//   ....[90]....
        /*08f0*/ 	.word	0x00016390


	//   ....[91]....
        /*08f4*/ 	.word	0x000163c0


	//   ....[92]....
        /*08f8*/ 	.word	0x00016480


	//   ....[93]....
        /*08fc*/ 	.word	0x000164a0


	//   ....[94]....
        /*0900*/ 	.word	0x000164b0


	//   ....[95]....
        /*0904*/ 	.word	0x00016510


	//   ....[96]....
        /*0908*/ 	.word	0x00016c30


	//   ....[97]....
        /*090c*/ 	.word	0x00017110


	//   ....[98]....
        /*0910*/ 	.word	0x000172f0


	//   ....[99]....
        /*0914*/ 	.word	0x00017340


	//   ....[100]....
        /*0918*/ 	.word	0x00017480


	//   ....[101]....
        /*091c*/ 	.word	0x000174d0


	//   ....[102]....
        /*0920*/ 	.word	0x00017610


	//   ....[103]....
        /*0924*/ 	.word	0x00017660


	//   ....[104]....
        /*0928*/ 	.word	0x000177a0


	//   ....[105]....
        /*092c*/ 	.word	0x000177f0


	//   ....[106]....
        /*0930*/ 	.word	0x00017930


	//   ....[107]....
        /*0934*/ 	.word	0x00017980


	//   ....[108]....
        /*0938*/ 	.word	0x00017ac0


	//   ....[109]....
        /*093c*/ 	.word	0x00017b10


	//   ....[110]....
        /*0940*/ 	.word	0x00017c30


	//   ....[111]....
        /*0944*/ 	.word	0x00017ca0


	//   ....[112]....
        /*0948*/ 	.word	0x00017dc0


	//   ....[113]....
        /*094c*/ 	.word	0x00017e10


	//   ....[114]....
        /*0950*/ 	.word	0x00018140


	//   ....[115]....
        /*0954*/ 	.word	0x000181e0


	//   ....[116]....
        /*0958*/ 	.word	0x00018390


	//   ....[117]....
        /*095c*/ 	.word	0x00018410


	//   ....[118]....
        /*0960*/ 	.word	0x00018490


	//   ....[119]....
        /*0964*/ 	.word	0x00018510


	//   ....[120]....
        /*0968*/ 	.word	0x00018590


	//   ....[121]....
        /*096c*/ 	.word	0x00018620


	//   ....[122]....
        /*0970*/ 	.word	0x000186c0


	//   ....[123]....
        /*0974*/ 	.word	0x00018770


	//   ....[124]....
        /*0978*/ 	.word	0x000187f0


	//   ....[125]....
        /*097c*/ 	.word	0x00018870


	//   ....[126]....
        /*0980*/ 	.word	0x000188f0


	//   ....[127]....
        /*0984*/ 	.word	0x00018980


	//   ....[128]....
        /*0988*/ 	.word	0x00018a00


	//   ....[129]....
        /*098c*/ 	.word	0x00018aa0


	//   ....[130]....
        /*0990*/ 	.word	0x00018af0


	//   ....[131]....
        /*0994*/ 	.word	0x00018b80


	//   ....[132]....
        /*0998*/ 	.word	0x00018cb0


	//----- nvinfo : EIATTR_REG_RECONFIG
	.align		4
.L_119:
        /*099c*/ 	.byte	0x01, 0x54
	.zero		2


	//----- nvinfo : EIATTR_SYSCALL_OFFSETS
	.align		4
        /*09a0*/ 	.byte	0x04, 0x46
        /*09a2*/ 	.short	(.L_121 - .L_120)


	//   ....[0]....
.L_120:
        /*09a4*/ 	.word	0x00001f70


	//   ....[1]....
        /*09a8*/ 	.word	0x00011360


	//   ....[2]....
        /*09ac*/ 	.word	0x000114b0


	//   ....[3]....
        /*09b0*/ 	.word	0x000115b0


	//   ....[4]....
        /*09b4*/ 	.word	0x00011f40


	//----- nvinfo : EIATTR_MBARRIER_INSTR_OFFSETS
	.align		4
.L_121:
        /*09b8*/ 	.byte	0x04, 0x39
        /*09ba*/ 	.short	(.L_123 - .L_122)


	//   ....[0]....
.L_122:
        /*09bc*/ 	.word	0x00000270
        /*09c0*/ 	.word	0x000000ff
        /*09c4*/ 	.word	0x00038800
        /*09c8*/ 	.short	0x0100
        /*09ca*/ 	.byte	0x08
	.zero		1


	//   ....[1]....
        /*09cc*/ 	.word	0x00000280
        /*09d0*/ 	.word	0x000000ff
        /*09d4*/ 	.word	0x00038820
        /*09d8*/ 	.short	0x0100
        /*09da*/ 	.byte	0x08
	.zero		1


	//   ....[2]....
        /*09dc*/ 	.word	0x00000370
        /*09e0*/ 	.word	0x000000ff
        /*09e4*/ 	.word	0x00038830
        /*09e8*/ 	.short	0x0100
        /*09ea*/ 	.byte	0x08
	.zero		1


	//   ....[3]....
        /*09ec*/ 	.word	0x00000380
        /*09f0*/ 	.word	0x000000ff
        /*09f4*/ 	.word	0x00038840
        /*09f8*/ 	.short	0x0100
        /*09fa*/ 	.byte	0x08
	.zero		1


	//   ....[4]....
        /*09fc*/ 	.word	0x00000390
        /*0a00*/ 	.word	0x000000ff
        /*0a04*/ 	.word	0x00038838
        /*0a08*/ 	.short	0x0100
        /*0a0a*/ 	.byte	0x08
	.zero		1


	//   ....[5]....
        /*0a0c*/ 	.word	0x000003a0
        /*0a10*/ 	.word	0x000000ff
        /*0a14*/ 	.word	0x00038848
        /*0a18*/ 	.short	0x0100
        /*0a1a*/ 	.byte	0x08
	.zero		1


	//   ....[6]....
        /*0a1c*/ 	.word	0x000004d0
        /*0a20*/ 	.word	0x000000ff
        /*0a24*/ 	.word	0x00038850
        /*0a28*/ 	.short	0x0100
        /*0a2a*/ 	.byte	0x08
	.zero		1


	//   ....[7]....
        /*0a2c*/ 	.word	0x000004e0
        /*0a30*/ 	.word	0x000000ff
        /*0a34*/ 	.word	0x00038860
        /*0a38*/ 	.short	0x0100
        /*0a3a*/ 	.byte	0x08
	.zero		1


	//   ....[8]....
        /*0a3c*/ 	.word	0x000004f0
        /*0a40*/ 	.word	0x000000ff
        /*0a44*/ 	.word	0x00038858
        /*0a48*/ 	.short	0x0100
        /*0a4a*/ 	.byte	0x08
	.zero		1


	//   ....[9]....
        /*0a4c*/ 	.word	0x00000500
        /*0a50*/ 	.word	0x000000ff
        /*0a54*/ 	.word	0x00038868
        /*0a58*/ 	.short	0x0100
        /*0a5a*/ 	.byte	0x08
	.zero		1


	//   ....[10]....
        /*0a5c*/ 	.word	0x000005f0
        /*0a60*/ 	.word	0x000000ff
        /*0a64*/ 	.word	0x00038870
        /*0a68*/ 	.short	0x0100
        /*0a6a*/ 	.byte	0x06
	.zero		1


	//   ....[11]....
        /*0a6c*/ 	.word	0x00000600
        /*0a70*/ 	.word	0x000000ff
        /*0a74*/ 	.word	0x00038880
        /*0a78*/ 	.short	0x0100
        /*0a7a*/ 	.byte	0x06
	.zero		1


	//   ....[12]....
        /*0a7c*/ 	.word	0x00000610
        /*0a80*/ 	.word	0x000000ff
        /*0a84*/ 	.word	0x00038878
        /*0a88*/ 	.short	0x0100
        /*0a8a*/ 	.byte	0x06
	.zero		1


	//   ....[13]....
        /*0a8c*/ 	.word	0x00000620
        /*0a90*/ 	.word	0x000000ff
        /*0a94*/ 	.word	0x00038888
        /*0a98*/ 	.short	0x0100
        /*0a9a*/ 	.byte	0x06
	.zero		1


	//   ....[14]....
        /*0a9c*/ 	.word	0x00000750
        /*0aa0*/ 	.word	0x000000ff
        /*0aa4*/ 	.word	0x00038890
        /*0aa8*/ 	.short	0x0100
        /*0aaa*/ 	.byte	0x08
	.zero		1


	//   ....[15]....
        /*0aac*/ 	.word	0x00000760
        /*0ab0*/ 	.word	0x000000ff
        /*0ab4*/ 	.word	0x000388a0
        /*0ab8*/ 	.short	0x0100
        /*0aba*/ 	.byte	0x08
	.zero		1


	//   ....[16]....
        /*0abc*/ 	.word	0x00000770
        /*0ac0*/ 	.word	0x000000ff
        /*0ac4*/ 	.word	0x00038898
        /*0ac8*/ 	.short	0x0100
        /*0aca*/ 	.byte	0x08
	.zero		1


	//   ....[17]....
        /*0acc*/ 	.word	0x00000780
        /*0ad0*/ 	.word	0x000000ff
        /*0ad4*/ 	.word	0x000388a8
        /*0ad8*/ 	.short	0x0100
        /*0ada*/ 	.byte	0x08
	.zero		1


	//   ....[18]....
        /*0adc*/ 	.word	0x000008b0
        /*0ae0*/ 	.word	0x000000ff
        /*0ae4*/ 	.word	0x000388b0
        /*0ae8*/ 	.short	0x0100
        /*0aea*/ 	.byte	0x08
	.zero		1


	//   ....[19]....
        /*0aec*/ 	.word	0x000008c0
        /*0af0*/ 	.word	0x000000ff
        /*0af4*/ 	.word	0x000388c0
        /*0af8*/ 	.short	0x0100
        /*0afa*/ 	.byte	0x08
	.zero		1


	//   ....[20]....
        /*0afc*/ 	.word	0x000008d0
        /*0b00*/ 	.word	0x000000ff
        /*0b04*/ 	.word	0x000388b8
        /*0b08*/ 	.short	0x0100
        /*0b0a*/ 	.byte	0x08
	.zero		1


	//   ....[21]....
        /*0b0c*/ 	.word	0x000008e0
        /*0b10*/ 	.word	0x000000ff
        /*0b14*/ 	.word	0x000388c8
        /*0b18*/ 	.short	0x0100
        /*0b1a*/ 	.byte	0x08
	.zero		1


	//   ....[22]....
        /*0b1c*/ 	.word	0x00002030
        /*0b20*/ 	.word	0x00000005
        /*0b24*/ 	.word	0x00038800
        /*0b28*/ 	.short	0x010a
        /*0b2a*/ 	.byte	0x3f
	.zero		1


	//   ....[23]....
        /*0b2c*/ 	.word	0x000020d0
        /*0b30*/ 	.word	0x00000000
        /*0b34*/ 	.word	0x00038830
        /*0b38*/ 	.short	0x010a
        /*0b3a*/ 	.byte	0x3f
	.zero		1


	//   ....[24]....
        /*0b3c*/ 	.word	0x00002150
        /*0b40*/ 	.word	0x00000000
        /*0b44*/ 	.word	0x00038830
        /*0b48*/ 	.short	0x010a
        /*0b4a*/ 	.byte	0x3f
	.zero		1


	//   ....[25]....
        /*0b4c*/ 	.word	0x00004bf0
        /*0b50*/ 	.word	0x00000000
        /*0b54*/ 	.word	0x00000000
        /*0b58*/ 	.short	0x0101
        /*0b5a*/ 	.byte	0x3f
	.zero		1


	//   ....[26]....
        /*0b5c*/ 	.word	0x00005f70
        /*0b60*/ 	.word	0x000000ff
        /*0b64*/ 	.word	0x00038830
        /*0b68*/ 	.short	0x010a
        /*0b6a*/ 	.byte	0x3c
	.zero		1


	//   ....[27]....
        /*0b6c*/ 	.word	0x00005fb0
        /*0b70*/ 	.word	0x000000ff
        /*0b74*/ 	.word	0x00038830
        /*0b78*/ 	.short	0x010a
        /*0b7a*/ 	.byte	0x3c
	.zero		1


	//   ....[28]....
        /*0b7c*/ 	.word	0x000088b0
        /*0b80*/ 	.word	0x00000015
        /*0b84*/ 	.word	0x00038850
        /*0b88*/ 	.short	0x010a
        /*0b8a*/ 	.byte	0x3f
	.zero		1


	//   ....[29]....
        /*0b8c*/ 	.word	0x000088f0
        /*0b90*/ 	.word	0x00000015
        /*0b94*/ 	.word	0x00038850
        /*0b98*/ 	.short	0x010a
        /*0b9a*/ 	.byte	0x3f
	.zero		1


	//   ....[30]....
        /*0b9c*/ 	.word	0x000091b0
        /*0ba0*/ 	.word	0x000000ff
        /*0ba4*/ 	.word	0x00000000
        /*0ba8*/ 	.short	0x0101
        /*0baa*/ 	.byte	0x3c
	.zero		1


	//   ....[31]....
        /*0bac*/ 	.word	0x000093e0
        /*0bb0*/ 	.word	0x000000aa
        /*0bb4*/ 	.word	0x00000000
        /*0bb8*/ 	.short	0x0101
        /*0bba*/ 	.byte	0x3f
	.zero		1


	//   ....[32]....
        /*0bbc*/ 	.word	0x0000a0e0
        /*0bc0*/ 	.word	0x00000000
        /*0bc4*/ 	.word	0x00038850
        /*0bc8*/ 	.short	0x010a
        /*0bca*/ 	.byte	0x3f
	.zero		1


	//   ....[33]....
        /*0bcc*/ 	.word	0x0000a120
        /*0bd0*/ 	.word	0x00000000
        /*0bd4*/ 	.word	0x00038850
        /*0bd8*/ 	.short	0x010a
        /*0bda*/ 	.byte	0x3f
	.zero		1


	//   ....[34]....
        /*0bdc*/ 	.word	0x0000a640
        /*0be0*/ 	.word	0x0000000b
        /*0be4*/ 	.word	0x00000000
        /*0be8*/ 	.short	0x0101
        /*0bea*/ 	.byte	0x3f
	.zero		1


	//   ....[35]....
        /*0bec*/ 	.word	0x0000cc30
        /*0bf0*/ 	.word	0x000000ff
        /*0bf4*/ 	.word	0x00000000
        /*0bf8*/ 	.short	0x0101
        /*0bfa*/ 	.byte	0x08
	.zero		1


	//   ....[36]....
        /*0bfc*/ 	.word	0x0000d510
        /*0c00*/ 	.word	0x000000ff
        /*0c04*/ 	.word	0x00000000
        /*0c08*/ 	.short	0x0101
        /*0c0a*/ 	.byte	0x08
	.zero		1


	//   ....[37]....
        /*0c0c*/ 	.word	0x000119b0
        /*0c10*/ 	.word	0x00000000
        /*0c14*/ 	.word	0x00038840
        /*0c18*/ 	.short	0x010a
        /*0c1a*/ 	.byte	0x3f
	.zero		1


	//   ....[38]....
        /*0c1c*/ 	.word	0x00012a20
        /*0c20*/ 	.word	0x00000012
        /*0c24*/ 	.word	0x00038800
        /*0c28*/ 	.short	0x0107
        /*0c2a*/ 	.byte	0x3f
	.zero		1


	//   ....[39]....
        /*0c2c*/ 	.word	0x00012b30
        /*0c30*/ 	.word	0x00000012
        /*0c34*/ 	.word	0x00038800
        /*0c38*/ 	.short	0x0101
        /*0c3a*/ 	.byte	0x3f
	.zero		1


	//   ....[40]....
        /*0c3c*/ 	.word	0x00012b50
        /*0c40*/ 	.word	0x00000012
        /*0c44*/ 	.word	0x00038820
        /*0c48*/ 	.short	0x010a
        /*0c4a*/ 	.byte	0x3f
	.zero		1


	//   ....[41]....
        /*0c4c*/ 	.word	0x00012f20
        /*0c50*/ 	.word	0x00000003
        /*0c54*/ 	.word	0x00038840
        /*0c58*/ 	.short	0x010a
        /*0c5a*/ 	.byte	0x3f
	.zero		1


	//   ....[42]....
        /*0c5c*/ 	.word	0x000134c0
        /*0c60*/ 	.word	0x00000003
        /*0c64*/ 	.word	0x00000060
        /*0c68*/ 	.short	0x010a
        /*0c6a*/ 	.byte	0x3f
	.zero		1


	//   ....[43]....
        /*0c6c*/ 	.word	0x00013d40
        /*0c70*/ 	.word	0x00000003
        /*0c74*/ 	.word	0x00038840
        /*0c78*/ 	.short	0x010a
        /*0c7a*/ 	.byte	0x3f
	.zero		1


	//   ....[44]....
        /*0c7c*/ 	.word	0x000142e0
        /*0c80*/ 	.word	0x00000002
        /*0c84*/ 	.word	0x00000060
        /*0c88*/ 	.short	0x010a
        /*0c8a*/ 	.byte	0x3f
	.zero		1


	//   ....[45]....
        /*0c8c*/ 	.word	0x00014aa0
        /*0c90*/ 	.word	0x00000002
        /*0c94*/ 	.word	0x00038840
        /*0c98*/ 	.short	0x010a
        /*0c9a*/ 	.byte	0x3f
	.zero		1


	//   ....[46]....
        /*0c9c*/ 	.word	0x00015040
        /*0ca0*/ 	.word	0x00000002
        /*0ca4*/ 	.word	0x00000060
        /*0ca8*/ 	.short	0x010a
        /*0caa*/ 	.byte	0x3f
	.zero		1


	//   ....[47]....
        /*0cac*/ 	.word	0x000157b0
        /*0cb0*/ 	.word	0x00000000
        /*0cb4*/ 	.word	0x00038860
        /*0cb8*/ 	.short	0x010a
        /*0cba*/ 	.byte	0x3f
	.zero		1


	//   ....[48]....
        /*0cbc*/ 	.word	0x00016bb0
        /*0cc0*/ 	.word	0x00000000
        /*0cc4*/ 	.word	0x00038820
        /*0cc8*/ 	.short	0x010a
        /*0cca*/ 	.byte	0x3f
	.zero		1


	//   ....[49]....
        /*0ccc*/ 	.word	0x00016dc0
        /*0cd0*/ 	.word	0x00000006
        /*0cd4*/ 	.word	0x00000000
        /*0cd8*/ 	.short	0x010a
        /*0cda*/ 	.byte	0x3f
	.zero		1


	//   ....[50]....
        /*0cdc*/ 	.word	0x00016df0
        /*0ce0*/ 	.word	0x00000007
        /*0ce4*/ 	.word	0x00000000
        /*0ce8*/ 	.short	0x010a
        /*0cea*/ 	.byte	0x3f
	.zero		1


	//   ....[51]....
        /*0cec*/ 	.word	0x00016e50
        /*0cf0*/ 	.word	0x00000004
        /*0cf4*/ 	.word	0x00000000
        /*0cf8*/ 	.short	0x010a
        /*0cfa*/ 	.byte	0x3f
	.zero		1


	//   ....[52]....
        /*0cfc*/ 	.word	0x00016e80
        /*0d00*/ 	.word	0x00000003
        /*0d04*/ 	.word	0x00000000
        /*0d08*/ 	.short	0x010a
        /*0d0a*/ 	.byte	0x3f
	.zero		1


	//   ....[53]....
        /*0d0c*/ 	.word	0x00016ee0
        /*0d10*/ 	.word	0x00000005
        /*0d14*/ 	.word	0x00038800
        /*0d18*/ 	.short	0x010a
        /*0d1a*/ 	.byte	0x3f
	.zero		1


	//   ....[54]....
        /*0d1c*/ 	.word	0x00016f30
        /*0d20*/ 	.word	0x00000000
        /*0d24*/ 	.word	0x00038830
        /*0d28*/ 	.short	0x010a
        /*0d2a*/ 	.byte	0x3f
	.zero		1


	//   ....[55]....
        /*0d2c*/ 	.word	0x00016f90
        /*0d30*/ 	.word	0x00000004
        /*0d34*/ 	.word	0x00038830
        /*0d38*/ 	.short	0x010a
        /*0d3a*/ 	.byte	0x3f
	.zero		1


	//   ....[56]....
        /*0d3c*/ 	.word	0x00016fe0
        /*0d40*/ 	.word	0x00000015
        /*0d44*/ 	.word	0x00038850
        /*0d48*/ 	.short	0x010a
        /*0d4a*/ 	.byte	0x3f
	.zero		1


	//   ....[57]....
        /*0d4c*/ 	.word	0x00017030
        /*0d50*/ 	.word	0x00000000
        /*0d54*/ 	.word	0x00038850
        /*0d58*/ 	.short	0x010a
        /*0d5a*/ 	.byte	0x3f
	.zero		1


	//   ....[58]....
        /*0d5c*/ 	.word	0x000171d0
        /*0d60*/ 	.word	0x00000000
        /*0d64*/ 	.word	0x00038840
        /*0d68*/ 	.short	0x010a
        /*0d6a*/ 	.byte	0x3f
	.zero		1


	//   ....[59]....
        /*0d6c*/ 	.word	0x00017e50
        /*0d70*/ 	.word	0x00000012
        /*0d74*/ 	.word	0x00038820
        /*0d78*/ 	.short	0x010a
        /*0d7a*/ 	.byte	0x3f
	.zero		1


	//   ....[60]....
        /*0d7c*/ 	.word	0x00017ea0
        /*0d80*/ 	.word	0x00000003
        /*0d84*/ 	.word	0x00038840
        /*0d88*/ 	.short	0x010a
        /*0d8a*/ 	.byte	0x3f
	.zero		1


	//   ....[61]....
        /*0d8c*/ 	.word	0x00017ef0
        /*0d90*/ 	.word	0x00000003
        /*0d94*/ 	.word	0x00000060
        /*0d98*/ 	.short	0x010a
        /*0d9a*/ 	.byte	0x3f
	.zero		1


	//   ....[62]....
        /*0d9c*/ 	.word	0x00017f40
        /*0da0*/ 	.word	0x00000003
        /*0da4*/ 	.word	0x00038840
        /*0da8*/ 	.short	0x010a
        /*0daa*/ 	.byte	0x3f
	.zero		1


	//   ....[63]....
        /*0dac*/ 	.word	0x00017f90
        /*0db0*/ 	.word	0x00000002
        /*0db4*/ 	.word	0x00000060
        /*0db8*/ 	.short	0x010a
        /*0dba*/ 	.byte	0x3f
	.zero		1


	//   ....[64]....
        /*0dbc*/ 	.word	0x00017fe0
        /*0dc0*/ 	.word	0x00000002
        /*0dc4*/ 	.word	0x00038840
        /*0dc8*/ 	.short	0x010a
        /*0dca*/ 	.byte	0x3f
	.zero		1


	//   ....[65]....
        /*0dcc*/ 	.word	0x00018030
        /*0dd0*/ 	.word	0x00000002
        /*0dd4*/ 	.word	0x00000060
        /*0dd8*/ 	.short	0x010a
        /*0dda*/ 	.byte	0x3f
	.zero		1


	//   ....[66]....
        /*0ddc*/ 	.word	0x00018080
        /*0de0*/ 	.word	0x00000000
        /*0de4*/ 	.word	0x00038860
        /*0de8*/ 	.short	0x010a
        /*0dea*/ 	.byte	0x3f
	.zero		1


	//   ....[67]....
        /*0dec*/ 	.word	0x00018bd0
        /*0df0*/ 	.word	0x00000000
        /*0df4*/ 	.word	0x00038820
        /*0df8*/ 	.short	0x010a
        /*0dfa*/ 	.byte	0x3f
	.zero		1


	//   ....[68]....
        /*0dfc*/ 	.word	0x00018d70
        /*0e00*/ 	.word	0x00000006
        /*0e04*/ 	.word	0x00000000
        /*0e08*/ 	.short	0x010a
        /*0e0a*/ 	.byte	0x3f
	.zero		1


	//   ....[69]....
        /*0e0c*/ 	.word	0x00018dc0
        /*0e10*/ 	.word	0x00000007
        /*0e14*/ 	.word	0x00000000
        /*0e18*/ 	.short	0x010a
        /*0e1a*/ 	.byte	0x3f
	.zero		1


	//   ....[70]....
        /*0e1c*/ 	.word	0x00018e10
        /*0e20*/ 	.word	0x00000004
        /*0e24*/ 	.word	0x00000000
        /*0e28*/ 	.short	0x010a
        /*0e2a*/ 	.byte	0x3f
	.zero		1


	//----- nvinfo : EIATTR_NUM_MBARRIERS
	.align		4
.L_123:
        /*0e2c*/ 	.byte	0x03, 0x38
        /*0e2e*/ 	.short	0x0016


	//----- nvinfo : EIATTR_EXIT_INSTR_OFFSETS
	.align		4
        /*0e30*/ 	.byte	0x04, 0x1c
        /*0e32*/ 	.short	(.L_125 - .L_124)


	//   ....[0]....
.L_124:
        /*0e34*/ 	.word	0x00000a50


	//   ....[1]....
        /*0e38*/ 	.word	0x0000fa70


	//   ....[2]....
        /*0e3c*/ 	.word	0x00016ed0


	//----- nvinfo : EIATTR_MAX_THREADS
	.align		4
.L_125:
        /*0e40*/ 	.byte	0x04, 0x05
        /*0e42*/ 	.short	(.L_127 - .L_126)
.L_126:
        /*0e44*/ 	.word	0x00000180
        /*0e48*/ 	.word	0x00000001
        /*0e4c*/ 	.word	0x00000001


	//----- nvinfo : EIATTR_CRS_STACK_SIZE
	.align		4
.L_127:
        /*0e50*/ 	.byte	0x04, 0x1e
        /*0e52*/ 	.short	(.L_129 - .L_128)
.L_128:
        /*0e54*/ 	.word	0x00000000


	//----- nvinfo : EIATTR_CBANK_PARAM_SIZE
	.align		4
.L_129:
        /*0e58*/ 	.byte	0x03, 0x19
        /*0e5a*/ 	.short	0x0af0


	//----- nvinfo : EIATTR_PARAM_CBANK
	.align		4
        /*0e5c*/ 	.byte	0x04, 0x0a
        /*0e5e*/ 	.short	(.L_131 - .L_130)
	.align		4
.L_130:
        /*0e60*/ 	.word	index@(.nv.constant0._ZN7cutlass13device_kernelIN5flash11enable_sm90INS1_16FlashAttnFwdSm90INS1_25CollectiveMainloopFwdSm90ILi2EN4cute5tupleIJNS5_1CILi1EEES8_S8_EEENS6_IJNS7_ILi128EEENS7_ILi80EEENS7_ILi256EEEEEELi256ENS_6half_tEfNS_4arch4Sm90ELb0ELb0ELb0ELb1ELb0ELb0ELb0ELb1ELb1ELb1ELb1ELb0EEENS1_21CollectiveEpilogueFwdINS6_IJSA_SC_SB_EEES9_SE_SG_Li256ELb1ELb1ELb1ELb0EEENS1_36VarlenDynamicPersistentTileSchedulerILi128ELi80ELi256ELi128ELb1ELb1ELb1ELb0ELb1ELb1EEEEEEEEEvNT_6ParamsE)
        /*0e64*/ 	.short	0x0210
        /*0e66*/ 	.short	0x0af0


	//----- nvinfo : EIATTR_SW_WAR
	.align		4
.L_131:
        /*0e68*/ 	.byte	0x04, 0x36
        /*0e6a*/ 	.short	(.L_133 - .L_132)
.L_132:
        /*0e6c*/ 	.word	0x00000008
.L_133:


//--------------------- .nv.info._ZN7cutlass13device_kernelIN5flash11enable_sm90INS1_16FlashAttnFwdSm90INS1_25CollectiveMainloopFwdSm90ILi2EN4cute5tupleIJNS5_1CILi1EEES8_S8_EEENS6_IJNS7_ILi128EEENS7_ILi80EEENS7_ILi256EEEEEELi256ENS_6half_tEfNS_4arch4Sm90ELb0ELb0ELb0ELb1ELb0ELb1ELb0ELb1ELb1ELb1ELb1ELb0EEENS1_21CollectiveEpilogueFwdINS6_IJSA_SC_SB_EEES9_SE_SG_Li256ELb1ELb1ELb1ELb0EEENS1_36VarlenDynamicPersistentTileSchedulerILi128ELi80ELi256ELi128ELb1ELb1ELb1ELb0ELb1ELb1EEEEEEEEEvNT_6ParamsE --------------------------
	.section	.nv.info._ZN7cutlass13device_kernelIN5flash11enable_sm90INS1_16FlashAttnFwdSm90INS1_25CollectiveMainloopFwdSm90ILi2EN4cute5tupleIJNS5_1CILi1EEES8_S8_EEENS6_IJNS7_ILi128EEENS7_ILi80EEENS7_ILi256EEEEEELi256ENS_6half_tEfNS_4arch4Sm90ELb0ELb0ELb0ELb1ELb0ELb1ELb0ELb1ELb1ELb1ELb1ELb0EEENS1_21CollectiveEpilogueFwdINS6_IJSA_SC_SB_EEES9_SE_SG_Li256ELb1ELb1ELb1ELb0EEENS1_36VarlenDynamicPersistentTileSchedulerILi128ELi80ELi256ELi128ELb1ELb1ELb1ELb0ELb1ELb1EEEEEEEEEvNT_6ParamsE,"",@"SHT_CUDA_INFO"
	.sectionflags	@""
	.align	4


	//----- nvinfo : EIATTR_CUDA_API_VERSION
	.align		4
        /*0000*/ 	.byte	0x04, 0x37
        /*0002*/ 	.short	(.L_135 - .L_134)
.L_134:
        /*0004*/ 	.word	0x00000082


	//----- nvinfo : EIATTR_KPARAM_INFO
	.align		4
.L_135:
        /*0008*/ 	.byte	0x04, 0x17
        /*000a*/ 	.short	(.L_137 - .L_136)
.L_136:
        /*000c*/ 	.word	0x00000000
        /*0010*/ 	.short	0x0000
        /*0012*/ 	.short	0x0070
        /*0014*/ 	.byte	0x00, 0xf0, 0x01, 0x2a


	//----- nvinfo : EIATTR_SPARSE_MMA_MASK
	.align		4
.L_137:
        /*0018*/ 	.byte	0x03, 0x50
        /*001a*/ 	.short	0x0000


	//----- nvinfo : EIATTR_MAXREG_COUNT
	.align		4
        /*001c*/ 	.byte	0x03, 0x1b
        /*001e*/ 	.short	0x00a8


	//----- nvinfo : EIATTR_NUM_BARRIERS
	.align		4
        /*0020*/ 	.byte	0x02, 0x4c
        /*0022*/ 	.byte	0x10
	.zero		1


	//----- nvinfo : EIATTR_EXTERNS
	.align		4
        /*0024*/ 	.byte	0x04, 0x0f
        /*0026*/ 	.short	(.L_139 - .L_138)


	//   ....[0]....
	.align		4
.L_138:
        /*0028*/ 	.word	index@(__assertfail)


	//----- nvinfo : EIATTR_ANNOTATIONS
	.align		4
.L_139:
        /*002c*/ 	.byte	0x04, 0x55
        /*002e*/ 	.short	(.L_141 - .L_140)


	//   ....[0]....
.L_140:
        /* <DEDUP_REMOVED lines=189> */


	//----- nvinfo : EIATTR_MERCURY_ISA_VERSION
	.align		4
.L_141:
        /*0bf0*/ 	.byte	0x03, 0x5f
        /*0bf2*/ 	.short	0x0101


	//----- nvinfo : EIATTR_UNUSED_LOAD_BYTE_OFFSET
	.align		4
        /*0bf4*/ 	.byte	0x04, 0x44
        /*0bf6*/ 	.short	(.L_143 - .L_142)


	//   ....[0]....
.L_142:
        /*0bf8*/ 	.word	0x00000a80
        /*0bfc*/ 	.word	0x0000fff0


	//   ....[1]....
        /*0c00*/ 	.word	0x0001da90
        /*0c04*/ 	.word	0x0000fff0


	//----- nvinfo : EIATTR_INT_WARP_WIDE_INSTR_OFFSETS
	.align		4
.L_143:
        /*0c08*/ 	.byte	0x04, 0x31
        /*0c0a*/ 	.short	(.L_145 - .L_144)


	//   ....[0]....
.L_144:
        /*0c0c*/ 	.word	0x00000190


	//   ....[1]....
        /*0c10*/ 	.word	0x000001d0


	//   ....[2]....
        /*0c14*/ 	.word	0x00000240


	//   ....[3]....
        /*0c18*/ 	.word	0x000255e0


	//   ....[4]....
        /*0c1c*/ 	.word	0x00025680


	//   ....[5]....
        /*0c20*/ 	.word	0x00029b10


	//   ....[6]....
        /*0c24*/ 	.word	0x00029b80


	//----- nvinfo : EIATTR_COOP_GROUP_MASK_REGIDS
	.align		4
.L_145:
        /*0c28*/ 	.byte	0x04, 0x29
        /*0c2a*/ 	.short	(.L_147 - .L_146)


	//   ....[0]....
.L_146:
        /*0c2c*/ 	.word	0xffffffff


	//   ....[1]....
        /*0c30*/ 	.word	0xffffffff


	//   ....[2]....
        /*0c34*/ 	.word	0xffffffff


	//   ....[3]....
        /*0c38*/ 	.word	0xffffffff


	//   ....[4]....
        /*0c3c*/ 	.word	0xffffffff


	//   ....[5]....
        /*0c40*/ 	.word	0xffffffff


	//   ....[6]....
        /*0c44*/ 	.word	0xffffffff


	//   ....[7]....
        /*0c48*/ 	.word	0xffffffff


	//   ....[8]....
        /*0c4c*/ 	.word	0xffffffff


	//   ....[9]....
        /*0c50*/ 	.word	0xffffffff


	//   ....[10]....
        /*0c54*/ 	.word	0xffffffff


	//   ....[11]....
        /*0c58*/ 	.word	0xffffffff


	//   ....[12]....
        /*0c5c*/ 	.word	0xffffffff


	//   ....[13]....
        /*0c60*/ 	.word	0xffffffff


	//   ....[14]....
        /*0c64*/ 	.word	0xffffffff


	//   ....[15]....
        /*0c68*/ 	.word	0xffffffff


	//   ....[16]....
        /*0c6c*/ 	.word	0xffffffff


	//   ....[17]....
        /*0c70*/ 	.word	0xffffffff


	//   ....[18]....
        /*0c74*/ 	.word	0xffffffff


	//   ....[19]....
        /*0c78*/ 	.word	0xffffffff


	//   ....[20]....
        /*0c7c*/ 	.word	0xffffffff


	//   ....[21]....
        /*0c80*/ 	.word	0xffffffff


	//   ....[22]....
        /*0c84*/ 	.word	0xffffffff


	//   ....[23]....
        /*0c88*/ 	.word	0xffffffff


	//   ....[24]....
        /*0c8c*/ 	.word	0xffffffff


	//   ....[25]....
        /*0c90*/ 	.word	0xffffffff


	//   ....[26]....
        /*0c94*/ 	.word	0xffffffff


	//   ....[27]....
        /*0c98*/ 	.word	0xffffffff


	//   ....[28]....
        /*0c9c*/ 	.word	0xffffffff


	//   ....[29]....
        /*0ca0*/ 	.word	0xffffffff


	//   ....[30]....
        /*0ca4*/ 	.word	0xffffffff


	//   ....[31]....
        /*0ca8*/ 	.word	0xffffffff


	//   ....[32]....
        /*0cac*/ 	.word	0xffffffff


	//   ....[33]....
        /*0cb0*/ 	.word	0xffffffff


	//   ....[34]....
        /*0cb4*/ 	.word	0xffffffff


	//   ....[35]....
        /*0cb8*/ 	.word	0xffffffff


	//   ....[36]....
        /*0cbc*/ 	.word	0xffffffff


	//   ....[37]....
        /*0cc0*/ 	.word	0xffffffff


	//   ....[38]....
        /*0cc4*/ 	.word	0xffffffff


	//   ....[39]....
        /*0cc8*/ 	.word	0xffffffff


	//   ....[40]....
        /*0ccc*/ 	.word	0xffffffff


	//   ....[41]....
        /*0cd0*/ 	.word	0xffffffff


	//   ....[42]....
        /*0cd4*/ 	.word	0xffffffff


	//   ....[43]....
        /*0cd8*/ 	.word	0xffffffff


	//   ....[44]....
        /*0cdc*/ 	.word	0xffffffff


	//   ....[45]....
        /*0ce0*/ 	.word	0xffffffff


	//   ....[46]....
        /*0ce4*/ 	.word	0xffffffff


	//   ....[47]....
        /*0ce8*/ 	.word	0xffffffff


	//   ....[48]....
        /*0cec*/ 	.word	0xffffffff


	//   ....[49]....
        /*0cf0*/ 	.word	0xffffffff


	//   ....[50]....
        /*0cf4*/ 	.word	0xffffffff


	//   ....[51]....
        /*0cf8*/ 	.word	0xffffffff


	//   ....[52]....
        /*0cfc*/ 	.word	0xffffffff


	//   ....[53]....
        /*0d00*/ 	.word	0xffffffff


	//   ....[54]....
        /*0d04*/ 	.word	0xffffffff


	//   ....[55]....
        /*0d08*/ 	.word	0xffffffff


	//   ....[56]....
        /*0d0c*/ 	.word	0xffffffff


	//   ....[57]....
        /*0d10*/ 	.word	0xffffffff


	//   ....[58]....
        /*0d14*/ 	.word	0xffffffff


	//   ....[59]....
        /*0d18*/ 	.word	0xffffffff


	//   ....[60]....
        /*0d1c*/ 	.word	0xffffffff


	//   ....[61]....
        /*0d20*/ 	.word	0xffffffff


	//   ....[62]....
        /*0d24*/ 	.word	0xffffffff


	//   ....[63]....
        /*0d28*/ 	.word	0xffffffff


	//   ....[64]....
        /*0d2c*/ 	.word	0xffffffff


	//   ....[65]....
        /*0d30*/ 	.word	0xffffffff


	//   ....[66]....
        /*0d34*/ 	.word	0xffffffff


	//   ....[67]....
        /*0d38*/ 	.word	0xffffffff


	//   ....[68]....
        /*0d3c*/ 	.word	0xffffffff


	//   ....[69]....
        /*0d40*/ 	.word	0xffffffff


	//   ....[70]....
        /*0d44*/ 	.word	0xffffffff


	//   ....[71]....
        /*0d48*/ 	.word	0xffffffff


	//   ....[72]....
        /*0d4c*/ 	.word	0xffffffff


	//   ....[73]....
        /*0d50*/ 	.word	0xffffffff


	//   ....[74]....
        /*0d54*/ 	.word	0xffffffff


	//   ....[75]....
        /*0d58*/ 	.word	0xffffffff


	//   ....[76]....
        /*0d5c*/ 	.word	0xffffffff


	//   ....[77]....
        /*0d60*/ 	.word	0xffffffff


	//   ....[78]....
        /*0d64*/ 	.word	0xffffffff


	//   ....[79]....
        /*0d68*/ 	.word	0xffffffff


	//   ....[80]....
        /*0d6c*/ 	.word	0xffffffff


	//   ....[81]....
        /*0d70*/ 	.word	0xffffffff


	//   ....[82]....
        /*0d74*/ 	.word	0xffffffff


	//   ....[83]....
        /*0d78*/ 	.word	0xffffffff


	//   ....[84]....
        /*0d7c*/ 	.word	0xffffffff


	//   ....[85]....
        /*0d80*/ 	.word	0xffffffff


	//   ....[86]....
        /*0d84*/ 	.word	0xffffffff


	//   ....[87]....
        /*0d88*/ 	.word	0xffffffff


	//   ....[88]....
        /*0d8c*/ 	.word	0xffffffff


	//   ....[89]....
        /*0d90*/ 	.word	0xffffffff


	//   ....[90]....
        /*0d94*/ 	.word	0xffffffff


	//   ....[91]....
        /*0d98*/ 	.word	0xffffffff


	//   ....[92]....
        /*0d9c*/ 	.word	0xffffffff


	//   ....[93]....
        /*0da0*/ 	.word	0xffffffff


	//   ....[94]....
        /*0da4*/ 	.word	0xffffffff


	//   ....[95]....
        /*0da8*/ 	.word	0xffffffff


	//   ....[96]....
        /*0dac*/ 	.word	0xffffffff


	//   ....[97]....
        /*0db0*/ 	.word	0xffffffff


	//   ....[98]....
        /*0db4*/ 	.word	0xffffffff


	//   ....[99]....
        /*0db8*/ 	.word	0xffffffff


	//   ....[100]....
        /*0dbc*/ 	.word	0xffffffff


	//   ....[101]....
        /*0dc0*/ 	.word	0xffffffff


	//   ....[102]....
        /*0dc4*/ 	.word	0xffffffff


	//   ....[103]....
        /*0dc8*/ 	.word	0xffffffff


	//   ....[104]....
        /*0dcc*/ 	.word	0xffffffff


	//   ....[105]....
        /*0dd0*/ 	.word	0xffffffff


	//   ....[106]....
        /*0dd4*/ 	.word	0x0500000f


	//   ....[107]....
        /*0dd8*/ 	.word	0x0500000f


	//   ....[108]....
        /*0ddc*/ 	.word	0x0500000f


	//   ....[109]....
        /*0de0*/ 	.word	0x0500000f


	//   ....[110]....
        /*0de4*/ 	.word	0x0500000f


	//   ....[111]....
        /*0de8*/ 	.word	0x0500000f


	//   ....[112]....
        /*0dec*/ 	.word	0x0500000f


	//   ....[113]....
        /*0df0*/ 	.word	0x0500000f


	//   ....[114]....
        /*0df4*/ 	.word	0x0500000f


	//   ....[115]....
        /*0df8*/ 	.word	0x0500000f


	//   ....[116]....
        /*0dfc*/ 	.word	0x0500000f


	//   ....[117]....
        /*0e00*/ 	.word	0x0500000f


	//   ....[118]....
        /*0e04*/ 	.word	0x0500000f


	//   ....[119]....
        /*0e08*/ 	.word	0x0500000f


	//   ....[120]....
        /*0e0c*/ 	.word	0x0500000f


	//   ....[121]....
        /*0e10*/ 	.word	0x0500000f


	//   ....[122]....
        /*0e14*/ 	.word	0x0500000f


	//   ....[123]....
        /*0e18*/ 	.word	0x0500000f


	//   ....[124]....
        /*0e1c*/ 	.word	0x0500000f


	//   ....[125]....
        /*0e20*/ 	.word	0x0500000f


	//   ....[126]....
        /*0e24*/ 	.word	0x0500000f


	//   ....[127]....
        /*0e28*/ 	.word	0x0500000f


	//   ....[128]....
        /*0e2c*/ 	.word	0x0500000f


	//   ....[129]....
        /*0e30*/ 	.word	0x0500000f


	//   ....[130]....
        /*0e34*/ 	.word	0x0500000f


	//   ....[131]....
        /*0e38*/ 	.word	0x0500000f


	//   ....[132]....
        /*0e3c*/ 	.word	0x0500000f


	//   ....[133]....
        /*0e40*/ 	.word	0x0500000f


	//   ....[134]....
        /*0e44*/ 	.word	0x0500000f


	//   ....[135]....
        /*0e48*/ 	.word	0x0500000f


	//   ....[136]....
        /*0e4c*/ 	.word	0x0500000f


	//   ....[137]....
        /*0e50*/ 	.word	0x0500000f


	//   ....[138]....
        /*0e54*/ 	.word	0x0500000f


	//   ....[139]....
        /*0e58*/ 	.word	0x0500000f


	//   ....[140]....
        /*0e5c*/ 	.word	0x0500000f


	//   ....[141]....
        /*0e60*/ 	.word	0x0500000f


	//   ....[142]....
        /*0e64*/ 	.word	0x0500000f


	//   ....[143]....
        /*0e68*/ 	.word	0x0500000f


	//   ....[144]....
        /*0e6c*/ 	.word	0x0500000f


	//   ....[145]....
        /*0e70*/ 	.word	0x0500000f


	//   ....[146]....
        /*0e74*/ 	.word	0x0500000f


	//   ....[147]....
        /*0e78*/ 	.word	0x0500000f


	//   ....[148]....
        /*0e7c*/ 	.word	0x0500000f


	//   ....[149]....
        /*0e80*/ 	.word	0x0500000f


	//   ....[150]....
        /*0e84*/ 	.word	0x0500000f


	//----- nvinfo : EIATTR_COOP_GROUP_INSTR_OFFSETS
	.align		4
.L_147:
        /*0e88*/ 	.byte	0x04, 0x28
        /*0e8a*/ 	.short	(.L_149 - .L_148)


	//   ....[0]....
.L_148:
        /*0e8c*/ 	.word	0x00000060


	//   ....[1]....
        /*0e90*/ 	.word	0x000001a0


	//   ....[2]....
        /*0e94*/ 	.word	0x000001f0


	//   ....[3]....
        /*0e98*/ 	.word	0x00000420


	//   ....[4]....
        /*0e9c*/ 	.word	0x00000580


	//   ....[5]....
        /*0ea0*/ 	.word	0x000006a0


	//   ....[6]....
        /*0ea4*/ 	.word	0x00000800


	//   ....[7]....
        /*0ea8*/ 	.word	0x0000be40


	//   ....[8]....
        /*0eac*/ 	.word	0x0000c3c0


	//   ....[9]....
        /*0eb0*/ 	.word	0x0000c3d0


	//   ....[10]....
        /*0eb4*/ 	.word	0x0000c3e0


	//   ....[11]....
        /*0eb8*/ 	.word	0x0000c3f0


	//   ....[12]....
        /*0ebc*/ 	.word	0x0000f6a0


	//   ....[13]....
        /*0ec0*/ 	.word	0x0000f6b0


	//   ....[14]....
        /*0ec4*/ 	.word	0x0000f6c0


	//   ....[15]....
        /*0ec8*/ 	.word	0x0000f6d0


	//   ....[16]....
        /*0ecc*/ 	.word	0x00016420


	//   ....[17]....
        /*0ed0*/ 	.word	0x00016480


	//   ....[18]....
        /*0ed4*/ 	.word	0x00016680


	//   ....[19]....
        /*0ed8*/ 	.word	0x000166a0


	//   ....[20]....
        /*0edc*/ 	.word	0x0001b830


	//   ....[21]....
        /*0ee0*/ 	.word	0x0001b850


	//   ....[22]....
        /*0ee4*/ 	.word	0x0001b9b0


	//   ....[23]....
        /*0ee8*/ 	.word	0x0001b9d0


	//   ....[24]....
        /*0eec*/ 	.word	0x0001cdb0


	//   ....[25]....
        /*0ef0*/ 	.word	0x0001d080


	//   ....[26]....
        /*0ef4*/ 	.word	0x0001d090


	//   ....[27]....
        /*0ef8*/ 	.word	0x0001d0c0


	//   ....[28]....
        /*0efc*/ 	.word	0x0001eb20


	//   ....[29]....
        /*0f00*/ 	.word	0x0001eb40


	//   ....[30]....
        /*0f04*/ 	.word	0x0001eb50


	//   ....[31]....
        /*0f08*/ 	.word	0x0001eb60


	//   ....[32]....
        /*0f0c*/ 	.word	0x0001f5a0


	//   ....[33]....
        /*0f10*/ 	.word	0x0001f5c0


	//   ....[34]....
        /*0f14*/ 	.word	0x0001f720


	//   ....[35]....
        /*0f18*/ 	.word	0x0001f740


	//   ....[36]....
        /*0f1c*/ 	.word	0x0001f890


	//   ....[37]....
        /*0f20*/ 	.word	0x0001f8b0


	//   ....[38]....
        /*0f24*/ 	.word	0x0001fa10


	//   ....[39]....
        /*0f28*/ 	.word	0x0001fa30


	//   ....[40]....
        /*0f2c*/ 	.word	0x00020230


	//   ....[41]....
        /*0f30*/ 	.word	0x00020260


	//   ....[42]....
        /*0f34*/ 	.word	0x00020ab0


	//   ....[43]....
        /*0f38*/ 	.word	0x00020ac0


	//   ....[44]....
        /*0f3c*/ 	.word	0x00021bb0


	//   ....[45]....
        /*0f40*/ 	.word	0x00021bd0


	//   ....[46]....
        /*0f44*/ 	.word	0x00021d30


	//   ....[47]....
        /*0f48*/ 	.word	0x00021d50


	//   ....[48]....
        /*0f4c*/ 	.word	0x00021ea0


	//   ....[49]....
        /*0f50*/ 	.word	0x00021ec0


	//   ....[50]....
        /*0f54*/ 	.word	0x00022020


	//   ....[51]....
        /*0f58*/ 	.word	0x00022040


	//   ....[52]....
        /*0f5c*/ 	.word	0x00022220


	//   ....[53]....
        /*0f60*/ 	.word	0x00022460


	//   ....[54]....
        /*0f64*/ 	.word	0x00022490


	//   ....[55]....
        /*0f68*/ 	.word	0x000224c0


	//   ....[56]....
        /*0f6c*/ 	.word	0x000224f0


	//   ....[57]....
        /*0f70*/ 	.word	0x00022520


	//   ....[58]....
        /*0f74*/ 	.word	0x00022550


	//   ....[59]....
        /*0f78*/ 	.word	0x00022700


	//   ....[60]....
        /*0f7c*/ 	.word	0x00022730


	//   ....[61]....
        /*0f80*/ 	.word	0x00022760


	//   ....[62]....
        /*0f84*/ 	.word	0x00022790


	//   ....[63]....
        /*0f88*/ 	.word	0x000227c0


	//   ....[64]....
        /*0f8c*/ 	.word	0x000227f0


	//   ....[65]....
        /*0f90*/ 	.word	0x00022880


	//   ....[66]....
        /*0f94*/ 	.word	0x000228b0


	//   ....[67]....
        /*0f98*/ 	.word	0x000228c0


	//   ....[68]....
        /*0f9c*/ 	.word	0x00022970


	//   ....[69]....
        /*0fa0*/ 	.word	0x00023a50


	//   ....[70]....
        /*0fa4*/ 	.word	0x00025be0


	//   ....[71]....
        /*0fa8*/ 	.word	0x00026860


	//   ....[72]....
        /*0fac*/ 	.word	0x000268b0


	//   ....[73]....
        /*0fb0*/ 	.word	0x00026980


	//   ....[74]....
        /*0fb4*/ 	.word	0x00026990


	//   ....[75]....
        /*0fb8*/ 	.word	0x00026a40


	//   ....[76]....
        /*0fbc*/ 	.word	0x00026a50


	//   ....[77]....
        /*0fc0*/ 	.word	0x00026b00


	//   ....[78]....
        /*0fc4*/ 	.word	0x00026b10


	//   ....[79]....
        /*0fc8*/ 	.word	0x00026bc0


	//   ....[80]....
        /*0fcc*/ 	.word	0x00026bd0


	//   ....[81]....
        /*0fd0*/ 	.word	0x00026c80


	//   ....[82]....
        /*0fd4*/ 	.word	0x00026c90


	//   ....[83]....
        /*0fd8*/ 	.word	0x00026d40


	//   ....[84]....
        /*0fdc*/ 	.word	0x00026d50


	//   ....[85]....
        /*0fe0*/ 	.word	0x00026da0


	//   ....[86]....
        /*0fe4*/ 	.word	0x00026df0


	//   ....[87]....
        /*0fe8*/ 	.word	0x0002a440


	//   ....[88]....
        /*0fec*/ 	.word	0x0002a470


	//   ....[89]....
        /*0ff0*/ 	.word	0x0002a4e0


	//   ....[90]....
        /*0ff4*/ 	.word	0x0002a510


	//   ....[91]....
        /*0ff8*/ 	.word	0x0002a540


	//   ....[92]....
        /*0ffc*/ 	.word	0x0002a570


	//   ....[93]....
        /*1000*/ 	.word	0x0002a5a0


	//   ....[94]....
        /*1004*/ 	.word	0x0002a5d0


	//   ....[95]....
        /*1008*/ 	.word	0x0002a7a0


	//   ....[96]....
        /*100c*/ 	.word	0x0002a7d0


	//   ....[97]....
        /*1010*/ 	.word	0x0002a800


	//   ....[98]....
        /*1014*/ 	.word	0x0002a830


	//   ....[99]....
        /*1018*/ 	.word	0x0002a860


	//   ....[100]....
        /*101c*/ 	.word	0x0002a890


	//   ....[101]....
        /*1020*/ 	.word	0x0002a950


	//   ....[102]....
        /*1024*/ 	.word	0x0002a970


	//   ....[103]....
        /*1028*/ 	.word	0x0002a980


	//   ....[104]....
        /*102c*/ 	.word	0x0002a9e0


	//   ....[105]....
        /*1030*/ 	.word	0x0002b100


	//   ....[106]....
        /*1034*/ 	.word	0x0002b520


	//   ....[107]....
        /*1038*/ 	.word	0x0002b5b0


	//   ....[108]....
        /*103c*/ 	.word	0x0002b600


	//   ....[109]....
        /*1040*/ 	.word	0x0002b650


	//   ....[110]....
        /*1044*/ 	.word	0x0002b740


	//   ....[111]....
        /*1048*/ 	.word	0x0002b7d0


	//   ....[112]....
        /*104c*/ 	.word	0x0002b820


	//   ....[113]....
        /*1050*/ 	.word	0x0002b870


	//   ....[114]....
        /*1054*/ 	.word	0x0002bad0


	//   ....[115]....
        /*1058*/ 	.word	0x0002bdb0


	//   ....[116]....
        /*105c*/ 	.word	0x0002bf90


	//   ....[117]....
        /*1060*/ 	.word	0x0002bfe0


	//   ....[118]....
        /*1064*/ 	.word	0x0002c120


	//   ....[119]....
        /*1068*/ 	.word	0x0002c170


	//   ....[120]....
        /*106c*/ 	.word	0x0002c2b0


	//   ....[121]....
        /*1070*/ 	.word	0x0002c300


	//   ....[122]....
        /*1074*/ 	.word	0x0002c440


	//   ....[123]....
        /*1078*/ 	.word	0x0002c490


	//   ....[124]....
        /*107c*/ 	.word	0x0002c5d0


	//   ....[125]....
        /*1080*/ 	.word	0x0002c620


	//   ....[126]....
        /*1084*/ 	.word	0x0002c760


	//   ....[127]....
        /*1088*/ 	.word	0x0002c7b0


	//   ....[128]....
        /*108c*/ 	.word	0x0002c8d0


	//   ....[129]....
        /*1090*/ 	.word	0x0002c940


	//   ....[130]....
        /*1094*/ 	.word	0x0002ca60


	//   ....[131]....
        /*1098*/ 	.word	0x0002cab0


	//   ....[132]....
        /*109c*/ 	.word	0x0002cde0


	//   ....[133]....
        /*10a0*/ 	.word	0x0002ce80


	//   ....[134]....
        /*10a4*/ 	.word	0x0002d030


	//   ....[135]....
        /*10a8*/ 	.word	0x0002d0b0


	//   ....[136]....
        /*10ac*/ 	.word	0x0002d130


	//   ....[137]....
        /*10b0*/ 	.word	0x0002d1b0


	//   ....[138]....
        /*10b4*/ 	.word	0x0002d230


	//   ....[139]....
        /*10b8*/ 	.word	0x0002d2c0


	//   ....[140]....
        /*10bc*/ 	.word	0x0002d360


	//   ....[141]....
        /*10c0*/ 	.word	0x0002d410


	//   ....[142]....
        /*10c4*/ 	.word	0x0002d490


	//   ....[143]....
        /*10c8*/ 	.word	0x0002d510


	//   ....[144]....
        /*10cc*/ 	.word	0x0002d590


	//   ....[145]....
        /*10d0*/ 	.word	0x0002d620


	//   ....[146]....
        /*10d4*/ 	.word	0x0002d6a0


	//   ....[147]....
        /*10d8*/ 	.word	0x0002d740


	//   ....[148]....
        /*10dc*/ 	.word	0x0002d790


	//   ....[149]....
        /*10e0*/ 	.word	0x0002d820


	//   ....[150]....
        /*10e4*/ 	.word	0x0002d950


	//----- nvinfo : EIATTR_REG_RECONFIG
	.align		4
.L_149:
        /*10e8*/ 	.byte	0x01, 0x54
	.zero		2


	//----- nvinfo : EIATTR_SYSCALL_OFFSETS
	.align		4
        /*10ec*/ 	.byte	0x04, 0x46
        /*10ee*/ 	.short	(.L_151 - .L_150)


	//   ....[0]....
.L_150:
        /*10f0*/ 	.word	0x00002660


	//   ....[1]....
        /*10f4*/ 	.word	0x000027b0


	//   ....[2]....
        /*10f8*/ 	.word	0x0000bfb0


	//   ....[3]....
        /*10fc*/ 	.word	0x0000c340


	//   ....[4]....
        /*1100*/ 	.word	0x000257f0


	//   ....[5]....
        /*1104*/ 	.word	0x00025940


	//   ....[6]....
        /*1108*/ 	.word	0x00025a30


	//   ....[7]....
        /*110c*/ 	.word	0x00026410


	//----- nvinfo : EIATTR_MBARRIER_INSTR_OFFSETS
	.align		4
.L_151:
        /*1110*/ 	.byte	0x04, 0x39
        /*1112*/ 	.short	(.L_153 - .L_152)


	//   ....[0]....
.L_152:
        /*1114*/ 	.word	0x000002d0
        /*1118*/ 	.word	0x000000ff
        /*111c*/ 	.word	0x00038800
        /*1120*/ 	.short	0x0100
        /*1122*/ 	.byte	0x08
	.zero		1


	//   ....[1]....
        /*1124*/ 	.word	0x000002e0
        /*1128*/ 	.word	0x000000ff
        /*112c*/ 	.word	0x00038820
        /*1130*/ 	.short	0x0100
        /*1132*/ 	.byte	0x08
	.zero		1


	//   ....[2]....
        /*1134*/ 	.word	0x000003d0
        /*1138*/ 	.word	0x000000ff
        /*113c*/ 	.word	0x00038830
        /*1140*/ 	.short	0x0100
        /*1142*/ 	.byte	0x08
	.zero		1


	//   ....[3]....
        /*1144*/ 	.word	0x000003e0
        /*1148*/ 	.word	0x000000ff
        /*114c*/ 	.word	0x00038840
        /*1150*/ 	.short	0x0100
        /*1152*/ 	.byte	0x08
	.zero		1


	//   ....[4]....
        /*1154*/ 	.word	0x000003f0
        /*1158*/ 	.word	0x000000ff
        /*115c*/ 	.word	0x00038838
        /*1160*/ 	.short	0x0100
        /*1162*/ 	.byte	0x08
	.zero		1


	//   ....[5]....
        /*1164*/ 	.word	0x00000400
        /*1168*/ 	.word	0x000000ff
        /*116c*/ 	.word	0x00038848
        /*1170*/ 	.short	0x0100
        /*1172*/ 	.byte	0x08
	.zero		1


	//   ....[6]....
        /*1174*/ 	.word	0x00000530
        /*1178*/ 	.word	0x000000ff
        /*117c*/ 	.word	0x00038850
        /*1180*/ 	.short	0x0100
        /*1182*/ 	.byte	0x08
	.zero		1


	//   ....[7]....
        /*1184*/ 	.word	0x00000540
        /*1188*/ 	.word	0x000000ff
        /*118c*/ 	.word	0x00038860
        /*1190*/ 	.short	0x0100
        /*1192*/ 	.byte	0x08
	.zero		1


	//   ....[8]....
        /*1194*/ 	.word	0x00000550
        /*1198*/ 	.word	0x000000ff
        /*119c*/ 	.word	0x00038858
        /*11a0*/ 	.short	0x0100
        /*11a2*/ 	.byte	0x08
	.zero		1


	//   ....[9]....
        /*11a4*/ 	.word	0x00000560
        /*11a8*/ 	.word	0x000000ff
        /*11ac*/ 	.word	0x00038868
        /*11b0*/ 	.short	0x0100
        /*11b2*/ 	.byte	0x08
	.zero		1


	//   ....[10]....
        /*11b4*/ 	.word	0x00000650
        /*11b8*/ 	.word	0x000000ff
        /*11bc*/ 	.word	0x00038870
        /*11c0*/ 	.short	0x0100
        /*11c2*/ 	.byte	0x06
	.zero		1


	//   ....[11]....
        /*11c4*/ 	.word	0x00000660
        /*11c8*/ 	.word	0x000000ff
        /*11cc*/ 	.word	0x00038880
        /*11d0*/ 	.short	0x0100
        /*11d2*/ 	.byte	0x06
	.zero		1


	//   ....[12]....
        /*11d4*/ 	.word	0x00000670
        /*11d8*/ 	.word	0x000000ff
        /*11dc*/ 	.word	0x00038878
        /*11e0*/ 	.short	0x0100
        /*11e2*/ 	.byte	0x06
	.zero		1


	//   ....[13]....
        /*11e4*/ 	.word	0x00000680
        /*11e8*/ 	.word	0x000000ff
        /*11ec*/ 	.word	0x00038888
        /*11f0*/ 	.short	0x0100
        /*11f2*/ 	.byte	0x06
	.zero		1


	//   ....[14]....
        /*11f4*/ 	.word	0x000007b0
        /*11f8*/ 	.word	0x000000ff
        /*11fc*/ 	.word	0x00038890
        /*1200*/ 	.short	0x0100
        /*1202*/ 	.byte	0x08
	.zero		1


	//   ....[15]....
        /*1204*/ 	.word	0x000007c0
        /*1208*/ 	.word	0x000000ff
        /*120c*/ 	.word	0x000388a0
        /*1210*/ 	.short	0x0100
        /*1212*/ 	.byte	0x08
	.zero		1


	//   ....[16]....
        /*1214*/ 	.word	0x000007d0
        /*1218*/ 	.word	0x000000ff
        /*121c*/ 	.word	0x00038898
        /*1220*/ 	.short	0x0100
        /*1222*/ 	.byte	0x08
	.zero		1


	//   ....[17]....
        /*1224*/ 	.word	0x000007e0
        /*1228*/ 	.word	0x000000ff
        /*122c*/ 	.word	0x000388a8
        /*1230*/ 	.short	0x0100
        /*1232*/ 	.byte	0x08
	.zero		1


	//   ....[18]....
        /*1234*/ 	.word	0x00000910
        /*1238*/ 	.word	0x000000ff
        /*123c*/ 	.word	0x000388b0
        /*1240*/ 	.short	0x0100
        /*1242*/ 	.byte	0x08
	.zero		1


	//   ....[19]....
        /*1244*/ 	.word	0x00000920
        /*1248*/ 	.word	0x000000ff
        /*124c*/ 	.word	0x000388c0
        /*1250*/ 	.short	0x0100
        /*1252*/ 	.byte	0x08
	.zero		1


	//   ....[20]....
        /*1254*/ 	.word	0x00000930
        /*1258*/ 	.word	0x000000ff
        /*125c*/ 	.word	0x000388b8
        /*1260*/ 	.short	0x0100
        /*1262*/ 	.byte	0x08
	.zero		1


	//   ....[21]....
        /*1264*/ 	.word	0x00000940
        /*1268*/ 	.word	0x000000ff
        /*126c*/ 	.word	0x000388c8
        /*1270*/ 	.short	0x0100
        /*1272*/ 	.byte	0x08
	.zero		1


	//   ....[22]....
        /*1274*/ 	.word	0x000042e0
        /*1278*/ 	.word	0x00000003
        /*127c*/ 	.word	0x00038890
        /*1280*/ 	.short	0x010a
        /*1282*/ 	.byte	0x3f
	.zero		1


	//   ....[23]....
        /*1284*/ 	.word	0x000078c0
        /*1288*/ 	.word	0x00000003
        /*128c*/ 	.word	0x00038890
        /*1290*/ 	.short	0x010a
        /*1292*/ 	.byte	0x3f
	.zero		1


	//   ....[24]....
        /*1294*/ 	.word	0x0000ab50
        /*1298*/ 	.word	0x00000003
        /*129c*/ 	.word	0x00038890
        /*12a0*/ 	.short	0x010a
        /*12a2*/ 	.byte	0x3f
	.zero		1


	//   ....[25]....
        /*12a4*/ 	.word	0x0000afb0
        /*12a8*/ 	.word	0x00000024
        /*12ac*/ 	.word	0x00000000
        /*12b0*/ 	.short	0x0101
        /*12b2*/ 	.byte	0x3f
	.zero		1


	//   ....[26]....
        /*12b4*/ 	.word	0x0000aff0
        /*12b8*/ 	.word	0x00000003
        /*12bc*/ 	.word	0x000388b0
        /*12c0*/ 	.short	0x010a
        /*12c2*/ 	.byte	0x3f
	.zero		1


	//   ....[27]....
        /*12c4*/ 	.word	0x0000b640
        /*12c8*/ 	.word	0x00000003
        /*12cc*/ 	.word	0x00000000
        /*12d0*/ 	.short	0x0101
        /*12d2*/ 	.byte	0x3f
	.zero		1


	//   ....[28]....
        /*12d4*/ 	.word	0x0000c040
        /*12d8*/ 	.word	0x00000012
        /*12dc*/ 	.word	0x00038800
        /*12e0*/ 	.short	0x010a
        /*12e2*/ 	.byte	0x3f
	.zero		1


	//   ....[29]....
        /*12e4*/ 	.word	0x0000c090
        /*12e8*/ 	.word	0x00000012
        /*12ec*/ 	.word	0x00038800
        /*12f0*/ 	.short	0x010a
        /*12f2*/ 	.byte	0x3f
	.zero		1


	//   ....[30]....
        /*12f4*/ 	.word	0x0000cb50
        /*12f8*/ 	.word	0x00000012
        /*12fc*/ 	.word	0x00038800
        /*1300*/ 	.short	0x010a
        /*1302*/ 	.byte	0x3f
	.zero		1


	//   ....[31]....
        /*1304*/ 	.word	0x0000fce0
        /*1308*/ 	.word	0x00000012
        /*130c*/ 	.word	0x00038800
        /*1310*/ 	.short	0x010a
        /*1312*/ 	.byte	0x3f
	.zero		1


	//   ....[32]....
        /*1314*/ 	.word	0x00012e30
        /*1318*/ 	.word	0x00000000
        /*131c*/ 	.word	0x00038830
        /*1320*/ 	.short	0x010a
        /*1322*/ 	.byte	0x3f
	.zero		1


	//   ....[33]....
        /*1324*/ 	.word	0x00012eb0
        /*1328*/ 	.word	0x00000000
        /*132c*/ 	.word	0x00038830
        /*1330*/ 	.short	0x010a
        /*1332*/ 	.byte	0x3f
	.zero		1


	//   ....[34]....
        /*1334*/ 	.word	0x00016c30
        /*1338*/ 	.word	0x00000000
        /*133c*/ 	.word	0x00000000
        /*1340*/ 	.short	0x0101
        /*1342*/ 	.byte	0x3f
	.zero		1


	//   ....[35]....
        /*1344*/ 	.word	0x00017ca0
        /*1348*/ 	.word	0x0000000b
        /*134c*/ 	.word	0x00038830
        /*1350*/ 	.short	0x010a
        /*1352*/ 	.byte	0x3f
	.zero		1


	//   ....[36]....
        /*1354*/ 	.word	0x00017d20
        /*1358*/ 	.word	0x0000000b
        /*135c*/ 	.word	0x00038830
        /*1360*/ 	.short	0x010a
        /*1362*/ 	.byte	0x3f
	.zero		1


	//   ....[37]....
        /*1364*/ 	.word	0x0001b450
        /*1368*/ 	.word	0x00000009
        /*136c*/ 	.word	0x00038850
        /*1370*/ 	.short	0x010a
        /*1372*/ 	.byte	0x3f
	.zero		1


	//   ....[38]....
        /*1374*/ 	.word	0x0001b4a0
        /*1378*/ 	.word	0x00000009
        /*137c*/ 	.word	0x00038850
        /*1380*/ 	.short	0x010a
        /*1382*/ 	.byte	0x3f
	.zero		1


	//   ....[39]....
        /*1384*/ 	.word	0x0001bda0
        /*1388*/ 	.word	0x000000a4
        /*138c*/ 	.word	0x00000000
        /*1390*/ 	.short	0x0101
        /*1392*/ 	.byte	0x3f
	.zero		1


	//   ....[40]....
        /*1394*/ 	.word	0x0001bf70
        /*1398*/ 	.word	0x000000a4
        /*139c*/ 	.word	0x00000000
        /*13a0*/ 	.short	0x0101
        /*13a2*/ 	.byte	0x3f
	.zero		1


	//   ....[41]....
        /*13a4*/ 	.word	0x0001ccd0
        /*13a8*/ 	.word	0x00000003
        /*13ac*/ 	.word	0x00038850
        /*13b0*/ 	.short	0x010a
        /*13b2*/ 	.byte	0x3f
	.zero		1


	//   ....[42]....
        /*13b4*/ 	.word	0x0001cd20
        /*13b8*/ 	.word	0x00000003
        /*13bc*/ 	.word	0x00038850
        /*13c0*/ 	.short	0x010a
        /*13c2*/ 	.byte	0x3f
	.zero		1


	//   ....[43]....
        /*13c4*/ 	.word	0x0001d220
        /*13c8*/ 	.word	0x00000003
        /*13cc*/ 	.word	0x00000000
        /*13d0*/ 	.short	0x0101
        /*13d2*/ 	.byte	0x3f
	.zero		1


	//   ....[44]....
        /*13d4*/ 	.word	0x0001f590
        /*13d8*/ 	.word	0x00000014
        /*13dc*/ 	.word	0x00000000
        /*13e0*/ 	.short	0x0101
        /*13e2*/ 	.byte	0x3f
	.zero		1


	//   ....[45]....
        /*13e4*/ 	.word	0x00020250
        /*13e8*/ 	.word	0x0000005e
        /*13ec*/ 	.word	0x00000000
        /*13f0*/ 	.short	0x0101
        /*13f2*/ 	.byte	0x3f
	.zero		1


	//   ....[46]....
        /*13f4*/ 	.word	0x00023b30
        /*13f8*/ 	.word	0x00000012
        /*13fc*/ 	.word	0x00038820
        /*1400*/ 	.short	0x010a
        /*1402*/ 	.byte	0x3f
	.zero		1


	//   ....[47]....
        /*1404*/ 	.word	0x00023c00
        /*1408*/ 	.word	0x00000006
        /*140c*/ 	.word	0x000388a0
        /*1410*/ 	.short	0x010a
        /*1412*/ 	.byte	0x3f
	.zero		1


	//   ....[48]....
        /*1414*/ 	.word	0x00024140
        /*1418*/ 	.word	0x00000006
        /*141c*/ 	.word	0x000388c0
        /*1420*/ 	.short	0x010a
        /*1422*/ 	.byte	0x3f
	.zero		1


	//   ....[49]....
        /*1424*/ 	.word	0x000247c0
        /*1428*/ 	.word	0x00000006
        /*142c*/ 	.word	0x000388a0
        /*1430*/ 	.short	0x010a
        /*1432*/ 	.byte	0x3f
	.zero		1


	//   ....[50]....
        /*1434*/ 	.word	0x00024cf0
        /*1438*/ 	.word	0x00000006
        /*143c*/ 	.word	0x000388c0
        /*1440*/ 	.short	0x010a
        /*1442*/ 	.byte	0x3f
	.zero		1


	//   ....[51]....
        /*1444*/ 	.word	0x00025e60
        /*1448*/ 	.word	0x00000000
        /*144c*/ 	.word	0x00038840
        /*1450*/ 	.short	0x010a
        /*1452*/ 	.byte	0x3f
	.zero		1


	//   ....[52]....
        /*1454*/ 	.word	0x00026ef0
        /*1458*/ 	.word	0x00000012
        /*145c*/ 	.word	0x00038800
        /*1460*/ 	.short	0x0107
        /*1462*/ 	.byte	0x3f
	.zero		1


	//   ....[53]....
        /*1464*/ 	.word	0x00027000
        /*1468*/ 	.word	0x00000012
        /*146c*/ 	.word	0x00038800
        /*1470*/ 	.short	0x0101
        /*1472*/ 	.byte	0x3f
	.zero		1


	//   ....[54]....
        /*1474*/ 	.word	0x00027020
        /*1478*/ 	.word	0x00000012
        /*147c*/ 	.word	0x00038820
        /*1480*/ 	.short	0x010a
        /*1482*/ 	.byte	0x3f
	.zero		1


	//   ....[55]....
        /*1484*/ 	.word	0x000273f0
        /*1488*/ 	.word	0x00000003
        /*148c*/ 	.word	0x00038840
        /*1490*/ 	.short	0x010a
        /*1492*/ 	.byte	0x3f
	.zero		1


	//   ....[56]....
        /*1494*/ 	.word	0x00027990
        /*1498*/ 	.word	0x00000003
        /*149c*/ 	.word	0x00000060
        /*14a0*/ 	.short	0x010a
        /*14a2*/ 	.byte	0x3f
	.zero		1


	//   ....[57]....
        /*14a4*/ 	.word	0x00028210
        /*14a8*/ 	.word	0x00000003
        /*14ac*/ 	.word	0x00038840
        /*14b0*/ 	.short	0x010a
        /*14b2*/ 	.byte	0x3f
	.zero		1


	//   ....[58]....
        /*14b4*/ 	.word	0x000287b0
        /*14b8*/ 	.word	0x00000002
        /*14bc*/ 	.word	0x00000060
        /*14c0*/ 	.short	0x010a
        /*14c2*/ 	.byte	0x3f
	.zero		1


	//   ....[59]....
        /*14c4*/ 	.word	0x00028f70
        /*14c8*/ 	.word	0x00000002
        /*14cc*/ 	.word	0x00038840
        /*14d0*/ 	.short	0x010a
        /*14d2*/ 	.byte	0x3f
	.zero		1


	//   ....[60]....
        /*14d4*/ 	.word	0x00029510
        /*14d8*/ 	.word	0x00000002
        /*14dc*/ 	.word	0x00000060
        /*14e0*/ 	.short	0x010a
        /*14e2*/ 	.byte	0x3f
	.zero		1


	//   ....[61]....
        /*14e4*/ 	.word	0x00029c80
        /*14e8*/ 	.word	0x00000000
        /*14ec*/ 	.word	0x00038860
        /*14f0*/ 	.short	0x010a
        /*14f2*/ 	.byte	0x3f
	.zero		1


	//   ....[62]....
        /*14f4*/ 	.word	0x0002b080
        /*14f8*/ 	.word	0x00000000
        /*14fc*/ 	.word	0x00038820
        /*1500*/ 	.short	0x010a
        /*1502*/ 	.byte	0x3f
	.zero		1


	//   ....[63]....
        /*1504*/ 	.word	0x0002b260
        /*1508*/ 	.word	0x00000006
        /*150c*/ 	.word	0x00000000
        /*1510*/ 	.short	0x010a
        /*1512*/ 	.byte	0x3f
	.zero		1


	//   ....[64]....
        /*1514*/ 	.word	0x0002b290
        /*1518*/ 	.word	0x00000007
        /*151c*/ 	.word	0x00000000
        /*1520*/ 	.short	0x010a
        /*1522*/ 	.byte	0x3f
	.zero		1


	//   ....[65]....
        /*1524*/ 	.word	0x0002b2f0
        /*1528*/ 	.word	0x00000004
        /*152c*/ 	.word	0x00000000
        /*1530*/ 	.short	0x010a
        /*1532*/ 	.byte	0x3f
	.zero		1


	//   ....[66]....
        /*1534*/ 	.word	0x0002b320
        /*1538*/ 	.word	0x00000003
        /*153c*/ 	.word	0x00000000
        /*1540*/ 	.short	0x010a
        /*1542*/ 	.byte	0x3f
	.zero		1


	//   ....[67]....
        /*1544*/ 	.word	0x0002b380
        /*1548*/ 	.word	0x00000003
        /*154c*/ 	.word	0x00038890
        /*1550*/ 	.short	0x010a
        /*1552*/ 	.byte	0x3f
	.zero		1


	//   ....[68]....
        /*1554*/ 	.word	0x0002b3d0
        /*1558*/ 	.word	0x00000003
        /*155c*/ 	.word	0x00038890
        /*1560*/ 	.short	0x010a
        /*1562*/ 	.byte	0x3f
	.zero		1


	//   ....[69]....
        /*1564*/ 	.word	0x0002b420
        /*1568*/ 	.word	0x00000003
        /*156c*/ 	.word	0x00038890
        /*1570*/ 	.short	0x010a
        /*1572*/ 	.byte	0x3f
	.zero		1


	//   ....[70]....
        /*1574*/ 	.word	0x0002b470
        /*1578*/ 	.word	0x00000003
        /*157c*/ 	.word	0x000388b0
        /*1580*/ 	.short	0x010a
        /*1582*/ 	.byte	0x3f
	.zero		1


	//   ....[71]....
        /*1584*/ 	.word	0x0002b690
        /*1588*/ 	.word	0x00000012
        /*158c*/ 	.word	0x00038800
        /*1590*/ 	.short	0x010a
        /*1592*/ 	.byte	0x3f
	.zero		1


	//   ....[72]....
        /*1594*/ 	.word	0x0002b8b0
        /*1598*/ 	.word	0x00000012
        /*159c*/ 	.word	0x00038800
        /*15a0*/ 	.short	0x010a
        /*15a2*/ 	.byte	0x3f
	.zero		1


	//   ....[73]....
        /*15a4*/ 	.word	0x0002b900
        /*15a8*/ 	.word	0x00000000
        /*15ac*/ 	.word	0x00038830
        /*15b0*/ 	.short	0x010a
        /*15b2*/ 	.byte	0x3f
	.zero		1


	//   ....[74]....
        /*15b4*/ 	.word	0x0002b950
        /*15b8*/ 	.word	0x0000000b
        /*15bc*/ 	.word	0x00038830
        /*15c0*/ 	.short	0x010a
        /*15c2*/ 	.byte	0x3f
	.zero		1


	//   ....[75]....
        /*15c4*/ 	.word	0x0002b9a0
        /*15c8*/ 	.word	0x00000009
        /*15cc*/ 	.word	0x00038850
        /*15d0*/ 	.short	0x010a
        /*15d2*/ 	.byte	0x3f
	.zero		1


	//   ....[76]....
        /*15d4*/ 	.word	0x0002b9f0
        /*15d8*/ 	.word	0x00000003
        /*15dc*/ 	.word	0x00038850
        /*15e0*/ 	.short	0x010a
        /*15e2*/ 	.byte	0x3f
	.zero		1


	//   ....[77]....
        /*15e4*/ 	.word	0x0002bb90
        /*15e8*/ 	.word	0x00000012
        /*15ec*/ 	.word	0x00038820
        /*15f0*/ 	.short	0x010a
        /*15f2*/ 	.byte	0x3f
	.zero		1


	//   ....[78]....
        /*15f4*/ 	.word	0x0002bbe0
        /*15f8*/ 	.word	0x00000006
        /*15fc*/ 	.word	0x000388a0
        /*1600*/ 	.short	0x010a
        /*1602*/ 	.byte	0x3f
	.zero		1


	//   ....[79]....
        /*1604*/ 	.word	0x0002bc30
        /*1608*/ 	.word	0x00000006
        /*160c*/ 	.word	0x000388c0
        /*1610*/ 	.short	0x010a
        /*1612*/ 	.byte	0x3f
	.zero		1


	//   ....[80]....
        /*1614*/ 	.word	0x0002bc80
        /*1618*/ 	.word	0x00000006
        /*161c*/ 	.word	0x000388a0
        /*1620*/ 	.short	0x010a
        /*1622*/ 	.byte	0x3f
	.zero		1


	//   ....[81]....
        /*1624*/ 	.word	0x0002bcd0
        /*1628*/ 	.word	0x00000006
        /*162c*/ 	.word	0x000388c0
        /*1630*/ 	.short	0x010a
        /*1632*/ 	.byte	0x3f
	.zero		1


	//   ....[82]....
        /*1634*/ 	.word	0x0002be70
        /*1638*/ 	.word	0x00000000
        /*163c*/ 	.word	0x00038840
        /*1640*/ 	.short	0x010a
        /*1642*/ 	.byte	0x3f
	.zero		1


	//   ....[83]....
        /*1644*/ 	.word	0x0002caf0
        /*1648*/ 	.word	0x00000012
        /*164c*/ 	.word	0x00038820
        /*1650*/ 	.short	0x010a
        /*1652*/ 	.byte	0x3f
	.zero		1


	//   ....[84]....
        /*1654*/ 	.word	0x0002cb40
        /*1658*/ 	.word	0x00000003
        /*165c*/ 	.word	0x00038840
        /*1660*/ 	.short	0x010a
        /*1662*/ 	.byte	0x3f
	.zero		1


	//   ....[85]....
        /*1664*/ 	.word	0x0002cb90
        /*1668*/ 	.word	0x00000003
        /*166c*/ 	.word	0x00000060
        /*1670*/ 	.short	0x010a
        /*1672*/ 	.byte	0x3f
	.zero		1


	//   ....[86]....
        /*1674*/ 	.word	0x0002cbe0
        /*1678*/ 	.word	0x00000003
        /*167c*/ 	.word	0x00038840
        /*1680*/ 	.short	0x010a
        /*1682*/ 	.byte	0x3f
	.zero		1


	//   ....[87]....
        /*1684*/ 	.word	0x0002cc30
        /*1688*/ 	.word	0x00000002
        /*168c*/ 	.word	0x00000060
        /*1690*/ 	.short	0x010a
        /*1692*/ 	.byte	0x3f
	.zero		1


	//   ....[88]....
        /*1694*/ 	.word	0x0002cc80
        /*1698*/ 	.word	0x00000002
        /*169c*/ 	.word	0x00038840
        /*16a0*/ 	.short	0x010a
        /*16a2*/ 	.byte	0x3f
	.zero		1


	//   ....[89]....
        /*16a4*/ 	.word	0x0002ccd0
        /*16a8*/ 	.word	0x00000002
        /*16ac*/ 	.word	0x00000060
        /*16b0*/ 	.short	0x010a
        /*16b2*/ 	.byte	0x3f
	.zero		1


	//   ....[90]....
        /*16b4*/ 	.word	0x0002cd20
        /*16b8*/ 	.word	0x00000000
        /*16bc*/ 	.word	0x00038860
        /*16c0*/ 	.short	0x010a
        /*16c2*/ 	.byte	0x3f
	.zero		1


	//   ....[91]....
        /*16c4*/ 	.word	0x0002d870
        /*16c8*/ 	.word	0x00000000
        /*16cc*/ 	.word	0x00038820
        /*16d0*/ 	.short	0x010a
        /*16d2*/ 	.byte	0x3f
	.zero		1


	//   ....[92]....
        /*16d4*/ 	.word	0x0002da10
        /*16d8*/ 	.word	0x00000006
        /*16dc*/ 	.word	0x00000000
        /*16e0*/ 	.short	0x010a
        /*16e2*/ 	.byte	0x3f
	.zero		1


	//   ....[93]....
        /*16e4*/ 	.word	0x0002da60
        /*16e8*/ 	.word	0x00000007
        /*16ec*/ 	.word	0x00000000
        /*16f0*/ 	.short	0x010a
        /*16f2*/ 	.byte	0x3f
	.zero		1


	//   ....[94]....
        /*16f4*/ 	.word	0x0002dab0
        /*16f8*/ 	.word	0x00000004
        /*16fc*/ 	.word	0x00000000
        /*1700*/ 	.short	0x010a
        /*1702*/ 	.byte	0x3f
	.zero		1


	//----- nvinfo : EIATTR_NUM_MBARRIERS
	.align		4
.L_153:
        /*1704*/ 	.byte	0x03, 0x38
        /*1706*/ 	.short	0x0016


	//----- nvinfo : EIATTR_EXIT_INSTR_OFFSETS
	.align		4
        /*1708*/ 	.byte	0x04, 0x1c
        /*170a*/ 	.short	(.L_155 - .L_154)


	//   ....[0]....
.L_154:
        /*170c*/ 	.word	0x0002b370


	//----- nvinfo : EIATTR_MAX_THREADS
	.align		4
.L_155:
        /*1710*/ 	.byte	0x04, 0x05
        /*1712*/ 	.short	(.L_157 - .L_156)
.L_156:
        /*1714*/ 	.word	0x00000180
        /*1718*/ 	.word	0x00000001
        /*171c*/ 	.word	0x00000001


	//----- nvinfo : EIATTR_CRS_STACK_SIZE
	.align		4
.L_157:
        /*1720*/ 	.byte	0x04, 0x1e
        /*1722*/ 	.short	(.L_159 - .L_158)
.L_158:
        /*1724*/ 	.word	0x00000000


	//----- nvinfo : EIATTR_CBANK_PARAM_SIZE
	.align		4
.L_159:
        /*1728*/ 	.byte	0x03, 0x19
        /*172a*/ 	.short	0x0af0


	//----- nvinfo : EIATTR_PARAM_CBANK
	.align		4
        /*172c*/ 	.byte	0x04, 0x0a
        /*172e*/ 	.short	(.L_161 - .L_160)
	.align		4
.L_160:
        /*1730*/ 	.word	index@(.nv.constant0._ZN7cutlass13device_kernelIN5flash11enable_sm90INS1_16FlashAttnFwdSm90INS1_25CollectiveMainloopFwdSm90ILi2EN4cute5tupleIJNS5_1CILi1EEES8_S8_EEENS6_IJNS7_ILi128EEENS7_ILi80EEENS7_ILi256EEEEEELi256ENS_6half_tEfNS_4arch4Sm90ELb0ELb0ELb0ELb1ELb0ELb1ELb0ELb1ELb1ELb1ELb1ELb0EEENS1_21CollectiveEpilogueFwdINS6_IJSA_SC_SB_EEES9_SE_SG_Li256ELb1ELb1ELb1ELb0EEENS1_36VarlenDynamicPersistentTileSchedulerILi128ELi80ELi256ELi128ELb1ELb1ELb1ELb0ELb1ELb1EEEEEEEEEvNT_6ParamsE)
        /*1734*/ 	.short	0x0210
        /*1736*/ 	.short	0x0af0


	//----- nvinfo : EIATTR_SW_WAR
	.align		4
.L_161:
        /*1738*/ 	.byte	0x04, 0x36
        /*173a*/ 	.short	(.L_163 - .L_162)
.L_162:
        /*173c*/ 	.word	0x00000008
.L_163:


//--------------------- .nv.info._ZN7cutlass13device_kernelIN5flash11enable_sm90INS1_16FlashAttnFwdSm90INS1_25CollectiveMainloopFwdSm90ILi2EN4cute5tupleIJNS5_1CILi1EEES8_S8_EEENS6_IJNS7_ILi128EEENS7_ILi64EEENS7_ILi256EEEEEELi256ENS_6half_tEfNS_4arch4Sm90ELb0ELb1ELb0ELb0ELb0ELb0ELb0ELb1ELb1ELb1ELb1ELb0EEENS1_21CollectiveEpilogueFwdINS6_IJSA_SC_SB_EEES9_SE_SG_Li256ELb0ELb1ELb1ELb0EEENS1_19SingleTileSchedulerILb0ELb1ELb1ELi128EEEEEEEEEvNT_6ParamsE --------------------------
	.section	.nv.info._ZN7cutlass13device_kernelIN5flash11enable_sm90INS1_16FlashAttnFwdSm90INS1_25CollectiveMainloopFwdSm90ILi2EN4cute5tupleIJNS5_1CILi1EEES8_S8_EEENS6_IJNS7_ILi128EEENS7_ILi64EEENS7_ILi256EEEEEELi256ENS_6half_tEfNS_4arch4Sm90ELb0ELb1ELb0ELb0ELb0ELb0ELb0ELb1ELb1ELb1ELb1ELb0EEENS1_21CollectiveEpilogueFwdINS6_IJSA_SC_SB_EEES9_SE_SG_Li256ELb0ELb1ELb1ELb0EEENS1_19SingleTileSchedulerILb0ELb1ELb1ELi128EEEEEEEEEvNT_6ParamsE,"",@"SHT_CUDA_INFO"
	.sectionflags	@""
	.align	4


	//----- nvinfo : EIATTR_CUDA_API_VERSION
	.align		4
        /*0000*/ 	.byte	0x04, 0x37
        /*0002*/ 	.short	(.L_165 - .L_164)
.L_164:
        /*0004*/ 	.word	0x00000082


	//----- nvinfo : EIATTR_KPARAM_INFO
	.align		4
.L_165:
        /*0008*/ 	.byte	0x04, 0x17
        /*000a*/ 	.short	(.L_167 - .L_166)
.L_166:
        /*000c*/ 	.word	0x00000000
        /*0010*/ 	.short	0x0000
        /*0012*/ 	.short	0x0070
        /*0014*/ 	.byte	0x00, 0xf0, 0x01, 0x28


	//----- nvinfo : EIATTR_SPARSE_MMA_MASK
	.align		4
.L_167:
        /*0018*/ 	.byte	0x03, 0x50
        /*001a*/ 	.short	0x0000


	//----- nvinfo : EIATTR_MAXREG_COUNT
	.align		4
        /*001c*/ 	.byte	0x03, 0x1b
        /*001e*/ 	.short	0x00a8


	//----- nvinfo : EIATTR_NUM_BARRIERS
	.align		4
        /*0020*/ 	.byte	0x02, 0x4c
        /*0022*/ 	.byte	0x09
	.zero		1


	//----- nvinfo : EIATTR_EXTERNS
	.align		4
        /*0024*/ 	.byte	0x04, 0x0f
        /*0026*/ 	.short	(.L_169 - .L_168)


	//   ....[0]....
	.align		4
.L_168:
        /*0028*/ 	.word	index@(__assertfail)


	//----- nvinfo : EIATTR_ANNOTATIONS
	.align		4
.L_169:
        /*002c*/ 	.byte	0x04, 0x55
        /*002e*/ 	.short	(.L_171 - .L_170)


	//   ....[0]....
.L_170:
        /* <DEDUP_REMOVED lines=10> */


	//----- nvinfo : EIATTR_MERCURY_ISA_VERSION
	.align		4
.L_171:
        /*00c0*/ 	.byte	0x03, 0x5f
        /*00c2*/ 	.short	0x0101


	//----- nvinfo : EIATTR_INT_WARP_WIDE_INSTR_OFFSETS
	.align		4
        /*00c4*/ 	.byte	0x04, 0x31
        /*00c6*/ 	.short	(.L_173 - .L_172)


	//   ....[0]....
.L_172:
        /*00c8*/ 	.word	0x00000130


	//   ....[1]....
        /*00cc*/ 	.word	0x00000170


	//   ....[2]....
        /*00d0*/ 	.word	0x000001e0


	//----- nvinfo : EIATTR_COOP_GROUP_MASK_REGIDS
	.align		4
.L_173:
        /*00d4*/ 	.byte	0x04, 0x29
        /*00d6*/ 	.short	(.L_175 - .L_174)


	//   ....[0]....
.L_174:
        /*00d8*/ 	.word	0xffffffff


	//   ....[1]....
        /*00dc*/ 	.word	0xffffffff


	//   ....[2]....
        /*00e0*/ 	.word	0xffffffff


	//   ....[3]....
        /*00e4*/ 	.word	0xffffffff


	//   ....[4]....
        /*00e8*/ 	.word	0xffffffff


	//   ....[5]....
        /*00ec*/ 	.word	0xffffffff


	//   ....[6]....
        /*00f0*/ 	.word	0xffffffff


	//   ....[7]....
        /*00f4*/ 	.word	0xffffffff


	//   ....[8]....
        /*00f8*/ 	.word	0xffffffff


	//   ....[9]....
        /*00fc*/ 	.word	0xffffffff


	//   ....[10]....
        /*0100*/ 	.word	0xffffffff


	//   ....[11]....
        /*0104*/ 	.word	0xffffffff


	//   ....[12]....
        /*0108*/ 	.word	0xffffffff


	//   ....[13]....
        /*010c*/ 	.word	0xffffffff


	//   ....[14]....
        /*0110*/ 	.word	0xffffffff


	//   ....[15]....
        /*0114*/ 	.word	0xffffffff


	//   ....[16]....
        /*0118*/ 	.word	0xffffffff


	//   ....[17]....
        /*011c*/ 	.word	0xffffffff


	//   ....[18]....
        /*0120*/ 	.word	0xffffffff


	//   ....[19]....
        /*0124*/ 	.word	0xffffffff


	//   ....[20]....
        /*0128*/ 	.word	0xffffffff


	//   ....[21]....
        /*012c*/ 	.word	0xffffffff


	//   ....[22]....
        /*0130*/ 	.word	0xffffffff


	//   ....[23]....
        /*0134*/ 	.word	0xffffffff


	//   ....[24]....
        /*0138*/ 	.word	0xffffffff


	//   ....[25]....
        /*013c*/ 	.word	0xffffffff


	//   ....[26]....
        /*0140*/ 	.word	0xffffffff


	//   ....[27]....
        /*0144*/ 	.word	0xffffffff


	//   ....[28]....
        /*0148*/ 	.word	0xffffffff


	//   ....[29]....
        /*014c*/ 	.word	0xffffffff


	//   ....[30]....
        /*0150*/ 	.word	0xffffffff


	//   ....[31]....
        /*0154*/ 	.word	0xffffffff


	//   ....[32]....
        /*0158*/ 	.word	0xffffffff


	//   ....[33]....
        /*015c*/ 	.word	0xffffffff


	//   ....[34]....
        /*0160*/ 	.word	0xffffffff


	//   ....[35]....
        /*0164*/ 	.word	0xffffffff


	//   ....[36]....
        /*0168*/ 	.word	0xffffffff


	//   ....[37]....
        /*016c*/ 	.word	0xffffffff


	//   ....[38]....
        /*0170*/ 	.word	0xffffffff


	//   ....[39]....
        /*0174*/ 	.word	0xffffffff


	//   ....[40]....
        /*0178*/ 	.word	0xffffffff


	//   ....[41]....
        /*017c*/ 	.word	0xffffffff


	//   ....[42]....
        /*0180*/ 	.word	0xffffffff


	//   ....[43]....
        /*0184*/ 	.word	0xffffffff


	//   ....[44]....
        /*0188*/ 	.word	0xffffffff


	//   ....[45]....
        /*018c*/ 	.word	0xffffffff


	//   ....[46]....
        /*0190*/ 	.word	0xffffffff


	//   ....[47]....
        /*0194*/ 	.word	0xffffffff


	//   ....[48]....
        /*0198*/ 	.word	0xffffffff


	//   ....[49]....
        /*019c*/ 	.word	0xffffffff


	//   ....[50]....
        /*01a0*/ 	.word	0xffffffff


	//   ....[51]....
        /*01a4*/ 	.word	0xffffffff


	//   ....[52]....
        /*01a8*/ 	.word	0xffffffff


	//   ....[53]....
        /*01ac*/ 	.word	0xffffffff


	//   ....[54]....
        /*01b0*/ 	.word	0xffffffff


	//   ....[55]....
        /*01b4*/ 	.word	0xffffffff


	//   ....[56]....
        /*01b8*/ 	.word	0xffffffff


	//   ....[57]....
        /*01bc*/ 	.word	0xffffffff


	//   ....[58]....
        /*01c0*/ 	.word	0xffffffff


	//   ....[59]....
        /*01c4*/ 	.word	0xffffffff


	//   ....[60]....
        /*01c8*/ 	.word	0xffffffff


	//   ....[61]....
        /*01cc*/ 	.word	0x0500000f


	//   ....[62]....
        /*01d0*/ 	.word	0x0500000f


	//   ....[63]....
        /*01d4*/ 	.word	0x0500000f


	//   ....[64]....
        /*01d8*/ 	.word	0x0500000f


	//   ....[65]....
        /*01dc*/ 	.word	0x0500000f


	//   ....[66]....
        /*01e0*/ 	.word	0x0500000f


	//   ....[67]....
        /*01e4*/ 	.word	0x0500000f


	//   ....[68]....
        /*01e8*/ 	.word	0x0500000f


	//   ....[69]....
        /*01ec*/ 	.word	0x0500000f


	//   ....[70]....
        /*01f0*/ 	.word	0x0500000f


	//   ....[71]....
        /*01f4*/ 	.word	0x0500000f


	//   ....[72]....
        /*01f8*/ 	.word	0x0500000f


	//   ....[73]....
        /*01fc*/ 	.word	0x0500000f


	//   ....[74]....
        /*0200*/ 	.word	0x0500000f


	//   ....[75]....
        /*0204*/ 	.word	0x0500000f


	//   ....[76]....
        /*0208*/ 	.word	0x0500000f


	//   ....[77]....
        /*020c*/ 	.word	0x0500000f


	//   ....[78]....
        /*0210*/ 	.word	0x0500000f


	//----- nvinfo : EIATTR_COOP_GROUP_INSTR_OFFSETS
	.align		4
.L_175:
        /*0214*/ 	.byte	0x04, 0x28
        /*0216*/ 	.short	(.L_177 - .L_176)


	//   ....[0]....
.L_176:
        /*0218*/ 	.word	0x00000060


	//   ....[1]....
        /*021c*/ 	.word	0x00000140


	//   ....[2]....
        /*0220*/ 	.word	0x00000190


	//   ....[3]....
        /*0224*/ 	.word	0x000003c0


	//   ....[4]....
        /*0228*/ 	.word	0x00000520


	//   ....[5]....
        /*022c*/ 	.word	0x00000640


	//   ....[6]....
        /*0230*/ 	.word	0x000007a0


	//   ....[7]....
        /*0234*/ 	.word	0x00001800


	//   ....[8]....
        /*0238*/ 	.word	0x00002830


	//   ....[9]....
        /*023c*/ 	.word	0x00002ac0


	//   ....[10]....
        /*0240*/ 	.word	0x000034d0


	//   ....[11]....
        /*0244*/ 	.word	0x00003600


	//   ....[12]....
        /*0248*/ 	.word	0x00003b80


	//   ....[13]....
        /*024c*/ 	.word	0x00003c00


	//   ....[14]....
        /*0250*/ 	.word	0x00005a90


	//   ....[15]....
        /*0254*/ 	.word	0x00005d70


	//   ....[16]....
        /*0258*/ 	.word	0x00006440


	//   ....[17]....
        /*025c*/ 	.word	0x00006540


	//   ....[18]....
        /*0260*/ 	.word	0x000068f0


	//   ....[19]....
        /*0264*/ 	.word	0x00006950


	//   ....[20]....
        /*0268*/ 	.word	0x00008540


	//   ....[21]....
        /*026c*/ 	.word	0x00008680


	//   ....[22]....
        /*0270*/ 	.word	0x000088a0


	//   ....[23]....
        /*0274*/ 	.word	0x00008990


	//   ....[24]....
        /*0278*/ 	.word	0x0000a340


	//   ....[25]....
        /*027c*/ 	.word	0x0000a570


	//   ....[26]....
        /*0280*/ 	.word	0x0000aca0


	//   ....[27]....
        /*0284*/ 	.word	0x0000ada0


	//   ....[28]....
        /*0288*/ 	.word	0x0000b1d0


	//   ....[29]....
        /*028c*/ 	.word	0x0000b230


	//   ....[30]....
        /*0290*/ 	.word	0x0000c1b0


	//   ....[31]....
        /*0294*/ 	.word	0x0000c1e0


	//   ....[32]....
        /*0298*/ 	.word	0x0000c2a0


	//   ....[33]....
        /*029c*/ 	.word	0x0000c300


	//   ....[34]....
        /*02a0*/ 	.word	0x0000d520


	//   ....[35]....
        /*02a4*/ 	.word	0x0000d570


	//   ....[36]....
        /*02a8*/ 	.word	0x0000d5b0


	//   ....[37]....
        /*02ac*/ 	.word	0x0000d5f0


	//   ....[38]....
        /*02b0*/ 	.word	0x0000d630


	//   ....[39]....
        /*02b4*/ 	.word	0x0000d650


	//   ....[40]....
        /*02b8*/ 	.word	0x0000e2b0


	//   ....[41]....
        /*02bc*/ 	.word	0x0000e2c0


	//   ....[42]....
        /*02c0*/ 	.word	0x0000f340


	//   ....[43]....
        /*02c4*/ 	.word	0x00010220


	//   ....[44]....
        /*02c8*/ 	.word	0x00010c60


	//   ....[45]....
        /*02cc*/ 	.word	0x00010ca0


	//   ....[46]....
        /*02d0*/ 	.word	0x00010cd0


	//   ....[47]....
        /*02d4*/ 	.word	0x00010cf0


	//   ....[48]....
        /*02d8*/ 	.word	0x00010d30


	//   ....[49]....
        /*02dc*/ 	.word	0x00010db0


	//   ....[50]....
        /*02e0*/ 	.word	0x00010de0


	//   ....[51]....
        /*02e4*/ 	.word	0x00010e50


	//   ....[52]....
        /*02e8*/ 	.word	0x00010e80


	//   ....[53]....
        /*02ec*/ 	.word	0x00010ef0


	//   ....[54]....
        /*02f0*/ 	.word	0x00010f20


	//   ....[55]....
        /*02f4*/ 	.word	0x00010f90


	//   ....[56]....
        /*02f8*/ 	.word	0x00010fc0


	//   ....[57]....
        /*02fc*/ 	.word	0x00011030


	//   ....[58]....
        /*0300*/ 	.word	0x00011060


	//   ....[59]....
        /*0304*/ 	.word	0x000110c0


	//   ....[60]....
        /*0308*/ 	.word	0x00013d30


	//   ....[61]....
        /*030c*/ 	.word	0x00014390


	//   ....[62]....
        /*0310*/ 	.word	0x00014500


	//   ....[63]....
        /*0314*/ 	.word	0x00014560


	//   ....[64]....
        /*0318*/ 	.word	0x000146b0


	//   ....[65]....
        /*031c*/ 	.word	0x00014720


	//   ....[66]....
        /*0320*/ 	.word	0x00014820


	//   ....[67]....
        /*0324*/ 	.word	0x00014890


	//   ....[68]....
        /*0328*/ 	.word	0x00014990


	//   ....[69]....
        /*032c*/ 	.word	0x00014a00


	//   ....[70]....
        /*0330*/ 	.word	0x00014b00


	//   ....[71]....
        /*0334*/ 	.word	0x00014b70


	//   ....[72]....
        /*0338*/ 	.word	0x00014c70


	//   ....[73]....
        /*033c*/ 	.word	0x00014ce0


	//   ....[74]....
        /*0340*/ 	.word	0x00014de0


	//   ....[75]....
        /*0344*/ 	.word	0x00014e40


	//   ....[76]....
        /*0348*/ 	.word	0x00014f30


	//   ....[77]....
        /*034c*/ 	.word	0x00014f80


	//   ....[78]....
        /*0350*/ 	.word	0x00015380


	//----- nvinfo : EIATTR_REG_RECONFIG
	.align		4
.L_177:
        /*0354*/ 	.byte	0x01, 0x54
	.zero		2


	//----- nvinfo : EIATTR_SYSCALL_OFFSETS
	.align		4
        /*0358*/ 	.byte	0x04, 0x46
        /*035a*/ 	.short	(.L_179 - .L_178)


	//   ....[0]....
.L_178:
        /*035c*/ 	.word	0x000019d0


	//   ....[1]....
        /*0360*/ 	.word	0x0000fea0


	//   ....[2]....
        /*0364*/ 	.word	0x0000ffe0


	//   ....[3]....
        /*0368*/ 	.word	0x000100d0


	//   ....[4]....
        /*036c*/ 	.word	0x00010890


	//----- nvinfo : EIATTR_MBARRIER_INSTR_OFFSETS
	.align		4
.L_179:
        /*0370*/ 	.byte	0x04, 0x39
        /*0372*/ 	.short	(.L_181 - .L_180)


	//   ....[0]....
.L_180:
        /*0374*/ 	.word	0x00000270
        /*0378*/ 	.word	0x000000ff
        /*037c*/ 	.word	0x00030800
        /*0380*/ 	.short	0x0100
        /*0382*/ 	.byte	0x08
	.zero		1


	//   ....[1]....
        /*0384*/ 	.word	0x00000280
        /*0388*/ 	.word	0x000000ff
        /*038c*/ 	.word	0x00030820
        /*0390*/ 	.short	0x0100
        /*0392*/ 	.byte	0x08
	.zero		1


	//   ....[2]....
        /*0394*/ 	.word	0x00000370
        /*0398*/ 	.word	0x000000ff
        /*039c*/ 	.word	0x00030830
        /*03a0*/ 	.short	0x0100
        /*03a2*/ 	.byte	0x08
	.zero		1


	//   ....[3]....
        /*03a4*/ 	.word	0x00000380
        /*03a8*/ 	.word	0x000000ff
        /*03ac*/ 	.word	0x00030840
        /*03b0*/ 	.short	0x0100
        /*03b2*/ 	.byte	0x08
	.zero		1


	//   ....[4]....
        /*03b4*/ 	.word	0x00000390
        /*03b8*/ 	.word	0x000000ff
        /*03bc*/ 	.word	0x00030838
        /*03c0*/ 	.short	0x0100
        /*03c2*/ 	.byte	0x08
	.zero		1


	//   ....[5]....
        /*03c4*/ 	.word	0x000003a0
        /*03c8*/ 	.word	0x000000ff
        /*03cc*/ 	.word	0x00030848
        /*03d0*/ 	.short	0x0100
        /*03d2*/ 	.byte	0x08
	.zero		1


	//   ....[6]....
        /*03d4*/ 	.word	0x000004d0
        /*03d8*/ 	.word	0x000000ff
        /*03dc*/ 	.word	0x00030850
        /*03e0*/ 	.short	0x0100
        /*03e2*/ 	.byte	0x08
	.zero		1


	//   ....[7]....
        /*03e4*/ 	.word	0x000004e0
        /*03e8*/ 	.word	0x000000ff
        /*03ec*/ 	.word	0x00030860
        /*03f0*/ 	.short	0x0100
        /*03f2*/ 	.byte	0x08
	.zero		1


	//   ....[8]....
        /*03f4*/ 	.word	0x000004f0
        /*03f8*/ 	.word	0x000000ff
        /*03fc*/ 	.word	0x00030858
        /*0400*/ 	.short	0x0100
        /*0402*/ 	.byte	0x08
	.zero		1


	//   ....[9]....
        /*0404*/ 	.word	0x00000500
        /*0408*/ 	.word	0x000000ff
        /*040c*/ 	.word	0x00030868
        /*0410*/ 	.short	0x0100
        /*0412*/ 	.byte	0x08
	.zero		1


	//   ....[10]....
        /*0414*/ 	.word	0x000005f0
        /*0418*/ 	.word	0x000000ff
        /*041c*/ 	.word	0x00030870
        /*0420*/ 	.short	0x0100
        /*0422*/ 	.byte	0x06
	.zero		1


	//   ....[11]....
        /*0424*/ 	.word	0x00000600
        /*0428*/ 	.word	0x000000ff
        /*042c*/ 	.word	0x00030880
        /*0430*/ 	.short	0x0100
        /*0432*/ 	.byte	0x06
	.zero		1


	//   ....[12]....
        /*0434*/ 	.word	0x00000610
        /*0438*/ 	.word	0x000000ff
        /*043c*/ 	.word	0x00030878
        /*0440*/ 	.short	0x0100
        /*0442*/ 	.byte	0x06
	.zero		1


	//   ....[13]....
        /*0444*/ 	.word	0x00000620
        /*0448*/ 	.word	0x000000ff
        /*044c*/ 	.word	0x00030888
        /*0450*/ 	.short	0x0100
        /*0452*/ 	.byte	0x06
	.zero		1


	//   ....[14]....
        /*0454*/ 	.word	0x00000750
        /*0458*/ 	.word	0x000000ff
        /*045c*/ 	.word	0x00030890
        /*0460*/ 	.short	0x0100
        /*0462*/ 	.byte	0x08
	.zero		1


	//   ....[15]....
        /*0464*/ 	.word	0x00000760
        /*0468*/ 	.word	0x000000ff
        /*046c*/ 	.word	0x000308a0
        /*0470*/ 	.short	0x0100
        /*0472*/ 	.byte	0x08
	.zero		1


	//   ....[16]....
        /*0474*/ 	.word	0x00000770
        /*0478*/ 	.word	0x000000ff
        /*047c*/ 	.word	0x00030898
        /*0480*/ 	.short	0x0100
        /*0482*/ 	.byte	0x08
	.zero		1


	//   ....[17]....
        /*0484*/ 	.word	0x00000780
        /*0488*/ 	.word	0x000000ff
        /*048c*/ 	.word	0x000308a8
        /*0490*/ 	.short	0x0100
        /*0492*/ 	.byte	0x08
	.zero		1


	//   ....[18]....
        /*0494*/ 	.word	0x000008b0
        /*0498*/ 	.word	0x000000ff
        /*049c*/ 	.word	0x000308b0
        /*04a0*/ 	.short	0x0100
        /*04a2*/ 	.byte	0x08
	.zero		1


	//   ....[19]....
        /*04a4*/ 	.word	0x000008c0
        /*04a8*/ 	.word	0x000000ff
        /*04ac*/ 	.word	0x000308c0
        /*04b0*/ 	.short	0x0100
        /*04b2*/ 	.byte	0x08
	.zero		1


	//   ....[20]....
        /*04b4*/ 	.word	0x000008d0
        /*04b8*/ 	.word	0x000000ff
        /*04bc*/ 	.word	0x000308b8
        /*04c0*/ 	.short	0x0100
        /*04c2*/ 	.byte	0x08
	.zero		1


	//   ....[21]....
        /*04c4*/ 	.word	0x000008e0
        /*04c8*/ 	.word	0x000000ff
        /*04cc*/ 	.word	0x000308c8
        /*04d0*/ 	.short	0x0100
        /*04d2*/ 	.byte	0x08
	.zero		1


	//   ....[22]....
        /*04d4*/ 	.word	0x00001a00
        /*04d8*/ 	.word	0x000000ff
        /*04dc*/ 	.word	0x00030800
        /*04e0*/ 	.short	0x010a
        /*04e2*/ 	.byte	0x04
	.zero		1


	//   ....[23]....
        /*04e4*/ 	.word	0x00001aa0
        /*04e8*/ 	.word	0x000000ff
        /*04ec*/ 	.word	0x00030830
        /*04f0*/ 	.short	0x010a
        /*04f2*/ 	.byte	0x04
	.zero		1


	//   ....[24]....
        /*04f4*/ 	.word	0x00001b40
        /*04f8*/ 	.word	0x000000ff
        /*04fc*/ 	.word	0x00030830
        /*0500*/ 	.short	0x010a
        /*0502*/ 	.byte	0x04
	.zero		1


	//   ....[25]....
        /*0504*/ 	.word	0x000028f0
        /*0508*/ 	.word	0x00000000
        /*050c*/ 	.word	0x00000000
        /*0510*/ 	.short	0x0101
        /*0512*/ 	.byte	0x3f
	.zero		1


	//   ....[26]....
        /*0514*/ 	.word	0x00004850
        /*0518*/ 	.word	0x000000ff
        /*051c*/ 	.word	0x00030830
        /*0520*/ 	.short	0x010a
        /*0522*/ 	.byte	0x3c
	.zero		1


	//   ....[27]....
        /*0524*/ 	.word	0x00004890
        /*0528*/ 	.word	0x000000ff
        /*052c*/ 	.word	0x00030830
        /*0530*/ 	.short	0x010a
        /*0532*/ 	.byte	0x3c
	.zero		1


	//   ....[28]....
        /*0534*/ 	.word	0x00005730
        /*0538*/ 	.word	0x000000ff
        /*053c*/ 	.word	0x00030850
        /*0540*/ 	.short	0x010a
        /*0542*/ 	.byte	0x0e
	.zero		1


	//   ....[29]....
        /*0544*/ 	.word	0x00005770
        /*0548*/ 	.word	0x000000ff
        /*054c*/ 	.word	0x00030850
        /*0550*/ 	.short	0x010a
        /*0552*/ 	.byte	0x0e
	.zero		1


	//   ....[30]....
        /*0554*/ 	.word	0x00005ab0
        /*0558*/ 	.word	0x00000000
        /*055c*/ 	.word	0x00000000
        /*0560*/ 	.short	0x0101
        /*0562*/ 	.byte	0x3f
	.zero		1


	//   ....[31]....
        /*0564*/ 	.word	0x00006c90
        /*0568*/ 	.word	0x0000009b
        /*056c*/ 	.word	0x00000000
        /*0570*/ 	.short	0x0101
        /*0572*/ 	.byte	0x3f
	.zero		1


	//   ....[32]....
        /*0574*/ 	.word	0x00007440
        /*0578*/ 	.word	0x000000ff
        /*057c*/ 	.word	0x00030830
        /*0580*/ 	.short	0x010a
        /*0582*/ 	.byte	0x07
	.zero		1


	//   ....[33]....
        /*0584*/ 	.word	0x00007480
        /*0588*/ 	.word	0x000000ff
        /*058c*/ 	.word	0x00030830
        /*0590*/ 	.short	0x010a
        /*0592*/ 	.byte	0x07
	.zero		1


	//   ....[34]....
        /*0594*/ 	.word	0x000082a0
        /*0598*/ 	.word	0x000000ff
        /*059c*/ 	.word	0x00030850
        /*05a0*/ 	.short	0x010a
        /*05a2*/ 	.byte	0x0e
	.zero		1


	//   ....[35]....
        /*05a4*/ 	.word	0x000082e0
        /*05a8*/ 	.word	0x000000ff
        /*05ac*/ 	.word	0x00030850
        /*05b0*/ 	.short	0x010a
        /*05b2*/ 	.byte	0x0e
	.zero		1


	//   ....[36]....
        /*05b4*/ 	.word	0x00008d50
        /*05b8*/ 	.word	0x00000098
        /*05bc*/ 	.word	0x00000000
        /*05c0*/ 	.short	0x0101
        /*05c2*/ 	.byte	0x3f
	.zero		1


	//   ....[37]....
        /*05c4*/ 	.word	0x00008da0
        /*05c8*/ 	.word	0x0000009a
        /*05cc*/ 	.word	0x00000000
        /*05d0*/ 	.short	0x0101
        /*05d2*/ 	.byte	0x3f
	.zero		1


	//   ....[38]....
        /*05d4*/ 	.word	0x00009160
        /*05d8*/ 	.word	0x000000ff
        /*05dc*/ 	.word	0x00030830
        /*05e0*/ 	.short	0x010a
        /*05e2*/ 	.byte	0x3c
	.zero		1


	//   ....[39]....
        /*05e4*/ 	.word	0x000091a0
        /*05e8*/ 	.word	0x000000ff
        /*05ec*/ 	.word	0x00030830
        /*05f0*/ 	.short	0x010a
        /*05f2*/ 	.byte	0x3c
	.zero		1


	//   ....[40]....
        /*05f4*/ 	.word	0x00009fd0
        /*05f8*/ 	.word	0x000000ff
        /*05fc*/ 	.word	0x00030850
        /*0600*/ 	.short	0x010a
        /*0602*/ 	.byte	0x0e
	.zero		1


	//   ....[41]....
        /*0604*/ 	.word	0x0000a010
        /*0608*/ 	.word	0x000000ff
        /*060c*/ 	.word	0x00030850
        /*0610*/ 	.short	0x010a
        /*0612*/ 	.byte	0x0e
	.zero		1


	//   ....[42]....
        /*0614*/ 	.word	0x0000a360
        /*0618*/ 	.word	0x00000000
        /*061c*/ 	.word	0x00000000
        /*0620*/ 	.short	0x0101
        /*0622*/ 	.byte	0x3f
	.zero		1


	//   ....[43]....
        /*0624*/ 	.word	0x0000b470
        /*0628*/ 	.word	0x0000009b
        /*062c*/ 	.word	0x00000000
        /*0630*/ 	.short	0x0101
        /*0632*/ 	.byte	0x3f
	.zero		1


	//   ....[44]....
        /*0634*/ 	.word	0x0000c120
        /*0638*/ 	.word	0x000000ff
        /*063c*/ 	.word	0x00030850
        /*0640*/ 	.short	0x010a
        /*0642*/ 	.byte	0x07
	.zero		1


	//   ....[45]....
        /*0644*/ 	.word	0x0000c160
        /*0648*/ 	.word	0x000000ff
        /*064c*/ 	.word	0x00030850
        /*0650*/ 	.short	0x010a
        /*0652*/ 	.byte	0x07
	.zero		1


	//   ....[46]....
        /*0654*/ 	.word	0x0000c550
        /*0658*/ 	.word	0x0000000b
        /*065c*/ 	.word	0x00000000
        /*0660*/ 	.short	0x0101
        /*0662*/ 	.byte	0x3f
	.zero		1


	//   ....[47]....
        /*0664*/ 	.word	0x0000d660
        /*0668*/ 	.word	0x000000ff
        /*066c*/ 	.word	0x00000000
        /*0670*/ 	.short	0x0101
        /*0672*/ 	.byte	0x04
	.zero		1


	//   ....[48]....
        /*0674*/ 	.word	0x00010440
        /*0678*/ 	.word	0x000000ff
        /*067c*/ 	.word	0x00030840
        /*0680*/ 	.short	0x010a
        /*0682*/ 	.byte	0x26
	.zero		1


	//   ....[49]....
        /*0684*/ 	.word	0x00011240
        /*0688*/ 	.word	0x000000ff
        /*068c*/ 	.word	0x00030800
        /*0690*/ 	.short	0x0107
        /*0692*/ 	.byte	0x26
	.zero		1


	//   ....[50]....
        /*0694*/ 	.word	0x000112b0
        /*0698*/ 	.word	0x000000ff
        /*069c*/ 	.word	0x00030800
        /*06a0*/ 	.short	0x0101
        /*06a2*/ 	.byte	0x26
	.zero		1


	//   ....[51]....
        /*06a4*/ 	.word	0x000112c0
        /*06a8*/ 	.word	0x000000ff
        /*06ac*/ 	.word	0x00030820
        /*06b0*/ 	.short	0x010a
        /*06b2*/ 	.byte	0x26
	.zero		1


	//   ....[52]....
        /*06b4*/ 	.word	0x000116e0
        /*06b8*/ 	.word	0x000000ff
        /*06bc*/ 	.word	0x00030848
        /*06c0*/ 	.short	0x010a
        /*06c2*/ 	.byte	0x26
	.zero		1


	//   ....[53]....
        /*06c4*/ 	.word	0x00011b80
        /*06c8*/ 	.word	0x000000ff
        /*06cc*/ 	.word	0x00030860
        /*06d0*/ 	.short	0x010a
        /*06d2*/ 	.byte	0x26
	.zero		1


	//   ....[54]....
        /*06d4*/ 	.word	0x00012230
        /*06d8*/ 	.word	0x000000ff
        /*06dc*/ 	.word	0x00030840
        /*06e0*/ 	.short	0x010a
        /*06e2*/ 	.byte	0x26
	.zero		1


	//   ....[55]....
        /*06e4*/ 	.word	0x000126d0
        /*06e8*/ 	.word	0x000000ff
        /*06ec*/ 	.word	0x00030868
        /*06f0*/ 	.short	0x010a
        /*06f2*/ 	.byte	0x26
	.zero		1


	//   ....[56]....
        /*06f4*/ 	.word	0x00012dd0
        /*06f8*/ 	.word	0x000000ff
        /*06fc*/ 	.word	0x00030848
        /*0700*/ 	.short	0x010a
        /*0702*/ 	.byte	0x26
	.zero		1


	//   ....[57]....
        /*0704*/ 	.word	0x00013250
        /*0708*/ 	.word	0x000000ff
        /*070c*/ 	.word	0x00030860
        /*0710*/ 	.short	0x010a
        /*0712*/ 	.byte	0x26
	.zero		1


	//   ....[58]....
        /*0714*/ 	.word	0x00013790
        /*0718*/ 	.word	0x00000003
        /*071c*/ 	.word	0x00030860
        /*0720*/ 	.short	0x010a
        /*0722*/ 	.byte	0x3f
	.zero		1


	//   ....[59]....
        /*0724*/ 	.word	0x00013cc0
        /*0728*/ 	.word	0x00000002
        /*072c*/ 	.word	0x00030820
        /*0730*/ 	.short	0x010a
        /*0732*/ 	.byte	0x3f
	.zero		1


	//   ....[60]....
        /*0734*/ 	.word	0x00013e60
        /*0738*/ 	.word	0x00000006
        /*073c*/ 	.word	0x00000000
        /*0740*/ 	.short	0x010a
        /*0742*/ 	.byte	0x3f
	.zero		1


	//   ....[61]....
        /*0744*/ 	.word	0x00013ed0
        /*0748*/ 	.word	0x00000003
        /*074c*/ 	.word	0x00000000
        /*0750*/ 	.short	0x010a
        /*0752*/ 	.byte	0x3f
	.zero		1


	//   ....[62]....
        /*0754*/ 	.word	0x00013f30
        /*0758*/ 	.word	0x00000000
        /*075c*/ 	.word	0x00000000
        /*0760*/ 	.short	0x010a
        /*0762*/ 	.byte	0x3f
	.zero		1


	//   ....[63]....
        /*0764*/ 	.word	0x00013f60
        /*0768*/ 	.word	0x00000003
        /*076c*/ 	.word	0x00000000
        /*0770*/ 	.short	0x010a
        /*0772*/ 	.byte	0x3f
	.zero		1


	//   ....[64]....
        /*0774*/ 	.word	0x00013fe0
        /*0778*/ 	.word	0x00000003
        /*077c*/ 	.word	0x00030800
        /*0780*/ 	.short	0x010a
        /*0782*/ 	.byte	0x3f
	.zero		1


	//   ....[65]....
        /*0784*/ 	.word	0x00014050
        /*0788*/ 	.word	0x00000003
        /*078c*/ 	.word	0x00030830
        /*0790*/ 	.short	0x010a
        /*0792*/ 	.byte	0x3f
	.zero		1


	//   ....[66]....
        /*0794*/ 	.word	0x000140b0
        /*0798*/ 	.word	0x00000098
        /*079c*/ 	.word	0x00030830
        /*07a0*/ 	.short	0x010a
        /*07a2*/ 	.byte	0x3f
	.zero		1


	//   ....[67]....
        /*07a4*/ 	.word	0x00014110
        /*07a8*/ 	.word	0x00000017
        /*07ac*/ 	.word	0x00030850
        /*07b0*/ 	.short	0x010a
        /*07b2*/ 	.byte	0x3f
	.zero		1


	//   ....[68]....
        /*07b4*/ 	.word	0x00014170
        /*07b8*/ 	.word	0x00000004
        /*07bc*/ 	.word	0x00030830
        /*07c0*/ 	.short	0x010a
        /*07c2*/ 	.byte	0x3f
	.zero		1


	//   ....[69]....
        /*07c4*/ 	.word	0x000141d0
        /*07c8*/ 	.word	0x00000003
        /*07cc*/ 	.word	0x00030850
        /*07d0*/ 	.short	0x010a
        /*07d2*/ 	.byte	0x3f
	.zero		1


	//   ....[70]....
        /*07d4*/ 	.word	0x00014230
        /*07d8*/ 	.word	0x00000004
        /*07dc*/ 	.word	0x00030830
        /*07e0*/ 	.short	0x010a
        /*07e2*/ 	.byte	0x3f
	.zero		1


	//   ....[71]....
        /*07e4*/ 	.word	0x00014290
        /*07e8*/ 	.word	0x00000003
        /*07ec*/ 	.word	0x00030850
        /*07f0*/ 	.short	0x010a
        /*07f2*/ 	.byte	0x3f
	.zero		1


	//   ....[72]....
        /*07f4*/ 	.word	0x000142f0
        /*07f8*/ 	.word	0x00000005
        /*07fc*/ 	.word	0x00030850
        /*0800*/ 	.short	0x010a
        /*0802*/ 	.byte	0x3f
	.zero		1


	//   ....[73]....
        /*0804*/ 	.word	0x00014450
        /*0808*/ 	.word	0x00000003
        /*080c*/ 	.word	0x00030840
        /*0810*/ 	.short	0x010a
        /*0812*/ 	.byte	0x3f
	.zero		1


	//   ....[74]....
        /*0814*/ 	.word	0x00014fc0
        /*0818*/ 	.word	0x00000003
        /*081c*/ 	.word	0x00030820
        /*0820*/ 	.short	0x010a
        /*0822*/ 	.byte	0x3f
	.zero		1


	//   ....[75]....
        /*0824*/ 	.word	0x00015020
        /*0828*/ 	.word	0x00000003
        /*082c*/ 	.word	0x00030848
        /*0830*/ 	.short	0x010a
        /*0832*/ 	.byte	0x3f
	.zero		1


	//   ....[76]....
        /*0834*/ 	.word	0x00015080
        /*0838*/ 	.word	0x00000003
        /*083c*/ 	.word	0x00030860
        /*0840*/ 	.short	0x010a
        /*0842*/ 	.byte	0x3f
	.zero		1


	//   ....[77]....
        /*0844*/ 	.word	0x000150e0
        /*0848*/ 	.word	0x00000003
        /*084c*/ 	.word	0x00030840
        /*0850*/ 	.short	0x010a
        /*0852*/ 	.byte	0x3f
	.zero		1


	//   ....[78]....
        /*0854*/ 	.word	0x00015140
        /*0858*/ 	.word	0x00000003
        /*085c*/ 	.word	0x00030868
        /*0860*/ 	.short	0x010a
        /*0862*/ 	.byte	0x3f
	.zero		1


	//   ....[79]....
        /*0864*/ 	.word	0x000151a0
        /*0868*/ 	.word	0x00000003
        /*086c*/ 	.word	0x00030848
        /*0870*/ 	.short	0x010a
        /*0872*/ 	.byte	0x3f
	.zero		1


	//   ....[80]....
        /*0874*/ 	.word	0x00015200
        /*0878*/ 	.word	0x00000003
        /*087c*/ 	.word	0x00030860
        /*0880*/ 	.short	0x010a
        /*0882*/ 	.byte	0x3f
	.zero		1


	//   ....[81]....
        /*0884*/ 	.word	0x00015250
        /*0888*/ 	.word	0x00000003
        /*088c*/ 	.word	0x00030860
        /*0890*/ 	.short	0x010a
        /*0892*/ 	.byte	0x3f
	.zero		1


	//   ....[82]....
        /*0894*/ 	.word	0x000152a0
        /*0898*/ 	.word	0x00000002
        /*089c*/ 	.word	0x00030820
        /*08a0*/ 	.short	0x010a
        /*08a2*/ 	.byte	0x3f
	.zero		1


	//   ....[83]....
        /*08a4*/ 	.word	0x00015440
        /*08a8*/ 	.word	0x00000006
        /*08ac*/ 	.word	0x00000000
        /*08b0*/ 	.short	0x010a
        /*08b2*/ 	.byte	0x3f
	.zero		1


	//   ....[84]....
        /*08b4*/ 	.word	0x00015490
        /*08b8*/ 	.word	0x00000003
        /*08bc*/ 	.word	0x00000000
        /*08c0*/ 	.short	0x010a
        /*08c2*/ 	.byte	0x3f
	.zero		1


	//   ....[85]....
        /*08c4*/ 	.word	0x000154e0
        /*08c8*/ 	.word	0x00000000
        /*08cc*/ 	.word	0x00000000
        /*08d0*/ 	.short	0x010a
        /*08d2*/ 	.byte	0x3f
	.zero		1


	//----- nvinfo : EIATTR_NUM_MBARRIERS
	.align		4
.L_181:
        /*08d4*/ 	.byte	0x03, 0x38
        /*08d6*/ 	.short	0x0016


	//----- nvinfo : EIATTR_EXIT_INSTR_OFFSETS
	.align		4
        /*08d8*/ 	.byte	0x04, 0x1c
        /*08da*/ 	.short	(.L_183 - .L_182)


	//   ....[0]....
.L_182:
        /*08dc*/ 	.word	0x00013fb0


	//----- nvinfo : EIATTR_MAX_THREADS
	.align		4
.L_183:
        /*08e0*/ 	.byte	0x04, 0x05
        /*08e2*/ 	.short	(.L_185 - .L_184)
.L_184:
        /*08e4*/ 	.word	0x00000180
        /*08e8*/ 	.word	0x00000001
        /*08ec*/ 	.word	0x00000001


	//----- nvinfo : EIATTR_CRS_STACK_SIZE
	.align		4
.L_185:
        /*08f0*/ 	.byte	0x04, 0x1e
        /*08f2*/ 	.short	(.L_187 - .L_186)
.L_186:
        /*08f4*/ 	.word	0x00000000


	//----- nvinfo : EIATTR_CBANK_PARAM_SIZE
	.align		4
.L_187:
        /*08f8*/ 	.byte	0x03, 0x19
        /*08fa*/ 	.short	0x0a70


	//----- nvinfo : EIATTR_PARAM_CBANK
	.align		4
        /*08fc*/ 	.byte	0x04, 0x0a
        /*08fe*/ 	.short	(.L_189 - .L_188)
	.align		4
.L_188:
        /*0900*/ 	.word	index@(.nv.constant0._ZN7cutlass13device_kernelIN5flash11enable_sm90INS1_16FlashAttnFwdSm90INS1_25CollectiveMainloopFwdSm90ILi2EN4cute5tupleIJNS5_1CILi1EEES8_S8_EEENS6_IJNS7_ILi128EEENS7_ILi64EEENS7_ILi256EEEEEELi256ENS_6half_tEfNS_4arch4Sm90ELb0ELb1ELb0ELb0ELb0ELb0ELb0ELb1ELb1ELb1ELb1ELb0EEENS1_21CollectiveEpilogueFwdINS6_IJSA_SC_SB_EEES9_SE_SG_Li256ELb0ELb1ELb1ELb0EEENS1_19SingleTileSchedulerILb0ELb1ELb1ELi128EEEEEEEEEvNT_6ParamsE)
        /*0904*/ 	.short	0x0210
        /*0906*/ 	.short	0x0a70


	//----- nvinfo : EIATTR_SW_WAR
	.align		4
.L_189:
        /*0908*/ 	.byte	0x04, 0x36
        /*090a*/ 	.short	(.L_191 - .L_190)
.L_190:
        /*090c*/ 	.word	0x00000008
.L_191:


//--------------------- .nv.info._ZN7cutlass13device_kernelIN5flash11enable_sm90INS1_16FlashAttnFwdSm90INS1_25CollectiveMainloopFwdSm90ILi2EN4cute5tupleIJNS5_1CILi1EEES8_S8_EEENS6_IJNS7_ILi128EEENS7_ILi64EEENS7_ILi256EEEEEELi256ENS_6half_tEfNS_4arch4Sm90ELb0ELb1ELb0ELb1ELb0ELb0ELb0ELb1ELb1ELb1ELb1ELb0EEENS1_21CollectiveEpilogueFwdINS6_IJSA_SC_SB_EEES9_SE_SG_Li256ELb1ELb1ELb1ELb0EEENS1_36VarlenDynamicPersistentTileSchedulerILi128ELi64ELi256ELi128ELb1ELb1ELb1ELb1ELb0ELb1EEEEEEEEEvNT_6ParamsE --------------------------
	.section	.nv.info._ZN7cutlass13device_kernelIN5flash11enable_sm90INS1_16FlashAttnFwdSm90INS1_25CollectiveMainloopFwdSm90ILi2EN4cute5tupleIJNS5_1CILi1EEES8_S8_EEENS6_IJNS7_ILi128EEENS7_ILi64EEENS7_ILi256EEEEEELi256ENS_6half_tEfNS_4arch4Sm90ELb0ELb1ELb0ELb1ELb0ELb0ELb0ELb1ELb1ELb1ELb1ELb0EEENS1_21CollectiveEpilogueFwdINS6_IJSA_SC_SB_EEES9_SE_SG_Li256ELb1ELb1ELb1ELb0EEENS1_36VarlenDynamicPersistentTileSchedulerILi128ELi64ELi256ELi128ELb1ELb1ELb1ELb1ELb0ELb1EEEEEEEEEvNT_6ParamsE,"",@"SHT_CUDA_INFO"
	.sectionflags	@""
	.align	4


	//----- nvinfo : EIATTR_CUDA_API_VERSION
	.align		4
        /*0000*/ 	.byte	0x04, 0x37
        /*0002*/ 	.short	(.L_193 - .L_192)
.L_192:
        /*0004*/ 	.word	0x00000082


	//----- nvinfo : EIATTR_KPARAM_INFO
	.align		4
.L_193:
        /*0008*/ 	.byte	0x04, 0x17
        /*000a*/ 	.short	(.L_195 - .L_194)
.L_194:
        /*000c*/ 	.word	0x00000000
        /*0010*/ 	.short	0x0000
        /*0012*/ 	.short	0x0070
        /*0014*/ 	.byte	0x00, 0xf0, 0x01, 0x2a


	//----- nvinfo : EIATTR_SPARSE_MMA_MASK
	.align		4
.L_195:
        /*0018*/ 	.byte	0x03, 0x50
        /*001a*/ 	.short	0x0000


	//----- nvinfo : EIATTR_MAXREG_COUNT
	.align		4
        /*001c*/ 	.byte	0x03, 0x1b
        /*001e*/ 	.short	0x00a8


	//----- nvinfo : EIATTR_NUM_BARRIERS
	.align		4
        /*0020*/ 	.byte	0x02, 0x4c
        /*0022*/ 	.byte	0x09
	.zero		1


	//----- nvinfo : EIATTR_EXTERNS
	.align		4
        /*0024*/ 	.byte	0x04, 0x0f
        /*0026*/ 	.short	(.L_197 - .L_196)


	//   ....[0]....
	.align		4
.L_196:
        /*0028*/ 	.word	index@(__assertfail)


	//----- nvinfo : EIATTR_ANNOTATIONS
	.align		4
.L_197:
        /*002c*/ 	.byte	0x04, 0x55
        /*002e*/ 	.short	(.L_199 - .L_198)


	//   ....[0]....
.L_198:
        /* <DEDUP_REMOVED lines=74> */
        /*04c4*/ 	.byte	0x10, 0xba, 0x01, 0x00


	//----- nvinfo : EIATTR_MERCURY_ISA_VERSION
	.align		4
.L_199:
        /*04c8*/ 	.byte	0x03, 0x5f
        /*04ca*/ 	.short	0x0101


	//----- nvinfo : EIATTR_UNUSED_LOAD_BYTE_OFFSET
	.align		4
        /*04cc*/ 	.byte	0x04, 0x44
        /*04ce*/ 	.short	(.L_201 - .L_200)


	//   ....[0]....
.L_200:
        /*04d0*/ 	.word	0x00000a10
        /*04d4*/ 	.word	0x0000fff0


	//   ....[1]....
        /*04d8*/ 	.word	0x0000d0c0
        /*04dc*/ 	.word	0x0000fff0


	//----- nvinfo : EIATTR_INT_WARP_WIDE_INSTR_OFFSETS
	.align		4
.L_201:
        /*04e0*/ 	.byte	0x04, 0x31
        /*04e2*/ 	.short	(.L_203 - .L_202)


	//   ....[0]....
.L_202:
        /*04e4*/ 	.word	0x00000130


	//   ....[1]....
        /*04e8*/ 	.word	0x00000170


	//   ....[2]....
        /*04ec*/ 	.word	0x000001e0


	//   ....[3]....
        /*04f0*/ 	.word	0x000139f0


	//   ....[4]....
        /*04f4*/ 	.word	0x00013a90


	//   ....[5]....
        /*04f8*/ 	.word	0x00017f20


	//   ....[6]....
        /*04fc*/ 	.word	0x00017f90


	//----- nvinfo : EIATTR_COOP_GROUP_MASK_REGIDS
	.align		4
.L_203:
        /*0500*/ 	.byte	0x04, 0x29
        /*0502*/ 	.short	(.L_205 - .L_204)


	//   ....[0]....
.L_204:
        /*0504*/ 	.word	0xffffffff


	//   ....[1]....
        /*0508*/ 	.word	0xffffffff


	//   ....[2]....
        /*050c*/ 	.word	0xffffffff


	//   ....[3]....
        /*0510*/ 	.word	0xffffffff


	//   ....[4]....
        /*0514*/ 	.word	0xffffffff


	//   ....[5]....
        /*0518*/ 	.word	0xffffffff


	//   ....[6]....
        /*051c*/ 	.word	0xffffffff


	//   ....[7]....
        /*0520*/ 	.word	0xffffffff


	//   ....[8]....
        /*0524*/ 	.word	0xffffffff


	//   ....[9]....
        /*0528*/ 	.word	0xffffffff


	//   ....[10]....
        /*052c*/ 	.word	0xffffffff


	//   ....[11]....
        /*0530*/ 	.word	0xffffffff


	//   ....[12]....
        /*0534*/ 	.word	0xffffffff


	//   ....[13]....
        /*0538*/ 	.word	0xffffffff


	//   ....[14]....
        /*053c*/ 	.word	0xffffffff


	//   ....[15]....
        /*0540*/ 	.word	0xffffffff


	//   ....[16]....
        /*0544*/ 	.word	0xffffffff


	//   ....[17]....
        /*0548*/ 	.word	0xffffffff


	//   ....[18]....
        /*054c*/ 	.word	0xffffffff


	//   ....[19]....
        /*0550*/ 	.word	0xffffffff


	//   ....[20]....
        /*0554*/ 	.word	0xffffffff


	//   ....[21]....
        /*0558*/ 	.word	0xffffffff


	//   ....[22]....
        /*055c*/ 	.word	0xffffffff


	//   ....[23]....
        /*0560*/ 	.word	0xffffffff


	//   ....[24]....
        /*0564*/ 	.word	0xffffffff


	//   ....[25]....
        /*0568*/ 	.word	0xffffffff


	//   ....[26]....
        /*056c*/ 	.word	0xffffffff


	//   ....[27]....
        /*0570*/ 	.word	0xffffffff


	//   ....[28]....
        /*0574*/ 	.word	0xffffffff


	//   ....[29]....
        /*0578*/ 	.word	0xffffffff


	//   ....[30]....
        /*057c*/ 	.word	0xffffffff


	//   ....[31]....
        /*0580*/ 	.word	0xffffffff


	//   ....[32]....
        /*0584*/ 	.word	0xffffffff


	//   ....[33]....
        /*0588*/ 	.word	0xffffffff


	//   ....[34]....
        /*058c*/ 	.word	0xffffffff


	//   ....[35]....
        /*0590*/ 	.word	0xffffffff


	//   ....[36]....
        /*0594*/ 	.word	0xffffffff


	//   ....[37]....
        /*0598*/ 	.word	0xffffffff


	//   ....[38]....
        /*059c*/ 	.word	0xffffffff


	//   ....[39]....
        /*05a0*/ 	.word	0xffffffff


	//   ....[40]....
        /*05a4*/ 	.word	0xffffffff


	//   ....[41]....
        /*05a8*/ 	.word	0xffffffff


	//   ....[42]....
        /*05ac*/ 	.word	0xffffffff


	//   ....[43]....
        /*05b0*/ 	.word	0xffffffff


	//   ....[44]....
        /*05b4*/ 	.word	0xffffffff


	//   ....[45]....
        /*05b8*/ 	.word	0xffffffff


	//   ....[46]....
        /*05bc*/ 	.word	0xffffffff


	//   ....[47]....
        /*05c0*/ 	.word	0xffffffff


	//   ....[48]....
        /*05c4*/ 	.word	0xffffffff


	//   ....[49]....
        /*05c8*/ 	.word	0xffffffff


	//   ....[50]....
        /*05cc*/ 	.word	0xffffffff


	//   ....[51]....
        /*05d0*/ 	.word	0xffffffff


	//   ....[52]....
        /*05d4*/ 	.word	0xffffffff


	//   ....[53]....
        /*05d8*/ 	.word	0xffffffff


	//   ....[54]....
        /*05dc*/ 	.word	0xffffffff


	//   ....[55]....
        /*05e0*/ 	.word	0xffffffff


	//   ....[56]....
        /*05e4*/ 	.word	0xffffffff


	//   ....[57]....
        /*05e8*/ 	.word	0xffffffff


	//   ....[58]....
        /*05ec*/ 	.word	0xffffffff


	//   ....[59]....
        /*05f0*/ 	.word	0xffffffff


	//   ....[60]....
        /*05f4*/ 	.word	0xffffffff


	//   ....[61]....
        /*05f8*/ 	.word	0xffffffff


	//   ....[62]....
        /*05fc*/ 	.word	0xffffffff


	//   ....[63]....
        /*0600*/ 	.word	0xffffffff


	//   ....[64]....
        /*0604*/ 	.word	0xffffffff


	//   ....[65]....
        /*0608*/ 	.word	0xffffffff


	//   ....[66]....
        /*060c*/ 	.word	0xffffffff


	//   ....[67]....
        /*0610*/ 	.word	0xffffffff


	//   ....[68]....
        /*0614*/ 	.word	0xffffffff


	//   ....[69]....
        /*0618*/ 	.word	0xffffffff


	//   ....[70]....
        /*061c*/ 	.word	0xffffffff


	//   ....[71]....
        /*0620*/ 	.word	0xffffffff


	//   ....[72]....
        /*0624*/ 	.word	0xffffffff


	//   ....[73]....
        /*0628*/ 	.word	0xffffffff


	//   ....[74]....
        /*062c*/ 	.word	0xffffffff


	//   ....[75]....
        /*0630*/ 	.word	0xffffffff


	//   ....[76]....
        /*0634*/ 	.word	0xffffffff


	//   ....[77]....
        /*0638*/ 	.word	0xffffffff


	//   ....[78]....
        /*063c*/ 	.word	0xffffffff


	//   ....[79]....
        /*0640*/ 	.word	0xffffffff


	//   ....[80]....
        /*0644*/ 	.word	0xffffffff


	//   ....[81]....
        /*0648*/ 	.word	0xffffffff


	//   ....[82]....
        /*064c*/ 	.word	0xffffffff


	//   ....[83]....
        /*0650*/ 	.word	0xffffffff


	//   ....[84]....
        /*0654*/ 	.word	0xffffffff


	//   ....[85]....
        /*0658*/ 	.word	0xffffffff


	//   ....[86]....
        /*065c*/ 	.word	0xffffffff


	//   ....[87]....
        /*0660*/ 	.word	0xffffffff


	//   ....[88]....
        /*0664*/ 	.word	0xffffffff


	//   ....[89]....
        /*0668*/ 	.word	0xffffffff


	//   ....[90]....
        /*066c*/ 	.word	0xffffffff


	//   ....[91]....
        /*0670*/ 	.word	0xffffffff


	//   ....[92]....
        /*0674*/ 	.word	0xffffffff


	//   ....[93]....
        /*0678*/ 	.word	0xffffffff


	//   ....[94]....
        /*067c*/ 	.word	0xffffffff


	//   ....[95]....
        /*0680*/ 	.word	0xffffffff


	//   ....[96]....
        /*0684*/ 	.word	0xffffffff


	//   ....[97]....
        /*0688*/ 	.word	0xffffffff


	//   ....[98]....
        /*068c*/ 	.word	0xffffffff


	//   ....[99]....
        /*0690*/ 	.word	0xffffffff


	//   ....[100]....
        /*0694*/ 	.word	0xffffffff


	//   ....[101]....
        /*0698*/ 	.word	0xffffffff


	//   ....[102]....
        /*069c*/ 	.word	0xffffffff


	//   ....[103]....
        /*06a0*/ 	.word	0xffffffff


	//   ....[104]....
        /*06a4*/ 	.word	0xffffffff


	//   ....[105]....
        /*06a8*/ 	.word	0xffffffff


	//   ....[106]....
        /*06ac*/ 	.word	0xffffffff


	//   ....[107]....
        /*06b0*/ 	.word	0xffffffff


	//   ....[108]....
        /*06b4*/ 	.word	0xffffffff


	//   ....[109]....
        /*06b8*/ 	.word	0xffffffff


	//   ....[110]....
        /*06bc*/ 	.word	0xffffffff


	//   ....[111]....
        /*06c0*/ 	.word	0x0500000f


	//   ....[112]....
        /*06c4*/ 	.word	0x0500000f


	//   ....[113]....
        /*06c8*/ 	.word	0x0500000f


	//   ....[114]....
        /*06cc*/ 	.word	0x0500000f


	//   ....[115]....
        /*06d0*/ 	.word	0x0500000f


	//   ....[116]....
        /*06d4*/ 	.word	0x0500000f


	//   ....[117]....
        /*06d8*/ 	.word	0x0500000f


	//   ....[118]....
        /*06dc*/ 	.word	0x0500000f


	//   ....[119]....
        /*06e0*/ 	.word	0x0500000f


	//   ....[120]....
        /*06e4*/ 	.word	0x0500000f


	//   ....[121]....
        /*06e8*/ 	.word	0x0500000f


	//   ....[122]....
        /*06ec*/ 	.word	0x0500000f


	//   ....[123]....
        /*06f0*/ 	.word	0x0500000f


	//   ....[124]....
        /*06f4*/ 	.word	0x0500000f


	//   ....[125]....
        /*06f8*/ 	.word	0x0500000f


	//   ....[126]....
        /*06fc*/ 	.word	0x0500000f


	//   ....[127]....
        /*0700*/ 	.word	0x0500000f


	//   ....[128]....
        /*0704*/ 	.word	0x0500000f


	//   ....[129]....
        /*0708*/ 	.word	0x0500000f


	//   ....[130]....
        /*070c*/ 	.word	0x0500000f


	//   ....[131]....
        /*0710*/ 	.word	0x0500000f


	//   ....[132]....
        /*0714*/ 	.word	0x0500000f


	//   ....[133]....
        /*0718*/ 	.word	0x0500000f


	//   ....[134]....
        /*071c*/ 	.word	0x0500000f


	//   ....[135]....
        /*0720*/ 	.word	0x0500000f


	//   ....[136]....
        /*0724*/ 	.word	0x0500000f


	//   ....[137]....
        /*0728*/ 	.word	0x0500000f


	//   ....[138]....
        /*072c*/ 	.word	0x0500000f


	//   ....[139]....
        /*0730*/ 	.word	0x0500000f


	//   ....[140]....
        /*0734*/ 	.word	0x0500000f


	//   ....[141]....
        /*0738*/ 	.word	0x0500000f


	//   ....[142]....
        /*073c*/ 	.word	0x0500000f


	//   ....[143]....
        /*0740*/ 	.word	0x0500000f


	//   ....[144]....
        /*0744*/ 	.word	0x0500000f


	//   ....[145]....
        /*0748*/ 	.word	0x0500000f


	//   ....[146]....
        /*074c*/ 	.word	0x0500000f


	//----- nvinfo : EIATTR_COOP_GROUP_INSTR_OFFSETS
	.align		4
.L_205:
        /*0750*/ 	.byte	0x04, 0x28
        /*0752*/ 	.short	(.L_207 - .L_206)


	//   ....[0]....
.L_206:
        /*0754*/ 	.word	0x00000060


	//   ....[1]....
        /*0758*/ 	.word	0x00000140


	//   ....[2]....
        /*075c*/ 	.word	0x00000190


	//   ....[3]....
        /*0760*/ 	.word	0x000003c0


	//   ....[4]....
        /*0764*/ 	.word	0x00000520


	//   ....[5]....
        /*0768*/ 	.word	0x00000640


	//   ....[6]....
        /*076c*/ 	.word	0x000007a0


	//   ....[7]....
        /*0770*/ 	.word	0x00002330


	//   ....[8]....
        /*0774*/ 	.word	0x00002e00


	//   ....[9]....
        /*0778*/ 	.word	0x00003280


	//   ....[10]....
        /*077c*/ 	.word	0x00003c20


	//   ....[11]....
        /*0780*/ 	.word	0x00003d80


	//   ....[12]....
        /*0784*/ 	.word	0x000040a0


	//   ....[13]....
        /*0788*/ 	.word	0x00004120


	//   ....[14]....
        /*078c*/ 	.word	0x00005f40


	//   ....[15]....
        /*0790*/ 	.word	0x00006170


	//   ....[16]....
        /*0794*/ 	.word	0x00006aa0


	//   ....[17]....
        /*0798*/ 	.word	0x00006b80


	//   ....[18]....
        /*079c*/ 	.word	0x00006b90


	//   ....[19]....
        /*07a0*/ 	.word	0x00006be0


	//   ....[20]....
        /*07a4*/ 	.word	0x00008900


	//   ....[21]....
        /*07a8*/ 	.word	0x00008930


	//   ....[22]....
        /*07ac*/ 	.word	0x00008b00


	//   ....[23]....
        /*07b0*/ 	.word	0x00008bd0


	//   ....[24]....
        /*07b4*/ 	.word	0x0000a690


	//   ....[25]....
        /*07b8*/ 	.word	0x0000a890


	//   ....[26]....
        /*07bc*/ 	.word	0x0000b170


	//   ....[27]....
        /*07c0*/ 	.word	0x0000b2a0


	//   ....[28]....
        /*07c4*/ 	.word	0x0000b2b0


	//   ....[29]....
        /*07c8*/ 	.word	0x0000b300


	//   ....[30]....
        /*07cc*/ 	.word	0x0000c470


	//   ....[31]....
        /*07d0*/ 	.word	0x0000c4b0


	//   ....[32]....
        /*07d4*/ 	.word	0x0000c5e0


	//   ....[33]....
        /*07d8*/ 	.word	0x0000c600


	//   ....[34]....
        /*07dc*/ 	.word	0x0000e2a0


	//   ....[35]....
        /*07e0*/ 	.word	0x0000e2b0


	//   ....[36]....
        /*07e4*/ 	.word	0x0000e2c0


	//   ....[37]....
        /*07e8*/ 	.word	0x0000e2d0


	//   ....[38]....
        /*07ec*/ 	.word	0x0000eda0


	//   ....[39]....
        /*07f0*/ 	.word	0x0000edd0


	//   ....[40]....
        /*07f4*/ 	.word	0x0000ef70


	//   ....[41]....
        /*07f8*/ 	.word	0x0000ef90


	//   ....[42]....
        /*07fc*/ 	.word	0x0000f0e0


	//   ....[43]....
        /*0800*/ 	.word	0x0000f100


	//   ....[44]....
        /*0804*/ 	.word	0x0000f260


	//   ....[45]....
        /*0808*/ 	.word	0x0000f280


	//   ....[46]....
        /*080c*/ 	.word	0x0000f820


	//   ....[47]....
        /*0810*/ 	.word	0x0000f850


	//   ....[48]....
        /*0814*/ 	.word	0x00010160


	//   ....[49]....
        /*0818*/ 	.word	0x00010170


	//   ....[50]....
        /*081c*/ 	.word	0x000114a0


	//   ....[51]....
        /*0820*/ 	.word	0x000114d0


	//   ....[52]....
        /*0824*/ 	.word	0x00011650


	//   ....[53]....
        /*0828*/ 	.word	0x00011670


	//   ....[54]....
        /*082c*/ 	.word	0x000117c0


	//   ....[55]....
        /*0830*/ 	.word	0x000117e0


	//   ....[56]....
        /*0834*/ 	.word	0x00011940


	//   ....[57]....
        /*0838*/ 	.word	0x00011960


	//   ....[58]....
        /*083c*/ 	.word	0x00011b50


	//   ....[59]....
        /*0840*/ 	.word	0x00011d90


	//   ....[60]....
        /*0844*/ 	.word	0x00011dc0


	//   ....[61]....
        /*0848*/ 	.word	0x00011df0


	//   ....[62]....
        /*084c*/ 	.word	0x00011e20


	//   ....[63]....
        /*0850*/ 	.word	0x00011e50


	//   ....[64]....
        /*0854*/ 	.word	0x00011e80


	//   ....[65]....
        /*0858*/ 	.word	0x00012030


	//   ....[66]....
        /*085c*/ 	.word	0x00012060


	//   ....[67]....
        /*0860*/ 	.word	0x00012090


	//   ....[68]....
        /*0864*/ 	.word	0x000120c0


	//   ....[69]....
        /*0868*/ 	.word	0x000120f0


	//   ....[70]....
        /*086c*/ 	.word	0x00012120


	//   ....[71]....
        /*0870*/ 	.word	0x000121c0


	//   ....[72]....
        /*0874*/ 	.word	0x000121f0


	//   ....[73]....
        /*0878*/ 	.word	0x00012200


	//   ....[74]....
        /*087c*/ 	.word	0x00012230


	//   ....[75]....
        /*0880*/ 	.word	0x00013fe0


	//   ....[76]....
        /*0884*/ 	.word	0x00014c40


	//   ....[77]....
        /*0888*/ 	.word	0x00014c60


	//   ....[78]....
        /*088c*/ 	.word	0x00014d40


	//   ....[79]....
        /*0890*/ 	.word	0x00014d50


	//   ....[80]....
        /*0894*/ 	.word	0x00014e00


	//   ....[81]....
        /*0898*/ 	.word	0x00014e10


	//   ....[82]....
        /*089c*/ 	.word	0x00014ec0


	//   ....[83]....
        /*08a0*/ 	.word	0x00014ed0


	//   ....[84]....
        /*08a4*/ 	.word	0x00014f80


	//   ....[85]....
        /*08a8*/ 	.word	0x00014f90


	//   ....[86]....
        /*08ac*/ 	.word	0x00015040


	//   ....[87]....
        /*08b0*/ 	.word	0x00015050


	//   ....[88]....
        /*08b4*/ 	.word	0x00015100


	//   ....[89]....
        /*08b8*/ 	.word	0x00015110


	//   ....[90]....
        /*08bc*/ 	.word	0x00015160


	//   ....[91]....
        /*08c0*/ 	.word	0x000151b0


	//   ....[92]....
        /*08c4*/ 	.word	0x00018850


	//   ....[93]....
        /*08c8*/ 	.word	0x00018880


	//   ....[94]....
        /*08cc*/ 	.word	0x000188e0


	//   ....[95]....
        /*08d0*/ 	.word	0x00018910


	//   ....[96]....
        /*08d4*/ 	.word	0x00018940


	//   ....[97]....
        /*08d8*/ 	.word	0x00018970


	//   ....[98]....
        /*08dc*/ 	.word	0x000189a0


	//   ....[99]....
        /*08e0*/ 	.word	0x000189d0


	//   ....[100]....
        /*08e4*/ 	.word	0x00018ba0


	//   ....[101]....
        /*08e8*/ 	.word	0x00018bd0


	//   ....[102]....
        /*08ec*/ 	.word	0x00018c00


	//   ....[103]....
        /*08f0*/ 	.word	0x00018c30


	//   ....[104]....
        /*08f4*/ 	.word	0x00018c60


	//   ....[105]....
        /*08f8*/ 	.word	0x00018c90


	//   ....[106]....
        /*08fc*/ 	.word	0x00018d60


	//   ....[107]....
        /*0900*/ 	.word	0x00018d80


	//   ....[108]....
        /*0904*/ 	.word	0x00018d90


	//   ....[109]....
        /*0908*/ 	.word	0x00018e10


	//   ....[110]....
        /*090c*/ 	.word	0x00019960


	//   ....[111]....
        /*0910*/ 	.word	0x00019ff0


	//   ....[112]....
        /*0914*/ 	.word	0x0001a1d0


	//   ....[113]....
        /*0918*/ 	.word	0x0001a220


	//   ....[114]....
        /*091c*/ 	.word	0x0001a360


	//   ....[115]....
        /*0920*/ 	.word	0x0001a3b0


	//   ....[116]....
        /*0924*/ 	.word	0x0001a4f0


	//   ....[117]....
        /*0928*/ 	.word	0x0001a540


	//   ....[118]....
        /*092c*/ 	.word	0x0001a680


	//   ....[119]....
        /*0930*/ 	.word	0x0001a6d0


	//   ....[120]....
        /*0934*/ 	.word	0x0001a810


	//   ....[121]....
        /*0938*/ 	.word	0x0001a860


	//   ....[122]....
        /*093c*/ 	.word	0x0001a9a0


	//   ....[123]....
        /*0940*/ 	.word	0x0001a9f0


	//   ....[124]....
        /*0944*/ 	.word	0x0001ab10


	//   ....[125]....
        /*0948*/ 	.word	0x0001ab80


	//   ....[126]....
        /*094c*/ 	.word	0x0001aca0


	//   ....[127]....
        /*0950*/ 	.word	0x0001acf0


	//   ....[128]....
        /*0954*/ 	.word	0x0001b020


	//   ....[129]....
        /*0958*/ 	.word	0x0001b0c0


	//   ....[130]....
        /*095c*/ 	.word	0x0001b260


	//   ....[131]....
        /*0960*/ 	.word	0x0001b2e0


	//   ....[132]....
        /*0964*/ 	.word	0x0001b360


	//   ....[133]....
        /*0968*/ 	.word	0x0001b3e0


	//   ....[134]....
        /*096c*/ 	.word	0x0001b460


	//   ....[135]....
        /*0970*/ 	.word	0x0001b4f0


	//   ....[136]....
        /*0974*/ 	.word	0x0001b590


	//   ....[137]....
        /*0978*/ 	.word	0x0001b640


	//   ....[138]....
        /*097c*/ 	.word	0x0001b6c0


	//   ....[139]....
        /*0980*/ 	.word	0x0001b740


	//   ....[140]....
        /*0984*/ 	.word	0x0001b7c0


	//   ....[141]....
        /*0988*/ 	.word	0x0001b850


	//   ....[142]....
        /*098c*/ 	.word	0x0001b8d0


	//   ....[143]....
        /*0990*/ 	.word	0x0001b980


	//   ....[144]....
        /*0994*/ 	.word	0x0001b9d0


	//   ....[145]....
        /*0998*/ 	.word	0x0001ba90


	//   ....[146]....
        /*099c*/ 	.word	0x0001bbc0


	//----- nvinfo : EIATTR_REG_RECONFIG
	.align		4
.L_207:
        /*09a0*/ 	.byte	0x01, 0x54
	.zero		2


	//----- nvinfo : EIATTR_SYSCALL_OFFSETS
	.align		4
        /*09a4*/ 	.byte	0x04, 0x46
        /*09a6*/ 	.short	(.L_209 - .L_208)


	//   ....[0]....
.L_208:
        /*09a8*/ 	.word	0x000024b0


	//   ....[1]....
        /*09ac*/ 	.word	0x00013c00


	//   ....[2]....
        /*09b0*/ 	.word	0x00013d50


	//   ....[3]....
        /*09b4*/ 	.word	0x00013e40


	//   ....[4]....
        /*09b8*/ 	.word	0x00014780


	//----- nvinfo : EIATTR_MBARRIER_INSTR_OFFSETS
	.align		4
.L_209:
        /*09bc*/ 	.byte	0x04, 0x39
        /*09be*/ 	.short	(.L_211 - .L_210)


	//   ....[0]....
.L_210:
        /*09c0*/ 	.word	0x00000270
        /*09c4*/ 	.word	0x000000ff
        /*09c8*/ 	.word	0x00030800
        /*09cc*/ 	.short	0x0100
        /*09ce*/ 	.byte	0x08
	.zero		1


	//   ....[1]....
        /*09d0*/ 	.word	0x00000280
        /*09d4*/ 	.word	0x000000ff
        /*09d8*/ 	.word	0x00030820
        /*09dc*/ 	.short	0x0100
        /*09de*/ 	.byte	0x08
	.zero		1


	//   ....[2]....
        /*09e0*/ 	.word	0x00000370
        /*09e4*/ 	.word	0x000000ff
        /*09e8*/ 	.word	0x00030830
        /*09ec*/ 	.short	0x0100
        /*09ee*/ 	.byte	0x08
	.zero		1


	//   ....[3]....
        /*09f0*/ 	.word	0x00000380
        /*09f4*/ 	.word	0x000000ff
        /*09f8*/ 	.word	0x00030840
        /*09fc*/ 	.short	0x0100
        /*09fe*/ 	.byte	0x08
	.zero		1


	//   ....[4]....
        /*0a00*/ 	.word	0x00000390
        /*0a04*/ 	.word	0x000000ff
        /*0a08*/ 	.word	0x00030838
        /*0a0c*/ 	.short	0x0100
        /*0a0e*/ 	.byte	0x08
	.zero		1


	//   ....[5]....
        /*0a10*/ 	.word	0x000003a0
        /*0a14*/ 	.word	0x000000ff
        /*0a18*/ 	.word	0x00030848
        /*0a1c*/ 	.short	0x0100
        /*0a1e*/ 	.byte	0x08
	.zero		1


	//   ....[6]....
        /*0a20*/ 	.word	0x000004d0
        /*0a24*/ 	.word	0x000000ff
        /*0a28*/ 	.word	0x00030850
        /*0a2c*/ 	.short	0x0100
        /*0a2e*/ 	.byte	0x08
	.zero		1


	//   ....[7]....
        /*0a30*/ 	.word	0x000004e0
        /*0a34*/ 	.word	0x000000ff
        /*0a38*/ 	.word	0x00030860
        /*0a3c*/ 	.short	0x0100
        /*0a3e*/ 	.byte	0x08
	.zero		1


	//   ....[8]....
        /*0a40*/ 	.word	0x000004f0
        /*0a44*/ 	.word	0x000000ff
        /*0a48*/ 	.word	0x00030858
        /*0a4c*/ 	.short	0x0100
        /*0a4e*/ 	.byte	0x08
	.zero		1


	//   ....[9]....
        /*0a50*/ 	.word	0x00000500
        /*0a54*/ 	.word	0x000000ff
        /*0a58*/ 	.word	0x00030868
        /*0a5c*/ 	.short	0x0100
        /*0a5e*/ 	.byte	0x08
	.zero		1


	//   ....[10]....
        /*0a60*/ 	.word	0x000005f0
        /*0a64*/ 	.word	0x000000ff
        /*0a68*/ 	.word	0x00030870
        /*0a6c*/ 	.short	0x0100
        /*0a6e*/ 	.byte	0x06
	.zero		1


	//   ....[11]....
        /*0a70*/ 	.word	0x00000600
        /*0a74*/ 	.word	0x000000ff
        /*0a78*/ 	.word	0x00030880
        /*0a7c*/ 	.short	0x0100
        /*0a7e*/ 	.byte	0x06
	.zero		1


	//   ....[12]....
        /*0a80*/ 	.word	0x00000610
        /*0a84*/ 	.word	0x000000ff
        /*0a88*/ 	.word	0x00030878
        /*0a8c*/ 	.short	0x0100
        /*0a8e*/ 	.byte	0x06
	.zero		1


	//   ....[13]....
        /*0a90*/ 	.word	0x00000620
        /*0a94*/ 	.word	0x000000ff
        /*0a98*/ 	.word	0x00030888
        /*0a9c*/ 	.short	0x0100
        /*0a9e*/ 	.byte	0x06
	.zero		1


	//   ....[14]....
        /*0aa0*/ 	.word	0x00000750
        /*0aa4*/ 	.word	0x000000ff
        /*0aa8*/ 	.word	0x00030890
        /*0aac*/ 	.short	0x0100
        /*0aae*/ 	.byte	0x08
	.zero		1


	//   ....[15]....
        /*0ab0*/ 	.word	0x00000760
        /*0ab4*/ 	.word	0x000000ff
        /*0ab8*/ 	.word	0x000308a0
        /*0abc*/ 	.short	0x0100
        /*0abe*/ 	.byte	0x08
	.zero		1


	//   ....[16]....
        /*0ac0*/ 	.word	0x00000770
        /*0ac4*/ 	.word	0x000000ff
        /*0ac8*/ 	.word	0x00030898
        /*0acc*/ 	.short	0x0100
        /*0ace*/ 	.byte	0x08
	.zero		1


	//   ....[17]....
        /*0ad0*/ 	.word	0x00000780
        /*0ad4*/ 	.word	0x000000ff
        /*0ad8*/ 	.word	0x000308a8
        /*0adc*/ 	.short	0x0100
        /*0ade*/ 	.byte	0x08
	.zero		1


	//   ....[18]....
        /*0ae0*/ 	.word	0x000008b0
        /*0ae4*/ 	.word	0x000000ff
        /*0ae8*/ 	.word	0x000308b0
        /*0aec*/ 	.short	0x0100
        /*0aee*/ 	.byte	0x08
	.zero		1


	//   ....[19]....
        /*0af0*/ 	.word	0x000008c0
        /*0af4*/ 	.word	0x000000ff
        /*0af8*/ 	.word	0x000308c0
        /*0afc*/ 	.short	0x0100
        /*0afe*/ 	.byte	0x08
	.zero		1


	//   ....[20]....
        /*0b00*/ 	.word	0x000008d0
        /*0b04*/ 	.word	0x000000ff
        /*0b08*/ 	.word	0x000308b8
        /*0b0c*/ 	.short	0x0100
        /*0b0e*/ 	.byte	0x08
	.zero		1


	//   ....[21]....
        /*0b10*/ 	.word	0x000008e0
        /*0b14*/ 	.word	0x000000ff
        /*0b18*/ 	.word	0x000308c8
        /*0b1c*/ 	.short	0x0100
        /*0b1e*/ 	.byte	0x08
	.zero		1


	//   ....[22]....
        /*0b20*/ 	.word	0x00002530
        /*0b24*/ 	.word	0x000000ff
        /*0b28*/ 	.word	0x00030800
        /*0b2c*/ 	.short	0x010a
        /*0b2e*/ 	.byte	0x25
	.zero		1


	//   ....[23]....
        /*0b30*/ 	.word	0x000025e0
        /*0b34*/ 	.word	0x00000003
        /*0b38*/ 	.word	0x00030830
        /*0b3c*/ 	.short	0x010a
        /*0b3e*/ 	.byte	0x3f
	.zero		1


	//   ....[24]....
        /*0b40*/ 	.word	0x00002650
        /*0b44*/ 	.word	0x00000003
        /*0b48*/ 	.word	0x00030830
        /*0b4c*/ 	.short	0x010a
        /*0b4e*/ 	.byte	0x3f
	.zero		1


	//   ....[25]....
        /*0b50*/ 	.word	0x00003080
        /*0b54*/ 	.word	0x00000000
        /*0b58*/ 	.word	0x00000000
        /*0b5c*/ 	.short	0x0101
        /*0b5e*/ 	.byte	0x3f
	.zero		1


	//   ....[26]....
        /*0b60*/ 	.word	0x00004da0
        /*0b64*/ 	.word	0x000000ff
        /*0b68*/ 	.word	0x00030830
        /*0b6c*/ 	.short	0x010a
        /*0b6e*/ 	.byte	0x06
	.zero		1


	//   ....[27]....
        /*0b70*/ 	.word	0x00004e00
        /*0b74*/ 	.word	0x000000ff
        /*0b78*/ 	.word	0x00030830
        /*0b7c*/ 	.short	0x010a
        /*0b7e*/ 	.byte	0x06
	.zero		1


	//   ....[28]....
        /*0b80*/ 	.word	0x00005c30
        /*0b84*/ 	.word	0x000000ff
        /*0b88*/ 	.word	0x00030850
        /*0b8c*/ 	.short	0x010a
        /*0b8e*/ 	.byte	0x0a
	.zero		1


	//   ....[29]....
        /*0b90*/ 	.word	0x00005c70
        /*0b94*/ 	.word	0x000000ff
        /*0b98*/ 	.word	0x00030850
        /*0b9c*/ 	.short	0x010a
        /*0b9e*/ 	.byte	0x0a
	.zero		1


	//   ....[30]....
        /*0ba0*/ 	.word	0x00005f60
        /*0ba4*/ 	.word	0x00000000
        /*0ba8*/ 	.word	0x00000000
        /*0bac*/ 	.short	0x0101
        /*0bae*/ 	.byte	0x3f
	.zero		1


	//   ....[31]....
        /*0bb0*/ 	.word	0x00006fa0
        /*0bb4*/ 	.word	0x0000009e
        /*0bb8*/ 	.word	0x00000000
        /*0bbc*/ 	.short	0x0101
        /*0bbe*/ 	.byte	0x3f
	.zero		1


	//   ....[32]....
        /*0bc0*/ 	.word	0x00007820
        /*0bc4*/ 	.word	0x000000ff
        /*0bc8*/ 	.word	0x00030830
        /*0bcc*/ 	.short	0x010a
        /*0bce*/ 	.byte	0x05
	.zero		1


	//   ....[33]....
        /*0bd0*/ 	.word	0x00007880
        /*0bd4*/ 	.word	0x000000ff
        /*0bd8*/ 	.word	0x00030830
        /*0bdc*/ 	.short	0x010a
        /*0bde*/ 	.byte	0x05
	.zero		1


	//   ....[34]....
        /*0be0*/ 	.word	0x000086b0
        /*0be4*/ 	.word	0x000000ff
        /*0be8*/ 	.word	0x00030850
        /*0bec*/ 	.short	0x010a
        /*0bee*/ 	.byte	0x0e
	.zero		1


	//   ....[35]....
        /*0bf0*/ 	.word	0x000086f0
        /*0bf4*/ 	.word	0x000000ff
        /*0bf8*/ 	.word	0x00030850
        /*0bfc*/ 	.short	0x010a
        /*0bfe*/ 	.byte	0x0e
	.zero		1


	//   ....[36]....
        /*0c00*/ 	.word	0x00008fe0
        /*0c04*/ 	.word	0x0000009b
        /*0c08*/ 	.word	0x00000000
        /*0c0c*/ 	.short	0x0101
        /*0c0e*/ 	.byte	0x3f
	.zero		1


	//   ....[37]....
        /*0c10*/ 	.word	0x00009080
        /*0c14*/ 	.word	0x0000009f
        /*0c18*/ 	.word	0x00000000
        /*0c1c*/ 	.short	0x0101
        /*0c1e*/ 	.byte	0x3f
	.zero		1


	//   ....[38]....
        /*0c20*/ 	.word	0x000094f0
        /*0c24*/ 	.word	0x000000ff
        /*0c28*/ 	.word	0x00030830
        /*0c2c*/ 	.short	0x010a
        /*0c2e*/ 	.byte	0x05
	.zero		1


	//   ....[39]....
        /*0c30*/ 	.word	0x00009550
        /*0c34*/ 	.word	0x000000ff
        /*0c38*/ 	.word	0x00030830
        /*0c3c*/ 	.short	0x010a
        /*0c3e*/ 	.byte	0x05
	.zero		1


	//   ....[40]....
        /*0c40*/ 	.word	0x0000a380
        /*0c44*/ 	.word	0x000000ff
        /*0c48*/ 	.word	0x00030850
        /*0c4c*/ 	.short	0x010a
        /*0c4e*/ 	.byte	0x0e
	.zero		1


	//   ....[41]....
        /*0c50*/ 	.word	0x0000a3c0
        /*0c54*/ 	.word	0x000000ff
        /*0c58*/ 	.word	0x00030850
        /*0c5c*/ 	.short	0x010a
        /*0c5e*/ 	.byte	0x0e
	.zero		1


	//   ....[42]....
        /*0c60*/ 	.word	0x0000a620
        /*0c64*/ 	.word	0x00000000
        /*0c68*/ 	.word	0x00000000
        /*0c6c*/ 	.short	0x0101
        /*0c6e*/ 	.byte	0x3f
	.zero		1


	//   ....[43]....
        /*0c70*/ 	.word	0x0000b670
        /*0c74*/ 	.word	0x0000009e
        /*0c78*/ 	.word	0x00000000
        /*0c7c*/ 	.short	0x0101
        /*0c7e*/ 	.byte	0x3f
	.zero		1


	//   ....[44]....
        /*0c80*/ 	.word	0x0000c3e0
        /*0c84*/ 	.word	0x000000ff
        /*0c88*/ 	.word	0x00030850
        /*0c8c*/ 	.short	0x010a
        /*0c8e*/ 	.byte	0x08
	.zero		1


	//   ....[45]....
        /*0c90*/ 	.word	0x0000c420
        /*0c94*/ 	.word	0x000000ff
        /*0c98*/ 	.word	0x00030850
        /*0c9c*/ 	.short	0x010a
        /*0c9e*/ 	.byte	0x08
	.zero		1


	//   ....[46]....
        /*0ca0*/ 	.word	0x0000c860
        /*0ca4*/ 	.word	0x0000000b
        /*0ca8*/ 	.word	0x00000000
        /*0cac*/ 	.short	0x0101
        /*0cae*/ 	.byte	0x3f
	.zero		1


	//   ....[47]....
        /*0cb0*/ 	.word	0x0000edb0
        /*0cb4*/ 	.word	0x000000ff
        /*0cb8*/ 	.word	0x00000000
        /*0cbc*/ 	.short	0x0101
        /*0cbe*/ 	.byte	0x08
	.zero		1


	//   ....[48]....
        /*0cc0*/ 	.word	0x0000f690
        /*0cc4*/ 	.word	0x000000ff
        /*0cc8*/ 	.word	0x00000000
        /*0ccc*/ 	.short	0x0101
        /*0cce*/ 	.byte	0x08
	.zero		1


	//   ....[49]....
        /*0cd0*/ 	.word	0x00014260
        /*0cd4*/ 	.word	0x00000000
        /*0cd8*/ 	.word	0x00030840
        /*0cdc*/ 	.short	0x010a
        /*0cde*/ 	.byte	0x3f
	.zero		1


	//   ....[50]....
        /*0ce0*/ 	.word	0x000152b0
        /*0ce4*/ 	.word	0x00000012
        /*0ce8*/ 	.word	0x00030800
        /*0cec*/ 	.short	0x0107
        /*0cee*/ 	.byte	0x3f
	.zero		1


	//   ....[51]....
        /*0cf0*/ 	.word	0x000153c0
        /*0cf4*/ 	.word	0x00000012
        /*0cf8*/ 	.word	0x00030800
        /*0cfc*/ 	.short	0x0101
        /*0cfe*/ 	.byte	0x3f
	.zero		1


	//   ....[52]....
        /*0d00*/ 	.word	0x000153e0
        /*0d04*/ 	.word	0x00000012
        /*0d08*/ 	.word	0x00030820
        /*0d0c*/ 	.short	0x010a
        /*0d0e*/ 	.byte	0x3f
	.zero		1


	//   ....[53]....
        /*0d10*/ 	.word	0x00015810
        /*0d14*/ 	.word	0x00000003
        /*0d18*/ 	.word	0x00030840
        /*0d1c*/ 	.short	0x010a
        /*0d1e*/ 	.byte	0x3f
	.zero		1


	//   ....[54]....
        /*0d20*/ 	.word	0x00015db0
        /*0d24*/ 	.word	0x00000003
        /*0d28*/ 	.word	0x00000060
        /*0d2c*/ 	.short	0x010a
        /*0d2e*/ 	.byte	0x3f
	.zero		1


	//   ....[55]....
        /*0d30*/ 	.word	0x00016620
        /*0d34*/ 	.word	0x00000003
        /*0d38*/ 	.word	0x00030840
        /*0d3c*/ 	.short	0x010a
        /*0d3e*/ 	.byte	0x3f
	.zero		1


	//   ....[56]....
        /*0d40*/ 	.word	0x00016bc0
        /*0d44*/ 	.word	0x00000002
        /*0d48*/ 	.word	0x00000060
        /*0d4c*/ 	.short	0x010a
        /*0d4e*/ 	.byte	0x3f
	.zero		1


	//   ....[57]....
        /*0d50*/ 	.word	0x00017380
        /*0d54*/ 	.word	0x00000002
        /*0d58*/ 	.word	0x00030840
        /*0d5c*/ 	.short	0x010a
        /*0d5e*/ 	.byte	0x3f
	.zero		1


	//   ....[58]....
        /*0d60*/ 	.word	0x00017920
        /*0d64*/ 	.word	0x00000002
        /*0d68*/ 	.word	0x00000060
        /*0d6c*/ 	.short	0x010a
        /*0d6e*/ 	.byte	0x3f
	.zero		1


	//   ....[59]....
        /*0d70*/ 	.word	0x00018090
        /*0d74*/ 	.word	0x00000000
        /*0d78*/ 	.word	0x00030860
        /*0d7c*/ 	.short	0x010a
        /*0d7e*/ 	.byte	0x3f
	.zero		1


	//   ....[60]....
        /*0d80*/ 	.word	0x000198e0
        /*0d84*/ 	.word	0x00000000
        /*0d88*/ 	.word	0x00030820
        /*0d8c*/ 	.short	0x010a
        /*0d8e*/ 	.byte	0x3f
	.zero		1


	//   ....[61]....
        /*0d90*/ 	.word	0x00019af0
        /*0d94*/ 	.word	0x00000006
        /*0d98*/ 	.word	0x00000000
        /*0d9c*/ 	.short	0x010a
        /*0d9e*/ 	.byte	0x3f
	.zero		1


	//   ....[62]....
        /*0da0*/ 	.word	0x00019b20
        /*0da4*/ 	.word	0x00000007
        /*0da8*/ 	.word	0x00000000
        /*0dac*/ 	.short	0x010a
        /*0dae*/ 	.byte	0x3f
	.zero		1


	//   ....[63]....
        /*0db0*/ 	.word	0x00019b80
        /*0db4*/ 	.word	0x00000004
        /*0db8*/ 	.word	0x00000000
        /*0dbc*/ 	.short	0x010a
        /*0dbe*/ 	.byte	0x3f
	.zero		1


	//   ....[64]....
        /*0dc0*/ 	.word	0x00019bb0
        /*0dc4*/ 	.word	0x00000003
        /*0dc8*/ 	.word	0x00000000
        /*0dcc*/ 	.short	0x010a
        /*0dce*/ 	.byte	0x3f
	.zero		1


	//   ....[65]....
        /*0dd0*/ 	.word	0x00019c20
        /*0dd4*/ 	.word	0x00000003
        /*0dd8*/ 	.word	0x00030800
        /*0ddc*/ 	.short	0x010a
        /*0dde*/ 	.byte	0x3f
	.zero		1


	//   ....[66]....
        /*0de0*/ 	.word	0x00019c70
        /*0de4*/ 	.word	0x00000003
        /*0de8*/ 	.word	0x00030830
        /*0dec*/ 	.short	0x010a
        /*0dee*/ 	.byte	0x3f
	.zero		1


	//   ....[67]....
        /*0df0*/ 	.word	0x00019cd0
        /*0df4*/ 	.word	0x00000098
        /*0df8*/ 	.word	0x00030830
        /*0dfc*/ 	.short	0x010a
        /*0dfe*/ 	.byte	0x3f
	.zero		1


	//   ....[68]....
        /*0e00*/ 	.word	0x00019d30
        /*0e04*/ 	.word	0x00000002
        /*0e08*/ 	.word	0x00030850
        /*0e0c*/ 	.short	0x010a
        /*0e0e*/ 	.byte	0x3f
	.zero		1


	//   ....[69]....
        /*0e10*/ 	.word	0x00019d90
        /*0e14*/ 	.word	0x00000004
        /*0e18*/ 	.word	0x00030830
        /*0e1c*/ 	.short	0x010a
        /*0e1e*/ 	.byte	0x3f
	.zero		1


	//   ....[70]....
        /*0e20*/ 	.word	0x00019df0
        /*0e24*/ 	.word	0x00000002
        /*0e28*/ 	.word	0x00030850
        /*0e2c*/ 	.short	0x010a
        /*0e2e*/ 	.byte	0x3f
	.zero		1


	//   ....[71]....
        /*0e30*/ 	.word	0x00019e50
        /*0e34*/ 	.word	0x00000004
        /*0e38*/ 	.word	0x00030830
        /*0e3c*/ 	.short	0x010a
        /*0e3e*/ 	.byte	0x3f
	.zero		1


	//   ....[72]....
        /*0e40*/ 	.word	0x00019eb0
        /*0e44*/ 	.word	0x00000002
        /*0e48*/ 	.word	0x00030850
        /*0e4c*/ 	.short	0x010a
        /*0e4e*/ 	.byte	0x3f
	.zero		1


	//   ....[73]....
        /*0e50*/ 	.word	0x00019f10
        /*0e54*/ 	.word	0x00000007
        /*0e58*/ 	.word	0x00030850
        /*0e5c*/ 	.short	0x010a
        /*0e5e*/ 	.byte	0x3f
	.zero		1


	//   ....[74]....
        /*0e60*/ 	.word	0x0001a0b0
        /*0e64*/ 	.word	0x00000000
        /*0e68*/ 	.word	0x00030840
        /*0e6c*/ 	.short	0x010a
        /*0e6e*/ 	.byte	0x3f
	.zero		1


	//   ....[75]....
        /*0e70*/ 	.word	0x0001ad30
        /*0e74*/ 	.word	0x00000012
        /*0e78*/ 	.word	0x00030820
        /*0e7c*/ 	.short	0x010a
        /*0e7e*/ 	.byte	0x3f
	.zero		1


	//   ....[76]....
        /*0e80*/ 	.word	0x0001ad80
        /*0e84*/ 	.word	0x00000003
        /*0e88*/ 	.word	0x00030840
        /*0e8c*/ 	.short	0x010a
        /*0e8e*/ 	.byte	0x3f
	.zero		1


	//   ....[77]....
        /*0e90*/ 	.word	0x0001add0
        /*0e94*/ 	.word	0x00000003
        /*0e98*/ 	.word	0x00000060
        /*0e9c*/ 	.short	0x010a
        /*0e9e*/ 	.byte	0x3f
	.zero		1


	//   ....[78]....
        /*0ea0*/ 	.word	0x0001ae20
        /*0ea4*/ 	.word	0x00000003
        /*0ea8*/ 	.word	0x00030840
        /*0eac*/ 	.short	0x010a
        /*0eae*/ 	.byte	0x3f
	.zero		1


	//   ....[79]....
        /*0eb0*/ 	.word	0x0001ae70
        /*0eb4*/ 	.word	0x00000002
        /*0eb8*/ 	.word	0x00000060
        /*0ebc*/ 	.short	0x010a
        /*0ebe*/ 	.byte	0x3f
	.zero		1


	//   ....[80]....
        /*0ec0*/ 	.word	0x0001aec0
        /*0ec4*/ 	.word	0x00000002
        /*0ec8*/ 	.word	0x00030840
        /*0ecc*/ 	.short	0x010a
        /*0ece*/ 	.byte	0x3f
	.zero		1


	//   ....[81]....
        /*0ed0*/ 	.word	0x0001af10
        /*0ed4*/ 	.word	0x00000002
        /*0ed8*/ 	.word	0x00000060
        /*0edc*/ 	.short	0x010a
        /*0ede*/ 	.byte	0x3f
	.zero		1


	//   ....[82]....
        /*0ee0*/ 	.word	0x0001af60
        /*0ee4*/ 	.word	0x00000000
        /*0ee8*/ 	.word	0x00030860
        /*0eec*/ 	.short	0x010a
        /*0eee*/ 	.byte	0x3f
	.zero		1


	//   ....[83]....
        /*0ef0*/ 	.word	0x0001bae0
        /*0ef4*/ 	.word	0x00000000
        /*0ef8*/ 	.word	0x00030820
        /*0efc*/ 	.short	0x010a
        /*0efe*/ 	.byte	0x3f
	.zero		1


	//   ....[84]....
        /*0f00*/ 	.word	0x0001bc80
        /*0f04*/ 	.word	0x00000006
        /*0f08*/ 	.word	0x00000000
        /*0f0c*/ 	.short	0x010a
        /*0f0e*/ 	.byte	0x3f
	.zero		1


	//   ....[85]....
        /*0f10*/ 	.word	0x0001bcd0
        /*0f14*/ 	.word	0x00000007
        /*0f18*/ 	.word	0x00000000
        /*0f1c*/ 	.short	0x010a
        /*0f1e*/ 	.byte	0x3f
	.zero		1


	//   ....[86]....
        /*0f20*/ 	.word	0x0001bd20
        /*0f24*/ 	.word	0x00000004
        /*0f28*/ 	.word	0x00000000
        /*0f2c*/ 	.short	0x010a
        /*0f2e*/ 	.byte	0x3f
	.zero		1


	//----- nvinfo : EIATTR_NUM_MBARRIERS
	.align		4
.L_211:
        /*0f30*/ 	.byte	0x03, 0x38
        /*0f32*/ 	.short	0x0016


	//----- nvinfo : EIATTR_EXIT_INSTR_OFFSETS
	.align		4
        /*0f34*/ 	.byte	0x04, 0x1c
        /*0f36*/ 	.short	(.L_213 - .L_212)


	//   ....[0]....
.L_212:
        /*0f38*/ 	.word	0x00000a50


	//   ....[1]....
        /*0f3c*/ 	.word	0x00011af0


	//   ....[2]....
        /*0f40*/ 	.word	0x00019c00


	//----- nvinfo : EIATTR_MAX_THREADS
	.align		4
.L_213:
        /*0f44*/ 	.byte	0x04, 0x05
        /*0f46*/ 	.short	(.L_215 - .L_214)
.L_214:
        /*0f48*/ 	.word	0x00000180
        /*0f4c*/ 	.word	0x00000001
        /*0f50*/ 	.word	0x00000001


	//----- nvinfo : EIATTR_CRS_STACK_SIZE
	.align		4
.L_215:
        /*0f54*/ 	.byte	0x04, 0x1e
        /*0f56*/ 	.short	(.L_217 - .L_216)
.L_216:
        /*0f58*/ 	.word	0x00000000


	//----- nvinfo : EIATTR_CBANK_PARAM_SIZE
	.align		4
.L_217:
        /*0f5c*/ 	.byte	0x03, 0x19
        /*0f5e*/ 	.short	0x0af0


	//----- nvinfo : EIATTR_PARAM_CBANK
	.align		4
        /*0f60*/ 	.byte	0x04, 0x0a
        /*0f62*/ 	.short	(.L_219 - .L_218)
	.align		4
.L_218:
        /*0f64*/ 	.word	index@(.nv.constant0._ZN7cutlass13device_kernelIN5flash11enable_sm90INS1_16FlashAttnFwdSm90INS1_25CollectiveMainloopFwdSm90ILi2EN4cute5tupleIJNS5_1CILi1EEES8_S8_EEENS6_IJNS7_ILi128EEENS7_ILi64EEENS7_ILi256EEEEEELi256ENS_6half_tEfNS_4arch4Sm90ELb0ELb1ELb0ELb1ELb0ELb0ELb0ELb1ELb1ELb1ELb1ELb0EEENS1_21CollectiveEpilogueFwdINS6_IJSA_SC_SB_EEES9_SE_SG_Li256ELb1ELb1ELb1ELb0EEENS1_36VarlenDynamicPersistentTileSchedulerILi128ELi64ELi256ELi128ELb1ELb1ELb1ELb1ELb0ELb1EEEEEEEEEvNT_6ParamsE)
        /*0f68*/ 	.short	0x0210
        /*0f6a*/ 	.short	0x0af0


	//----- nvinfo : EIATTR_SW_WAR
	.align		4
.L_219:
        /*0f6c*/ 	.byte	0x04, 0x36
        /*0f6e*/ 	.short	(.L_221 - .L_220)
.L_220:
        /*0f70*/ 	.word	0x00000008
.L_221:


//--------------------- .nv.info._ZN7cutlass13device_kernelIN5flash11enable_sm90INS1_16FlashAttnFwdSm90INS1_25CollectiveMainloopFwdSm90ILi2EN4cute5tupleIJNS5_1CILi1EEES8_S8_EEENS6_IJNS7_ILi128EEENS7_ILi64EEENS7_ILi256EEEEEELi256ENS_6half_tEfNS_4arch4Sm90ELb0ELb1ELb0ELb1ELb0ELb1ELb0ELb1ELb1ELb1ELb1ELb0EEENS1_21CollectiveEpilogueFwdINS6_IJSA_SC_SB_EEES9_SE_SG_Li256ELb1ELb1ELb1ELb0EEENS1_36VarlenDynamicPersistentTileSchedulerILi128ELi64ELi256ELi128ELb1ELb1ELb1ELb1ELb0ELb1EEEEEEEEEvNT_6ParamsE --------------------------
	.section	.nv.info._ZN7cutlass13device_kernelIN5flash11enable_sm90INS1_16FlashAttnFwdSm90INS1_25CollectiveMainloopFwdSm90ILi2EN4cute5tupleIJNS5_1CILi1EEES8_S8_EEENS6_IJNS7_ILi128EEENS7_ILi64EEENS7_ILi256EEEEEELi256ENS_6half_tEfNS_4arch4Sm90ELb0ELb1ELb0ELb1ELb0ELb1ELb0ELb1ELb1ELb1ELb1ELb0EEENS1_21CollectiveEpilogueFwdINS6_IJSA_SC_SB_EEES9_SE_SG_Li256ELb1ELb1ELb1ELb0EEENS1_36VarlenDynamicPersistentTileSchedulerILi128ELi64ELi256ELi128ELb1ELb1ELb1ELb1ELb0ELb1EEEEEEEEEvNT_6ParamsE,"",@"SHT_CUDA_INFO"
	.sectionflags	@""
	.align	4


	//----- nvinfo : EIATTR_CUDA_API_VERSION
	.align		4
        /*0000*/ 	.byte	0x04, 0x37
        /*0002*/ 	.short	(.L_223 - .L_222)
.L_222:
        /*0004*/ 	.word	0x00000082


	//----- nvinfo : EIATTR_KPARAM_INFO
	.align		4
.L_223:
        /*0008*/ 	.byte	0x04, 0x17
        /*000a*/ 	.short	(.L_225 - .L_224)
.L_224:
        /*000c*/ 	.word	0x00000000
        /*0010*/ 	.short	0x0000
        /*0012*/ 	.short	0x0070
        /*0014*/ 	.byte	0x00, 0xf0, 0x01, 0x2a


	//----- nvinfo : EIATTR_SPARSE_MMA_MASK
	.align		4
.L_225:
        /*0018*/ 	.byte	0x03, 0x50
        /*001a*/ 	.short	0x0000


	//----- nvinfo : EIATTR_MAXREG_COUNT
	.align		4
        /*001c*/ 	.byte	0x03, 0x1b
        /*001e*/ 	.short	0x00a8


	//----- nvinfo : EIATTR_NUM_BARRIERS
	.align		4
        /*0020*/ 	.byte	0x02, 0x4c
        /*0022*/ 	.byte	0x10
	.zero		1


	//----- nvinfo : EIATTR_EXTERNS
	.align		4
        /*0024*/ 	.byte	0x04, 0x0f
        /*0026*/ 	.short	(.L_227 - .L_226)


	//   ....[0]....
	.align		4
.L_226:
        /*0028*/ 	.word	index@(__assertfail)


	//----- nvinfo : EIATTR_ANNOTATIONS
	.align		4
.L_227:
        /*002c*/ 	.byte	0x04, 0x55
        /*002e*/ 	.short	(.L_229 - .L_228)


	//   ....[0]....
.L_228:
        /* <DEDUP_REMOVED lines=160> */


	//----- nvinfo : EIATTR_MERCURY_ISA_VERSION
	.align		4
.L_229:
        /*0a20*/ 	.byte	0x03, 0x5f
        /*0a22*/ 	.short	0x0101


	//----- nvinfo : EIATTR_UNUSED_LOAD_BYTE_OFFSET
	.align		4
        /*0a24*/ 	.byte	0x04, 0x44
        /*0a26*/ 	.short	(.L_231 - .L_230)


	//   ....[0]....
.L_230:
        /*0a28*/ 	.word	0x00000aa0
        /*0a2c*/ 	.word	0x0000fff0


	//   ....[1]....
        /*0a30*/ 	.word	0x0001ec20
        /*0a34*/ 	.word	0x0000fff0


	//----- nvinfo : EIATTR_INT_WARP_WIDE_INSTR_OFFSETS
	.align		4
.L_231:
        /*0a38*/ 	.byte	0x04, 0x31
        /*0a3a*/ 	.short	(.L_233 - .L_232)


	//   ....[0]....
.L_232:
        /*0a3c*/ 	.word	0x00000190


	//   ....[1]....
        /*0a40*/ 	.word	0x000001d0


	//   ....[2]....
        /*0a44*/ 	.word	0x00000240


	//   ....[3]....
        /*0a48*/ 	.word	0x000276f0


	//   ....[4]....
        /*0a4c*/ 	.word	0x00027790


	//   ....[5]....
        /*0a50*/ 	.word	0x0002bc20


	//   ....[6]....
        /*0a54*/ 	.word	0x0002bc90


	//----- nvinfo : EIATTR_COOP_GROUP_MASK_REGIDS
	.align		4
.L_233:
        /*0a58*/ 	.byte	0x04, 0x29
        /*0a5a*/ 	.short	(.L_235 - .L_234)


	//   ....[0]....
.L_234:
        /*0a5c*/ 	.word	0xffffffff


	//   ....[1]....
        /*0a60*/ 	.word	0xffffffff


	//   ....[2]....
        /*0a64*/ 	.word	0xffffffff


	//   ....[3]....
        /*0a68*/ 	.word	0xffffffff


	//   ....[4]....
        /*0a6c*/ 	.word	0xffffffff


	//   ....[5]....
        /*0a70*/ 	.word	0xffffffff


	//   ....[6]....
        /*0a74*/ 	.word	0xffffffff


	//   ....[7]....
        /*0a78*/ 	.word	0xffffffff


	//   ....[8]....
        /*0a7c*/ 	.word	0xffffffff


	//   ....[9]....
        /*0a80*/ 	.word	0xffffffff


	//   ....[10]....
        /*0a84*/ 	.word	0xffffffff


	//   ....[11]....
        /*0a88*/ 	.word	0xffffffff


	//   ....[12]....
        /*0a8c*/ 	.word	0xffffffff


	//   ....[13]....
        /*0a90*/ 	.word	0xffffffff


	//   ....[14]....
        /*0a94*/ 	.word	0xffffffff


	//   ....[15]....
        /*0a98*/ 	.word	0xffffffff


	//   ....[16]....
        /*0a9c*/ 	.word	0xffffffff


	//   ....[17]....
        /*0aa0*/ 	.word	0xffffffff


	//   ....[18]....
        /*0aa4*/ 	.word	0xffffffff


	//   ....[19]....
        /*0aa8*/ 	.word	0xffffffff


	//   ....[20]....
        /*0aac*/ 	.word	0xffffffff


	//   ....[21]....
        /*0ab0*/ 	.word	0xffffffff


	//   ....[22]....
        /*0ab4*/ 	.word	0xffffffff


	//   ....[23]....
        /*0ab8*/ 	.word	0xffffffff


	//   ....[24]....
        /*0abc*/ 	.word	0xffffffff


	//   ....[25]....
        /*0ac0*/ 	.word	0xffffffff


	//   ....[26]....
        /*0ac4*/ 	.word	0xffffffff


	//   ....[27]....
        /*0ac8*/ 	.word	0xffffffff


	//   ....[28]....
        /*0acc*/ 	.word	0xffffffff


	//   ....[29]....
        /*0ad0*/ 	.word	0xffffffff


	//   ....[30]....
        /*0ad4*/ 	.word	0xffffffff


	//   ....[31]....
        /*0ad8*/ 	.word	0xffffffff


	//   ....[32]....
        /*0adc*/ 	.word	0xffffffff


	//   ....[33]....
        /*0ae0*/ 	.word	0xffffffff


	//   ....[34]....
        /*0ae4*/ 	.word	0xffffffff


	//   ....[35]....
        /*0ae8*/ 	.word	0xffffffff


	//   ....[36]....
        /*0aec*/ 	.word	0xffffffff


	//   ....[37]....
        /*0af0*/ 	.word	0xffffffff


	//   ....[38]....
        /*0af4*/ 	.word	0xffffffff


	//   ....[39]....
        /*0af8*/ 	.word	0xffffffff


	//   ....[40]....
        /*0afc*/ 	.word	0xffffffff


	//   ....[41]....
        /*0b00*/ 	.word	0xffffffff


	//   ....[42]....
        /*0b04*/ 	.word	0xffffffff


	//   ....[43]....
        /*0b08*/ 	.word	0xffffffff


	//   ....[44]....
        /*0b0c*/ 	.word	0xffffffff


	//   ....[45]....
        /*0b10*/ 	.word	0xffffffff


	//   ....[46]....
        /*0b14*/ 	.word	0xffffffff


	//   ....[47]....
        /*0b18*/ 	.word	0xffffffff


	//   ....[48]....
        /*0b1c*/ 	.word	0xffffffff


	//   ....[49]....
        /*0b20*/ 	.word	0xffffffff


	//   ....[50]....
        /*0b24*/ 	.word	0xffffffff


	//   ....[51]....
        /*0b28*/ 	.word	0xffffffff


	//   ....[52]....
        /*0b2c*/ 	.word	0xffffffff


	//   ....[53]....
        /*0b30*/ 	.word	0xffffffff


	//   ....[54]....
        /*0b34*/ 	.word	0xffffffff


	//   ....[55]....
        /*0b38*/ 	.word	0xffffffff


	//   ....[56]....
        /*0b3c*/ 	.word	0xffffffff


	//   ....[57]....
        /*0b40*/ 	.word	0xffffffff


	//   ....[58]....
        /*0b44*/ 	.word	0xffffffff


	//   ....[59]....
        /*0b48*/ 	.word	0xffffffff


	//   ....[60]....
        /*0b4c*/ 	.word	0xffffffff


	//   ....[61]....
        /*0b50*/ 	.word	0xffffffff


	//   ....[62]....
        /*0b54*/ 	.word	0xffffffff


	//   ....[63]....
        /*0b58*/ 	.word	0xffffffff


	//   ....[64]....
        /*0b5c*/ 	.word	0xffffffff


	//   ....[65]....
        /*0b60*/ 	.word	0xffffffff


	//   ....[66]....
        /*0b64*/ 	.word	0xffffffff


	//   ....[67]....
        /*0b68*/ 	.word	0xffffffff


	//   ....[68]....
        /*0b6c*/ 	.word	0xffffffff


	//   ....[69]....
        /*0b70*/ 	.word	0xffffffff


	//   ....[70]....
        /*0b74*/ 	.word	0xffffffff


	//   ....[71]....
        /*0b78*/ 	.word	0xffffffff


	//   ....[72]....
        /*0b7c*/ 	.word	0xffffffff


	//   ....[73]....
        /*0b80*/ 	.word	0xffffffff


	//   ....[74]....
        /*0b84*/ 	.word	0xffffffff


	//   ....[75]....
        /*0b88*/ 	.word	0xffffffff


	//   ....[76]....
        /*0b8c*/ 	.word	0xffffffff


	//   ....[77]....
        /*0b90*/ 	.word	0xffffffff


	//   ....[78]....
        /*0b94*/ 	.word	0xffffffff


	//   ....[79]....
        /*0b98*/ 	.word	0xffffffff


	//   ....[80]....
        /*0b9c*/ 	.word	0xffffffff


	//   ....[81]....
        /*0ba0*/ 	.word	0xffffffff


	//   ....[82]....
        /*0ba4*/ 	.word	0xffffffff


	//   ....[83]....
        /*0ba8*/ 	.word	0xffffffff


	//   ....[84]....
        /*0bac*/ 	.word	0xffffffff


	//   ....[85]....
        /*0bb0*/ 	.word	0xffffffff


	//   ....[86]....
        /*0bb4*/ 	.word	0xffffffff


	//   ....[87]....
        /*0bb8*/ 	.word	0xffffffff


	//   ....[88]....
        /*0bbc*/ 	.word	0xffffffff


	//   ....[89]....
        /*0bc0*/ 	.word	0xffffffff


	//   ....[90]....
        /*0bc4*/ 	.word	0xffffffff


	//   ....[91]....
        /*0bc8*/ 	.word	0xffffffff


	//   ....[92]....
        /*0bcc*/ 	.word	0xffffffff


	//   ....[93]....
        /*0bd0*/ 	.word	0xffffffff


	//   ....[94]....
        /*0bd4*/ 	.word	0xffffffff


	//   ....[95]....
        /*0bd8*/ 	.word	0xffffffff


	//   ....[96]....
        /*0bdc*/ 	.word	0xffffffff


	//   ....[97]....
        /*0be0*/ 	.word	0xffffffff


	//   ....[98]....
        /*0be4*/ 	.word	0xffffffff


	//   ....[99]....
        /*0be8*/ 	.word	0xffffffff


	//   ....[100]....
        /*0bec*/ 	.word	0xffffffff


	//   ....[101]....
        /*0bf0*/ 	.word	0xffffffff


	//   ....[102]....
        /*0bf4*/ 	.word	0xffffffff


	//   ....[103]....
        /*0bf8*/ 	.word	0xffffffff


	//   ....[104]....
        /*0bfc*/ 	.word	0xffffffff


	//   ....[105]....
        /*0c00*/ 	.word	0xffffffff


	//   ....[106]....
        /*0c04*/ 	.word	0xffffffff


	//   ....[107]....
        /*0c08*/ 	.word	0xffffffff


	//   ....[108]....
        /*0c0c*/ 	.word	0xffffffff


	//   ....[109]....
        /*0c10*/ 	.word	0xffffffff


	//   ....[110]....
        /*0c14*/ 	.word	0xffffffff


	//   ....[111]....
        /*0c18*/ 	.word	0xffffffff


	//   ....[112]....
        /*0c1c*/ 	.word	0xffffffff


	//   ....[113]....
        /*0c20*/ 	.word	0xffffffff


	//   ....[114]....
        /*0c24*/ 	.word	0xffffffff


	//   ....[115]....
        /*0c28*/ 	.word	0xffffffff


	//   ....[116]....
        /*0c2c*/ 	.word	0xffffffff


	//   ....[117]....
        /*0c30*/ 	.word	0xffffffff


	//   ....[118]....
        /*0c34*/ 	.word	0xffffffff


	//   ....[119]....
        /*0c38*/ 	.word	0xffffffff


	//   ....[120]....
        /*0c3c*/ 	.word	0xffffffff


	//   ....[121]....
        /*0c40*/ 	.word	0xffffffff


	//   ....[122]....
        /*0c44*/ 	.word	0xffffffff


	//   ....[123]....
        /*0c48*/ 	.word	0xffffffff


	//   ....[124]....
        /*0c4c*/ 	.word	0xffffffff


	//   ....[125]....
        /*0c50*/ 	.word	0xffffffff


	//   ....[126]....
        /*0c54*/ 	.word	0xffffffff


	//   ....[127]....
        /*0c58*/ 	.word	0xffffffff


	//   ....[128]....
        /*0c5c*/ 	.word	0xffffffff


	//   ....[129]....
        /*0c60*/ 	.word	0xffffffff


	//   ....[130]....
        /*0c64*/ 	.word	0xffffffff


	//   ....[131]....
        /*0c68*/ 	.word	0xffffffff


	//   ....[132]....
        /*0c6c*/ 	.word	0xffffffff


	//   ....[133]....
        /*0c70*/ 	.word	0xffffffff


	//   ....[134]....
        /*0c74*/ 	.word	0xffffffff


	//   ....[135]....
        /*0c78*/ 	.word	0xffffffff


	//   ....[136]....
        /*0c7c*/ 	.word	0xffffffff


	//   ....[137]....
        /*0c80*/ 	.word	0xffffffff


	//   ....[138]....
        /*0c84*/ 	.word	0xffffffff


	//   ....[139]....
        /*0c88*/ 	.word	0xffffffff


	//   ....[140]....
        /*0c8c*/ 	.word	0xffffffff


	//   ....[141]....
        /*0c90*/ 	.word	0xffffffff


	//   ....[142]....
        /*0c94*/ 	.word	0xffffffff


	//   ....[143]....
        /*0c98*/ 	.word	0xffffffff


	//   ....[144]....
        /*0c9c*/ 	.word	0x0500000f


	//   ....[145]....
        /*0ca0*/ 	.word	0x0500000f


	//   ....[146]....
        /*0ca4*/ 	.word	0x0500000f


	//   ....[147]....
        /*0ca8*/ 	.word	0x0500000f


	//   ....[148]....
        /*0cac*/ 	.word	0x0500000f


	//   ....[149]....
        /*0cb0*/ 	.word	0x0500000f


	//   ....[150]....
        /*0cb4*/ 	.word	0x0500000f


	//   ....[151]....
        /*0cb8*/ 	.word	0x0500000f


	//   ....[152]....
        /*0cbc*/ 	.word	0x0500000f


	//   ....[153]....
        /*0cc0*/ 	.word	0x0500000f


	//   ....[154]....
        /*0cc4*/ 	.word	0x0500000f


	//   ....[155]....
        /*0cc8*/ 	.word	0x0500000f


	//   ....[156]....
        /*0ccc*/ 	.word	0x0500000f


	//   ....[157]....
        /*0cd0*/ 	.word	0x0500000f


	//   ....[158]....
        /*0cd4*/ 	.word	0x0500000f


	//   ....[159]....
        /*0cd8*/ 	.word	0x0500000f


	//   ....[160]....
        /*0cdc*/ 	.word	0x0500000f


	//   ....[161]....
        /*0ce0*/ 	.word	0x0500000f


	//   ....[162]....
        /*0ce4*/ 	.word	0x0500000f


	//   ....[163]....
        /*0ce8*/ 	.word	0x0500000f


	//   ....[164]....
        /*0cec*/ 	.word	0x0500000f


	//   ....[165]....
        /*0cf0*/ 	.word	0x0500000f


	//   ....[166]....
        /*0cf4*/ 	.word	0x0500000f


	//   ....[167]....
        /*0cf8*/ 	.word	0x0500000f


	//   ....[168]....
        /*0cfc*/ 	.word	0x0500000f


	//   ....[169]....
        /*0d00*/ 	.word	0x0500000f


	//   ....[170]....
        /*0d04*/ 	.word	0x0500000f


	//   ....[171]....
        /*0d08*/ 	.word	0x0500000f


	//   ....[172]....
        /*0d0c*/ 	.word	0x0500000f


	//   ....[173]....
        /*0d10*/ 	.word	0x0500000f


	//   ....[174]....
        /*0d14*/ 	.word	0x0500000f


	//   ....[175]....
        /*0d18*/ 	.word	0x0500000f


	//   ....[176]....
        /*0d1c*/ 	.word	0x0500000f


	//   ....[177]....
        /*0d20*/ 	.word	0x0500000f


	//   ....[178]....
        /*0d24*/ 	.word	0x0500000f


	//   ....[179]....
        /*0d28*/ 	.word	0x0500000f


	//   ....[180]....
        /*0d2c*/ 	.word	0x0500000f


	//   ....[181]....
        /*0d30*/ 	.word	0x0500000f


	//   ....[182]....
        /*0d34*/ 	.word	0x0500000f


	//   ....[183]....
        /*0d38*/ 	.word	0x0500000f


	//   ....[184]....
        /*0d3c*/ 	.word	0x0500000f


	//   ....[185]....
        /*0d40*/ 	.word	0x0500000f


	//   ....[186]....
        /*0d44*/ 	.word	0x0500000f


	//   ....[187]....
        /*0d48*/ 	.word	0x0500000f


	//   ....[188]....
        /*0d4c*/ 	.word	0x0500000f


	//   ....[189]....
        /*0d50*/ 	.word	0x0500000f


	//   ....[190]....
        /*0d54*/ 	.word	0x0500000f


	//   ....[191]....
        /*0d58*/ 	.word	0x0500000f


	//   ....[192]....
        /*0d5c*/ 	.word	0x0500000f


	//   ....[193]....
        /*0d60*/ 	.word	0x0500000f


	//   ....[194]....
        /*0d64*/ 	.word	0x0500000f


	//   ....[195]....
        /*0d68*/ 	.word	0x0500000f


	//   ....[196]....
        /*0d6c*/ 	.word	0x0500000f


	//   ....[197]....
        /*0d70*/ 	.word	0x0500000f


	//   ....[198]....
        /*0d74*/ 	.word	0x0500000f


	//   ....[199]....
        /*0d78*/ 	.word	0x0500000f


	//   ....[200]....
        /*0d7c*/ 	.word	0x0500000f


	//   ....[201]....
        /*0d80*/ 	.word	0x0500000f


	//   ....[202]....
        /*0d84*/ 	.word	0x0500000f


	//   ....[203]....
        /*0d88*/ 	.word	0x0500000f


	//   ....[204]....
        /*0d8c*/ 	.word	0x0500000f


	//   ....[205]....
        /*0d90*/ 	.word	0x0500000f


	//   ....[206]....
        /*0d94*/ 	.word	0x0500000f


	//   ....[207]....
        /*0d98*/ 	.word	0x0500000f


	//   ....[208]....
        /*0d9c*/ 	.word	0x0500000f


	//   ....[209]....
        /*0da0*/ 	.word	0x0500000f


	//   ....[210]....
        /*0da4*/ 	.word	0x0500000f


	//   ....[211]....
        /*0da8*/ 	.word	0x0500000f


	//   ....[212]....
        /*0dac*/ 	.word	0x0500000f


	//----- nvinfo : EIATTR_COOP_GROUP_INSTR_OFFSETS
	.align		4
.L_235:
        /*0db0*/ 	.byte	0x04, 0x28
        /*0db2*/ 	.short	(.L_237 - .L_236)


	//   ....[0]....
.L_236:
        /*0db4*/ 	.word	0x00000060


	//   ....[1]....
        /*0db8*/ 	.word	0x000001a0


	//   ....[2]....
        /*0dbc*/ 	.word	0x000001f0


	//   ....[3]....
        /*0dc0*/ 	.word	0x00000420


	//   ....[4]....
        /*0dc4*/ 	.word	0x00000580


	//   ....[5]....
        /*0dc8*/ 	.word	0x000006a0


	//   ....[6]....
        /*0dcc*/ 	.word	0x00000800


	//   ....[7]....
        /*0dd0*/ 	.word	0x00009a50


	//   ....[8]....
        /*0dd4*/ 	.word	0x0000a170


	//   ....[9]....
        /*0dd8*/ 	.word	0x0000a180


	//   ....[10]....
        /*0ddc*/ 	.word	0x0000a190


	//   ....[11]....
        /*0de0*/ 	.word	0x0000a1a0


	//   ....[12]....
        /*0de4*/ 	.word	0x0000a780


	//   ....[13]....
        /*0de8*/ 	.word	0x0000a790


	//   ....[14]....
        /*0dec*/ 	.word	0x0000a7a0


	//   ....[15]....
        /*0df0*/ 	.word	0x0000a7b0


	//   ....[16]....
        /*0df4*/ 	.word	0x0000ad10


	//   ....[17]....
        /*0df8*/ 	.word	0x0000ad20


	//   ....[18]....
        /*0dfc*/ 	.word	0x0000ad30


	//   ....[19]....
        /*0e00*/ 	.word	0x0000ad40


	//   ....[20]....
        /*0e04*/ 	.word	0x0000b2c0


	//   ....[21]....
        /*0e08*/ 	.word	0x0000b2d0


	//   ....[22]....
        /*0e0c*/ 	.word	0x0000b2e0


	//   ....[23]....
        /*0e10*/ 	.word	0x0000b2f0


	//   ....[24]....
        /*0e14*/ 	.word	0x0000e9c0


	//   ....[25]....
        /*0e18*/ 	.word	0x0000e9d0


	//   ....[26]....
        /*0e1c*/ 	.word	0x0000e9e0


	//   ....[27]....
        /*0e20*/ 	.word	0x0000e9f0


	//   ....[28]....
        /*0e24*/ 	.word	0x0000eed0


	//   ....[29]....
        /*0e28*/ 	.word	0x0000eee0


	//   ....[30]....
        /*0e2c*/ 	.word	0x0000eef0


	//   ....[31]....
        /*0e30*/ 	.word	0x0000ef00


	//   ....[32]....
        /*0e34*/ 	.word	0x0000f360


	//   ....[33]....
        /*0e38*/ 	.word	0x0000f370


	//   ....[34]....
        /*0e3c*/ 	.word	0x0000f380


	//   ....[35]....
        /*0e40*/ 	.word	0x0000f390


	//   ....[36]....
        /*0e44*/ 	.word	0x0000f7f0


	//   ....[37]....
        /*0e48*/ 	.word	0x0000f800


	//   ....[38]....
        /*0e4c*/ 	.word	0x0000f810


	//   ....[39]....
        /*0e50*/ 	.word	0x0000f820


	//   ....[40]....
        /*0e54*/ 	.word	0x00014020


	//   ....[41]....
        /*0e58*/ 	.word	0x000142a0


	//   ....[42]....
        /*0e5c*/ 	.word	0x00014b90


	//   ....[43]....
        /*0e60*/ 	.word	0x00014c60


	//   ....[44]....
        /*0e64*/ 	.word	0x000150a0


	//   ....[45]....
        /*0e68*/ 	.word	0x00015110


	//   ....[46]....
        /*0e6c*/ 	.word	0x000172d0


	//   ....[47]....
        /*0e70*/ 	.word	0x00017500


	//   ....[48]....
        /*0e74*/ 	.word	0x00017c50


	//   ....[49]....
        /*0e78*/ 	.word	0x00017cb0


	//   ....[50]....
        /*0e7c*/ 	.word	0x00018130


	//   ....[51]....
        /*0e80*/ 	.word	0x000181a0


	//   ....[52]....
        /*0e84*/ 	.word	0x0001a090


	//   ....[53]....
        /*0e88*/ 	.word	0x0001a0c0


	//   ....[54]....
        /*0e8c*/ 	.word	0x0001a270


	//   ....[55]....
        /*0e90*/ 	.word	0x0001a4c0


	//   ....[56]....
        /*0e94*/ 	.word	0x0001c160


	//   ....[57]....
        /*0e98*/ 	.word	0x0001c3a0


	//   ....[58]....
        /*0e9c*/ 	.word	0x0001cb00


	//   ....[59]....
        /*0ea0*/ 	.word	0x0001cb80


	//   ....[60]....
        /*0ea4*/ 	.word	0x0001d000


	//   ....[61]....
        /*0ea8*/ 	.word	0x0001d070


	//   ....[62]....
        /*0eac*/ 	.word	0x0001dfd0


	//   ....[63]....
        /*0eb0*/ 	.word	0x0001e1f0


	//   ....[64]....
        /*0eb4*/ 	.word	0x0001e220


	//   ....[65]....
        /*0eb8*/ 	.word	0x0001e230


	//   ....[66]....
        /*0ebc*/ 	.word	0x0001fce0


	//   ....[67]....
        /*0ec0*/ 	.word	0x0001fcf0


	//   ....[68]....
        /*0ec4*/ 	.word	0x0001fd00


	//   ....[69]....
        /*0ec8*/ 	.word	0x0001fd10


	//   ....[70]....
        /*0ecc*/ 	.word	0x000207a0


	//   ....[71]....
        /*0ed0*/ 	.word	0x000207c0


	//   ....[72]....
        /*0ed4*/ 	.word	0x00020910


	//   ....[73]....
        /*0ed8*/ 	.word	0x00020930


	//   ....[74]....
        /*0edc*/ 	.word	0x00020a80


	//   ....[75]....
        /*0ee0*/ 	.word	0x00020aa0


	//   ....[76]....
        /*0ee4*/ 	.word	0x00020c00


	//   ....[77]....
        /*0ee8*/ 	.word	0x00020c20


	//   ....[78]....
        /*0eec*/ 	.word	0x00021300


	//   ....[79]....
        /*0ef0*/ 	.word	0x00021340


	//   ....[80]....
        /*0ef4*/ 	.word	0x00021ea0


	//   ....[81]....
        /*0ef8*/ 	.word	0x00021eb0


	//   ....[82]....
        /*0efc*/ 	.word	0x00023050


	//   ....[83]....
        /*0f00*/ 	.word	0x00023060


	//   ....[84]....
        /*0f04*/ 	.word	0x000231c0


	//   ....[85]....
        /*0f08*/ 	.word	0x000231e0


	//   ....[86]....
        /*0f0c*/ 	.word	0x00023330


	//   ....[87]....
        /*0f10*/ 	.word	0x00023350


	//   ....[88]....
        /*0f14*/ 	.word	0x000234b0


	//   ....[89]....
        /*0f18*/ 	.word	0x000234d0


	//   ....[90]....
        /*0f1c*/ 	.word	0x000236b0


	//   ....[91]....
        /*0f20*/ 	.word	0x000238f0


	//   ....[92]....
        /*0f24*/ 	.word	0x00023920


	//   ....[93]....
        /*0f28*/ 	.word	0x00023950


	//   ....[94]....
        /*0f2c*/ 	.word	0x00023980


	//   ....[95]....
        /*0f30*/ 	.word	0x000239b0


	//   ....[96]....
        /*0f34*/ 	.word	0x000239e0


	//   ....[97]....
        /*0f38*/ 	.word	0x00023b90


	//   ....[98]....
        /*0f3c*/ 	.word	0x00023bc0


	//   ....[99]....
        /*0f40*/ 	.word	0x00023bf0


	//   ....[100]....
        /*0f44*/ 	.word	0x00023c20


	//   ....[101]....
        /*0f48*/ 	.word	0x00023c50


	//   ....[102]....
        /*0f4c*/ 	.word	0x00023c80


	//   ....[103]....
        /*0f50*/ 	.word	0x00023d20


	//   ....[104]....
        /*0f54*/ 	.word	0x00023d50


	//   ....[105]....
        /*0f58*/ 	.word	0x00023d60


	//   ....[106]....
        /*0f5c*/ 	.word	0x00023d90


	//   ....[107]....
        /*0f60*/ 	.word	0x000256c0


	//   ....[108]....
        /*0f64*/ 	.word	0x00027ce0


	//   ....[109]....
        /*0f68*/ 	.word	0x00028940


	//   ....[110]....
        /*0f6c*/ 	.word	0x00028960


	//   ....[111]....
        /*0f70*/ 	.word	0x00028a40


	//   ....[112]....
        /*0f74*/ 	.word	0x00028a50


	//   ....[113]....
        /*0f78*/ 	.word	0x00028b00


	//   ....[114]....
        /*0f7c*/ 	.word	0x00028b10


	//   ....[115]....
        /*0f80*/ 	.word	0x00028bc0


	//   ....[116]....
        /*0f84*/ 	.word	0x00028bd0


	//   ....[117]....
        /*0f88*/ 	.word	0x00028c80


	//   ....[118]....
        /*0f8c*/ 	.word	0x00028c90


	//   ....[119]....
        /*0f90*/ 	.word	0x00028d40


	//   ....[120]....
        /*0f94*/ 	.word	0x00028d50


	//   ....[121]....
        /*0f98*/ 	.word	0x00028e00


	//   ....[122]....
        /*0f9c*/ 	.word	0x00028e10


	//   ....[123]....
        /*0fa0*/ 	.word	0x00028e60


	//   ....[124]....
        /*0fa4*/ 	.word	0x00028eb0


	//   ....[125]....
        /*0fa8*/ 	.word	0x0002c560


	//   ....[126]....
        /*0fac*/ 	.word	0x0002c590


	//   ....[127]....
        /*0fb0*/ 	.word	0x0002c5f0


	//   ....[128]....
        /*0fb4*/ 	.word	0x0002c620


	//   ....[129]....
        /*0fb8*/ 	.word	0x0002c650


	//   ....[130]....
        /*0fbc*/ 	.word	0x0002c680


	//   ....[131]....
        /*0fc0*/ 	.word	0x0002c6b0


	//   ....[132]....
        /*0fc4*/ 	.word	0x0002c6e0


	//   ....[133]....
        /*0fc8*/ 	.word	0x0002c8b0


	//   ....[134]....
        /*0fcc*/ 	.word	0x0002c8e0


	//   ....[135]....
        /*0fd0*/ 	.word	0x0002c910


	//   ....[136]....
        /*0fd4*/ 	.word	0x0002c940


	//   ....[137]....
        /*0fd8*/ 	.word	0x0002c970


	//   ....[138]....
        /*0fdc*/ 	.word	0x0002c9a0


	//   ....[139]....
        /*0fe0*/ 	.word	0x0002ca70


	//   ....[140]....
        /*0fe4*/ 	.word	0x0002ca90


	//   ....[141]....
        /*0fe8*/ 	.word	0x0002caa0


	//   ....[142]....
        /*0fec*/ 	.word	0x0002cb20


	//   ....[143]....
        /*0ff0*/ 	.word	0x0002d670


	//   ....[144]....
        /*0ff4*/ 	.word	0x0002dab0


	//   ....[145]....
        /*0ff8*/ 	.word	0x0002db40


	//   ....[146]....
        /*0ffc*/ 	.word	0x0002db90


	//   ....[147]....
        /*1000*/ 	.word	0x0002dbe0


	//   ....[148]....
        /*1004*/ 	.word	0x0002dc80


	//   ....[149]....
        /*1008*/ 	.word	0x0002dd10


	//   ....[150]....
        /*100c*/ 	.word	0x0002dd60


	//   ....[151]....
        /*1010*/ 	.word	0x0002ddb0


	//   ....[152]....
        /*1014*/ 	.word	0x0002de50


	//   ....[153]....
        /*1018*/ 	.word	0x0002dee0


	//   ....[154]....
        /*101c*/ 	.word	0x0002df30


	//   ....[155]....
        /*1020*/ 	.word	0x0002df80


	//   ....[156]....
        /*1024*/ 	.word	0x0002e020


	//   ....[157]....
        /*1028*/ 	.word	0x0002e0b0


	//   ....[158]....
        /*102c*/ 	.word	0x0002e100


	//   ....[159]....
        /*1030*/ 	.word	0x0002e150


	//   ....[160]....
        /*1034*/ 	.word	0x0002e240


	//   ....[161]....
        /*1038*/ 	.word	0x0002e2d0


	//   ....[162]....
        /*103c*/ 	.word	0x0002e320


	//   ....[163]....
        /*1040*/ 	.word	0x0002e370


	//   ....[164]....
        /*1044*/ 	.word	0x0002e400


	//   ....[165]....
        /*1048*/ 	.word	0x0002e490


	//   ....[166]....
        /*104c*/ 	.word	0x0002e4e0


	//   ....[167]....
        /*1050*/ 	.word	0x0002e530


	//   ....[168]....
        /*1054*/ 	.word	0x0002e5c0


	//   ....[169]....
        /*1058*/ 	.word	0x0002e650


	//   ....[170]....
        /*105c*/ 	.word	0x0002e6a0


	//   ....[171]....
        /*1060*/ 	.word	0x0002e6f0


	//   ....[172]....
        /*1064*/ 	.word	0x0002e780


	//   ....[173]....
        /*1068*/ 	.word	0x0002e810


	//   ....[174]....
        /*106c*/ 	.word	0x0002e860


	//   ....[175]....
        /*1070*/ 	.word	0x0002e8b0


	//   ....[176]....
        /*1074*/ 	.word	0x0002ec50


	//   ....[177]....
        /*1078*/ 	.word	0x0002ef30


	//   ....[178]....
        /*107c*/ 	.word	0x0002f110


	//   ....[179]....
        /*1080*/ 	.word	0x0002f160


	//   ....[180]....
        /*1084*/ 	.word	0x0002f2a0


	//   ....[181]....
        /*1088*/ 	.word	0x0002f2f0


	//   ....[182]....
        /*108c*/ 	.word	0x0002f430


	//   ....[183]....
        /*1090*/ 	.word	0x0002f480


	//   ....[184]....
        /*1094*/ 	.word	0x0002f5c0


	//   ....[185]....
        /*1098*/ 	.word	0x0002f610


	//   ....[186]....
        /*109c*/ 	.word	0x0002f750


	//   ....[187]....
        /*10a0*/ 	.word	0x0002f7a0


	//   ....[188]....
        /*10a4*/ 	.word	0x0002f8e0


	//   ....[189]....
        /*10a8*/ 	.word	0x0002f930


	//   ....[190]....
        /*10ac*/ 	.word	0x0002fa50


	//   ....[191]....
        /*10b0*/ 	.word	0x0002fac0


	//   ....[192]....
        /*10b4*/ 	.word	0x0002fbe0


	//   ....[193]....
        /*10b8*/ 	.word	0x0002fc30


	//   ....[194]....
        /*10bc*/ 	.word	0x0002ff60


	//   ....[195]....
        /*10c0*/ 	.word	0x00030000


	//   ....[196]....
        /*10c4*/ 	.word	0x000301b0


	//   ....[197]....
        /*10c8*/ 	.word	0x00030230


	//   ....[198]....
        /*10cc*/ 	.word	0x000302b0


	//   ....[199]....
        /*10d0*/ 	.word	0x00030330


	//   ....[200]....
        /*10d4*/ 	.word	0x000303b0


	//   ....[201]....
        /*10d8*/ 	.word	0x00030440


	//   ....[202]....
        /*10dc*/ 	.word	0x000304e0


	//   ....[203]....
        /*10e0*/ 	.word	0x00030590


	//   ....[204]....
        /*10e4*/ 	.word	0x00030610


	//   ....[205]....
        /*10e8*/ 	.word	0x00030690


	//   ....[206]....
        /*10ec*/ 	.word	0x00030710


	//   ....[207]....
        /*10f0*/ 	.word	0x000307a0


	//   ....[208]....
        /*10f4*/ 	.word	0x00030820


	//   ....[209]....
        /*10f8*/ 	.word	0x000308d0


	//   ....[210]....
        /*10fc*/ 	.word	0x00030920


	//   ....[211]....
        /*1100*/ 	.word	0x000309e0


	//   ....[212]....
        /*1104*/ 	.word	0x00030b10


	//----- nvinfo : EIATTR_REG_RECONFIG
	.align		4
.L_237:
        /*1108*/ 	.byte	0x01, 0x54
	.zero		2


	//----- nvinfo : EIATTR_SYSCALL_OFFSETS
	.align		4
        /*110c*/ 	.byte	0x04, 0x46
        /*110e*/ 	.short	(.L_239 - .L_238)


	//   ....[0]....
.L_238:
        /*1110*/ 	.word	0x000027a0


	//   ....[1]....
        /*1114*/ 	.word	0x000028f0


	//   ....[2]....
        /*1118*/ 	.word	0x00009bf0


	//   ....[3]....
        /*111c*/ 	.word	0x00009f10


	//   ....[4]....
        /*1120*/ 	.word	0x00027900


	//   ....[5]....
        /*1124*/ 	.word	0x00027a50


	//   ....[6]....
        /*1128*/ 	.word	0x00027b40


	//   ....[7]....
        /*112c*/ 	.word	0x00028480


	//----- nvinfo : EIATTR_MBARRIER_INSTR_OFFSETS
	.align		4
.L_239:
        /*1130*/ 	.byte	0x04, 0x39
        /*1132*/ 	.short	(.L_241 - .L_240)


	//   ....[0]....
.L_240:
        /*1134*/ 	.word	0x000002d0
        /*1138*/ 	.word	0x000000ff
        /*113c*/ 	.word	0x00030800
        /*1140*/ 	.short	0x0100
        /*1142*/ 	.byte	0x08
	.zero		1


	//   ....[1]....
        /*1144*/ 	.word	0x000002e0
        /*1148*/ 	.word	0x000000ff
        /*114c*/ 	.word	0x00030820
        /*1150*/ 	.short	0x0100
        /*1152*/ 	.byte	0x08
	.zero		1


	//   ....[2]....
        /*1154*/ 	.word	0x000003d0
        /*1158*/ 	.word	0x000000ff
        /*115c*/ 	.word	0x00030830
        /*1160*/ 	.short	0x0100
        /*1162*/ 	.byte	0x08
	.zero		1


	//   ....[3]....
        /*1164*/ 	.word	0x000003e0
        /*1168*/ 	.word	0x000000ff
        /*116c*/ 	.word	0x00030840
        /*1170*/ 	.short	0x0100
        /*1172*/ 	.byte	0x08
	.zero		1


	//   ....[4]....
        /*1174*/ 	.word	0x000003f0
        /*1178*/ 	.word	0x000000ff
        /*117c*/ 	.word	0x00030838
        /*1180*/ 	.short	0x0100
        /*1182*/ 	.byte	0x08
	.zero		1


	//   ....[5]....
        /*1184*/ 	.word	0x00000400
        /*1188*/ 	.word	0x000000ff
        /*118c*/ 	.word	0x00030848
        /*1190*/ 	.short	0x0100
        /*1192*/ 	.byte	0x08
	.zero		1


	//   ....[6]....
        /*1194*/ 	.word	0x00000530
        /*1198*/ 	.word	0x000000ff
        /*119c*/ 	.word	0x00030850
        /*11a0*/ 	.short	0x0100
        /*11a2*/ 	.byte	0x08
	.zero		1


	//   ....[7]....
        /*11a4*/ 	.word	0x00000540
        /*11a8*/ 	.word	0x000000ff
        /*11ac*/ 	.word	0x00030860
        /*11b0*/ 	.short	0x0100
        /*11b2*/ 	.byte	0x08
	.zero		1


	//   ....[8]....
        /*11b4*/ 	.word	0x00000550
        /*11b8*/ 	.word	0x000000ff
        /*11bc*/ 	.word	0x00030858
        /*11c0*/ 	.short	0x0100
        /*11c2*/ 	.byte	0x08
	.zero		1


	//   ....[9]....
        /*11c4*/ 	.word	0x00000560
        /*11c8*/ 	.word	0x000000ff
        /*11cc*/ 	.word	0x00030868
        /*11d0*/ 	.short	0x0100
        /*11d2*/ 	.byte	0x08
	.zero		1


	//   ....[10]....
        /*11d4*/ 	.word	0x00000650
        /*11d8*/ 	.word	0x000000ff
        /*11dc*/ 	.word	0x00030870
        /*11e0*/ 	.short	0x0100
        /*11e2*/ 	.byte	0x06
	.zero		1


	//   ....[11]....
        /*11e4*/ 	.word	0x00000660
        /*11e8*/ 	.word	0x000000ff
        /*11ec*/ 	.word	0x00030880
        /*11f0*/ 	.short	0x0100
        /*11f2*/ 	.byte	0x06
	.zero		1


	//   ....[12]....
        /*11f4*/ 	.word	0x00000670
        /*11f8*/ 	.word	0x000000ff
        /*11fc*/ 	.word	0x00030878
        /*1200*/ 	.short	0x0100
        /*1202*/ 	.byte	0x06
	.zero		1


	//   ....[13]....
        /*1204*/ 	.word	0x00000680
        /*1208*/ 	.word	0x000000ff
        /*120c*/ 	.word	0x00030888
        /*1210*/ 	.short	0x0100
        /*1212*/ 	.byte	0x06
	.zero		1


	//   ....[14]....
        /*1214*/ 	.word	0x000007b0
        /*1218*/ 	.word	0x000000ff
        /*121c*/ 	.word	0x00030890
        /*1220*/ 	.short	0x0100
        /*1222*/ 	.byte	0x08
	.zero		1


	//   ....[15]....
        /*1224*/ 	.word	0x000007c0
        /*1228*/ 	.word	0x000000ff
        /*122c*/ 	.word	0x000308a0
        /*1230*/ 	.short	0x0100
        /*1232*/ 	.byte	0x08
	.zero		1


	//   ....[16]....
        /*1234*/ 	.word	0x000007d0
        /*1238*/ 	.word	0x000000ff
        /*123c*/ 	.word	0x00030898
        /*1240*/ 	.short	0x0100
        /*1242*/ 	.byte	0x08
	.zero		1


	//   ....[17]....
        /*1244*/ 	.word	0x000007e0
        /*1248*/ 	.word	0x000000ff
        /*124c*/ 	.word	0x000308a8
        /*1250*/ 	.short	0x0100
        /*1252*/ 	.byte	0x08
	.zero		1


	//   ....[18]....
        /*1254*/ 	.word	0x00000910
        /*1258*/ 	.word	0x000000ff
        /*125c*/ 	.word	0x000308b0
        /*1260*/ 	.short	0x0100
        /*1262*/ 	.byte	0x08
	.zero		1


	//   ....[19]....
        /*1264*/ 	.word	0x00000920
        /*1268*/ 	.word	0x000000ff
        /*126c*/ 	.word	0x000308c0
        /*1270*/ 	.short	0x0100
        /*1272*/ 	.byte	0x08
	.zero		1


	//   ....[20]....
        /*1274*/ 	.word	0x00000930
        /*1278*/ 	.word	0x000000ff
        /*127c*/ 	.word	0x000308b8
        /*1280*/ 	.short	0x0100
        /*1282*/ 	.byte	0x08
	.zero		1


	//   ....[21]....
        /*1284*/ 	.word	0x00000940
        /*1288*/ 	.word	0x000000ff
        /*128c*/ 	.word	0x000308c8
        /*1290*/ 	.short	0x0100
        /*1292*/ 	.byte	0x08
	.zero		1


	//   ....[22]....
        /*1294*/ 	.word	0x00003e80
        /*1298*/ 	.word	0x00000063
        /*129c*/ 	.word	0x00030890
        /*12a0*/ 	.short	0x010a
        /*12a2*/ 	.byte	0x3f
	.zero		1


	//   ....[23]....
        /*12a4*/ 	.word	0x00006200
        /*12a8*/ 	.word	0x00000063
        /*12ac*/ 	.word	0x00030890
        /*12b0*/ 	.short	0x010a
        /*12b2*/ 	.byte	0x3f
	.zero		1


	//   ....[24]....
        /*12b4*/ 	.word	0x00008500
        /*12b8*/ 	.word	0x00000063
        /*12bc*/ 	.word	0x00030890
        /*12c0*/ 	.short	0x010a
        /*12c2*/ 	.byte	0x3f
	.zero		1


	//   ....[25]....
        /*12c4*/ 	.word	0x00008840
        /*12c8*/ 	.word	0x00000024
        /*12cc*/ 	.word	0x00000000
        /*12d0*/ 	.short	0x0101
        /*12d2*/ 	.byte	0x3f
	.zero		1


	//   ....[26]....
        /*12d4*/ 	.word	0x00008880
        /*12d8*/ 	.word	0x00000063
        /*12dc*/ 	.word	0x000308b0
        /*12e0*/ 	.short	0x010a
        /*12e2*/ 	.byte	0x3f
	.zero		1


	//   ....[27]....
        /*12e4*/ 	.word	0x00008e40
        /*12e8*/ 	.word	0x00000063
        /*12ec*/ 	.word	0x00000000
        /*12f0*/ 	.short	0x0101
        /*12f2*/ 	.byte	0x3f
	.zero		1


	//   ....[28]....
        /*12f4*/ 	.word	0x00009c90
        /*12f8*/ 	.word	0x00000010
        /*12fc*/ 	.word	0x00030800
        /*1300*/ 	.short	0x010a
        /*1302*/ 	.byte	0x3f
	.zero		1


	//   ....[29]....
        /*1304*/ 	.word	0x00009ce0
        /*1308*/ 	.word	0x00000010
        /*130c*/ 	.word	0x00030800
        /*1310*/ 	.short	0x010a
        /*1312*/ 	.byte	0x3f
	.zero		1


	//   ....[30]....
        /*1314*/ 	.word	0x0000b720
        /*1318*/ 	.word	0x00000010
        /*131c*/ 	.word	0x00030800
        /*1320*/ 	.short	0x010a
        /*1322*/ 	.byte	0x3f
	.zero		1


	//   ....[31]....
        /*1324*/ 	.word	0x0000fb30
        /*1328*/ 	.word	0x00000010
        /*132c*/ 	.word	0x00030800
        /*1330*/ 	.short	0x010a
        /*1332*/ 	.byte	0x3f
	.zero		1


	//   ....[32]....
        /*1334*/ 	.word	0x00013390
        /*1338*/ 	.word	0x0000003b
        /*133c*/ 	.word	0x00030830
        /*1340*/ 	.short	0x010a
        /*1342*/ 	.byte	0x3f
	.zero		1


	//   ....[33]....
        /*1344*/ 	.word	0x00013400
        /*1348*/ 	.word	0x0000003b
        /*134c*/ 	.word	0x00030830
        /*1350*/ 	.short	0x010a
        /*1352*/ 	.byte	0x3f
	.zero		1


	//   ....[34]....
        /*1354*/ 	.word	0x000140c0
        /*1358*/ 	.word	0x00000000
        /*135c*/ 	.word	0x00000000
        /*1360*/ 	.short	0x0101
        /*1362*/ 	.byte	0x3f
	.zero		1


	//   ....[35]....
        /*1364*/ 	.word	0x00015db0
        /*1368*/ 	.word	0x000000e8
        /*136c*/ 	.word	0x00030830
        /*1370*/ 	.short	0x010a
        /*1372*/ 	.byte	0x3f
	.zero		1


	//   ....[36]....
        /*1374*/ 	.word	0x00015e40
        /*1378*/ 	.word	0x000000e8
        /*137c*/ 	.word	0x00030830
        /*1380*/ 	.short	0x010a
        /*1382*/ 	.byte	0x3f
	.zero		1


	//   ....[37]....
        /*1384*/ 	.word	0x00016f60
        /*1388*/ 	.word	0x00000000
        /*138c*/ 	.word	0x00030850
        /*1390*/ 	.short	0x010a
        /*1392*/ 	.byte	0x3f
	.zero		1


	//   ....[38]....
        /*1394*/ 	.word	0x00016fb0
        /*1398*/ 	.word	0x00000000
        /*139c*/ 	.word	0x00030850
        /*13a0*/ 	.short	0x010a
        /*13a2*/ 	.byte	0x3f
	.zero		1


	//   ....[39]....
        /*13a4*/ 	.word	0x00017310
        /*13a8*/ 	.word	0x00000002
        /*13ac*/ 	.word	0x00000000
        /*13b0*/ 	.short	0x0101
        /*13b2*/ 	.byte	0x3f
	.zero		1


	//   ....[40]....
        /*13b4*/ 	.word	0x00017a20
        /*13b8*/ 	.word	0x00000000
        /*13bc*/ 	.word	0x00000000
        /*13c0*/ 	.short	0x0101
        /*13c2*/ 	.byte	0x3f
	.zero		1


	//   ....[41]....
        /*13c4*/ 	.word	0x00018be0
        /*13c8*/ 	.word	0x00000004
        /*13cc*/ 	.word	0x00030830
        /*13d0*/ 	.short	0x010a
        /*13d2*/ 	.byte	0x3f
	.zero		1


	//   ....[42]....
        /*13d4*/ 	.word	0x00018c70
        /*13d8*/ 	.word	0x00000004
        /*13dc*/ 	.word	0x00030830
        /*13e0*/ 	.short	0x010a
        /*13e2*/ 	.byte	0x3f
	.zero		1


	//   ....[43]....
        /*13e4*/ 	.word	0x00019d90
        /*13e8*/ 	.word	0x000000cc
        /*13ec*/ 	.word	0x00030850
        /*13f0*/ 	.short	0x010a
        /*13f2*/ 	.byte	0x3f
	.zero		1


	//   ....[44]....
        /*13f4*/ 	.word	0x00019de0
        /*13f8*/ 	.word	0x000000cc
        /*13fc*/ 	.word	0x00030850
        /*1400*/ 	.short	0x010a
        /*1402*/ 	.byte	0x3f
	.zero		1


	//   ....[45]....
        /*1404*/ 	.word	0x0001a600
        /*1408*/ 	.word	0x0000009e
        /*140c*/ 	.word	0x00000000
        /*1410*/ 	.short	0x0101
        /*1412*/ 	.byte	0x3f
	.zero		1


	//   ....[46]....
        /*1414*/ 	.word	0x0001a790
        /*1418*/ 	.word	0x000000cc
        /*141c*/ 	.word	0x00000000
        /*1420*/ 	.short	0x0101
        /*1422*/ 	.byte	0x3f
	.zero		1


	//   ....[47]....
        /*1424*/ 	.word	0x0001ac60
        /*1428*/ 	.word	0x00000004
        /*142c*/ 	.word	0x00030830
        /*1430*/ 	.short	0x010a
        /*1432*/ 	.byte	0x3f
	.zero		1


	//   ....[48]....
        /*1434*/ 	.word	0x0001acf0
        /*1438*/ 	.word	0x00000004
        /*143c*/ 	.word	0x00030830
        /*1440*/ 	.short	0x010a
        /*1442*/ 	.byte	0x3f
	.zero		1


	//   ....[49]....
        /*1444*/ 	.word	0x0001be10
        /*1448*/ 	.word	0x00000000
        /*144c*/ 	.word	0x00030850
        /*1450*/ 	.short	0x010a
        /*1452*/ 	.byte	0x3f
	.zero		1


	//   ....[50]....
        /*1454*/ 	.word	0x0001be60
        /*1458*/ 	.word	0x00000000
        /*145c*/ 	.word	0x00030850
        /*1460*/ 	.short	0x010a
        /*1462*/ 	.byte	0x3f
	.zero		1


	//   ....[51]....
        /*1464*/ 	.word	0x0001c1a0
        /*1468*/ 	.word	0x00000002
        /*146c*/ 	.word	0x00000000
        /*1470*/ 	.short	0x0101
        /*1472*/ 	.byte	0x3f
	.zero		1


	//   ....[52]....
        /*1474*/ 	.word	0x0001c8d0
        /*1478*/ 	.word	0x00000000
        /*147c*/ 	.word	0x00000000
        /*1480*/ 	.short	0x0101
        /*1482*/ 	.byte	0x3f
	.zero		1


	//   ....[53]....
        /*1484*/ 	.word	0x0001def0
        /*1488*/ 	.word	0x00000003
        /*148c*/ 	.word	0x00030850
        /*1490*/ 	.short	0x010a
        /*1492*/ 	.byte	0x3f
	.zero		1


	//   ....[54]....
        /*1494*/ 	.word	0x0001df40
        /*1498*/ 	.word	0x00000003
        /*149c*/ 	.word	0x00030850
        /*14a0*/ 	.short	0x010a
        /*14a2*/ 	.byte	0x3f
	.zero		1


	//   ....[55]....
        /*14a4*/ 	.word	0x0001e3b0
        /*14a8*/ 	.word	0x00000003
        /*14ac*/ 	.word	0x00000000
        /*14b0*/ 	.short	0x0101
        /*14b2*/ 	.byte	0x3f
	.zero		1


	//   ....[56]....
        /*14b4*/ 	.word	0x000207b0
        /*14b8*/ 	.word	0x00000000
        /*14bc*/ 	.word	0x00000000
        /*14c0*/ 	.short	0x0101
        /*14c2*/ 	.byte	0x3f
	.zero		1


	//   ....[57]....
        /*14c4*/ 	.word	0x00021360
        /*14c8*/ 	.word	0x00000006
        /*14cc*/ 	.word	0x00000000
        /*14d0*/ 	.short	0x0101
        /*14d2*/ 	.byte	0x3f
	.zero		1


	//   ....[58]....
        /*14d4*/ 	.word	0x000257a0
        /*14d8*/ 	.word	0x00000012
        /*14dc*/ 	.word	0x00030820
        /*14e0*/ 	.short	0x010a
        /*14e2*/ 	.byte	0x3f
	.zero		1


	//   ....[59]....
        /*14e4*/ 	.word	0x00025870
        /*14e8*/ 	.word	0x00000007
        /*14ec*/ 	.word	0x000308a0
        /*14f0*/ 	.short	0x010a
        /*14f2*/ 	.byte	0x3f
	.zero		1


	//   ....[60]....
        /*14f4*/ 	.word	0x00025dc0
        /*14f8*/ 	.word	0x00000007
        /*14fc*/ 	.word	0x000308c0
        /*1500*/ 	.short	0x010a
        /*1502*/ 	.byte	0x3f
	.zero		1


	//   ....[61]....
        /*1504*/ 	.word	0x00026470
        /*1508*/ 	.word	0x00000008
        /*150c*/ 	.word	0x000308a0
        /*1510*/ 	.short	0x010a
        /*1512*/ 	.byte	0x3f
	.zero		1


	//   ....[62]....
        /*1514*/ 	.word	0x000269a0
        /*1518*/ 	.word	0x00000008
        /*151c*/ 	.word	0x000308c0
        /*1520*/ 	.short	0x010a
        /*1522*/ 	.byte	0x3f
	.zero		1


	//   ....[63]....
        /*1524*/ 	.word	0x00027f60
        /*1528*/ 	.word	0x00000000
        /*152c*/ 	.word	0x00030840
        /*1530*/ 	.short	0x010a
        /*1532*/ 	.byte	0x3f
	.zero		1


	//   ....[64]....
        /*1534*/ 	.word	0x00028fb0
        /*1538*/ 	.word	0x00000012
        /*153c*/ 	.word	0x00030800
        /*1540*/ 	.short	0x0107
        /*1542*/ 	.byte	0x3f
	.zero		1


	//   ....[65]....
        /*1544*/ 	.word	0x000290c0
        /*1548*/ 	.word	0x00000012
        /*154c*/ 	.word	0x00030800
        /*1550*/ 	.short	0x0101
        /*1552*/ 	.byte	0x3f
	.zero		1


	//   ....[66]....
        /*1554*/ 	.word	0x000290e0
        /*1558*/ 	.word	0x00000012
        /*155c*/ 	.word	0x00030820
        /*1560*/ 	.short	0x010a
        /*1562*/ 	.byte	0x3f
	.zero		1


	//   ....[67]....
        /*1564*/ 	.word	0x00029510
        /*1568*/ 	.word	0x00000003
        /*156c*/ 	.word	0x00030840
        /*1570*/ 	.short	0x010a
        /*1572*/ 	.byte	0x3f
	.zero		1


	//   ....[68]....
        /*1574*/ 	.word	0x00029ab0
        /*1578*/ 	.word	0x00000003
        /*157c*/ 	.word	0x00000060
        /*1580*/ 	.short	0x010a
        /*1582*/ 	.byte	0x3f
	.zero		1


	//   ....[69]....
        /*1584*/ 	.word	0x0002a320
        /*1588*/ 	.word	0x00000003
        /*158c*/ 	.word	0x00030840
        /*1590*/ 	.short	0x010a
        /*1592*/ 	.byte	0x3f
	.zero		1


	//   ....[70]....
        /*1594*/ 	.word	0x0002a8c0
        /*1598*/ 	.word	0x00000002
        /*159c*/ 	.word	0x00000060
        /*15a0*/ 	.short	0x010a
        /*15a2*/ 	.byte	0x3f
	.zero		1


	//   ....[71]....
        /*15a4*/ 	.word	0x0002b080
        /*15a8*/ 	.word	0x00000002
        /*15ac*/ 	.word	0x00030840
        /*15b0*/ 	.short	0x010a
        /*15b2*/ 	.byte	0x3f
	.zero		1


	//   ....[72]....
        /*15b4*/ 	.word	0x0002b620
        /*15b8*/ 	.word	0x00000002
        /*15bc*/ 	.word	0x00000060
        /*15c0*/ 	.short	0x010a
        /*15c2*/ 	.byte	0x3f
	.zero		1


	//   ....[73]....
        /*15c4*/ 	.word	0x0002bd90
        /*15c8*/ 	.word	0x00000000
        /*15cc*/ 	.word	0x00030860
        /*15d0*/ 	.short	0x010a
        /*15d2*/ 	.byte	0x3f
	.zero		1


	//   ....[74]....
        /*15d4*/ 	.word	0x0002d5f0
        /*15d8*/ 	.word	0x00000000
        /*15dc*/ 	.word	0x00030820
        /*15e0*/ 	.short	0x010a
        /*15e2*/ 	.byte	0x3f
	.zero		1


	//   ....[75]....
        /*15e4*/ 	.word	0x0002d7e0
        /*15e8*/ 	.word	0x00000006
        /*15ec*/ 	.word	0x00000000
        /*15f0*/ 	.short	0x010a
        /*15f2*/ 	.byte	0x3f
	.zero		1


	//   ....[76]....
        /*15f4*/ 	.word	0x0002d820
        /*15f8*/ 	.word	0x00000007
        /*15fc*/ 	.word	0x00000000
        /*1600*/ 	.short	0x010a
        /*1602*/ 	.byte	0x3f
	.zero		1


	//   ....[77]....
        /*1604*/ 	.word	0x0002d880
        /*1608*/ 	.word	0x00000004
        /*160c*/ 	.word	0x00000000
        /*1610*/ 	.short	0x010a
        /*1612*/ 	.byte	0x3f
	.zero		1


	//   ....[78]....
        /*1614*/ 	.word	0x0002d8b0
        /*1618*/ 	.word	0x00000003
        /*161c*/ 	.word	0x00000000
        /*1620*/ 	.short	0x010a
        /*1622*/ 	.byte	0x3f
	.zero		1


	//   ....[79]....
        /*1624*/ 	.word	0x0002d910
        /*1628*/ 	.word	0x00000063
        /*162c*/ 	.word	0x00030890
        /*1630*/ 	.short	0x010a
        /*1632*/ 	.byte	0x3f
	.zero		1


	//   ....[80]....
        /*1634*/ 	.word	0x0002d960
        /*1638*/ 	.word	0x00000063
        /*163c*/ 	.word	0x00030890
        /*1640*/ 	.short	0x010a
        /*1642*/ 	.byte	0x3f
	.zero		1


	//   ....[81]....
        /*1644*/ 	.word	0x0002d9b0
        /*1648*/ 	.word	0x00000063
        /*164c*/ 	.word	0x00030890
        /*1650*/ 	.short	0x010a
        /*1652*/ 	.byte	0x3f
	.zero		1


	//   ....[82]....
        /*1654*/ 	.word	0x0002da00
        /*1658*/ 	.word	0x00000063
        /*165c*/ 	.word	0x000308b0
        /*1660*/ 	.short	0x010a
        /*1662*/ 	.byte	0x3f
	.zero		1


	//   ....[83]....
        /*1664*/ 	.word	0x0002e190
        /*1668*/ 	.word	0x00000010
        /*166c*/ 	.word	0x00030800
        /*1670*/ 	.short	0x010a
        /*1672*/ 	.byte	0x3f
	.zero		1


	//   ....[84]....
        /*1674*/ 	.word	0x0002e8f0
        /*1678*/ 	.word	0x00000010
        /*167c*/ 	.word	0x00030800
        /*1680*/ 	.short	0x010a
        /*1682*/ 	.byte	0x3f
	.zero		1


	//   ....[85]....
        /*1684*/ 	.word	0x0002e940
        /*1688*/ 	.word	0x0000003b
        /*168c*/ 	.word	0x00030830
        /*1690*/ 	.short	0x010a
        /*1692*/ 	.byte	0x3f
	.zero		1


	//   ....[86]....
        /*1694*/ 	.word	0x0002e990
        /*1698*/ 	.word	0x000000e8
        /*169c*/ 	.word	0x00030830
        /*16a0*/ 	.short	0x010a
        /*16a2*/ 	.byte	0x3f
	.zero		1


	//   ....[87]....
        /*16a4*/ 	.word	0x0002e9e0
        /*16a8*/ 	.word	0x00000000
        /*16ac*/ 	.word	0x00030850
        /*16b0*/ 	.short	0x010a
        /*16b2*/ 	.byte	0x3f
	.zero		1


	//   ....[88]....
        /*16b4*/ 	.word	0x0002ea30
        /*16b8*/ 	.word	0x00000004
        /*16bc*/ 	.word	0x00030830
        /*16c0*/ 	.short	0x010a
        /*16c2*/ 	.byte	0x3f
	.zero		1


	//   ....[89]....
        /*16c4*/ 	.word	0x0002ea80
        /*16c8*/ 	.word	0x000000cc
        /*16cc*/ 	.word	0x00030850
        /*16d0*/ 	.short	0x010a
        /*16d2*/ 	.byte	0x3f
	.zero		1


	//   ....[90]....
        /*16d4*/ 	.word	0x0002ead0
        /*16d8*/ 	.word	0x00000004
        /*16dc*/ 	.word	0x00030830
        /*16e0*/ 	.short	0x010a
        /*16e2*/ 	.byte	0x3f
	.zero		1


	//   ....[91]....
        /*16e4*/ 	.word	0x0002eb20
        /*16e8*/ 	.word	0x00000000
        /*16ec*/ 	.word	0x00030850
        /*16f0*/ 	.short	0x010a
        /*16f2*/ 	.byte	0x3f
	.zero		1


	//   ....[92]....
        /*16f4*/ 	.word	0x0002eb70
        /*16f8*/ 	.word	0x00000003
        /*16fc*/ 	.word	0x00030850
        /*1700*/ 	.short	0x010a
        /*1702*/ 	.byte	0x3f
	.zero		1


	//   ....[93]....
        /*1704*/ 	.word	0x0002ed10
        /*1708*/ 	.word	0x00000012
        /*170c*/ 	.word	0x00030820
        /*1710*/ 	.short	0x010a
        /*1712*/ 	.byte	0x3f
	.zero		1


	//   ....[94]....
        /*1714*/ 	.word	0x0002ed60
        /*1718*/ 	.word	0x00000007
        /*171c*/ 	.word	0x000308a0
        /*1720*/ 	.short	0x010a
        /*1722*/ 	.byte	0x3f
	.zero		1


	//   ....[95]....
        /*1724*/ 	.word	0x0002edb0
        /*1728*/ 	.word	0x00000007
        /*172c*/ 	.word	0x000308c0
        /*1730*/ 	.short	0x010a
        /*1732*/ 	.byte	0x3f
	.zero		1


	//   ....[96]....
        /*1734*/ 	.word	0x0002ee00
        /*1738*/ 	.word	0x00000008
        /*173c*/ 	.word	0x000308a0
        /*1740*/ 	.short	0x010a
        /*1742*/ 	.byte	0x3f
	.zero		1


	//   ....[97]....
        /*1744*/ 	.word	0x0002ee50
        /*1748*/ 	.word	0x00000008
        /*174c*/ 	.word	0x000308c0
        /*1750*/ 	.short	0x010a
        /*1752*/ 	.byte	0x3f
	.zero		1


	//   ....[98]....
        /*1754*/ 	.word	0x0002eff0
        /*1758*/ 	.word	0x00000000
        /*175c*/ 	.word	0x00030840
        /*1760*/ 	.short	0x010a
        /*1762*/ 	.byte	0x3f
	.zero		1


	//   ....[99]....
        /*1764*/ 	.word	0x0002fc70
        /*1768*/ 	.word	0x00000012
        /*176c*/ 	.word	0x00030820
        /*1770*/ 	.short	0x010a
        /*1772*/ 	.byte	0x3f
	.zero		1


	//   ....[100]....
        /*1774*/ 	.word	0x0002fcc0
        /*1778*/ 	.word	0x00000003
        /*177c*/ 	.word	0x00030840
        /*1780*/ 	.short	0x010a
        /*1782*/ 	.byte	0x3f
	.zero		1


	//   ....[101]....
        /*1784*/ 	.word	0x0002fd10
        /*1788*/ 	.word	0x00000003
        /*178c*/ 	.word	0x00000060
        /*1790*/ 	.short	0x010a
        /*1792*/ 	.byte	0x3f
	.zero		1


	//   ....[102]....
        /*1794*/ 	.word	0x0002fd60
        /*1798*/ 	.word	0x00000003
        /*179c*/ 	.word	0x00030840
        /*17a0*/ 	.short	0x010a
        /*17a2*/ 	.byte	0x3f
	.zero		1


	//   ....[103]....
        /*17a4*/ 	.word	0x0002fdb0
        /*17a8*/ 	.word	0x00000002
        /*17ac*/ 	.word	0x00000060
        /*17b0*/ 	.short	0x010a
        /*17b2*/ 	.byte	0x3f
	.zero		1


	//   ....[104]....
        /*17b4*/ 	.word	0x0002fe00
        /*17b8*/ 	.word	0x00000002
        /*17bc*/ 	.word	0x00030840
        /*17c0*/ 	.short	0x010a
        /*17c2*/ 	.byte	0x3f
	.zero		1


	//   ....[105]....
        /*17c4*/ 	.word	0x0002fe50
        /*17c8*/ 	.word	0x00000002
        /*17cc*/ 	.word	0x00000060
        /*17d0*/ 	.short	0x010a
        /*17d2*/ 	.byte	0x3f
	.zero		1


	//   ....[106]....
        /*17d4*/ 	.word	0x0002fea0
        /*17d8*/ 	.word	0x00000000
        /*17dc*/ 	.word	0x00030860
        /*17e0*/ 	.short	0x010a
        /*17e2*/ 	.byte	0x3f
	.zero		1


	//   ....[107]....
        /*17e4*/ 	.word	0x00030a30
        /*17e8*/ 	.word	0x00000000
        /*17ec*/ 	.word	0x00030820
        /*17f0*/ 	.short	0x010a
        /*17f2*/ 	.byte	0x3f
	.zero		1


	//   ....[108]....
        /*17f4*/ 	.word	0x00030bd0
        /*17f8*/ 	.word	0x00000006
        /*17fc*/ 	.word	0x00000000
        /*1800*/ 	.short	0x010a
        /*1802*/ 	.byte	0x3f
	.zero		1


	//   ....[109]....
        /*1804*/ 	.word	0x00030c20
        /*1808*/ 	.word	0x00000007
        /*180c*/ 	.word	0x00000000
        /*1810*/ 	.short	0x010a
        /*1812*/ 	.byte	0x3f
	.zero		1


	//   ....[110]....
        /*1814*/ 	.word	0x00030c70
        /*1818*/ 	.word	0x00000004
        /*181c*/ 	.word	0x00000000
        /*1820*/ 	.short	0x010a
        /*1822*/ 	.byte	0x3f
	.zero		1


	//----- nvinfo : EIATTR_NUM_MBARRIERS
	.align		4
.L_241:
        /*1824*/ 	.byte	0x03, 0x38
        /*1826*/ 	.short	0x0016


	//----- nvinfo : EIATTR_EXIT_INSTR_OFFSETS
	.align		4
        /*1828*/ 	.byte	0x04, 0x1c
        /*182a*/ 	.short	(.L_243 - .L_242)


	//   ....[0]....
.L_242:
        /*182c*/ 	.word	0x0002d900


	//----- nvinfo : EIATTR_MAX_THREADS
	.align		4
.L_243:
        /*1830*/ 	.byte	0x04, 0x05
        /*1832*/ 	.short	(.L_245 - .L_244)
.L_244:
        /*1834*/ 	.word	0x00000180
        /*1838*/ 	.word	0x00000001
        /*183c*/ 	.word	0x00000001


	//----- nvinfo : EIATTR_CRS_STACK_SIZE
	.align		4
.L_245:
        /*1840*/ 	.byte	0x04, 0x1e
        /*1842*/ 	.short	(.L_247 - .L_246)
.L_246:
        /*1844*/ 	.word	0x00000000


	//----- nvinfo : EIATTR_CBANK_PARAM_SIZE
	.align		4
.L_247:
        /*1848*/ 	.byte	0x03, 0x19
        /*184a*/ 	.short	0x0af0


	//----- nvinfo : EIATTR_PARAM_CBANK
	.align		4
        /*184c*/ 	.byte	0x04, 0x0a
        /*184e*/ 	.short	(.L_249 - .L_248)
	.align		4
.L_248:
        /*1850*/ 	.word	index@(.nv.constant0._ZN7cutlass13device_kernelIN5flash11enable_sm90INS1_16FlashAttnFwdSm90INS1_25CollectiveMainloopFwdSm90ILi2EN4cute5tupleIJNS5_1CILi1EEES8_S8_EEENS6_IJNS7_ILi128EEENS7_ILi64EEENS7_ILi256EEEEEELi256ENS_6half_tEfNS_4arch4Sm90ELb0ELb1ELb0ELb1ELb0ELb1ELb0ELb1ELb1ELb1ELb1ELb0EEENS1_21CollectiveEpilogueFwdINS6_IJSA_SC_SB_EEES9_SE_SG_Li256ELb1ELb1ELb1ELb0EEENS1_36VarlenDynamicPersistentTileSchedulerILi128ELi64ELi256ELi128ELb1ELb1ELb1ELb1ELb0ELb1EEEEEEEEEvNT_6ParamsE)
        /*1854*/ 	.short	0x0210
        /*1856*/ 	.short	0x0af0


	//----- nvinfo : EIATTR_SW_WAR
	.align		4
.L_249:
        /*1858*/ 	.byte	0x04, 0x36
        /*185a*/ 	.short	(.L_251 - .L_250)
.L_250:
        /*185c*/ 	.word	0x00000008
.L_251:


//--------------------- .nv.info._ZN7cutlass13device_kernelIN5flash11enable_sm90INS1_16FlashAttnFwdSm90INS1_25CollectiveMainloopFwdSm90ILi2EN4cute5tupleIJNS5_1CILi1EEES8_S8_EEENS6_IJNS7_ILi128EEENS7_ILi80EEENS7_ILi256EEEEEELi256ENS_6half_tEfNS_4arch4Sm90ELb1ELb0ELb0ELb0ELb0ELb0ELb0ELb1ELb1ELb1ELb1ELb0EEENS1_21CollectiveEpilogueFwdINS6_IJSA_SC_SB_EEES9_SE_SG_Li256ELb0ELb1ELb1ELb0EEENS1_19SingleTileSchedulerILb0ELb1ELb1ELi128EEEEEEEEEvNT_6ParamsE --------------------------
	.section	.nv.info._ZN7cutlass13device_kernelIN5flash11enable_sm90INS1_16FlashAttnFwdSm90INS1_25CollectiveMainloopFwdSm90ILi2EN4cute5tupleIJNS5_1CILi1EEES8_S8_EEENS6_IJNS7_ILi128EEENS7_ILi80EEENS7_ILi256EEEEEELi256ENS_6half_tEfNS_4arch4Sm90ELb1ELb0ELb0ELb0ELb0ELb0ELb0ELb1ELb1ELb1ELb1ELb0EEENS1_21CollectiveEpilogueFwdINS6_IJSA_SC_SB_EEES9_SE_SG_Li256ELb0ELb1ELb1ELb0EEENS1_19SingleTileSchedulerILb0ELb1ELb1ELi128EEEEEEEEEvNT_6ParamsE,"",@"SHT_CUDA_INFO"
	.sectionflags	@""
	.align	4


	//----- nvinfo : EIATTR_CUDA_API_VERSION
	.align		4
        /*0000*/ 	.byte	0x04, 0x37
        /*0002*/ 	.short	(.L_253 - .L_252)
.L_252:
        /*0004*/ 	.word	0x00000082


	//----- nvinfo : EIATTR_KPARAM_INFO
	.align		4
.L_253:
        /*0008*/ 	.byte	0x04, 0x17
        /*000a*/ 	.short	(.L_255 - .L_254)
.L_254:
        /*000c*/ 	.word	0x00000000
        /*0010*/ 	.short	0x0000
        /*0012*/ 	.short	0x0070
        /*0014*/ 	.byte	0x00, 0xf0, 0x01, 0x28


	//----- nvinfo : EIATTR_SPARSE_MMA_MASK
	.align		4
.L_255:
        /*0018*/ 	.byte	0x03, 0x50
        /*001a*/ 	.short	0x0000


	//----- nvinfo : EIATTR_MAXREG_COUNT
	.align		4
        /*001c*/ 	.byte	0x03, 0x1b
        /*001e*/ 	.short	0x00a8


	//----- nvinfo : EIATTR_NUM_BARRIERS
	.align		4
        /*0020*/ 	.byte	0x02, 0x4c
        /*0022*/ 	.byte	0x09
	.zero		1


	//----- nvinfo : EIATTR_EXTERNS
	.align		4
        /*0024*/ 	.byte	0x04, 0x0f
        /*0026*/ 	.short	(.L_257 - .L_256)


	//   ....[0]....
	.align		4
.L_256:
        /*0028*/ 	.word	index@(__assertfail)


	//----- nvinfo : EIATTR_ANNOTATIONS
	.align		4
.L_257:
        /*002c*/ 	.byte	0x04, 0x55
        /*002e*/ 	.short	(.L_259 - .L_258)


	//   ....[0]....
.L_258:
        /* <DEDUP_REMOVED lines=12> */


	//----- nvinfo : EIATTR_MERCURY_ISA_VERSION
	.align		4
.L_259:
        /*00e0*/ 	.byte	0x03, 0x5f
        /*00e2*/ 	.short	0x0101


	//----- nvinfo : EIATTR_INT_WARP_WIDE_INSTR_OFFSETS
	.align		4
        /*00e4*/ 	.byte	0x04, 0x31
        /*00e6*/ 	.short	(.L_261 - .L_260)


	//   ....[0]....
.L_260:
        /*00e8*/ 	.word	0x00000120


	//   ....[1]....
        /*00ec*/ 	.word	0x00000160


	//   ....[2]....
        /*00f0*/ 	.word	0x00000220


	//----- nvinfo : EIATTR_COOP_GROUP_MASK_REGIDS
	.align		4
.L_261:
        /*00f4*/ 	.byte	0x04, 0x29
        /*00f6*/ 	.short	(.L_263 - .L_262)


	//   ....[0]....
.L_262:
        /*00f8*/ 	.word	0xffffffff


	//   ....[1]....
        /*00fc*/ 	.word	0xffffffff


	//   ....[2]....
        /*0100*/ 	.word	0xffffffff


	//   ....[3]....
        /*0104*/ 	.word	0xffffffff


	//   ....[4]....
        /*0108*/ 	.word	0xffffffff


	//   ....[5]....
        /*010c*/ 	.word	0xffffffff


	//   ....[6]....
        /*0110*/ 	.word	0xffffffff


	//   ....[7]....
        /*0114*/ 	.word	0xffffffff


	//   ....[8]....
        /*0118*/ 	.word	0xffffffff


	//   ....[9]....
        /*011c*/ 	.word	0xffffffff


	//   ....[10]....
        /*0120*/ 	.word	0xffffffff


	//   ....[11]....
        /*0124*/ 	.word	0xffffffff


	//   ....[12]....
        /*0128*/ 	.word	0xffffffff


	//   ....[13]....
        /*012c*/ 	.word	0xffffffff


	//   ....[14]....
        /*0130*/ 	.word	0xffffffff


	//   ....[15]....
        /*0134*/ 	.word	0xffffffff


	//   ....[16]....
        /*0138*/ 	.word	0xffffffff


	//   ....[17]....
        /*013c*/ 	.word	0xffffffff


	//   ....[18]....
        /*0140*/ 	.word	0xffffffff


	//   ....[19]....
        /*0144*/ 	.word	0xffffffff


	//   ....[20]....
        /*0148*/ 	.word	0xffffffff


	//   ....[21]....
        /*014c*/ 	.word	0xffffffff


	//   ....[22]....
        /*0150*/ 	.word	0xffffffff


	//   ....[23]....
        /*0154*/ 	.word	0xffffffff


	//   ....[24]....
        /*0158*/ 	.word	0xffffffff


	//   ....[25]....
        /*015c*/ 	.word	0xffffffff


	//   ....[26]....
        /*0160*/ 	.word	0xffffffff


	//   ....[27]....
        /*0164*/ 	.word	0xffffffff


	//   ....[28]....
        /*0168*/ 	.word	0xffffffff


	//   ....[29]....
        /*016c*/ 	.word	0xffffffff


	//   ....[30]....
        /*0170*/ 	.word	0xffffffff


	//   ....[31]....
        /*0174*/ 	.word	0xffffffff


	//   ....[32]....
        /*0178*/ 	.word	0xffffffff


	//   ....[33]....
        /*017c*/ 	.word	0xffffffff


	//   ....[34]....
        /*0180*/ 	.word	0xffffffff


	//   ....[35]....
        /*0184*/ 	.word	0xffffffff


	//   ....[36]....
        /*0188*/ 	.word	0xffffffff


	//   ....[37]....
        /*018c*/ 	.word	0xffffffff


	//   ....[38]....
        /*0190*/ 	.word	0xffffffff


	//   ....[39]....
        /*0194*/ 	.word	0xffffffff


	//   ....[40]....
        /*0198*/ 	.word	0xffffffff


	//   ....[41]....
        /*019c*/ 	.word	0xffffffff


	//   ....[42]....
        /*01a0*/ 	.word	0xffffffff


	//   ....[43]....
        /*01a4*/ 	.word	0xffffffff


	//   ....[44]....
        /*01a8*/ 	.word	0xffffffff


	//   ....[45]....
        /*01ac*/ 	.word	0xffffffff


	//   ....[46]....
        /*01b0*/ 	.word	0xffffffff


	//   ....[47]....
        /*01b4*/ 	.word	0xffffffff


	//   ....[48]....
        /*01b8*/ 	.word	0xffffffff


	//   ....[49]....
        /*01bc*/ 	.word	0xffffffff


	//   ....[50]....
        /*01c0*/ 	.word	0xffffffff


	//   ....[51]....
        /*01c4*/ 	.word	0xffffffff


	//   ....[52]....
        /*01c8*/ 	.word	0xffffffff


	//   ....[53]....
        /*01cc*/ 	.word	0xffffffff


	//   ....[54]....
        /*01d0*/ 	.word	0xffffffff


	//   ....[55]....
        /*01d4*/ 	.word	0x0500000f


	//   ....[56]....
        /*01d8*/ 	.word	0x0500000f


	//   ....[57]....
        /*01dc*/ 	.word	0x0500000f


	//   ....[58]....
        /*01e0*/ 	.word	0x0500000f


	//   ....[59]....
        /*01e4*/ 	.word	0x0500000f


	//   ....[60]....
        /*01e8*/ 	.word	0x0500000f


	//   ....[61]....
        /*01ec*/ 	.word	0x0500000f


	//   ....[62]....
        /*01f0*/ 	.word	0x0500000f


	//   ....[63]....
        /*01f4*/ 	.word	0x0500000f


	//   ....[64]....
        /*01f8*/ 	.word	0x0500000f


	//   ....[65]....
        /*01fc*/ 	.word	0x0500000f


	//   ....[66]....
        /*0200*/ 	.word	0x0500000f


	//   ....[67]....
        /*0204*/ 	.word	0x0500000f


	//   ....[68]....
        /*0208*/ 	.word	0x0500000f


	//   ....[69]....
        /*020c*/ 	.word	0x0500000f


	//   ....[70]....
        /*0210*/ 	.word	0x0500000f


	//   ....[71]....
        /*0214*/ 	.word	0x0500000f


	//   ....[72]....
        /*0218*/ 	.word	0x0500000f


	//----- nvinfo : EIATTR_COOP_GROUP_INSTR_OFFSETS
	.align		4
.L_263:
        /*021c*/ 	.byte	0x04, 0x28
        /*021e*/ 	.short	(.L_265 - .L_264)


	//   ....[0]....
.L_264:
        /*0220*/ 	.word	0x00000060


	//   ....[1]....
        /*0224*/ 	.word	0x00000130


	//   ....[2]....
        /*0228*/ 	.word	0x00000230


	//   ....[3]....
        /*022c*/ 	.word	0x000003a0


	//   ....[4]....
        /*0230*/ 	.word	0x00000500


	//   ....[5]....
        /*0234*/ 	.word	0x00000620


	//   ....[6]....
        /*0238*/ 	.word	0x00000780


	//   ....[7]....
        /*023c*/ 	.word	0x00001350


	//   ....[8]....
        /*0240*/ 	.word	0x00001e70


	//   ....[9]....
        /*0244*/ 	.word	0x00001eb0


	//   ....[10]....
        /*0248*/ 	.word	0x00003f50


	//   ....[11]....
        /*024c*/ 	.word	0x00004030


	//   ....[12]....
        /*0250*/ 	.word	0x00004330


	//   ....[13]....
        /*0254*/ 	.word	0x000044b0


	//   ....[14]....
        /*0258*/ 	.word	0x00007b70


	//   ....[15]....
        /*025c*/ 	.word	0x00007bd0


	//   ....[16]....
        /*0260*/ 	.word	0x000080e0


	//   ....[17]....
        /*0264*/ 	.word	0x000081f0


	//   ....[18]....
        /*0268*/ 	.word	0x00008640


	//   ....[19]....
        /*026c*/ 	.word	0x00008740


	//   ....[20]....
        /*0270*/ 	.word	0x0000bce0


	//   ....[21]....
        /*0274*/ 	.word	0x0000bd10


	//   ....[22]....
        /*0278*/ 	.word	0x0000bfc0


	//   ....[23]....
        /*027c*/ 	.word	0x0000c220


	//   ....[24]....
        /*0280*/ 	.word	0x0000d2d0


	//   ....[25]....
        /*0284*/ 	.word	0x0000d300


	//   ....[26]....
        /*0288*/ 	.word	0x0000d390


	//   ....[27]....
        /*028c*/ 	.word	0x0000d3b0


	//   ....[28]....
        /*0290*/ 	.word	0x0000e5e0


	//   ....[29]....
        /*0294*/ 	.word	0x0000e640


	//   ....[30]....
        /*0298*/ 	.word	0x0000e680


	//   ....[31]....
        /*029c*/ 	.word	0x0000e6c0


	//   ....[32]....
        /*02a0*/ 	.word	0x0000e700


	//   ....[33]....
        /*02a4*/ 	.word	0x0000e710


	//   ....[34]....
        /*02a8*/ 	.word	0x0000f370


	//   ....[35]....
        /*02ac*/ 	.word	0x0000f380


	//   ....[36]....
        /*02b0*/ 	.word	0x000103b0


	//   ....[37]....
        /*02b4*/ 	.word	0x00010ed0


	//   ....[38]....
        /*02b8*/ 	.word	0x00011920


	//   ....[39]....
        /*02bc*/ 	.word	0x00011960


	//   ....[40]....
        /*02c0*/ 	.word	0x00011990


	//   ....[41]....
        /*02c4*/ 	.word	0x000119b0


	//   ....[42]....
        /*02c8*/ 	.word	0x00011a60


	//   ....[43]....
        /*02cc*/ 	.word	0x00011a80


	//   ....[44]....
        /*02d0*/ 	.word	0x00011b00


	//   ....[45]....
        /*02d4*/ 	.word	0x00011b20


	//   ....[46]....
        /*02d8*/ 	.word	0x00011ba0


	//   ....[47]....
        /*02dc*/ 	.word	0x00011bc0


	//   ....[48]....
        /*02e0*/ 	.word	0x00011c40


	//   ....[49]....
        /*02e4*/ 	.word	0x00011c60


	//   ....[50]....
        /*02e8*/ 	.word	0x00011ce0


	//   ....[51]....
        /*02ec*/ 	.word	0x00011d00


	//   ....[52]....
        /*02f0*/ 	.word	0x00011d80


	//   ....[53]....
        /*02f4*/ 	.word	0x00011d90


	//   ....[54]....
        /*02f8*/ 	.word	0x000149e0


	//   ....[55]....
        /*02fc*/ 	.word	0x00014f70


	//   ....[56]....
        /*0300*/ 	.word	0x000150f0


	//   ....[57]....
        /*0304*/ 	.word	0x00015140


	//   ....[58]....
        /*0308*/ 	.word	0x000152b0


	//   ....[59]....
        /*030c*/ 	.word	0x00015320


	//   ....[60]....
        /*0310*/ 	.word	0x00015420


	//   ....[61]....
        /*0314*/ 	.word	0x00015490


	//   ....[62]....
        /*0318*/ 	.word	0x00015590


	//   ....[63]....
        /*031c*/ 	.word	0x00015600


	//   ....[64]....
        /*0320*/ 	.word	0x00015700


	//   ....[65]....
        /*0324*/ 	.word	0x00015770


	//   ....[66]....
        /*0328*/ 	.word	0x00015870


	//   ....[67]....
        /*032c*/ 	.word	0x000158e0


	//   ....[68]....
        /*0330*/ 	.word	0x000159e0


	//   ....[69]....
        /*0334*/ 	.word	0x00015a40


	//   ....[70]....
        /*0338*/ 	.word	0x00015b30


	//   ....[71]....
        /*033c*/ 	.word	0x00015b80


	//   ....[72]....
        /*0340*/ 	.word	0x00015f80


	//----- nvinfo : EIATTR_REG_RECONFIG
	.align		4
.L_265:
        /*0344*/ 	.byte	0x01, 0x54
	.zero		2


	//----- nvinfo : EIATTR_SYSCALL_OFFSETS
	.align		4
        /*0348*/ 	.byte	0x04, 0x46
        /*034a*/ 	.short	(.L_267 - .L_266)


	//   ....[0]....
.L_266:
        /*034c*/ 	.word	0x00001520


	//   ....[1]....
        /*0350*/ 	.word	0x00010b50


	//   ....[2]....
        /*0354*/ 	.word	0x00010c90


	//   ....[3]....
        /*0358*/ 	.word	0x00010d80


	//   ....[4]....
        /*035c*/ 	.word	0x00011540


	//----- nvinfo : EIATTR_MBARRIER_INSTR_OFFSETS
	.align		4
.L_267:
        /*0360*/ 	.byte	0x04, 0x39
        /*0362*/ 	.short	(.L_269 - .L_268)


	//   ....[0]....
.L_268:
        /*0364*/ 	.word	0x00000250
        /*0368*/ 	.word	0x000000ff
        /*036c*/ 	.word	0x00038800
        /*0370*/ 	.short	0x0100
        /*0372*/ 	.byte	0x08
	.zero		1


	//   ....[1]....
        /*0374*/ 	.word	0x00000260
        /*0378*/ 	.word	0x000000ff
        /*037c*/ 	.word	0x00038820
        /*0380*/ 	.short	0x0100
        /*0382*/ 	.byte	0x08
	.zero		1


	//   ....[2]....
        /*0384*/ 	.word	0x00000350
        /*0388*/ 	.word	0x000000ff
        /*038c*/ 	.word	0x00038830
        /*0390*/ 	.short	0x0100
        /*0392*/ 	.byte	0x08
	.zero		1


	//   ....[3]....
        /*0394*/ 	.word	0x00000360
        /*0398*/ 	.word	0x000000ff
        /*039c*/ 	.word	0x00038840
        /*03a0*/ 	.short	0x0100
        /*03a2*/ 	.byte	0x08
	.zero		1


	//   ....[4]....
        /*03a4*/ 	.word	0x00000370
        /*03a8*/ 	.word	0x000000ff
        /*03ac*/ 	.word	0x00038838
        /*03b0*/ 	.short	0x0100
        /*03b2*/ 	.byte	0x08
	.zero		1


	//   ....[5]....
        /*03b4*/ 	.word	0x00000380
        /*03b8*/ 	.word	0x000000ff
        /*03bc*/ 	.word	0x00038848
        /*03c0*/ 	.short	0x0100
        /*03c2*/ 	.byte	0x08
	.zero		1


	//   ....[6]....
        /*03c4*/ 	.word	0x000004b0
        /*03c8*/ 	.word	0x000000ff
        /*03cc*/ 	.word	0x00038850
        /*03d0*/ 	.short	0x0100
        /*03d2*/ 	.byte	0x08
	.zero		1


	//   ....[7]....
        /*03d4*/ 	.word	0x000004c0
        /*03d8*/ 	.word	0x000000ff
        /*03dc*/ 	.word	0x00038860
        /*03e0*/ 	.short	0x0100
        /*03e2*/ 	.byte	0x08
	.zero		1


	//   ....[8]....
        /*03e4*/ 	.word	0x000004d0
        /*03e8*/ 	.word	0x000000ff
        /*03ec*/ 	.word	0x00038858
        /*03f0*/ 	.short	0x0100
        /*03f2*/ 	.byte	0x08
	.zero		1


	//   ....[9]....
        /*03f4*/ 	.word	0x000004e0
        /*03f8*/ 	.word	0x000000ff
        /*03fc*/ 	.word	0x00038868
        /*0400*/ 	.short	0x0100
        /*0402*/ 	.byte	0x08
	.zero		1


	//   ....[10]....
        /*0404*/ 	.word	0x000005d0
        /*0408*/ 	.word	0x000000ff
        /*040c*/ 	.word	0x00038870
        /*0410*/ 	.short	0x0100
        /*0412*/ 	.byte	0x06
	.zero		1


	//   ....[11]....
        /*0414*/ 	.word	0x000005e0
        /*0418*/ 	.word	0x000000ff
        /*041c*/ 	.word	0x00038880
        /*0420*/ 	.short	0x0100
        /*0422*/ 	.byte	0x06
	.zero		1


	//   ....[12]....
        /*0424*/ 	.word	0x000005f0
        /*0428*/ 	.word	0x000000ff
        /*042c*/ 	.word	0x00038878
        /*0430*/ 	.short	0x0100
        /*0432*/ 	.byte	0x06
	.zero		1


	//   ....[13]....
        /*0434*/ 	.word	0x00000600
        /*0438*/ 	.word	0x000000ff
        /*043c*/ 	.word	0x00038888
        /*0440*/ 	.short	0x0100
        /*0442*/ 	.byte	0x06
	.zero		1


	//   ....[14]....
        /*0444*/ 	.word	0x00000730
        /*0448*/ 	.word	0x000000ff
        /*044c*/ 	.word	0x00038890
        /*0450*/ 	.short	0x0100
        /*0452*/ 	.byte	0x08
	.zero		1


	//   ....[15]....
        /*0454*/ 	.word	0x00000740
        /*0458*/ 	.word	0x000000ff
        /*045c*/ 	.word	0x000388a0
        /*0460*/ 	.short	0x0100
        /*0462*/ 	.byte	0x08
	.zero		1


	//   ....[16]....
        /*0464*/ 	.word	0x00000750
        /*0468*/ 	.word	0x000000ff
        /*046c*/ 	.word	0x00038898
        /*0470*/ 	.short	0x0100
        /*0472*/ 	.byte	0x08
	.zero		1


	//   ....[17]....
        /*0474*/ 	.word	0x00000760
        /*0478*/ 	.word	0x000000ff
        /*047c*/ 	.word	0x000388a8
        /*0480*/ 	.short	0x0100
        /*0482*/ 	.byte	0x08
	.zero		1


	//   ....[18]....
        /*0484*/ 	.word	0x00000890
        /*0488*/ 	.word	0x000000ff
        /*048c*/ 	.word	0x000388b0
        /*0490*/ 	.short	0x0100
        /*0492*/ 	.byte	0x08
	.zero		1


	//   ....[19]....
        /*0494*/ 	.word	0x000008a0
        /*0498*/ 	.word	0x000000ff
        /*049c*/ 	.word	0x000388c0
        /*04a0*/ 	.short	0x0100
        /*04a2*/ 	.byte	0x08
	.zero		1


	//   ....[20]....
        /*04a4*/ 	.word	0x000008b0
        /*04a8*/ 	.word	0x000000ff
        /*04ac*/ 	.word	0x000388b8
        /*04b0*/ 	.short	0x0100
        /*04b2*/ 	.byte	0x08
	.zero		1


	//   ....[21]....
        /*04b4*/ 	.word	0x000008c0
        /*04b8*/ 	.word	0x000000ff
        /*04bc*/ 	.word	0x000388c8
        /*04c0*/ 	.short	0x0100
        /*04c2*/ 	.byte	0x08
	.zero		1


	//   ....[22]....
        /*04c4*/ 	.word	0x00001560
        /*04c8*/ 	.word	0x000000ff
        /*04cc*/ 	.word	0x00038800
        /*04d0*/ 	.short	0x010a
        /*04d2*/ 	.byte	0x04
	.zero		1


	//   ....[23]....
        /*04d4*/ 	.word	0x000015d0
        /*04d8*/ 	.word	0x000000ff
        /*04dc*/ 	.word	0x00038830
        /*04e0*/ 	.short	0x010a
        /*04e2*/ 	.byte	0x04
	.zero		1


	//   ....[24]....
        /*04e4*/ 	.word	0x00001670
        /*04e8*/ 	.word	0x000000ff
        /*04ec*/ 	.word	0x00038830
        /*04f0*/ 	.short	0x010a
        /*04f2*/ 	.byte	0x04
	.zero		1


	//   ....[25]....
        /*04f4*/ 	.word	0x00004870
        /*04f8*/ 	.word	0x00000000
        /*04fc*/ 	.word	0x00000000
        /*0500*/ 	.short	0x0101
        /*0502*/ 	.byte	0x3f
	.zero		1


	//   ....[26]....
        /*0504*/ 	.word	0x00005080
        /*0508*/ 	.word	0x000000ff
        /*050c*/ 	.word	0x00038830
        /*0510*/ 	.short	0x010a
        /*0512*/ 	.byte	0x06
	.zero		1


	//   ....[27]....
        /*0514*/ 	.word	0x000050d0
        /*0518*/ 	.word	0x000000ff
        /*051c*/ 	.word	0x00038830
        /*0520*/ 	.short	0x010a
        /*0522*/ 	.byte	0x06
	.zero		1


	//   ....[28]....
        /*0524*/ 	.word	0x000079c0
        /*0528*/ 	.word	0x000000ff
        /*052c*/ 	.word	0x00038850
        /*0530*/ 	.short	0x010a
        /*0532*/ 	.byte	0x07
	.zero		1


	//   ....[29]....
        /*0534*/ 	.word	0x00007a00
        /*0538*/ 	.word	0x000000ff
        /*053c*/ 	.word	0x00038850
        /*0540*/ 	.short	0x010a
        /*0542*/ 	.byte	0x07
	.zero		1


	//   ....[30]....
        /*0544*/ 	.word	0x00008b00
        /*0548*/ 	.word	0x00000014
        /*054c*/ 	.word	0x00000000
        /*0550*/ 	.short	0x0101
        /*0552*/ 	.byte	0x3f
	.zero		1


	//   ....[31]....
        /*0554*/ 	.word	0x00008b30
        /*0558*/ 	.word	0x000000a8
        /*055c*/ 	.word	0x00000000
        /*0560*/ 	.short	0x0101
        /*0562*/ 	.byte	0x3f
	.zero		1


	//   ....[32]....
        /*0564*/ 	.word	0x000090f0
        /*0568*/ 	.word	0x000000ff
        /*056c*/ 	.word	0x00038830
        /*0570*/ 	.short	0x010a
        /*0572*/ 	.byte	0x3c
	.zero		1


	//   ....[33]....
        /*0574*/ 	.word	0x00009130
        /*0578*/ 	.word	0x000000ff
        /*057c*/ 	.word	0x00038830
        /*0580*/ 	.short	0x010a
        /*0582*/ 	.byte	0x3c
	.zero		1


	//   ....[34]....
        /*0584*/ 	.word	0x0000ba30
        /*0588*/ 	.word	0x000000ff
        /*058c*/ 	.word	0x00038850
        /*0590*/ 	.short	0x010a
        /*0592*/ 	.byte	0x0b
	.zero		1


	//   ....[35]....
        /*0594*/ 	.word	0x0000ba70
        /*0598*/ 	.word	0x000000ff
        /*059c*/ 	.word	0x00038850
        /*05a0*/ 	.short	0x010a
        /*05a2*/ 	.byte	0x0b
	.zero		1


	//   ....[36]....
        /*05a4*/ 	.word	0x0000c680
        /*05a8*/ 	.word	0x0000009d
        /*05ac*/ 	.word	0x00000000
        /*05b0*/ 	.short	0x0101
        /*05b2*/ 	.byte	0x3f
	.zero		1


	//   ....[37]....
        /*05b4*/ 	.word	0x0000c760
        /*05b8*/ 	.word	0x000000ab
        /*05bc*/ 	.word	0x00000000
        /*05c0*/ 	.short	0x0101
        /*05c2*/ 	.byte	0x3f
	.zero		1


	//   ....[38]....
        /*05c4*/ 	.word	0x0000d240
        /*05c8*/ 	.word	0x000000ff
        /*05cc*/ 	.word	0x00038850
        /*05d0*/ 	.short	0x010a
        /*05d2*/ 	.byte	0x05
	.zero		1


	//   ....[39]....
        /*05d4*/ 	.word	0x0000d280
        /*05d8*/ 	.word	0x000000ff
        /*05dc*/ 	.word	0x00038850
        /*05e0*/ 	.short	0x010a
        /*05e2*/ 	.byte	0x05
	.zero		1


	//   ....[40]....
        /*05e4*/ 	.word	0x0000d690
        /*05e8*/ 	.word	0x00000009
        /*05ec*/ 	.word	0x00000000
        /*05f0*/ 	.short	0x0101
        /*05f2*/ 	.byte	0x3f
	.zero		1


	//   ....[41]....
        /*05f4*/ 	.word	0x0000e720
        /*05f8*/ 	.word	0x000000ff
        /*05fc*/ 	.word	0x00000000
        /*0600*/ 	.short	0x0101
        /*0602*/ 	.byte	0x04
	.zero		1


	//   ....[42]....
        /*0604*/ 	.word	0x000110f0
        /*0608*/ 	.word	0x000000ff
        /*060c*/ 	.word	0x00038840
        /*0610*/ 	.short	0x010a
        /*0612*/ 	.byte	0x26
	.zero		1


	//   ....[43]....
        /*0614*/ 	.word	0x00011f10
        /*0618*/ 	.word	0x000000ff
        /*061c*/ 	.word	0x00038800
        /*0620*/ 	.short	0x0107
        /*0622*/ 	.byte	0x26
	.zero		1


	//   ....[44]....
        /*0624*/ 	.word	0x00011f80
        /*0628*/ 	.word	0x000000ff
        /*062c*/ 	.word	0x00038800
        /*0630*/ 	.short	0x0101
        /*0632*/ 	.byte	0x26
	.zero		1


	//   ....[45]....
        /*0634*/ 	.word	0x00011fa0
        /*0638*/ 	.word	0x000000ff
        /*063c*/ 	.word	0x00038820
        /*0640*/ 	.short	0x010a
        /*0642*/ 	.byte	0x26
	.zero		1


	//   ....[46]....
        /*0644*/ 	.word	0x00012390
        /*0648*/ 	.word	0x000000ff
        /*064c*/ 	.word	0x00038848
        /*0650*/ 	.short	0x010a
        /*0652*/ 	.byte	0x26
	.zero		1


	//   ....[47]....
        /*0654*/ 	.word	0x00012830
        /*0658*/ 	.word	0x000000ff
        /*065c*/ 	.word	0x00038860
        /*0660*/ 	.short	0x010a
        /*0662*/ 	.byte	0x26
	.zero		1


	//   ....[48]....
        /*0664*/ 	.word	0x00012ee0
        /*0668*/ 	.word	0x000000ff
        /*066c*/ 	.word	0x00038840
        /*0670*/ 	.short	0x010a
        /*0672*/ 	.byte	0x26
	.zero		1


	//   ....[49]....
        /*0674*/ 	.word	0x00013380
        /*0678*/ 	.word	0x000000ff
        /*067c*/ 	.word	0x00038868
        /*0680*/ 	.short	0x010a
        /*0682*/ 	.byte	0x26
	.zero		1


	//   ....[50]....
        /*0684*/ 	.word	0x00013a80
        /*0688*/ 	.word	0x000000ff
        /*068c*/ 	.word	0x00038848
        /*0690*/ 	.short	0x010a
        /*0692*/ 	.byte	0x26
	.zero		1


	//   ....[51]....
        /*0694*/ 	.word	0x00013f00
        /*0698*/ 	.word	0x000000ff
        /*069c*/ 	.word	0x00038860
        /*06a0*/ 	.short	0x010a
        /*06a2*/ 	.byte	0x26
	.zero		1


	//   ....[52]....
        /*06a4*/ 	.word	0x00014440
        /*06a8*/ 	.word	0x00000003
        /*06ac*/ 	.word	0x00038860
        /*06b0*/ 	.short	0x010a
        /*06b2*/ 	.byte	0x3f
	.zero		1


	//   ....[53]....
        /*06b4*/ 	.word	0x00014970
        /*06b8*/ 	.word	0x00000002
        /*06bc*/ 	.word	0x00038820
        /*06c0*/ 	.short	0x010a
        /*06c2*/ 	.byte	0x3f
	.zero		1


	//   ....[54]....
        /*06c4*/ 	.word	0x00014af0
        /*06c8*/ 	.word	0x00000006
        /*06cc*/ 	.word	0x00000000
        /*06d0*/ 	.short	0x010a
        /*06d2*/ 	.byte	0x3f
	.zero		1


	//   ....[55]....
        /*06d4*/ 	.word	0x00014b60
        /*06d8*/ 	.word	0x00000003
        /*06dc*/ 	.word	0x00000000
        /*06e0*/ 	.short	0x010a
        /*06e2*/ 	.byte	0x3f
	.zero		1


	//   ....[56]....
        /*06e4*/ 	.word	0x00014bc0
        /*06e8*/ 	.word	0x00000000
        /*06ec*/ 	.word	0x00000000
        /*06f0*/ 	.short	0x010a
        /*06f2*/ 	.byte	0x3f
	.zero		1


	//   ....[57]....
        /*06f4*/ 	.word	0x00014bf0
        /*06f8*/ 	.word	0x00000003
        /*06fc*/ 	.word	0x00000000
        /*0700*/ 	.short	0x010a
        /*0702*/ 	.byte	0x3f
	.zero		1


	//   ....[58]....
        /*0704*/ 	.word	0x00014c70
        /*0708*/ 	.word	0x00000003
        /*070c*/ 	.word	0x00038800
        /*0710*/ 	.short	0x010a
        /*0712*/ 	.byte	0x3f
	.zero		1


	//   ....[59]....
        /*0714*/ 	.word	0x00014ce0
        /*0718*/ 	.word	0x00000003
        /*071c*/ 	.word	0x00038830
        /*0720*/ 	.short	0x010a
        /*0722*/ 	.byte	0x3f
	.zero		1


	//   ....[60]....
        /*0724*/ 	.word	0x00014d50
        /*0728*/ 	.word	0x00000006
        /*072c*/ 	.word	0x00038830
        /*0730*/ 	.short	0x010a
        /*0732*/ 	.byte	0x3f
	.zero		1


	//   ....[61]....
        /*0734*/ 	.word	0x00014db0
        /*0738*/ 	.word	0x00000003
        /*073c*/ 	.word	0x00038850
        /*0740*/ 	.short	0x010a
        /*0742*/ 	.byte	0x3f
	.zero		1


	//   ....[62]....
        /*0744*/ 	.word	0x00014e10
        /*0748*/ 	.word	0x00000006
        /*074c*/ 	.word	0x00038830
        /*0750*/ 	.short	0x010a
        /*0752*/ 	.byte	0x3f
	.zero		1


	//   ....[63]....
        /*0754*/ 	.word	0x00014e70
        /*0758*/ 	.word	0x00000003
        /*075c*/ 	.word	0x00038850
        /*0760*/ 	.short	0x010a
        /*0762*/ 	.byte	0x3f
	.zero		1


	//   ....[64]....
        /*0764*/ 	.word	0x00014ed0
        /*0768*/ 	.word	0x00000005
        /*076c*/ 	.word	0x00038850
        /*0770*/ 	.short	0x010a
        /*0772*/ 	.byte	0x3f
	.zero		1


	//   ....[65]....
        /*0774*/ 	.word	0x00015030
        /*0778*/ 	.word	0x00000003
        /*077c*/ 	.word	0x00038840
        /*0780*/ 	.short	0x010a
        /*0782*/ 	.byte	0x3f
	.zero		1


	//   ....[66]....
        /*0784*/ 	.word	0x00015bc0
        /*0788*/ 	.word	0x00000003
        /*078c*/ 	.word	0x00038820
        /*0790*/ 	.short	0x010a
        /*0792*/ 	.byte	0x3f
	.zero		1


	//   ....[67]....
        /*0794*/ 	.word	0x00015c20
        /*0798*/ 	.word	0x00000003
        /*079c*/ 	.word	0x00038848
        /*07a0*/ 	.short	0x010a
        /*07a2*/ 	.byte	0x3f
	.zero		1


	//   ....[68]....
        /*07a4*/ 	.word	0x00015c80
        /*07a8*/ 	.word	0x00000003
        /*07ac*/ 	.word	0x00038860
        /*07b0*/ 	.short	0x010a
        /*07b2*/ 	.byte	0x3f
	.zero		1


	//   ....[69]....
        /*07b4*/ 	.word	0x00015ce0
        /*07b8*/ 	.word	0x00000003
        /*07bc*/ 	.word	0x00038840
        /*07c0*/ 	.short	0x010a
        /*07c2*/ 	.byte	0x3f
	.zero		1


	//   ....[70]....
        /*07c4*/ 	.word	0x00015d40
        /*07c8*/ 	.word	0x00000003
        /*07cc*/ 	.word	0x00038868
        /*07d0*/ 	.short	0x010a
        /*07d2*/ 	.byte	0x3f
	.zero		1


	//   ....[71]....
        /*07d4*/ 	.word	0x00015da0
        /*07d8*/ 	.word	0x00000003
        /*07dc*/ 	.word	0x00038848
        /*07e0*/ 	.short	0x010a
        /*07e2*/ 	.byte	0x3f
	.zero		1


	//   ....[72]....
        /*07e4*/ 	.word	0x00015e00
        /*07e8*/ 	.word	0x00000003
        /*07ec*/ 	.word	0x00038860
        /*07f0*/ 	.short	0x010a
        /*07f2*/ 	.byte	0x3f
	.zero		1


	//   ....[73]....
        /*07f4*/ 	.word	0x00015e50
        /*07f8*/ 	.word	0x00000003
        /*07fc*/ 	.word	0x00038860
        /*0800*/ 	.short	0x010a
        /*0802*/ 	.byte	0x3f
	.zero		1


	//   ....[74]....
        /*0804*/ 	.word	0x00015ea0
        /*0808*/ 	.word	0x00000002
        /*080c*/ 	.word	0x00038820
        /*0810*/ 	.short	0x010a
        /*0812*/ 	.byte	0x3f
	.zero		1


	//   ....[75]....
        /*0814*/ 	.word	0x00016040
        /*0818*/ 	.word	0x00000006
        /*081c*/ 	.word	0x00000000
        /*0820*/ 	.short	0x010a
        /*0822*/ 	.byte	0x3f
	.zero		1


	//   ....[76]....
        /*0824*/ 	.word	0x00016090
        /*0828*/ 	.word	0x00000003
        /*082c*/ 	.word	0x00000000
        /*0830*/ 	.short	0x010a
        /*0832*/ 	.byte	0x3f
	.zero		1


	//   ....[77]....
        /*0834*/ 	.word	0x000160e0
        /*0838*/ 	.word	0x00000000
        /*083c*/ 	.word	0x00000000
        /*0840*/ 	.short	0x010a
        /*0842*/ 	.byte	0x3f
	.zero		1


	//----- nvinfo : EIATTR_NUM_MBARRIERS
	.align		4
.L_269:
        /*0844*/ 	.byte	0x03, 0x38
        /*0846*/ 	.short	0x0016


	//----- nvinfo : EIATTR_EXIT_INSTR_OFFSETS
	.align		4
        /*0848*/ 	.byte	0x04, 0x1c
        /*084a*/ 	.short	(.L_271 - .L_270)


	//   ....[0]....
.L_270:
        /*084c*/ 	.word	0x00014c40


	//----- nvinfo : EIATTR_MAX_THREADS
	.align		4
.L_271:
        /*0850*/ 	.byte	0x04, 0x05
        /*0852*/ 	.short	(.L_273 - .L_272)
.L_272:
        /*0854*/ 	.word	0x00000180
        /*0858*/ 	.word	0x00000001
        /*085c*/ 	.word	0x00000001


	//----- nvinfo : EIATTR_CRS_STACK_SIZE
	.align		4
.L_273:
        /*0860*/ 	.byte	0x04, 0x1e
        /*0862*/ 	.short	(.L_275 - .L_274)
.L_274:
        /*0864*/ 	.word	0x00000000


	//----- nvinfo : EIATTR_CBANK_PARAM_SIZE
	.align		4
.L_275:
        /*0868*/ 	.byte	0x03, 0x19
        /*086a*/ 	.short	0x0a70


	//----- nvinfo : EIATTR_PARAM_CBANK
	.align		4
        /*086c*/ 	.byte	0x04, 0x0a
        /*086e*/ 	.short	(.L_277 - .L_276)
	.align		4
.L_276:
        /*0870*/ 	.word	index@(.nv.constant0._ZN7cutlass13device_kernelIN5flash11enable_sm90INS1_16FlashAttnFwdSm90INS1_25CollectiveMainloopFwdSm90ILi2EN4cute5tupleIJNS5_1CILi1EEES8_S8_EEENS6_IJNS7_ILi128EEENS7_ILi80EEENS7_ILi256EEEEEELi256ENS_6half_tEfNS_4arch4Sm90ELb1ELb0ELb0ELb0ELb0ELb0ELb0ELb1ELb1ELb1ELb1ELb0EEENS1_21CollectiveEpilogueFwdINS6_IJSA_SC_SB_EEES9_SE_SG_Li256ELb0ELb1ELb1ELb0EEENS1_19SingleTileSchedulerILb0ELb1ELb1ELi128EEEEEEEEEvNT_6ParamsE)
        /*0874*/ 	.short	0x0210
        /*0876*/ 	.short	0x0a70


	//----- nvinfo : EIATTR_SW_WAR
	.align		4
.L_277:
        /*0878*/ 	.byte	0x04, 0x36
        /*087a*/ 	.short	(.L_279 - .L_278)
.L_278:
        /*087c*/ 	.word	0x00000008
.L_279:


//--------------------- .nv.info._ZN7cutlass13device_kernelIN5flash11enable_sm90INS1_16FlashAttnFwdSm90INS1_25CollectiveMainloopFwdSm90ILi2EN4cute5tupleIJNS5_1CILi1EEES8_S8_EEENS6_IJNS7_ILi128EEENS7_ILi80EEENS7_ILi256EEEEEELi256ENS_6half_tEfNS_4arch4Sm90ELb1ELb0ELb0ELb1ELb0ELb0ELb0ELb1ELb1ELb1ELb1ELb0EEENS1_21CollectiveEpilogueFwdINS6_IJSA_SC_SB_EEES9_SE_SG_Li256ELb1ELb1ELb1ELb0EEENS1_36VarlenDynamicPersistentTileSchedulerILi128ELi80ELi256ELi128ELb1ELb1ELb1ELb1ELb1ELb1EEEEEEEEEvNT_6ParamsE --------------------------
	.section	.nv.info._ZN7cutlass13device_kernelIN5flash11enable_sm90INS1_16FlashAttnFwdSm90INS1_25CollectiveMainloopFwdSm90ILi2EN4cute5tupleIJNS5_1CILi1EEES8_S8_EEENS6_IJNS7_ILi128EEENS7_ILi80EEENS7_ILi256EEEEEELi256ENS_6half_tEfNS_4arch4Sm90ELb1ELb0ELb0ELb1ELb0ELb0ELb0ELb1ELb1ELb1ELb1ELb0EEENS1_21CollectiveEpilogueFwdINS6_IJSA_SC_SB_EEES9_SE_SG_Li256ELb1ELb1ELb1ELb0EEENS1_36VarlenDynamicPersistentTileSchedulerILi128ELi80ELi256ELi128ELb1ELb1ELb1ELb1ELb1ELb1EEEEEEEEEvNT_6ParamsE,"",@"SHT_CUDA_INFO"
	.sectionflags	@""
	.align	4


	//----- nvinfo : EIATTR_CUDA_API_VERSION
	.align		4
        /*0000*/ 	.byte	0x04, 0x37
        /*0002*/ 	.short	(.L_281 - .L_280)
.L_280:
        /*0004*/ 	.word	0x00000082


	//----- nvinfo : EIATTR_KPARAM_INFO
	.align		4
.L_281:
        /*0008*/ 	.byte	0x04, 0x17
        /*000a*/ 	.short	(.L_283 - .L_282)
.L_282:
        /*000c*/ 	.word	0x00000000
        /*0010*/ 	.short	0x0000
        /*0012*/ 	.short	0x0070
        /*0014*/ 	.byte	0x00, 0xf0, 0x01, 0x2a


	//----- nvinfo : EIATTR_SPARSE_MMA_MASK
	.align		4
.L_283:
        /*0018*/ 	.byte	0x03, 0x50
        /*001a*/ 	.short	0x0000


	//----- nvinfo : EIATTR_MAXREG_COUNT
	.align		4
        /*001c*/ 	.byte	0x03, 0x1b
        /*001e*/ 	.short	0x00a8


	//----- nvinfo : EIATTR_NUM_BARRIERS
	.align		4
        /*0020*/ 	.byte	0x02, 0x4c
        /*0022*/ 	.byte	0x09
	.zero		1


	//----- nvinfo : EIATTR_EXTERNS
	.align		4
        /*0024*/ 	.byte	0x04, 0x0f
        /*0026*/ 	.short	(.L_285 - .L_284)


	//   ....[0]....
	.align		4
.L_284:
        /*0028*/ 	.word	index@(__assertfail)


	//----- nvinfo : EIATTR_ANNOTATIONS
	.align		4
.L_285:
        /*002c*/ 	.byte	0x04, 0x55
        /*002e*/ 	.short	(.L_287 - .L_286)


	//   ....[0]....
.L_286:
        /* <DEDUP_REMOVED lines=80> */


	//----- nvinfo : EIATTR_MERCURY_ISA_VERSION
	.align		4
.L_287:
        /*0520*/ 	.byte	0x03, 0x5f
        /*0522*/ 	.short	0x0101


	//----- nvinfo : EIATTR_UNUSED_LOAD_BYTE_OFFSET
	.align		4
        /*0524*/ 	.byte	0x04, 0x44
        /*0526*/ 	.short	(.L_289 - .L_288)


	//   ....[0]....
.L_288:
        /*0528*/ 	.word	0x00000a10
        /*052c*/ 	.word	0x0000fff0


	//   ....[1]....
        /*0530*/ 	.word	0x0000e610
        /*0534*/ 	.word	0x0000fff0


	//----- nvinfo : EIATTR_INT_WARP_WIDE_INSTR_OFFSETS
	.align		4
.L_289:
        /*0538*/ 	.byte	0x04, 0x31
        /*053a*/ 	.short	(.L_291 - .L_290)


	//   ....[0]....
.L_290:
        /*053c*/ 	.word	0x00000130


	//   ....[1]....
        /*0540*/ 	.word	0x00000170


	//   ....[2]....
        /*0544*/ 	.word	0x000001e0


	//   ....[3]....
        /*0548*/ 	.word	0x00014e20


	//   ....[4]....
        /*054c*/ 	.word	0x00014ec0


	//   ....[5]....
        /*0550*/ 	.word	0x00019310


	//   ....[6]....
        /*0554*/ 	.word	0x00019380


	//----- nvinfo : EIATTR_COOP_GROUP_MASK_REGIDS
	.align		4
.L_291:
        /*0558*/ 	.byte	0x04, 0x29
        /*055a*/ 	.short	(.L_293 - .L_292)


	//   ....[0]....
.L_292:
        /*055c*/ 	.word	0xffffffff


	//   ....[1]....
        /*0560*/ 	.word	0xffffffff


	//   ....[2]....
        /*0564*/ 	.word	0xffffffff


	//   ....[3]....
        /*0568*/ 	.word	0xffffffff


	//   ....[4]....
        /*056c*/ 	.word	0xffffffff


	//   ....[5]....
        /*0570*/ 	.word	0xffffffff


	//   ....[6]....
        /*0574*/ 	.word	0xffffffff


	//   ....[7]....
        /*0578*/ 	.word	0xffffffff


	//   ....[8]....
        /*057c*/ 	.word	0xffffffff


	//   ....[9]....
        /*0580*/ 	.word	0xffffffff


	//   ....[10]....
        /*0584*/ 	.word	0xffffffff


	//   ....[11]....
        /*0588*/ 	.word	0xffffffff


	//   ....[12]....
        /*058c*/ 	.word	0xffffffff


	//   ....[13]....
        /*0590*/ 	.word	0xffffffff


	//   ....[14]....
        /*0594*/ 	.word	0xffffffff


	//   ....[15]....
        /*0598*/ 	.word	0xffffffff


	//   ....[16]....
        /*059c*/ 	.word	0xffffffff


	//   ....[17]....
        /*05a0*/ 	.word	0xffffffff


	//   ....[18]....
        /*05a4*/ 	.word	0xffffffff


	//   ....[19]....
        /*05a8*/ 	.word	0xffffffff


	//   ....[20]....
        /*05ac*/ 	.word	0xffffffff


	//   ....[21]....
        /*05b0*/ 	.word	0xffffffff


	//   ....[22]....
        /*05b4*/ 	.word	0xffffffff


	//   ....[23]....
        /*05b8*/ 	.word	0xffffffff


	//   ....[24]....
        /*05bc*/ 	.word	0xffffffff


	//   ....[25]....
        /*05c0*/ 	.word	0xffffffff


	//   ....[26]....
        /*05c4*/ 	.word	0xffffffff


	//   ....[27]....
        /*05c8*/ 	.word	0xffffffff


	//   ....[28]....
        /*05cc*/ 	.word	0xffffffff


	//   ....[29]....
        /*05d0*/ 	.word	0xffffffff


	//   ....[30]....
        /*05d4*/ 	.word	0xffffffff


	//   ....[31]....
        /*05d8*/ 	.word	0xffffffff


	//   ....[32]....
        /*05dc*/ 	.word	0xffffffff


	//   ....[33]....
        /*05e0*/ 	.word	0xffffffff


	//   ....[34]....
        /*05e4*/ 	.word	0xffffffff


	//   ....[35]....
        /*05e8*/ 	.word	0xffffffff


	//   ....[36]....
        /*05ec*/ 	.word	0xffffffff


	//   ....[37]....
        /*05f0*/ 	.word	0xffffffff


	//   ....[38]....
        /*05f4*/ 	.word	0xffffffff


	//   ....[39]....
        /*05f8*/ 	.word	0xffffffff


	//   ....[40]....
        /*05fc*/ 	.word	0xffffffff


	//   ....[41]....
        /*0600*/ 	.word	0xffffffff


	//   ....[42]....
        /*0604*/ 	.word	0xffffffff


	//   ....[43]....
        /*0608*/ 	.word	0xffffffff


	//   ....[44]....
        /*060c*/ 	.word	0xffffffff


	//   ....[45]....
        /*0610*/ 	.word	0xffffffff


	//   ....[46]....
        /*0614*/ 	.word	0xffffffff


	//   ....[47]....
        /*0618*/ 	.word	0xffffffff


	//   ....[48]....
        /*061c*/ 	.word	0xffffffff


	//   ....[49]....
        /*0620*/ 	.word	0xffffffff


	//   ....[50]....
        /*0624*/ 	.word	0xffffffff


	//   ....[51]....
        /*0628*/ 	.word	0xffffffff


	//   ....[52]....
        /*062c*/ 	.word	0xffffffff


	//   ....[53]....
        /*0630*/ 	.word	0xffffffff


	//   ....[54]....
        /*0634*/ 	.word	0xffffffff


	//   ....[55]....
        /*0638*/ 	.word	0xffffffff


	//   ....[56]....
        /*063c*/ 	.word	0xffffffff


	//   ....[57]....
        /*0640*/ 	.word	0xffffffff


	//   ....[58]....
        /*0644*/ 	.word	0xffffffff


	//   ....[59]....
        /*0648*/ 	.word	0xffffffff


	//   ....[60]....
        /*064c*/ 	.word	0xffffffff


	//   ....[61]....
        /*0650*/ 	.word	0xffffffff


	//   ....[62]....
        /*0654*/ 	.word	0xffffffff


	//   ....[63]....
        /*0658*/ 	.word	0xffffffff


	//   ....[64]....
        /*065c*/ 	.word	0xffffffff


	//   ....[65]....
        /*0660*/ 	.word	0xffffffff


	//   ....[66]....
        /*0664*/ 	.word	0xffffffff


	//   ....[67]....
        /*0668*/ 	.word	0xffffffff


	//   ....[68]....
        /*066c*/ 	.word	0xffffffff


	//   ....[69]....
        /*0670*/ 	.word	0xffffffff


	//   ....[70]....
        /*0674*/ 	.word	0xffffffff


	//   ....[71]....
        /*0678*/ 	.word	0xffffffff


	//   ....[72]....
        /*067c*/ 	.word	0xffffffff


	//   ....[73]....
        /*0680*/ 	.word	0xffffffff


	//   ....[74]....
        /*0684*/ 	.word	0xffffffff


	//   ....[75]....
        /*0688*/ 	.word	0xffffffff


	//   ....[76]....
        /*068c*/ 	.word	0xffffffff


	//   ....[77]....
        /*0690*/ 	.word	0xffffffff


	//   ....[78]....
        /*0694*/ 	.word	0xffffffff


	//   ....[79]....
        /*0698*/ 	.word	0xffffffff


	//   ....[80]....
        /*069c*/ 	.word	0xffffffff


	//   ....[81]....
        /*06a0*/ 	.word	0xffffffff


	//   ....[82]....
        /*06a4*/ 	.word	0xffffffff


	//   ....[83]....
        /*06a8*/ 	.word	0xffffffff


	//   ....[84]....
        /*06ac*/ 	.word	0xffffffff


	//   ....[85]....
        /*06b0*/ 	.word	0xffffffff


	//   ....[86]....
        /*06b4*/ 	.word	0xffffffff


	//   ....[87]....
        /*06b8*/ 	.word	0xffffffff


	//   ....[88]....
        /*06bc*/ 	.word	0xffffffff


	//   ....[89]....
        /*06c0*/ 	.word	0xffffffff


	//   ....[90]....
        /*06c4*/ 	.word	0xffffffff


	//   ....[91]....
        /*06c8*/ 	.word	0xffffffff


	//   ....[92]....
        /*06cc*/ 	.word	0xffffffff


	//   ....[93]....
        /*06d0*/ 	.word	0xffffffff


	//   ....[94]....
        /*06d4*/ 	.word	0xffffffff


	//   ....[95]....
        /*06d8*/ 	.word	0xffffffff


	//   ....[96]....
        /*06dc*/ 	.word	0xffffffff


	//   ....[97]....
        /*06e0*/ 	.word	0xffffffff


	//   ....[98]....
        /*06e4*/ 	.word	0xffffffff


	//   ....[99]....
        /*06e8*/ 	.word	0xffffffff


	//   ....[100]....
        /*06ec*/ 	.word	0xffffffff


	//   ....[101]....
        /*06f0*/ 	.word	0xffffffff


	//   ....[102]....
        /*06f4*/ 	.word	0xffffffff


	//   ....[103]....
        /*06f8*/ 	.word	0xffffffff


	//   ....[104]....
        /*06fc*/ 	.word	0xffffffff


	//   ....[105]....
        /*0700*/ 	.word	0x0500000f


	//   ....[106]....
        /*0704*/ 	.word	0x0500000f


	//   ....[107]....
        /*0708*/ 	.word	0x0500000f


	//   ....[108]....
        /*070c*/ 	.word	0x0500000f


	//   ....[109]....
        /*0710*/ 	.word	0x0500000f


	//   ....[110]....
        /*0714*/ 	.word	0x0500000f


	//   ....[111]....
        /*0718*/ 	.word	0x0500000f


	//   ....[112]....
        /*071c*/ 	.word	0x0500000f


	//   ....[113]....
        /*0720*/ 	.word	0x0500000f


	//   ....[114]....
        /*0724*/ 	.word	0x0500000f


	//   ....[115]....
        /*0728*/ 	.word	0x0500000f


	//   ....[116]....
        /*072c*/ 	.word	0x0500000f


	//   ....[117]....
        /*0730*/ 	.word	0x0500000f


	//   ....[118]....
        /*0734*/ 	.word	0x0500000f


	//   ....[119]....
        /*0738*/ 	.word	0x0500000f


	//   ....[120]....
        /*073c*/ 	.word	0x0500000f


	//   ....[121]....
        /*0740*/ 	.word	0x0500000f


	//   ....[122]....
        /*0744*/ 	.word	0x0500000f


	//   ....[123]....
        /*0748*/ 	.word	0x0500000f


	//   ....[124]....
        /*074c*/ 	.word	0x0500000f


	//   ....[125]....
        /*0750*/ 	.word	0x0500000f


	//   ....[126]....
        /*0754*/ 	.word	0x0500000f


	//   ....[127]....
        /*0758*/ 	.word	0x0500000f


	//   ....[128]....
        /*075c*/ 	.word	0x0500000f


	//   ....[129]....
        /*0760*/ 	.word	0x0500000f


	//   ....[130]....
        /*0764*/ 	.word	0x0500000f


	//   ....[131]....
        /*0768*/ 	.word	0x0500000f


	//   ....[132]....
        /*076c*/ 	.word	0x0500000f


	//   ....[133]....
        /*0770*/ 	.word	0x0500000f


	//   ....[134]....
        /*0774*/ 	.word	0x0500000f


	//   ....[135]....
        /*0778*/ 	.word	0x0500000f


	//   ....[136]....
        /*077c*/ 	.word	0x0500000f


	//   ....[137]....
        /*0780*/ 	.word	0x0500000f


	//   ....[138]....
        /*0784*/ 	.word	0x0500000f


	//   ....[139]....
        /*0788*/ 	.word	0x0500000f


	//   ....[140]....
        /*078c*/ 	.word	0x0500000f


	//----- nvinfo : EIATTR_COOP_GROUP_INSTR_OFFSETS
	.align		4
.L_293:
        /*0790*/ 	.byte	0x04, 0x28
        /*0792*/ 	.short	(.L_295 - .L_294)


	//   ....[0]....
.L_294:
        /*0794*/ 	.word	0x00000060


	//   ....[1]....
        /*0798*/ 	.word	0x00000140


	//   ....[2]....
        /*079c*/ 	.word	0x00000190


	//   ....[3]....
        /*07a0*/ 	.word	0x000003c0


	//   ....[4]....
        /*07a4*/ 	.word	0x00000520


	//   ....[5]....
        /*07a8*/ 	.word	0x00000640


	//   ....[6]....
        /*07ac*/ 	.word	0x000007a0


	//   ....[7]....
        /*07b0*/ 	.word	0x00002110


	//   ....[8]....
        /*07b4*/ 	.word	0x000044e0


	//   ....[9]....
        /*07b8*/ 	.word	0x00004510


	//   ....[10]....
        /*07bc*/ 	.word	0x00004e10


	//   ....[11]....
        /*07c0*/ 	.word	0x00004f10


	//   ....[12]....
        /*07c4*/ 	.word	0x00005370


	//   ....[13]....
        /*07c8*/ 	.word	0x000053c0


	//   ....[14]....
        /*07cc*/ 	.word	0x000085c0


	//   ....[15]....
        /*07d0*/ 	.word	0x00008a20


	//   ....[16]....
        /*07d4*/ 	.word	0x00008a80


	//   ....[17]....
        /*07d8*/ 	.word	0x00008b30


	//   ....[18]....
        /*07dc*/ 	.word	0x00008fb0


	//   ....[19]....
        /*07e0*/ 	.word	0x000090a0


	//   ....[20]....
        /*07e4*/ 	.word	0x0000c280


	//   ....[21]....
        /*07e8*/ 	.word	0x0000c2b0


	//   ....[22]....
        /*07ec*/ 	.word	0x0000c580


	//   ....[23]....
        /*07f0*/ 	.word	0x0000c680


	//   ....[24]....
        /*07f4*/ 	.word	0x0000d950


	//   ....[25]....
        /*07f8*/ 	.word	0x0000d980


	//   ....[26]....
        /*07fc*/ 	.word	0x0000dab0


	//   ....[27]....
        /*0800*/ 	.word	0x0000dac0


	//   ....[28]....
        /*0804*/ 	.word	0x0000f7f0


	//   ....[29]....
        /*0808*/ 	.word	0x0000f810


	//   ....[30]....
        /*080c*/ 	.word	0x0000f820


	//   ....[31]....
        /*0810*/ 	.word	0x0000f830


	//   ....[32]....
        /*0814*/ 	.word	0x00010320


	//   ....[33]....
        /*0818*/ 	.word	0x00010350


	//   ....[34]....
        /*081c*/ 	.word	0x000104f0


	//   ....[35]....
        /*0820*/ 	.word	0x00010510


	//   ....[36]....
        /*0824*/ 	.word	0x00010660


	//   ....[37]....
        /*0828*/ 	.word	0x00010680


	//   ....[38]....
        /*082c*/ 	.word	0x000107e0


	//   ....[39]....
        /*0830*/ 	.word	0x00010800


	//   ....[40]....
        /*0834*/ 	.word	0x00010dd0


	//   ....[41]....
        /*0838*/ 	.word	0x00010e10


	//   ....[42]....
        /*083c*/ 	.word	0x00011860


	//   ....[43]....
        /*0840*/ 	.word	0x00011870


	//   ....[44]....
        /*0844*/ 	.word	0x00012bc0


	//   ....[45]....
        /*0848*/ 	.word	0x00012bf0


	//   ....[46]....
        /*084c*/ 	.word	0x00012d70


	//   ....[47]....
        /*0850*/ 	.word	0x00012d90


	//   ....[48]....
        /*0854*/ 	.word	0x00012ee0


	//   ....[49]....
        /*0858*/ 	.word	0x00012f00


	//   ....[50]....
        /*085c*/ 	.word	0x00013060


	//   ....[51]....
        /*0860*/ 	.word	0x00013080


	//   ....[52]....
        /*0864*/ 	.word	0x00013260


	//   ....[53]....
        /*0868*/ 	.word	0x00013490


	//   ....[54]....
        /*086c*/ 	.word	0x000134c0


	//   ....[55]....
        /*0870*/ 	.word	0x000134f0


	//   ....[56]....
        /*0874*/ 	.word	0x00013520


	//   ....[57]....
        /*0878*/ 	.word	0x00013550


	//   ....[58]....
        /*087c*/ 	.word	0x00013580


	//   ....[59]....
        /*0880*/ 	.word	0x00013730


	//   ....[60]....
        /*0884*/ 	.word	0x00013760


	//   ....[61]....
        /*0888*/ 	.word	0x00013790


	//   ....[62]....
        /*088c*/ 	.word	0x000137c0


	//   ....[63]....
        /*0890*/ 	.word	0x000137f0


	//   ....[64]....
        /*0894*/ 	.word	0x00013820


	//   ....[65]....
        /*0898*/ 	.word	0x000138c0


	//   ....[66]....
        /*089c*/ 	.word	0x000138f0


	//   ....[67]....
        /*08a0*/ 	.word	0x00013900


	//   ....[68]....
        /*08a4*/ 	.word	0x00013930


	//   ....[69]....
        /*08a8*/ 	.word	0x00015420


	//   ....[70]....
        /*08ac*/ 	.word	0x00016080


	//   ....[71]....
        /*08b0*/ 	.word	0x000160a0


	//   ....[72]....
        /*08b4*/ 	.word	0x00016180


	//   ....[73]....
        /*08b8*/ 	.word	0x00016190


	//   ....[74]....
        /*08bc*/ 	.word	0x00016240


	//   ....[75]....
        /*08c0*/ 	.word	0x00016250


	//   ....[76]....
        /*08c4*/ 	.word	0x00016300


	//   ....[77]....
        /*08c8*/ 	.word	0x00016310


	//   ....[78]....
        /*08cc*/ 	.word	0x000163c0


	//   ....[79]....
        /*08d0*/ 	.word	0x000163d0


	//   ....[80]....
        /*08d4*/ 	.word	0x00016480


	//   ....[81]....
        /*08d8*/ 	.word	0x00016490


	//   ....[82]....
        /*08dc*/ 	.word	0x00016540


	//   ....[83]....
        /*08e0*/ 	.word	0x00016550


	//   ....[84]....
        /*08e4*/ 	.word	0x000165a0


	//   ....[85]....
        /*08e8*/ 	.word	0x000165f0


	//   ....[86]....
        /*08ec*/ 	.word	0x00019c40


	//   ....[87]....
        /*08f0*/ 	.word	0x00019c70


	//   ....[88]....
        /*08f4*/ 	.word	0x00019cd0


	//   ....[89]....
        /*08f8*/ 	.word	0x00019d00


	//   ....[90]....
        /*08fc*/ 	.word	0x00019d30


	//   ....[91]....
        /*0900*/ 	.word	0x00019d60


	//   ....[92]....
        /*0904*/ 	.word	0x00019d90


	//   ....[93]....
        /*0908*/ 	.word	0x00019dc0


	//   ....[94]....
        /*090c*/ 	.word	0x00019f90


	//   ....[95]....
        /*0910*/ 	.word	0x00019fc0


	//   ....[96]....
        /*0914*/ 	.word	0x00019ff0


	//   ....[97]....
        /*0918*/ 	.word	0x0001a020


	//   ....[98]....
        /*091c*/ 	.word	0x0001a050


	//   ....[99]....
        /*0920*/ 	.word	0x0001a080


	//   ....[100]....
        /*0924*/ 	.word	0x0001a150


	//   ....[101]....
        /*0928*/ 	.word	0x0001a170


	//   ....[102]....
        /*092c*/ 	.word	0x0001a180


	//   ....[103]....
        /*0930*/ 	.word	0x0001a200


	//   ....[104]....
        /*0934*/ 	.word	0x0001ad50


	//   ....[105]....
        /*0938*/ 	.word	0x0001b340


	//   ....[106]....
        /*093c*/ 	.word	0x0001b520


	//   ....[107]....
        /*0940*/ 	.word	0x0001b570


	//   ....[108]....
        /*0944*/ 	.word	0x0001b6b0


	//   ....[109]....
        /*0948*/ 	.word	0x0001b700


	//   ....[110]....
        /*094c*/ 	.word	0x0001b840


	//   ....[111]....
        /*0950*/ 	.word	0x0001b890


	//   ....[112]....
        /*0954*/ 	.word	0x0001b9d0


	//   ....[113]....
        /*0958*/ 	.word	0x0001ba20


	//   ....[114]....
        /*095c*/ 	.word	0x0001bb60


	//   ....[115]....
        /*0960*/ 	.word	0x0001bbb0


	//   ....[116]....
        /*0964*/ 	.word	0x0001bcf0


	//   ....[117]....
        /*0968*/ 	.word	0x0001bd40


	//   ....[118]....
        /*096c*/ 	.word	0x0001be60


	//   ....[119]....
        /*0970*/ 	.word	0x0001bed0


	//   ....[120]....
        /*0974*/ 	.word	0x0001bff0


	//   ....[121]....
        /*0978*/ 	.word	0x0001c040


	//   ....[122]....
        /*097c*/ 	.word	0x0001c370


	//   ....[123]....
        /*0980*/ 	.word	0x0001c410


	//   ....[124]....
        /*0984*/ 	.word	0x0001c5b0


	//   ....[125]....
        /*0988*/ 	.word	0x0001c630


	//   ....[126]....
        /*098c*/ 	.word	0x0001c6b0


	//   ....[127]....
        /*0990*/ 	.word	0x0001c730


	//   ....[128]....
        /*0994*/ 	.word	0x0001c7b0


	//   ....[129]....
        /*0998*/ 	.word	0x0001c840


	//   ....[130]....
        /*099c*/ 	.word	0x0001c8e0


	//   ....[131]....
        /*09a0*/ 	.word	0x0001c990


	//   ....[132]....
        /*09a4*/ 	.word	0x0001ca10


	//   ....[133]....
        /*09a8*/ 	.word	0x0001ca90


	//   ....[134]....
        /*09ac*/ 	.word	0x0001cb10


	//   ....[135]....
        /*09b0*/ 	.word	0x0001cba0


	//   ....[136]....
        /*09b4*/ 	.word	0x0001cc20


	//   ....[137]....
        /*09b8*/ 	.word	0x0001ccd0


	//   ....[138]....
        /*09bc*/ 	.word	0x0001cd20


	//   ....[139]....
        /*09c0*/ 	.word	0x0001cde0


	//   ....[140]....
        /*09c4*/ 	.word	0x0001cf10


	//----- nvinfo : EIATTR_REG_RECONFIG
	.align		4
.L_295:
        /*09c8*/ 	.byte	0x01, 0x54
	.zero		2


	//----- nvinfo : EIATTR_SYSCALL_OFFSETS
	.align		4
        /*09cc*/ 	.byte	0x04, 0x46
        /*09ce*/ 	.short	(.L_297 - .L_296)


	//   ....[0]....
.L_296:
        /*09d0*/ 	.word	0x00002290


	//   ....[1]....
        /*09d4*/ 	.word	0x00015030


	//   ....[2]....
        /*09d8*/ 	.word	0x00015180


	//   ....[3]....
        /*09dc*/ 	.word	0x00015280


	//   ....[4]....
        /*09e0*/ 	.word	0x00015c10


	//----- nvinfo : EIATTR_MBARRIER_INSTR_OFFSETS
	.align		4
.L_297:
        /*09e4*/ 	.byte	0x04, 0x39
        /*09e6*/ 	.short	(.L_299 - .L_298)


	//   ....[0]....
.L_298:
        /*09e8*/ 	.word	0x00000270
        /*09ec*/ 	.word	0x000000ff
        /*09f0*/ 	.word	0x00038800
        /*09f4*/ 	.short	0x0100
        /*09f6*/ 	.byte	0x08
	.zero		1


	//   ....[1]....
        /*09f8*/ 	.word	0x00000280
        /*09fc*/ 	.word	0x000000ff
        /*0a00*/ 	.word	0x00038820
        /*0a04*/ 	.short	0x0100
        /*0a06*/ 	.byte	0x08
	.zero		1


	//   ....[2]....
        /*0a08*/ 	.word	0x00000370
        /*0a0c*/ 	.word	0x000000ff
        /*0a10*/ 	.word	0x00038830
        /*0a14*/ 	.short	0x0100
        /*0a16*/ 	.byte	0x08
	.zero		1


	//   ....[3]....
        /*0a18*/ 	.word	0x00000380
        /*0a1c*/ 	.word	0x000000ff
        /*0a20*/ 	.word	0x00038840
        /*0a24*/ 	.short	0x0100
        /*0a26*/ 	.byte	0x08
	.zero		1


	//   ....[4]....
        /*0a28*/ 	.word	0x00000390
        /*0a2c*/ 	.word	0x000000ff
        /*0a30*/ 	.word	0x00038838
        /*0a34*/ 	.short	0x0100
        /*0a36*/ 	.byte	0x08
	.zero		1


	//   ....[5]....
        /*0a38*/ 	.word	0x000003a0
        /*0a3c*/ 	.word	0x000000ff
        /*0a40*/ 	.word	0x00038848
        /*0a44*/ 	.short	0x0100
        /*0a46*/ 	.byte	0x08
	.zero		1


	//   ....[6]....
        /*0a48*/ 	.word	0x000004d0
        /*0a4c*/ 	.word	0x000000ff
        /*0a50*/ 	.word	0x00038850
        /*0a54*/ 	.short	0x0100
        /*0a56*/ 	.byte	0x08
	.zero		1


	//   ....[7]....
        /*0a58*/ 	.word	0x000004e0
        /*0a5c*/ 	.word	0x000000ff
        /*0a60*/ 	.word	0x00038860
        /*0a64*/ 	.short	0x0100
        /*0a66*/ 	.byte	0x08
	.zero		1


	//   ....[8]....
        /*0a68*/ 	.word	0x000004f0
        /*0a6c*/ 	.word	0x000000ff
        /*0a70*/ 	.word	0x00038858
        /*0a74*/ 	.short	0x0100
        /*0a76*/ 	.byte	0x08
	.zero		1


	//   ....[9]....
        /*0a78*/ 	.word	0x00000500
        /*0a7c*/ 	.word	0x000000ff
        /*0a80*/ 	.word	0x00038868
        /*0a84*/ 	.short	0x0100
        /*0a86*/ 	.byte	0x08
	.zero		1


	//   ....[10]....
        /*0a88*/ 	.word	0x000005f0
        /*0a8c*/ 	.word	0x000000ff
        /*0a90*/ 	.word	0x00038870
        /*0a94*/ 	.short	0x0100
        /*0a96*/ 	.byte	0x06
	.zero		1


	//   ....[11]....
        /*0a98*/ 	.word	0x00000600
        /*0a9c*/ 	.word	0x000000ff
        /*0aa0*/ 	.word	0x00038880
        /*0aa4*/ 	.short	0x0100
        /*0aa6*/ 	.byte	0x06
	.zero		1


	//   ....[12]....
        /*0aa8*/ 	.word	0x00000610
        /*0aac*/ 	.word	0x000000ff
        /*0ab0*/ 	.word	0x00038878
        /*0ab4*/ 	.short	0x0100
        /*0ab6*/ 	.byte	0x06
	.zero		1


	//   ....[13]....
        /*0ab8*/ 	.word	0x00000620
        /*0abc*/ 	.word	0x000000ff
        /*0ac0*/ 	.word	0x00038888
        /*0ac4*/ 	.short	0x0100
        /*0ac6*/ 	.byte	0x06
	.zero		1


	//   ....[14]....
        /*0ac8*/ 	.word	0x00000750
        /*0acc*/ 	.word	0x000000ff
        /*0ad0*/ 	.word	0x00038890
        /*0ad4*/ 	.short	0x0100
        /*0ad6*/ 	.byte	0x08
	.zero		1


	//   ....[15]....
        /*0ad8*/ 	.word	0x00000760
        /*0adc*/ 	.word	0x000000ff
        /*0ae0*/ 	.word	0x000388a0
        /*0ae4*/ 	.short	0x0100
        /*0ae6*/ 	.byte	0x08
	.zero		1


	//   ....[16]....
        /*0ae8*/ 	.word	0x00000770
        /*0aec*/ 	.word	0x000000ff
        /*0af0*/ 	.word	0x00038898
        /*0af4*/ 	.short	0x0100
        /*0af6*/ 	.byte	0x08
	.zero		1


	//   ....[17]....
        /*0af8*/ 	.word	0x00000780
        /*0afc*/ 	.word	0x000000ff
        /*0b00*/ 	.word	0x000388a8
        /*0b04*/ 	.short	0x0100
        /*0b06*/ 	.byte	0x08
	.zero		1


	//   ....[18]....
        /*0b08*/ 	.word	0x000008b0
        /*0b0c*/ 	.word	0x000000ff
        /*0b10*/ 	.word	0x000388b0
        /*0b14*/ 	.short	0x0100
        /*0b16*/ 	.byte	0x08
	.zero		1


	//   ....[19]....
        /*0b18*/ 	.word	0x000008c0
        /*0b1c*/ 	.word	0x000000ff
        /*0b20*/ 	.word	0x000388c0
        /*0b24*/ 	.short	0x0100
        /*0b26*/ 	.byte	0x08
	.zero		1


	//   ....[20]....
        /*0b28*/ 	.word	0x000008d0
        /*0b2c*/ 	.word	0x000000ff
        /*0b30*/ 	.word	0x000388b8
        /*0b34*/ 	.short	0x0100
        /*0b36*/ 	.byte	0x08
	.zero		1


	//   ....[21]....
        /*0b38*/ 	.word	0x000008e0
        /*0b3c*/ 	.word	0x000000ff
        /*0b40*/ 	.word	0x000388c8
        /*0b44*/ 	.short	0x0100
        /*0b46*/ 	.byte	0x08
	.zero		1


	//   ....[22]....
        /*0b48*/ 	.word	0x00002360
        /*0b4c*/ 	.word	0x000000ff
        /*0b50*/ 	.word	0x00038800
        /*0b54*/ 	.short	0x010a
        /*0b56*/ 	.byte	0x06
	.zero		1


	//   ....[23]....
        /*0b58*/ 	.word	0x00002400
        /*0b5c*/ 	.word	0x00000000
        /*0b60*/ 	.word	0x00038830
        /*0b64*/ 	.short	0x010a
        /*0b66*/ 	.byte	0x3f
	.zero		1


	//   ....[24]....
        /*0b68*/ 	.word	0x00002470
        /*0b6c*/ 	.word	0x00000000
        /*0b70*/ 	.word	0x00038830
        /*0b74*/ 	.short	0x010a
        /*0b76*/ 	.byte	0x3f
	.zero		1


	//   ....[25]....
        /*0b78*/ 	.word	0x00004d40
        /*0b7c*/ 	.word	0x00000000
        /*0b80*/ 	.word	0x00000000
        /*0b84*/ 	.short	0x0101
        /*0b86*/ 	.byte	0x3f
	.zero		1


	//   ....[26]....
        /*0b88*/ 	.word	0x00005de0
        /*0b8c*/ 	.word	0x000000ff
        /*0b90*/ 	.word	0x00038830
        /*0b94*/ 	.short	0x010a
        /*0b96*/ 	.byte	0x04
	.zero		1


	//   ....[27]....
        /*0b98*/ 	.word	0x00005e30
        /*0b9c*/ 	.word	0x000000ff
        /*0ba0*/ 	.word	0x00038830
        /*0ba4*/ 	.short	0x010a
        /*0ba6*/ 	.byte	0x04
	.zero		1


	//   ....[28]....
        /*0ba8*/ 	.word	0x000082e0
        /*0bac*/ 	.word	0x000000ff
        /*0bb0*/ 	.word	0x00038850
        /*0bb4*/ 	.short	0x010a
        /*0bb6*/ 	.byte	0x04
	.zero		1


	//   ....[29]....
        /*0bb8*/ 	.word	0x00008320
        /*0bbc*/ 	.word	0x000000ff
        /*0bc0*/ 	.word	0x00038850
        /*0bc4*/ 	.short	0x010a
        /*0bc6*/ 	.byte	0x04
	.zero		1


	//   ....[30]....
        /*0bc8*/ 	.word	0x00009200
        /*0bcc*/ 	.word	0x00000000
        /*0bd0*/ 	.word	0x00000000
        /*0bd4*/ 	.short	0x0101
        /*0bd6*/ 	.byte	0x3f
	.zero		1


	//   ....[31]....
        /*0bd8*/ 	.word	0x00009360
        /*0bdc*/ 	.word	0x00000015
        /*0be0*/ 	.word	0x00000000
        /*0be4*/ 	.short	0x0101
        /*0be6*/ 	.byte	0x3f
	.zero		1


	//   ....[32]....
        /*0be8*/ 	.word	0x00009b00
        /*0bec*/ 	.word	0x000000ff
        /*0bf0*/ 	.word	0x00038830
        /*0bf4*/ 	.short	0x010a
        /*0bf6*/ 	.byte	0x04
	.zero		1


	//   ....[33]....
        /*0bf8*/ 	.word	0x00009b40
        /*0bfc*/ 	.word	0x000000ff
        /*0c00*/ 	.word	0x00038830
        /*0c04*/ 	.short	0x010a
        /*0c06*/ 	.byte	0x04
	.zero		1


	//   ....[34]....
        /*0c08*/ 	.word	0x0000c000
        /*0c0c*/ 	.word	0x000000ff
        /*0c10*/ 	.word	0x00038850
        /*0c14*/ 	.short	0x010a
        /*0c16*/ 	.byte	0x04
	.zero		1


	//   ....[35]....
        /*0c18*/ 	.word	0x0000c040
        /*0c1c*/ 	.word	0x000000ff
        /*0c20*/ 	.word	0x00038850
        /*0c24*/ 	.short	0x010a
        /*0c26*/ 	.byte	0x04
	.zero		1


	//   ....[36]....
        /*0c28*/ 	.word	0x0000c8f0
        /*0c2c*/ 	.word	0x000000ac
        /*0c30*/ 	.word	0x00000000
        /*0c34*/ 	.short	0x0101
        /*0c36*/ 	.byte	0x3f
	.zero		1


	//   ....[37]....
        /*0c38*/ 	.word	0x0000cbf0
        /*0c3c*/ 	.word	0x000000ac
        /*0c40*/ 	.word	0x00000000
        /*0c44*/ 	.short	0x0101
        /*0c46*/ 	.byte	0x3f
	.zero		1


	//   ....[38]....
        /*0c48*/ 	.word	0x0000d8a0
        /*0c4c*/ 	.word	0x000000ff
        /*0c50*/ 	.word	0x00038850
        /*0c54*/ 	.short	0x010a
        /*0c56*/ 	.byte	0x08
	.zero		1


	//   ....[39]....
        /*0c58*/ 	.word	0x0000d8e0
        /*0c5c*/ 	.word	0x000000ff
        /*0c60*/ 	.word	0x00038850
        /*0c64*/ 	.short	0x010a
        /*0c66*/ 	.byte	0x08
	.zero		1


	//   ....[40]....
        /*0c68*/ 	.word	0x0000ddb0
        /*0c6c*/ 	.word	0x0000000b
        /*0c70*/ 	.word	0x00000000
        /*0c74*/ 	.short	0x0101
        /*0c76*/ 	.byte	0x3f
	.zero		1


	//   ....[41]....
        /*0c78*/ 	.word	0x00010330
        /*0c7c*/ 	.word	0x000000ff
        /*0c80*/ 	.word	0x00000000
        /*0c84*/ 	.short	0x0101
        /*0c86*/ 	.byte	0x08
	.zero		1


	//   ....[42]....
        /*0c88*/ 	.word	0x00010c10
        /*0c8c*/ 	.word	0x000000ff
        /*0c90*/ 	.word	0x00000000
        /*0c94*/ 	.short	0x0101
        /*0c96*/ 	.byte	0x08
	.zero		1


	//   ....[43]....
        /*0c98*/ 	.word	0x00015680
        /*0c9c*/ 	.word	0x00000000
        /*0ca0*/ 	.word	0x00038840
        /*0ca4*/ 	.short	0x010a
        /*0ca6*/ 	.byte	0x3f
	.zero		1


	//   ....[44]....
        /*0ca8*/ 	.word	0x000166f0
        /*0cac*/ 	.word	0x00000012
        /*0cb0*/ 	.word	0x00038800
        /*0cb4*/ 	.short	0x0107
        /*0cb6*/ 	.byte	0x3f
	.zero		1


	//   ....[45]....
        /*0cb8*/ 	.word	0x00016800
        /*0cbc*/ 	.word	0x00000012
        /*0cc0*/ 	.word	0x00038800
        /*0cc4*/ 	.short	0x0101
        /*0cc6*/ 	.byte	0x3f
	.zero		1


	//   ....[46]....
        /*0cc8*/ 	.word	0x00016820
        /*0ccc*/ 	.word	0x00000012
        /*0cd0*/ 	.word	0x00038820
        /*0cd4*/ 	.short	0x010a
        /*0cd6*/ 	.byte	0x3f
	.zero		1


	//   ....[47]....
        /*0cd8*/ 	.word	0x00016bf0
        /*0cdc*/ 	.word	0x00000003
        /*0ce0*/ 	.word	0x00038840
        /*0ce4*/ 	.short	0x010a
        /*0ce6*/ 	.byte	0x3f
	.zero		1


	//   ....[48]....
        /*0ce8*/ 	.word	0x00017190
        /*0cec*/ 	.word	0x00000003
        /*0cf0*/ 	.word	0x00000060
        /*0cf4*/ 	.short	0x010a
        /*0cf6*/ 	.byte	0x3f
	.zero		1


	//   ....[49]....
        /*0cf8*/ 	.word	0x00017a10
        /*0cfc*/ 	.word	0x00000003
        /*0d00*/ 	.word	0x00038840
        /*0d04*/ 	.short	0x010a
        /*0d06*/ 	.byte	0x3f
	.zero		1


	//   ....[50]....
        /*0d08*/ 	.word	0x00017fb0
        /*0d0c*/ 	.word	0x00000002
        /*0d10*/ 	.word	0x00000060
        /*0d14*/ 	.short	0x010a
        /*0d16*/ 	.byte	0x3f
	.zero		1


	//   ....[51]....
        /*0d18*/ 	.word	0x00018770
        /*0d1c*/ 	.word	0x00000002
        /*0d20*/ 	.word	0x00038840
        /*0d24*/ 	.short	0x010a
        /*0d26*/ 	.byte	0x3f
	.zero		1


	//   ....[52]....
        /*0d28*/ 	.word	0x00018d10
        /*0d2c*/ 	.word	0x00000002
        /*0d30*/ 	.word	0x00000060
        /*0d34*/ 	.short	0x010a
        /*0d36*/ 	.byte	0x3f
	.zero		1


	//   ....[53]....
        /*0d38*/ 	.word	0x00019480
        /*0d3c*/ 	.word	0x00000000
        /*0d40*/ 	.word	0x00038860
        /*0d44*/ 	.short	0x010a
        /*0d46*/ 	.byte	0x3f
	.zero		1


	//   ....[54]....
        /*0d48*/ 	.word	0x0001acd0
        /*0d4c*/ 	.word	0x00000000
        /*0d50*/ 	.word	0x00038820
        /*0d54*/ 	.short	0x010a
        /*0d56*/ 	.byte	0x3f
	.zero		1


	//   ....[55]....
        /*0d58*/ 	.word	0x0001aee0
        /*0d5c*/ 	.word	0x00000006
        /*0d60*/ 	.word	0x00000000
        /*0d64*/ 	.short	0x010a
        /*0d66*/ 	.byte	0x3f
	.zero		1


	//   ....[56]....
        /*0d68*/ 	.word	0x0001af10
        /*0d6c*/ 	.word	0x00000007
        /*0d70*/ 	.word	0x00000000
        /*0d74*/ 	.short	0x010a
        /*0d76*/ 	.byte	0x3f
	.zero		1


	//   ....[57]....
        /*0d78*/ 	.word	0x0001af70
        /*0d7c*/ 	.word	0x00000004
        /*0d80*/ 	.word	0x00000000
        /*0d84*/ 	.short	0x010a
        /*0d86*/ 	.byte	0x3f
	.zero		1


	//   ....[58]....
        /*0d88*/ 	.word	0x0001afa0
        /*0d8c*/ 	.word	0x00000003
        /*0d90*/ 	.word	0x00000000
        /*0d94*/ 	.short	0x010a
        /*0d96*/ 	.byte	0x3f
	.zero		1


	//   ....[59]....
        /*0d98*/ 	.word	0x0001b020
        /*0d9c*/ 	.word	0x00000003
        /*0da0*/ 	.word	0x00038800
        /*0da4*/ 	.short	0x010a
        /*0da6*/ 	.byte	0x3f
	.zero		1


	//   ....[60]....
        /*0da8*/ 	.word	0x0001b070
        /*0dac*/ 	.word	0x00000000
        /*0db0*/ 	.word	0x00038830
        /*0db4*/ 	.short	0x010a
        /*0db6*/ 	.byte	0x3f
	.zero		1


	//   ....[61]....
        /*0db8*/ 	.word	0x0001b0e0
        /*0dbc*/ 	.word	0x00000098
        /*0dc0*/ 	.word	0x00038830
        /*0dc4*/ 	.short	0x010a
        /*0dc6*/ 	.byte	0x3f
	.zero		1


	//   ....[62]....
        /*0dc8*/ 	.word	0x0001b140
        /*0dcc*/ 	.word	0x00000002
        /*0dd0*/ 	.word	0x00038850
        /*0dd4*/ 	.short	0x010a
        /*0dd6*/ 	.byte	0x3f
	.zero		1


	//   ....[63]....
        /*0dd8*/ 	.word	0x0001b1a0
        /*0ddc*/ 	.word	0x00000004
        /*0de0*/ 	.word	0x00038830
        /*0de4*/ 	.short	0x010a
        /*0de6*/ 	.byte	0x3f
	.zero		1


	//   ....[64]....
        /*0de8*/ 	.word	0x0001b200
        /*0dec*/ 	.word	0x00000002
        /*0df0*/ 	.word	0x00038850
        /*0df4*/ 	.short	0x010a
        /*0df6*/ 	.byte	0x3f
	.zero		1


	//   ....[65]....
        /*0df8*/ 	.word	0x0001b260
        /*0dfc*/ 	.word	0x00000007
        /*0e00*/ 	.word	0x00038850
        /*0e04*/ 	.short	0x010a
        /*0e06*/ 	.byte	0x3f
	.zero		1


	//   ....[66]....
        /*0e08*/ 	.word	0x0001b400
        /*0e0c*/ 	.word	0x00000000
        /*0e10*/ 	.word	0x00038840
        /*0e14*/ 	.short	0x010a
        /*0e16*/ 	.byte	0x3f
	.zero		1


	//   ....[67]....
        /*0e18*/ 	.word	0x0001c080
        /*0e1c*/ 	.word	0x00000012
        /*0e20*/ 	.word	0x00038820
        /*0e24*/ 	.short	0x010a
        /*0e26*/ 	.byte	0x3f
	.zero		1


	//   ....[68]....
        /*0e28*/ 	.word	0x0001c0d0
        /*0e2c*/ 	.word	0x00000003
        /*0e30*/ 	.word	0x00038840
        /*0e34*/ 	.short	0x010a
        /*0e36*/ 	.byte	0x3f
	.zero		1


	//   ....[69]....
        /*0e38*/ 	.word	0x0001c120
        /*0e3c*/ 	.word	0x00000003
        /*0e40*/ 	.word	0x00000060
        /*0e44*/ 	.short	0x010a
        /*0e46*/ 	.byte	0x3f
	.zero		1


	//   ....[70]....
        /*0e48*/ 	.word	0x0001c170
        /*0e4c*/ 	.word	0x00000003
        /*0e50*/ 	.word	0x00038840
        /*0e54*/ 	.short	0x010a
        /*0e56*/ 	.byte	0x3f
	.zero		1


	//   ....[71]....
        /*0e58*/ 	.word	0x0001c1c0
        /*0e5c*/ 	.word	0x00000002
        /*0e60*/ 	.word	0x00000060
        /*0e64*/ 	.short	0x010a
        /*0e66*/ 	.byte	0x3f
	.zero		1


	//   ....[72]....
        /*0e68*/ 	.word	0x0001c210
        /*0e6c*/ 	.word	0x00000002
        /*0e70*/ 	.word	0x00038840
        /*0e74*/ 	.short	0x010a
        /*0e76*/ 	.byte	0x3f
	.zero		1


	//   ....[73]....
        /*0e78*/ 	.word	0x0001c260
        /*0e7c*/ 	.word	0x00000002
        /*0e80*/ 	.word	0x00000060
        /*0e84*/ 	.short	0x010a
        /*0e86*/ 	.byte	0x3f
	.zero		1


	//   ....[74]....
        /*0e88*/ 	.word	0x0001c2b0
        /*0e8c*/ 	.word	0x00000000
        /*0e90*/ 	.word	0x00038860
        /*0e94*/ 	.short	0x010a
        /*0e96*/ 	.byte	0x3f
	.zero		1


	//   ....[75]....
        /*0e98*/ 	.word	0x0001ce30
        /*0e9c*/ 	.word	0x00000000
        /*0ea0*/ 	.word	0x00038820
        /*0ea4*/ 	.short	0x010a
        /*0ea6*/ 	.byte	0x3f
	.zero		1


	//   ....[76]....
        /*0ea8*/ 	.word	0x0001cfd0
        /*0eac*/ 	.word	0x00000006
        /*0eb0*/ 	.word	0x00000000
        /*0eb4*/ 	.short	0x010a
        /*0eb6*/ 	.byte	0x3f
	.zero		1


	//   ....[77]....
        /*0eb8*/ 	.word	0x0001d020
        /*0ebc*/ 	.word	0x00000007
        /*0ec0*/ 	.word	0x00000000
        /*0ec4*/ 	.short	0x010a
        /*0ec6*/ 	.byte	0x3f
	.zero		1


	//   ....[78]....
        /*0ec8*/ 	.word	0x0001d070
        /*0ecc*/ 	.word	0x00000004
        /*0ed0*/ 	.word	0x00000000
        /*0ed4*/ 	.short	0x010a
        /*0ed6*/ 	.byte	0x3f
	.zero		1


	//----- nvinfo : EIATTR_NUM_MBARRIERS
	.align		4
.L_299:
        /*0ed8*/ 	.byte	0x03, 0x38
        /*0eda*/ 	.short	0x0016


	//----- nvinfo : EIATTR_EXIT_INSTR_OFFSETS
	.align		4
        /*0edc*/ 	.byte	0x04, 0x1c
        /*0ede*/ 	.short	(.L_301 - .L_300)


	//   ....[0]....
.L_300:
        /*0ee0*/ 	.word	0x00000a50


	//   ....[1]....
        /*0ee4*/ 	.word	0x00013210


	//   ....[2]....
        /*0ee8*/ 	.word	0x0001aff0


	//----- nvinfo : EIATTR_MAX_THREADS
	.align		4
.L_301:
        /*0eec*/ 	.byte	0x04, 0x05
        /*0eee*/ 	.short	(.L_303 - .L_302)
.L_302:
        /*0ef0*/ 	.word	0x00000180
        /*0ef4*/ 	.word	0x00000001
        /*0ef8*/ 	.word	0x00000001


	//----- nvinfo : EIATTR_CRS_STACK_SIZE
	.align		4
.L_303:
        /*0efc*/ 	.byte	0x04, 0x1e
        /*0efe*/ 	.short	(.L_305 - .L_304)
.L_304:
        /*0f00*/ 	.word	0x00000000


	//----- nvinfo : EIATTR_CBANK_PARAM_SIZE
	.align		4
.L_305:
        /*0f04*/ 	.byte	0x03, 0x19
        /*0f06*/ 	.short	0x0af0


	//----- nvinfo : EIATTR_PARAM_CBANK
	.align		4
        /*0f08*/ 	.byte	0x04, 0x0a
        /*0f0a*/ 	.short	(.L_307 - .L_306)
	.align		4
.L_306:
        /*0f0c*/ 	.word	index@(.nv.constant0._ZN7cutlass13device_kernelIN5flash11enable_sm90INS1_16FlashAttnFwdSm90INS1_25CollectiveMainloopFwdSm90ILi2EN4cute5tupleIJNS5_1CILi1EEES8_S8_EEENS6_IJNS7_ILi128EEENS7_ILi80EEENS7_ILi256EEEEEELi256ENS_6half_tEfNS_4arch4Sm90ELb1ELb0ELb0ELb1ELb0ELb0ELb0ELb1ELb1ELb1ELb1ELb0EEENS1_21CollectiveEpilogueFwdINS6_IJSA_SC_SB_EEES9_SE_SG_Li256ELb1ELb1ELb1ELb0EEENS1_36VarlenDynamicPersistentTileSchedulerILi128ELi80ELi256ELi128ELb1ELb1ELb1ELb1ELb1ELb1EEEEEEEEEvNT_6ParamsE)
        /*0f10*/ 	.short	0x0210
        /*0f12*/ 	.short	0x0af0


	//----- nvinfo : EIATTR_SW_WAR
	.align		4
.L_307:
        /*0f14*/ 	.byte	0x04, 0x36
        /*0f16*/ 	.short	(.L_309 - .L_308)
.L_308:
        /*0f18*/ 	.word	0x00000008
.L_309:


//--------------------- .nv.info._ZN7cutlass13device_kernelIN5flash11enable_sm90INS1_16FlashAttnFwdSm90INS1_25CollectiveMainloopFwdSm90ILi2EN4cute5tupleIJNS5_1CILi1EEES8_S8_EEENS6_IJNS7_ILi128EEENS7_ILi80EEENS7_ILi256EEEEEELi256ENS_6half_tEfNS_4arch4Sm90ELb1ELb0ELb0ELb1ELb0ELb1ELb0ELb1ELb1ELb1ELb1ELb0EEENS1_21CollectiveEpilogueFwdINS6_IJSA_SC_SB_EEES9_SE_SG_Li256ELb1ELb1ELb1ELb0EEENS1_36VarlenDynamicPersistentTileSchedulerILi128ELi80ELi256ELi128ELb1ELb1ELb1ELb1ELb1ELb1EEEEEEEEEvNT_6ParamsE --------------------------
	.section	.nv.info._ZN7cutlass13device_kernelIN5flash11enable_sm90INS1_16FlashAttnFwdSm90INS1_25CollectiveMainloopFwdSm90ILi2EN4cute5tupleIJNS5_1CILi1EEES8_S8_EEENS6_IJNS7_ILi128EEENS7_ILi80EEENS7_ILi256EEEEEELi256ENS_6half_tEfNS_4arch4Sm90ELb1ELb0ELb0ELb1ELb0ELb1ELb0ELb1ELb1ELb1ELb1ELb0EEENS1_21CollectiveEpilogueFwdINS6_IJSA_SC_SB_EEES9_SE_SG_Li256ELb1ELb1ELb1ELb0EEENS1_36VarlenDynamicPersistentTileSchedulerILi128ELi80ELi256ELi128ELb1ELb1ELb1ELb1ELb1ELb1EEEEEEEEEvNT_6ParamsE,"",@"SHT_CUDA_INFO"
	.sectionflags	@""
	.align	4


	//----- nvinfo : EIATTR_CUDA_API_VERSION
	.align		4
        /*0000*/ 	.byte	0x04, 0x37
        /*0002*/ 	.short	(.L_311 - .L_310)
.L_310:
        /*0004*/ 	.word	0x00000082


	//----- nvinfo : EIATTR_KPARAM_INFO
	.align		4
.L_311:
        /*0008*/ 	.byte	0x04, 0x17
        /*000a*/ 	.short	(.L_313 - .L_312)
.L_312:
        /*000c*/ 	.word	0x00000000
        /*0010*/ 	.short	0x0000
        /*0012*/ 	.short	0x0070
        /*0014*/ 	.byte	0x00, 0xf0, 0x01, 0x2a


	//----- nvinfo : EIATTR_SPARSE_MMA_MASK
	.align		4
.L_313:
        /*0018*/ 	.byte	0x03, 0x50
        /*001a*/ 	.short	0x0000


	//----- nvinfo : EIATTR_MAXREG_COUNT
	.align		4
        /*001c*/ 	.byte	0x03, 0x1b
        /*001e*/ 	.short	0x00a8


	//----- nvinfo : EIATTR_NUM_BARRIERS
	.align		4
        /*0020*/ 	.byte	0x02, 0x4c
        /*0022*/ 	.byte	0x10
	.zero		1


	//----- nvinfo : EIATTR_EXTERNS
	.align		4
        /*0024*/ 	.byte	0x04, 0x0f
        /*0026*/ 	.short	(.L_315 - .L_314)


	//   ....[0]....
	.align		4
.L_314:
        /*0028*/ 	.word	index@(__assertfail)


	//----- nvinfo : EIATTR_ANNOTATIONS
	.align		4
.L_315:
        /*002c*/ 	.byte	0x04, 0x55
        /*002e*/ 	.short	(.L_317 - .L_316)


	//   ....[0]....
.L_316:
        /* <DEDUP_REMOVED lines=154> */


	//----- nvinfo : EIATTR_MERCURY_ISA_VERSION
	.align		4
.L_317:
        /*09c0*/ 	.byte	0x03, 0x5f
        /*09c2*/ 	.short	0x0101


	//----- nvinfo : EIATTR_UNUSED_LOAD_BYTE_OFFSET
	.align		4
        /*09c4*/ 	.byte	0x04, 0x44
        /*09c6*/ 	.short	(.L_319 - .L_318)


	//   ....[0]....
.L_318:
        /*09c8*/ 	.word	0x00000aa0
        /*09cc*/ 	.word	0x0000fff0


	//   ....[1]....
        /*09d0*/ 	.word	0x00024bc0
        /*09d4*/ 	.word	0x0000fff0


	//----- nvinfo : EIATTR_INT_WARP_WIDE_INSTR_OFFSETS
	.align		4
.L_319:
        /*09d8*/ 	.byte	0x04, 0x31
        /*09da*/ 	.short	(.L_321 - .L_320)


	//   ....[0]....
.L_320:
        /*09dc*/ 	.word	0x00000190


	//   ....[1]....
        /*09e0*/ 	.word	0x000001d0


	//   ....[2]....
        /*09e4*/ 	.word	0x00000240


	//   ....[3]....
        /*09e8*/ 	.word	0x0002cf80


	//   ....[4]....
        /*09ec*/ 	.word	0x0002d020


	//   ....[5]....
        /*09f0*/ 	.word	0x000314b0


	//   ....[6]....
        /*09f4*/ 	.word	0x00031520


	//----- nvinfo : EIATTR_COOP_GROUP_MASK_REGIDS
	.align		4
.L_321:
        /*09f8*/ 	.byte	0x04, 0x29
        /*09fa*/ 	.short	(.L_323 - .L_322)


	//   ....[0]....
.L_322:
        /*09fc*/ 	.word	0xffffffff


	//   ....[1]....
        /*0a00*/ 	.word	0xffffffff


	//   ....[2]....
        /*0a04*/ 	.word	0xffffffff


	//   ....[3]....
        /*0a08*/ 	.word	0xffffffff


	//   ....[4]....
        /*0a0c*/ 	.word	0xffffffff


	//   ....[5]....
        /*0a10*/ 	.word	0xffffffff


	//   ....[6]....
        /*0a14*/ 	.word	0xffffffff


	//   ....[7]....
        /*0a18*/ 	.word	0xffffffff


	//   ....[8]....
        /*0a1c*/ 	.word	0xffffffff


	//   ....[9]....
        /*0a20*/ 	.word	0xffffffff


	//   ....[10]....
        /*0a24*/ 	.word	0xffffffff


	//   ....[11]....
        /*0a28*/ 	.word	0xffffffff


	//   ....[12]....
        /*0a2c*/ 	.word	0xffffffff


	//   ....[13]....
        /*0a30*/ 	.word	0xffffffff


	//   ....[14]....
        /*0a34*/ 	.word	0xffffffff


	//   ....[15]....
        /*0a38*/ 	.word	0xffffffff


	//   ....[16]....
        /*0a3c*/ 	.word	0xffffffff


	//   ....[17]....
        /*0a40*/ 	.word	0xffffffff


	//   ....[18]....
        /*0a44*/ 	.word	0xffffffff


	//   ....[19]....
        /*0a48*/ 	.word	0xffffffff


	//   ....[20]....
        /*0a4c*/ 	.word	0xffffffff


	//   ....[21]....
        /*0a50*/ 	.word	0xffffffff


	//   ....[22]....
        /*0a54*/ 	.word	0xffffffff


	//   ....[23]....
        /*0a58*/ 	.word	0xffffffff


	//   ....[24]....
        /*0a5c*/ 	.word	0xffffffff


	//   ....[25]....
        /*0a60*/ 	.word	0xffffffff


	//   ....[26]....
        /*0a64*/ 	.word	0xffffffff


	//   ....[27]....
        /*0a68*/ 	.word	0xffffffff


	//   ....[28]....
        /*0a6c*/ 	.word	0xffffffff


	//   ....[29]....
        /*0a70*/ 	.word	0xffffffff


	//   ....[30]....
        /*0a74*/ 	.word	0xffffffff


	//   ....[31]....
        /*0a78*/ 	.word	0xffffffff


	//   ....[32]....
        /*0a7c*/ 	.word	0xffffffff


	//   ....[33]....
        /*0a80*/ 	.word	0xffffffff


	//   ....[34]....
        /*0a84*/ 	.word	0xffffffff


	//   ....[35]....
        /*0a88*/ 	.word	0xffffffff


	//   ....[36]....
        /*0a8c*/ 	.word	0xffffffff


	//   ....[37]....
        /*0a90*/ 	.word	0xffffffff


	//   ....[38]....
        /*0a94*/ 	.word	0xffffffff


	//   ....[39]....
        /*0a98*/ 	.word	0xffffffff


	//   ....[40]....
        /*0a9c*/ 	.word	0xffffffff


	//   ....[41]....
        /*0aa0*/ 	.word	0xffffffff


	//   ....[42]....
        /*0aa4*/ 	.word	0xffffffff


	//   ....[43]....
        /*0aa8*/ 	.word	0xffffffff


	//   ....[44]....
        /*0aac*/ 	.word	0xffffffff


	//   ....[45]....
        /*0ab0*/ 	.word	0xffffffff


	//   ....[46]....
        /*0ab4*/ 	.word	0xffffffff


	//   ....[47]....
        /*0ab8*/ 	.word	0xffffffff


	//   ....[48]....
        /*0abc*/ 	.word	0xffffffff


	//   ....[49]....
        /*0ac0*/ 	.word	0xffffffff


	//   ....[50]....
        /*0ac4*/ 	.word	0xffffffff


	//   ....[51]....
        /*0ac8*/ 	.word	0xffffffff


	//   ....[52]....
        /*0acc*/ 	.word	0xffffffff


	//   ....[53]....
        /*0ad0*/ 	.word	0xffffffff


	//   ....[54]....
        /*0ad4*/ 	.word	0xffffffff


	//   ....[55]....
        /*0ad8*/ 	.word	0xffffffff


	//   ....[56]....
        /*0adc*/ 	.word	0xffffffff


	//   ....[57]....
        /*0ae0*/ 	.word	0xffffffff


	//   ....[58]....
        /*0ae4*/ 	.word	0xffffffff


	//   ....[59]....
        /*0ae8*/ 	.word	0xffffffff


	//   ....[60]....
        /*0aec*/ 	.word	0xffffffff


	//   ....[61]....
        /*0af0*/ 	.word	0xffffffff


	//   ....[62]....
        /*0af4*/ 	.word	0xffffffff


	//   ....[63]....
        /*0af8*/ 	.word	0xffffffff


	//   ....[64]....
        /*0afc*/ 	.word	0xffffffff


	//   ....[65]....
        /*0b00*/ 	.word	0xffffffff


	//   ....[66]....
        /*0b04*/ 	.word	0xffffffff


	//   ....[67]....
        /*0b08*/ 	.word	0xffffffff


	//   ....[68]....
        /*0b0c*/ 	.word	0xffffffff


	//   ....[69]....
        /*0b10*/ 	.word	0xffffffff


	//   ....[70]....
        /*0b14*/ 	.word	0xffffffff


	//   ....[71]....
        /*0b18*/ 	.word	0xffffffff


	//   ....[72]....
        /*0b1c*/ 	.word	0xffffffff


	//   ....[73]....
        /*0b20*/ 	.word	0xffffffff


	//   ....[74]....
        /*0b24*/ 	.word	0xffffffff


	//   ....[75]....
        /*0b28*/ 	.word	0xffffffff


	//   ....[76]....
        /*0b2c*/ 	.word	0xffffffff


	//   ....[77]....
        /*0b30*/ 	.word	0xffffffff


	//   ....[78]....
        /*0b34*/ 	.word	0xffffffff


	//   ....[79]....
        /*0b38*/ 	.word	0xffffffff


	//   ....[80]....
        /*0b3c*/ 	.word	0xffffffff


	//   ....[81]....
        /*0b40*/ 	.word	0xffffffff


	//   ....[82]....
        /*0b44*/ 	.word	0xffffffff


	//   ....[83]....
        /*0b48*/ 	.word	0xffffffff


	//   ....[84]....
        /*0b4c*/ 	.word	0xffffffff


	//   ....[85]....
        /*0b50*/ 	.word	0xffffffff


	//   ....[86]....
        /*0b54*/ 	.word	0xffffffff


	//   ....[87]....
        /*0b58*/ 	.word	0xffffffff


	//   ....[88]....
        /*0b5c*/ 	.word	0xffffffff


	//   ....[89]....
        /*0b60*/ 	.word	0xffffffff


	//   ....[90]....
        /*0b64*/ 	.word	0xffffffff


	//   ....[91]....
        /*0b68*/ 	.word	0xffffffff


	//   ....[92]....
        /*0b6c*/ 	.word	0xffffffff


	//   ....[93]....
        /*0b70*/ 	.word	0xffffffff


	//   ....[94]....
        /*0b74*/ 	.word	0xffffffff


	//   ....[95]....
        /*0b78*/ 	.word	0xffffffff


	//   ....[96]....
        /*0b7c*/ 	.word	0xffffffff


	//   ....[97]....
        /*0b80*/ 	.word	0xffffffff


	//   ....[98]....
        /*0b84*/ 	.word	0xffffffff


	//   ....[99]....
        /*0b88*/ 	.word	0xffffffff


	//   ....[100]....
        /*0b8c*/ 	.word	0xffffffff


	//   ....[101]....
        /*0b90*/ 	.word	0xffffffff


	//   ....[102]....
        /*0b94*/ 	.word	0xffffffff


	//   ....[103]....
        /*0b98*/ 	.word	0xffffffff


	//   ....[104]....
        /*0b9c*/ 	.word	0xffffffff


	//   ....[105]....
        /*0ba0*/ 	.word	0xffffffff


	//   ....[106]....
        /*0ba4*/ 	.word	0xffffffff


	//   ....[107]....
        /*0ba8*/ 	.word	0xffffffff


	//   ....[108]....
        /*0bac*/ 	.word	0xffffffff


	//   ....[109]....
        /*0bb0*/ 	.word	0xffffffff


	//   ....[110]....
        /*0bb4*/ 	.word	0xffffffff


	//   ....[111]....
        /*0bb8*/ 	.word	0xffffffff


	//   ....[112]....
        /*0bbc*/ 	.word	0xffffffff


	//   ....[113]....
        /*0bc0*/ 	.word	0xffffffff


	//   ....[114]....
        /*0bc4*/ 	.word	0xffffffff


	//   ....[115]....
        /*0bc8*/ 	.word	0xffffffff


	//   ....[116]....
        /*0bcc*/ 	.word	0xffffffff


	//   ....[117]....
        /*0bd0*/ 	.word	0xffffffff


	//   ....[118]....
        /*0bd4*/ 	.word	0xffffffff


	//   ....[119]....
        /*0bd8*/ 	.word	0xffffffff


	//   ....[120]....
        /*0bdc*/ 	.word	0xffffffff


	//   ....[121]....
        /*0be0*/ 	.word	0xffffffff


	//   ....[122]....
        /*0be4*/ 	.word	0xffffffff


	//   ....[123]....
        /*0be8*/ 	.word	0xffffffff


	//   ....[124]....
        /*0bec*/ 	.word	0xffffffff


	//   ....[125]....
        /*0bf0*/ 	.word	0xffffffff


	//   ....[126]....
        /*0bf4*/ 	.word	0xffffffff


	//   ....[127]....
        /*0bf8*/ 	.word	0xffffffff


	//   ....[128]....
        /*0bfc*/ 	.word	0xffffffff


	//   ....[129]....
        /*0c00*/ 	.word	0xffffffff


	//   ....[130]....
        /*0c04*/ 	.word	0xffffffff


	//   ....[131]....
        /*0c08*/ 	.word	0xffffffff


	//   ....[132]....
        /*0c0c*/ 	.word	0xffffffff


	//   ....[133]....
        /*0c10*/ 	.word	0xffffffff


	//   ....[134]....
        /*0c14*/ 	.word	0xffffffff


	//   ....[135]....
        /*0c18*/ 	.word	0xffffffff


	//   ....[136]....
        /*0c1c*/ 	.word	0xffffffff


	//   ....[137]....
        /*0c20*/ 	.word	0xffffffff


	//   ....[138]....
        /*0c24*/ 	.word	0x0500000f


	//   ....[139]....
        /*0c28*/ 	.word	0x0500000f


	//   ....[140]....
        /*0c2c*/ 	.word	0x0500000f


	//   ....[141]....
        /*0c30*/ 	.word	0x0500000f


	//   ....[142]....
        /*0c34*/ 	.word	0x0500000f


	//   ....[143]....
        /*0c38*/ 	.word	0x0500000f


	//   ....[144]....
        /*0c3c*/ 	.word	0x0500000f


	//   ....[145]....
        /*0c40*/ 	.word	0x0500000f


	//   ....[146]....
        /*0c44*/ 	.word	0x0500000f


	//   ....[147]....
        /*0c48*/ 	.word	0x0500000f


	//   ....[148]....
        /*0c4c*/ 	.word	0x0500000f


	//   ....[149]....
        /*0c50*/ 	.word	0x0500000f


	//   ....[150]....
        /*0c54*/ 	.word	0x0500000f


	//   ....[151]....
        /*0c58*/ 	.word	0x0500000f


	//   ....[152]....
        /*0c5c*/ 	.word	0x0500000f


	//   ....[153]....
        /*0c60*/ 	.word	0x0500000f


	//   ....[154]....
        /*0c64*/ 	.word	0x0500000f


	//   ....[155]....
        /*0c68*/ 	.word	0x0500000f


	//   ....[156]....
        /*0c6c*/ 	.word	0x0500000f


	//   ....[157]....
        /*0c70*/ 	.word	0x0500000f


	//   ....[158]....
        /*0c74*/ 	.word	0x0500000f


	//   ....[159]....
        /*0c78*/ 	.word	0x0500000f


	//   ....[160]....
        /*0c7c*/ 	.word	0x0500000f


	//   ....[161]....
        /*0c80*/ 	.word	0x0500000f


	//   ....[162]....
        /*0c84*/ 	.word	0x0500000f


	//   ....[163]....
        /*0c88*/ 	.word	0x0500000f


	//   ....[164]....
        /*0c8c*/ 	.word	0x0500000f


	//   ....[165]....
        /*0c90*/ 	.word	0x0500000f


	//   ....[166]....
        /*0c94*/ 	.word	0x0500000f


	//   ....[167]....
        /*0c98*/ 	.word	0x0500000f


	//   ....[168]....
        /*0c9c*/ 	.word	0x0500000f


	//   ....[169]....
        /*0ca0*/ 	.word	0x0500000f


	//   ....[170]....
        /*0ca4*/ 	.word	0x0500000f


	//   ....[171]....
        /*0ca8*/ 	.word	0x0500000f


	//   ....[172]....
        /*0cac*/ 	.word	0x0500000f


	//   ....[173]....
        /*0cb0*/ 	.word	0x0500000f


	//   ....[174]....
        /*0cb4*/ 	.word	0x0500000f


	//   ....[175]....
        /*0cb8*/ 	.word	0x0500000f


	//   ....[176]....
        /*0cbc*/ 	.word	0x0500000f


	//   ....[177]....
        /*0cc0*/ 	.word	0x0500000f


	//   ....[178]....
        /*0cc4*/ 	.word	0x0500000f


	//   ....[179]....
        /*0cc8*/ 	.word	0x0500000f


	//   ....[180]....
        /*0ccc*/ 	.word	0x0500000f


	//   ....[181]....
        /*0cd0*/ 	.word	0x0500000f


	//   ....[182]....
        /*0cd4*/ 	.word	0x0500000f


	//   ....[183]....
        /*0cd8*/ 	.word	0x0500000f


	//   ....[184]....
        /*0cdc*/ 	.word	0x0500000f


	//   ....[185]....
        /*0ce0*/ 	.word	0x0500000f


	//   ....[186]....
        /*0ce4*/ 	.word	0x0500000f


	//   ....[187]....
        /*0ce8*/ 	.word	0x0500000f


	//   ....[188]....
        /*0cec*/ 	.word	0x0500000f


	//   ....[189]....
        /*0cf0*/ 	.word	0x0500000f


	//   ....[190]....
        /*0cf4*/ 	.word	0x0500000f


	//   ....[191]....
        /*0cf8*/ 	.word	0x0500000f


	//   ....[192]....
        /*0cfc*/ 	.word	0x0500000f


	//   ....[193]....
        /*0d00*/ 	.word	0x0500000f


	//   ....[194]....
        /*0d04*/ 	.word	0x0500000f


	//   ....[195]....
        /*0d08*/ 	.word	0x0500000f


	//   ....[196]....
        /*0d0c*/ 	.word	0x0500000f


	//   ....[197]....
        /*0d10*/ 	.word	0x0500000f


	//   ....[198]....
        /*0d14*/ 	.word	0x0500000f


	//   ....[199]....
        /*0d18*/ 	.word	0x0500000f


	//   ....[200]....
        /*0d1c*/ 	.word	0x0500000f


	//   ....[201]....
        /*0d20*/ 	.word	0x0500000f


	//   ....[202]....
        /*0d24*/ 	.word	0x0500000f


	//   ....[203]....
        /*0d28*/ 	.word	0x0500000f


	//   ....[204]....
        /*0d2c*/ 	.word	0x0500000f


	//   ....[205]....
        /*0d30*/ 	.word	0x0500000f


	//   ....[206]....
        /*0d34*/ 	.word	0x0500000f


	//----- nvinfo : EIATTR_COOP_GROUP_INSTR_OFFSETS
	.align		4
.L_323:
        /*0d38*/ 	.byte	0x04, 0x28
        /*0d3a*/ 	.short	(.L_325 - .L_324)


	//   ....[0]....
.L_324:
        /*0d3c*/ 	.word	0x00000060


	//   ....[1]....
        /*0d40*/ 	.word	0x000001a0


	//   ....[2]....
        /*0d44*/ 	.word	0x000001f0


	//   ....[3]....
        /*0d48*/ 	.word	0x00000420


	//   ....[4]....
        /*0d4c*/ 	.word	0x00000580


	//   ....[5]....
        /*0d50*/ 	.word	0x000006a0


	//   ....[6]....
        /*0d54*/ 	.word	0x00000800


	//   ....[7]....
        /*0d58*/ 	.word	0x0000bce0


	//   ....[8]....
        /*0d5c*/ 	.word	0x0000c3d0


	//   ....[9]....
        /*0d60*/ 	.word	0x0000c3e0


	//   ....[10]....
        /*0d64*/ 	.word	0x0000c3f0


	//   ....[11]....
        /*0d68*/ 	.word	0x0000c400


	//   ....[12]....
        /*0d6c*/ 	.word	0x0000ca20


	//   ....[13]....
        /*0d70*/ 	.word	0x0000ca30


	//   ....[14]....
        /*0d74*/ 	.word	0x0000ca40


	//   ....[15]....
        /*0d78*/ 	.word	0x0000ca50


	//   ....[16]....
        /*0d7c*/ 	.word	0x0000cfd0


	//   ....[17]....
        /*0d80*/ 	.word	0x0000cfe0


	//   ....[18]....
        /*0d84*/ 	.word	0x0000cff0


	//   ....[19]....
        /*0d88*/ 	.word	0x0000d000


	//   ....[20]....
        /*0d8c*/ 	.word	0x0000d5a0


	//   ....[21]....
        /*0d90*/ 	.word	0x0000d5b0


	//   ....[22]....
        /*0d94*/ 	.word	0x0000d5c0


	//   ....[23]....
        /*0d98*/ 	.word	0x0000d5d0


	//   ....[24]....
        /*0d9c*/ 	.word	0x00010c70


	//   ....[25]....
        /*0da0*/ 	.word	0x00010c80


	//   ....[26]....
        /*0da4*/ 	.word	0x00010c90


	//   ....[27]....
        /*0da8*/ 	.word	0x00010ca0


	//   ....[28]....
        /*0dac*/ 	.word	0x00011160


	//   ....[29]....
        /*0db0*/ 	.word	0x00011170


	//   ....[30]....
        /*0db4*/ 	.word	0x00011180


	//   ....[31]....
        /*0db8*/ 	.word	0x00011190


	//   ....[32]....
        /*0dbc*/ 	.word	0x000115f0


	//   ....[33]....
        /*0dc0*/ 	.word	0x00011600


	//   ....[34]....
        /*0dc4*/ 	.word	0x00011610


	//   ....[35]....
        /*0dc8*/ 	.word	0x00011620


	//   ....[36]....
        /*0dcc*/ 	.word	0x00011a90


	//   ....[37]....
        /*0dd0*/ 	.word	0x00011aa0


	//   ....[38]....
        /*0dd4*/ 	.word	0x00011ab0


	//   ....[39]....
        /*0dd8*/ 	.word	0x00011ac0


	//   ....[40]....
        /*0ddc*/ 	.word	0x000184c0


	//   ....[41]....
        /*0de0*/ 	.word	0x00018dc0


	//   ....[42]....
        /*0de4*/ 	.word	0x00018dd0


	//   ....[43]....
        /*0de8*/ 	.word	0x00018e20


	//   ....[44]....
        /*0dec*/ 	.word	0x00019430


	//   ....[45]....
        /*0df0*/ 	.word	0x00019510


	//   ....[46]....
        /*0df4*/ 	.word	0x0001d970


	//   ....[47]....
        /*0df8*/ 	.word	0x0001dd30


	//   ....[48]....
        /*0dfc*/ 	.word	0x0001dd90


	//   ....[49]....
        /*0e00*/ 	.word	0x0001e030


	//   ....[50]....
        /*0e04*/ 	.word	0x0001e360


	//   ....[51]....
        /*0e08*/ 	.word	0x0001e3c0


	//   ....[52]....
        /*0e0c*/ 	.word	0x00022970


	//   ....[53]....
        /*0e10*/ 	.word	0x00022990


	//   ....[54]....
        /*0e14*/ 	.word	0x00022bb0


	//   ....[55]....
        /*0e18*/ 	.word	0x00022cb0


	//   ....[56]....
        /*0e1c*/ 	.word	0x00023ef0


	//   ....[57]....
        /*0e20*/ 	.word	0x00023ff0


	//   ....[58]....
        /*0e24*/ 	.word	0x000241f0


	//   ....[59]....
        /*0e28*/ 	.word	0x00024210


	//   ....[60]....
        /*0e2c*/ 	.word	0x00025c80


	//   ....[61]....
        /*0e30*/ 	.word	0x00025c90


	//   ....[62]....
        /*0e34*/ 	.word	0x00025ca0


	//   ....[63]....
        /*0e38*/ 	.word	0x00025cb0


	//   ....[64]....
        /*0e3c*/ 	.word	0x00026710


	//   ....[65]....
        /*0e40*/ 	.word	0x00026720


	//   ....[66]....
        /*0e44*/ 	.word	0x00026880


	//   ....[67]....
        /*0e48*/ 	.word	0x000268a0


	//   ....[68]....
        /*0e4c*/ 	.word	0x000269f0


	//   ....[69]....
        /*0e50*/ 	.word	0x00026a10


	//   ....[70]....
        /*0e54*/ 	.word	0x00026b70


	//   ....[71]....
        /*0e58*/ 	.word	0x00026b90


	//   ....[72]....
        /*0e5c*/ 	.word	0x00027320


	//   ....[73]....
        /*0e60*/ 	.word	0x000273c0


	//   ....[74]....
        /*0e64*/ 	.word	0x00027df0


	//   ....[75]....
        /*0e68*/ 	.word	0x00027e00


	//   ....[76]....
        /*0e6c*/ 	.word	0x00028f30


	//   ....[77]....
        /*0e70*/ 	.word	0x00028f40


	//   ....[78]....
        /*0e74*/ 	.word	0x000290a0


	//   ....[79]....
        /*0e78*/ 	.word	0x000290c0


	//   ....[80]....
        /*0e7c*/ 	.word	0x00029210


	//   ....[81]....
        /*0e80*/ 	.word	0x00029230


	//   ....[82]....
        /*0e84*/ 	.word	0x00029390


	//   ....[83]....
        /*0e88*/ 	.word	0x000293b0


	//   ....[84]....
        /*0e8c*/ 	.word	0x00029590


	//   ....[85]....
        /*0e90*/ 	.word	0x000297d0


	//   ....[86]....
        /*0e94*/ 	.word	0x00029800


	//   ....[87]....
        /*0e98*/ 	.word	0x00029830


	//   ....[88]....
        /*0e9c*/ 	.word	0x00029860


	//   ....[89]....
        /*0ea0*/ 	.word	0x00029890


	//   ....[90]....
        /*0ea4*/ 	.word	0x000298c0


	//   ....[91]....
        /*0ea8*/ 	.word	0x00029a70


	//   ....[92]....
        /*0eac*/ 	.word	0x00029aa0


	//   ....[93]....
        /*0eb0*/ 	.word	0x00029ad0


	//   ....[94]....
        /*0eb4*/ 	.word	0x00029b00


	//   ....[95]....
        /*0eb8*/ 	.word	0x00029b30


	//   ....[96]....
        /*0ebc*/ 	.word	0x00029b60


	//   ....[97]....
        /*0ec0*/ 	.word	0x00029c00


	//   ....[98]....
        /*0ec4*/ 	.word	0x00029c30


	//   ....[99]....
        /*0ec8*/ 	.word	0x00029c40


	//   ....[100]....
        /*0ecc*/ 	.word	0x00029c70


	//   ....[101]....
        /*0ed0*/ 	.word	0x0002b2f0


	//   ....[102]....
        /*0ed4*/ 	.word	0x0002d580


	//   ....[103]....
        /*0ed8*/ 	.word	0x0002e220


	//   ....[104]....
        /*0edc*/ 	.word	0x0002e240


	//   ....[105]....
        /*0ee0*/ 	.word	0x0002e320


	//   ....[106]....
        /*0ee4*/ 	.word	0x0002e330


	//   ....[107]....
        /*0ee8*/ 	.word	0x0002e3e0


	//   ....[108]....
        /*0eec*/ 	.word	0x0002e3f0


	//   ....[109]....
        /*0ef0*/ 	.word	0x0002e4a0


	//   ....[110]....
        /*0ef4*/ 	.word	0x0002e4b0


	//   ....[111]....
        /*0ef8*/ 	.word	0x0002e560


	//   ....[112]....
        /*0efc*/ 	.word	0x0002e570


	//   ....[113]....
        /*0f00*/ 	.word	0x0002e620


	//   ....[114]....
        /*0f04*/ 	.word	0x0002e630


	//   ....[115]....
        /*0f08*/ 	.word	0x0002e6e0


	//   ....[116]....
        /*0f0c*/ 	.word	0x0002e6f0


	//   ....[117]....
        /*0f10*/ 	.word	0x0002e740


	//   ....[118]....
        /*0f14*/ 	.word	0x0002e790


	//   ....[119]....
        /*0f18*/ 	.word	0x00031de0


	//   ....[120]....
        /*0f1c*/ 	.word	0x00031e10


	//   ....[121]....
        /*0f20*/ 	.word	0x00031e80


	//   ....[122]....
        /*0f24*/ 	.word	0x00031eb0


	//   ....[123]....
        /*0f28*/ 	.word	0x00031ee0


	//   ....[124]....
        /*0f2c*/ 	.word	0x00031f10


	//   ....[125]....
        /*0f30*/ 	.word	0x00031f40


	//   ....[126]....
        /*0f34*/ 	.word	0x00031f70


	//   ....[127]....
        /*0f38*/ 	.word	0x00032140


	//   ....[128]....
        /*0f3c*/ 	.word	0x00032170


	//   ....[129]....
        /*0f40*/ 	.word	0x000321a0


	//   ....[130]....
        /*0f44*/ 	.word	0x000321d0


	//   ....[131]....
        /*0f48*/ 	.word	0x00032200


	//   ....[132]....
        /*0f4c*/ 	.word	0x00032230


	//   ....[133]....
        /*0f50*/ 	.word	0x00032300


	//   ....[134]....
        /*0f54*/ 	.word	0x00032320


	//   ....[135]....
        /*0f58*/ 	.word	0x00032330


	//   ....[136]....
        /*0f5c*/ 	.word	0x000323b0


	//   ....[137]....
        /*0f60*/ 	.word	0x00032f00


	//   ....[138]....
        /*0f64*/ 	.word	0x00033340


	//   ....[139]....
        /*0f68*/ 	.word	0x000333d0


	//   ....[140]....
        /*0f6c*/ 	.word	0x00033420


	//   ....[141]....
        /*0f70*/ 	.word	0x00033470


	//   ....[142]....
        /*0f74*/ 	.word	0x00033510


	//   ....[143]....
        /*0f78*/ 	.word	0x000335a0


	//   ....[144]....
        /*0f7c*/ 	.word	0x000335f0


	//   ....[145]....
        /*0f80*/ 	.word	0x00033640


	//   ....[146]....
        /*0f84*/ 	.word	0x000336e0


	//   ....[147]....
        /*0f88*/ 	.word	0x00033770


	//   ....[148]....
        /*0f8c*/ 	.word	0x000337c0


	//   ....[149]....
        /*0f90*/ 	.word	0x00033810


	//   ....[150]....
        /*0f94*/ 	.word	0x000338b0


	//   ....[151]....
        /*0f98*/ 	.word	0x00033940


	//   ....[152]....
        /*0f9c*/ 	.word	0x00033990


	//   ....[153]....
        /*0fa0*/ 	.word	0x000339e0


	//   ....[154]....
        /*0fa4*/ 	.word	0x00033ad0


	//   ....[155]....
        /*0fa8*/ 	.word	0x00033b60


	//   ....[156]....
        /*0fac*/ 	.word	0x00033bb0


	//   ....[157]....
        /*0fb0*/ 	.word	0x00033c00


	//   ....[158]....
        /*0fb4*/ 	.word	0x00033c90


	//   ....[159]....
        /*0fb8*/ 	.word	0x00033d20


	//   ....[160]....
        /*0fbc*/ 	.word	0x00033d70


	//   ....[161]....
        /*0fc0*/ 	.word	0x00033dc0


	//   ....[162]....
        /*0fc4*/ 	.word	0x00033e50


	//   ....[163]....
        /*0fc8*/ 	.word	0x00033ee0


	//   ....[164]....
        /*0fcc*/ 	.word	0x00033f30


	//   ....[165]....
        /*0fd0*/ 	.word	0x00033f80


	//   ....[166]....
        /*0fd4*/ 	.word	0x00034020


	//   ....[167]....
        /*0fd8*/ 	.word	0x000340b0


	//   ....[168]....
        /*0fdc*/ 	.word	0x00034100


	//   ....[169]....
        /*0fe0*/ 	.word	0x00034150


	//   ....[170]....
        /*0fe4*/ 	.word	0x00034450


	//   ....[171]....
        /*0fe8*/ 	.word	0x00034730


	//   ....[172]....
        /*0fec*/ 	.word	0x00034910


	//   ....[173]....
        /*0ff0*/ 	.word	0x00034960


	//   ....[174]....
        /*0ff4*/ 	.word	0x00034aa0


	//   ....[175]....
        /*0ff8*/ 	.word	0x00034af0


	//   ....[176]....
        /*0ffc*/ 	.word	0x00034c30


	//   ....[177]....
        /*1000*/ 	.word	0x00034c80


	//   ....[178]....
        /*1004*/ 	.word	0x00034dc0


	//   ....[179]....
        /*1008*/ 	.word	0x00034e10


	//   ....[180]....
        /*100c*/ 	.word	0x00034f50


	//   ....[181]....
        /*1010*/ 	.word	0x00034fa0


	//   ....[182]....
        /*1014*/ 	.word	0x000350e0


	//   ....[183]....
        /*1018*/ 	.word	0x00035130


	//   ....[184]....
        /*101c*/ 	.word	0x00035250


	//   ....[185]....
        /*1020*/ 	.word	0x000352c0


	//   ....[186]....
        /*1024*/ 	.word	0x000353e0


	//   ....[187]....
        /*1028*/ 	.word	0x00035430


	//   ....[188]....
        /*102c*/ 	.word	0x00035760


	//   ....[189]....
        /*1030*/ 	.word	0x00035800


	//   ....[190]....
        /*1034*/ 	.word	0x000359b0


	//   ....[191]....
        /*1038*/ 	.word	0x00035a30


	//   ....[192]....
        /*103c*/ 	.word	0x00035ab0


	//   ....[193]....
        /*1040*/ 	.word	0x00035b30


	//   ....[194]....
        /*1044*/ 	.word	0x00035bb0


	//   ....[195]....
        /*1048*/ 	.word	0x00035c40


	//   ....[196]....
        /*104c*/ 	.word	0x00035ce0


	//   ....[197]....
        /*1050*/ 	.word	0x00035d90


	//   ....[198]....
        /*1054*/ 	.word	0x00035e10


	//   ....[199]....
        /*1058*/ 	.word	0x00035e90


	//   ....[200]....
        /*105c*/ 	.word	0x00035f10


	//   ....[201]....
        /*1060*/ 	.word	0x00035fa0


	//   ....[202]....
        /*1064*/ 	.word	0x00036020


	//   ....[203]....
        /*1068*/ 	.word	0x000360d0


	//   ....[204]....
        /*106c*/ 	.word	0x00036120


	//   ....[205]....
        /*1070*/ 	.word	0x000361e0


	//   ....[206]....
        /*1074*/ 	.word	0x00036310


	//----- nvinfo : EIATTR_REG_RECONFIG
	.align		4
.L_325:
        /*1078*/ 	.byte	0x01, 0x54
	.zero		2


	//----- nvinfo : EIATTR_SYSCALL_OFFSETS
	.align		4
        /*107c*/ 	.byte	0x04, 0x46
        /*107e*/ 	.short	(.L_327 - .L_326)


	//   ....[0]....
.L_326:
        /*1080*/ 	.word	0x00002310


	//   ....[1]....
        /*1084*/ 	.word	0x00002460


	//   ....[2]....
        /*1088*/ 	.word	0x0000be50


	//   ....[3]....
        /*108c*/ 	.word	0x0000c180


	//   ....[4]....
        /*1090*/ 	.word	0x0002d190


	//   ....[5]....
        /*1094*/ 	.word	0x0002d2e0


	//   ....[6]....
        /*1098*/ 	.word	0x0002d3d0


	//   ....[7]....
        /*109c*/ 	.word	0x0002ddb0


	//----- nvinfo : EIATTR_MBARRIER_INSTR_OFFSETS
	.align		4
.L_327:
        /*10a0*/ 	.byte	0x04, 0x39
        /*10a2*/ 	.short	(.L_329 - .L_328)


	//   ....[0]....
.L_328:
        /*10a4*/ 	.word	0x000002d0
        /*10a8*/ 	.word	0x000000ff
        /*10ac*/ 	.word	0x00038800
        /*10b0*/ 	.short	0x0100
        /*10b2*/ 	.byte	0x08
	.zero		1


	//   ....[1]....
        /*10b4*/ 	.word	0x000002e0
        /*10b8*/ 	.word	0x000000ff
        /*10bc*/ 	.word	0x00038820
        /*10c0*/ 	.short	0x0100
        /*10c2*/ 	.byte	0x08
	.zero		1


	//   ....[2]....
        /*10c4*/ 	.word	0x000003d0
        /*10c8*/ 	.word	0x000000ff
        /*10cc*/ 	.word	0x00038830
        /*10d0*/ 	.short	0x0100
        /*10d2*/ 	.byte	0x08
	.zero		1


	//   ....[3]....
        /*10d4*/ 	.word	0x000003e0
        /*10d8*/ 	.word	0x000000ff
        /*10dc*/ 	.word	0x00038840
        /*10e0*/ 	.short	0x0100
        /*10e2*/ 	.byte	0x08
	.zero		1


	//   ....[4]....
        /*10e4*/ 	.word	0x000003f0
        /*10e8*/ 	.word	0x000000ff
        /*10ec*/ 	.word	0x00038838
        /*10f0*/ 	.short	0x0100
        /*10f2*/ 	.byte	0x08
	.zero		1


	//   ....[5]....
        /*10f4*/ 	.word	0x00000400
        /*10f8*/ 	.word	0x000000ff
        /*10fc*/ 	.word	0x00038848
        /*1100*/ 	.short	0x0100
        /*1102*/ 	.byte	0x08
	.zero		1


	//   ....[6]....
        /*1104*/ 	.word	0x00000530
        /*1108*/ 	.word	0x000000ff
        /*110c*/ 	.word	0x00038850
        /*1110*/ 	.short	0x0100
        /*1112*/ 	.byte	0x08
	.zero		1


	//   ....[7]....
        /*1114*/ 	.word	0x00000540
        /*1118*/ 	.word	0x000000ff
        /*111c*/ 	.word	0x00038860
        /*1120*/ 	.short	0x0100
        /*1122*/ 	.byte	0x08
	.zero		1


	//   ....[8]....
        /*1124*/ 	.word	0x00000550
        /*1128*/ 	.word	0x000000ff
        /*112c*/ 	.word	0x00038858
        /*1130*/ 	.short	0x0100
        /*1132*/ 	.byte	0x08
	.zero		1


	//   ....[9]....
        /*1134*/ 	.word	0x00000560
        /*1138*/ 	.word	0x000000ff
        /*113c*/ 	.word	0x00038868
        /*1140*/ 	.short	0x0100
        /*1142*/ 	.byte	0x08
	.zero		1


	//   ....[10]....
        /*1144*/ 	.word	0x00000650
        /*1148*/ 	.word	0x000000ff
        /*114c*/ 	.word	0x00038870
        /*1150*/ 	.short	0x0100
        /*1152*/ 	.byte	0x06
	.zero		1


	//   ....[11]....
        /*1154*/ 	.word	0x00000660
        /*1158*/ 	.word	0x000000ff
        /*115c*/ 	.word	0x00038880
        /*1160*/ 	.short	0x0100
        /*1162*/ 	.byte	0x06
	.zero		1


	//   ....[12]....
        /*1164*/ 	.word	0x00000670
        /*1168*/ 	.word	0x000000ff
        /*116c*/ 	.word	0x00038878
        /*1170*/ 	.short	0x0100
        /*1172*/ 	.byte	0x06
	.zero		1


	//   ....[13]....
        /*1174*/ 	.word	0x00000680
        /*1178*/ 	.word	0x000000ff
        /*117c*/ 	.word	0x00038888
        /*1180*/ 	.short	0x0100
        /*1182*/ 	.byte	0x06
	.zero		1


	//   ....[14]....
        /*1184*/ 	.word	0x000007b0
        /*1188*/ 	.word	0x000000ff
        /*118c*/ 	.word	0x00038890
        /*1190*/ 	.short	0x0100
        /*1192*/ 	.byte	0x08
	.zero		1


	//   ....[15]....
        /*1194*/ 	.word	0x000007c0
        /*1198*/ 	.word	0x000000ff
        /*119c*/ 	.word	0x000388a0
        /*11a0*/ 	.short	0x0100
        /*11a2*/ 	.byte	0x08
	.zero		1


	//   ....[16]....
        /*11a4*/ 	.word	0x000007d0
        /*11a8*/ 	.word	0x000000ff
        /*11ac*/ 	.word	0x00038898
        /*11b0*/ 	.short	0x0100
        /*11b2*/ 	.byte	0x08
	.zero		1


	//   ....[17]....
        /*11b4*/ 	.word	0x000007e0
        /*11b8*/ 	.word	0x000000ff
        /*11bc*/ 	.word	0x000388a8
        /*11c0*/ 	.short	0x0100
        /*11c2*/ 	.byte	0x08
	.zero		1


	//   ....[18]....
        /*11c4*/ 	.word	0x00000910
        /*11c8*/ 	.word	0x000000ff
        /*11cc*/ 	.word	0x000388b0
        /*11d0*/ 	.short	0x0100
        /*11d2*/ 	.byte	0x08
	.zero		1


	//   ....[19]....
        /*11d4*/ 	.word	0x00000920
        /*11d8*/ 	.word	0x000000ff
        /*11dc*/ 	.word	0x000388c0
        /*11e0*/ 	.short	0x0100
        /*11e2*/ 	.byte	0x08
	.zero		1


	//   ....[20]....
        /*11e4*/ 	.word	0x00000930
        /*11e8*/ 	.word	0x000000ff
        /*11ec*/ 	.word	0x000388b8
        /*11f0*/ 	.short	0x0100
        /*11f2*/ 	.byte	0x08
	.zero		1


	//   ....[21]....
        /*11f4*/ 	.word	0x00000940
        /*11f8*/ 	.word	0x000000ff
        /*11fc*/ 	.word	0x000388c8
        /*1200*/ 	.short	0x0100
        /*1202*/ 	.byte	0x08
	.zero		1


	//   ....[22]....
        /*1204*/ 	.word	0x00003f90
        /*1208*/ 	.word	0x00000000
        /*120c*/ 	.word	0x00038890
        /*1210*/ 	.short	0x010a
        /*1212*/ 	.byte	0x3f
	.zero		1


	//   ....[23]....
        /*1214*/ 	.word	0x00007580
        /*1218*/ 	.word	0x00000000
        /*121c*/ 	.word	0x00038890
        /*1220*/ 	.short	0x010a
        /*1222*/ 	.byte	0x3f
	.zero		1


	//   ....[24]....
        /*1224*/ 	.word	0x0000a800
        /*1228*/ 	.word	0x00000000
        /*122c*/ 	.word	0x00038890
        /*1230*/ 	.short	0x010a
        /*1232*/ 	.byte	0x3f
	.zero		1


	//   ....[25]....
        /*1234*/ 	.word	0x0000ac60
        /*1238*/ 	.word	0x00000024
        /*123c*/ 	.word	0x00000000
        /*1240*/ 	.short	0x0101
        /*1242*/ 	.byte	0x3f
	.zero		1


	//   ....[26]....
        /*1244*/ 	.word	0x0000aca0
        /*1248*/ 	.word	0x00000000
        /*124c*/ 	.word	0x000388b0
        /*1250*/ 	.short	0x010a
        /*1252*/ 	.byte	0x3f
	.zero		1


	//   ....[27]....
        /*1254*/ 	.word	0x0000b410
        /*1258*/ 	.word	0x00000000
        /*125c*/ 	.word	0x00000000
        /*1260*/ 	.short	0x0101
        /*1262*/ 	.byte	0x3f
	.zero		1


	//   ....[28]....
        /*1264*/ 	.word	0x0000bee0
        /*1268*/ 	.word	0x00000010
        /*126c*/ 	.word	0x00038800
        /*1270*/ 	.short	0x010a
        /*1272*/ 	.byte	0x3f
	.zero		1


	//   ....[29]....
        /*1274*/ 	.word	0x0000bf30
        /*1278*/ 	.word	0x00000010
        /*127c*/ 	.word	0x00038800
        /*1280*/ 	.short	0x010a
        /*1282*/ 	.byte	0x3f
	.zero		1


	//   ....[30]....
        /*1284*/ 	.word	0x0000da00
        /*1288*/ 	.word	0x00000010
        /*128c*/ 	.word	0x00038800
        /*1290*/ 	.short	0x010a
        /*1292*/ 	.byte	0x3f
	.zero		1


	//   ....[31]....
        /*1294*/ 	.word	0x00011dc0
        /*1298*/ 	.word	0x00000010
        /*129c*/ 	.word	0x00038800
        /*12a0*/ 	.short	0x010a
        /*12a2*/ 	.byte	0x3f
	.zero		1


	//   ....[32]....
        /*12a4*/ 	.word	0x00015610
        /*12a8*/ 	.word	0x00000000
        /*12ac*/ 	.word	0x00038830
        /*12b0*/ 	.short	0x010a
        /*12b2*/ 	.byte	0x3f
	.zero		1


	//   ....[33]....
        /*12b4*/ 	.word	0x00015680
        /*12b8*/ 	.word	0x00000000
        /*12bc*/ 	.word	0x00038830
        /*12c0*/ 	.short	0x010a
        /*12c2*/ 	.byte	0x3f
	.zero		1


	//   ....[34]....
        /*12c4*/ 	.word	0x00018d10
        /*12c8*/ 	.word	0x00000000
        /*12cc*/ 	.word	0x00000000
        /*12d0*/ 	.short	0x0101
        /*12d2*/ 	.byte	0x3f
	.zero		1


	//   ....[35]....
        /*12d4*/ 	.word	0x00019f00
        /*12d8*/ 	.word	0x0000000b
        /*12dc*/ 	.word	0x00038830
        /*12e0*/ 	.short	0x010a
        /*12e2*/ 	.byte	0x3f
	.zero		1


	//   ....[36]....
        /*12e4*/ 	.word	0x00019f80
        /*12e8*/ 	.word	0x0000000b
        /*12ec*/ 	.word	0x00038830
        /*12f0*/ 	.short	0x010a
        /*12f2*/ 	.byte	0x3f
	.zero		1


	//   ....[37]....
        /*12f4*/ 	.word	0x0001d680
        /*12f8*/ 	.word	0x00000009
        /*12fc*/ 	.word	0x00038850
        /*1300*/ 	.short	0x010a
        /*1302*/ 	.byte	0x3f
	.zero		1


	//   ....[38]....
        /*1304*/ 	.word	0x0001d6d0
        /*1308*/ 	.word	0x00000009
        /*130c*/ 	.word	0x00038850
        /*1310*/ 	.short	0x010a
        /*1312*/ 	.byte	0x3f
	.zero		1


	//   ....[39]....
        /*1314*/ 	.word	0x0001e590
        /*1318*/ 	.word	0x00000000
        /*131c*/ 	.word	0x00000000
        /*1320*/ 	.short	0x0101
        /*1322*/ 	.byte	0x3f
	.zero		1


	//   ....[40]....
        /*1324*/ 	.word	0x0001e6e0
        /*1328*/ 	.word	0x00000009
        /*132c*/ 	.word	0x00000000
        /*1330*/ 	.short	0x0101
        /*1332*/ 	.byte	0x3f
	.zero		1


	//   ....[41]....
        /*1334*/ 	.word	0x0001ee00
        /*1338*/ 	.word	0x00000004
        /*133c*/ 	.word	0x00038830
        /*1340*/ 	.short	0x010a
        /*1342*/ 	.byte	0x3f
	.zero		1


	//   ....[42]....
        /*1344*/ 	.word	0x0001ee80
        /*1348*/ 	.word	0x00000004
        /*134c*/ 	.word	0x00038830
        /*1350*/ 	.short	0x010a
        /*1352*/ 	.byte	0x3f
	.zero		1


	//   ....[43]....
        /*1354*/ 	.word	0x00022580
        /*1358*/ 	.word	0x00000009
        /*135c*/ 	.word	0x00038850
        /*1360*/ 	.short	0x010a
        /*1362*/ 	.byte	0x3f
	.zero		1


	//   ....[44]....
        /*1364*/ 	.word	0x000225d0
        /*1368*/ 	.word	0x00000009
        /*136c*/ 	.word	0x00038850
        /*1370*/ 	.short	0x010a
        /*1372*/ 	.byte	0x3f
	.zero		1


	//   ....[45]....
        /*1374*/ 	.word	0x00022ec0
        /*1378*/ 	.word	0x000000a5
        /*137c*/ 	.word	0x00000000
        /*1380*/ 	.short	0x0101
        /*1382*/ 	.byte	0x3f
	.zero		1


	//   ....[46]....
        /*1384*/ 	.word	0x000230a0
        /*1388*/ 	.word	0x000000a5
        /*138c*/ 	.word	0x00000000
        /*1390*/ 	.short	0x0101
        /*1392*/ 	.byte	0x3f
	.zero		1


	//   ....[47]....
        /*1394*/ 	.word	0x00023e10
        /*1398*/ 	.word	0x0000000a
        /*139c*/ 	.word	0x00038850
        /*13a0*/ 	.short	0x010a
        /*13a2*/ 	.byte	0x3f
	.zero		1


	//   ....[48]....
        /*13a4*/ 	.word	0x00023e60
        /*13a8*/ 	.word	0x0000000a
        /*13ac*/ 	.word	0x00038850
        /*13b0*/ 	.short	0x010a
        /*13b2*/ 	.byte	0x3f
	.zero		1


	//   ....[49]....
        /*13b4*/ 	.word	0x00024350
        /*13b8*/ 	.word	0x0000000a
        /*13bc*/ 	.word	0x00000000
        /*13c0*/ 	.short	0x0101
        /*13c2*/ 	.byte	0x3f
	.zero		1


	//   ....[50]....
        /*13c4*/ 	.word	0x00026700
        /*13c8*/ 	.word	0x00000008
        /*13cc*/ 	.word	0x00000000
        /*13d0*/ 	.short	0x0101
        /*13d2*/ 	.byte	0x3f
	.zero		1


	//   ....[51]....
        /*13d4*/ 	.word	0x00027340
        /*13d8*/ 	.word	0x00000002
        /*13dc*/ 	.word	0x00000000
        /*13e0*/ 	.short	0x0101
        /*13e2*/ 	.byte	0x3f
	.zero		1


	//   ....[52]....
        /*13e4*/ 	.word	0x0002b3d0
        /*13e8*/ 	.word	0x00000012
        /*13ec*/ 	.word	0x00038820
        /*13f0*/ 	.short	0x010a
        /*13f2*/ 	.byte	0x3f
	.zero		1


	//   ....[53]....
        /*13f4*/ 	.word	0x0002b4a0
        /*13f8*/ 	.word	0x00000006
        /*13fc*/ 	.word	0x000388a0
        /*1400*/ 	.short	0x010a
        /*1402*/ 	.byte	0x3f
	.zero		1


	//   ....[54]....
        /*1404*/ 	.word	0x0002b9e0
        /*1408*/ 	.word	0x00000006
        /*140c*/ 	.word	0x000388c0
        /*1410*/ 	.short	0x010a
        /*1412*/ 	.byte	0x3f
	.zero		1


	//   ....[55]....
        /*1414*/ 	.word	0x0002c070
        /*1418*/ 	.word	0x00000006
        /*141c*/ 	.word	0x000388a0
        /*1420*/ 	.short	0x010a
        /*1422*/ 	.byte	0x3f
	.zero		1


	//   ....[56]....
        /*1424*/ 	.word	0x0002c5a0
        /*1428*/ 	.word	0x00000006
        /*142c*/ 	.word	0x000388c0
        /*1430*/ 	.short	0x010a
        /*1432*/ 	.byte	0x3f
	.zero		1


	//   ....[57]....
        /*1434*/ 	.word	0x0002d800
        /*1438*/ 	.word	0x00000000
        /*143c*/ 	.word	0x00038840
        /*1440*/ 	.short	0x010a
        /*1442*/ 	.byte	0x3f
	.zero		1


	//   ....[58]....
        /*1444*/ 	.word	0x0002e890
        /*1448*/ 	.word	0x00000012
        /*144c*/ 	.word	0x00038800
        /*1450*/ 	.short	0x0107
        /*1452*/ 	.byte	0x3f
	.zero		1


	//   ....[59]....
        /*1454*/ 	.word	0x0002e9a0
        /*1458*/ 	.word	0x00000012
        /*145c*/ 	.word	0x00038800
        /*1460*/ 	.short	0x0101
        /*1462*/ 	.byte	0x3f
	.zero		1


	//   ....[60]....
        /*1464*/ 	.word	0x0002e9c0
        /*1468*/ 	.word	0x00000012
        /*146c*/ 	.word	0x00038820
        /*1470*/ 	.short	0x010a
        /*1472*/ 	.byte	0x3f
	.zero		1


	//   ....[61]....
        /*1474*/ 	.word	0x0002ed90
        /*1478*/ 	.word	0x00000003
        /*147c*/ 	.word	0x00038840
        /*1480*/ 	.short	0x010a
        /*1482*/ 	.byte	0x3f
	.zero		1


	//   ....[62]....
        /*1484*/ 	.word	0x0002f330
        /*1488*/ 	.word	0x00000003
        /*148c*/ 	.word	0x00000060
        /*1490*/ 	.short	0x010a
        /*1492*/ 	.byte	0x3f
	.zero		1


	//   ....[63]....
        /*1494*/ 	.word	0x0002fbb0
        /*1498*/ 	.word	0x00000003
        /*149c*/ 	.word	0x00038840
        /*14a0*/ 	.short	0x010a
        /*14a2*/ 	.byte	0x3f
	.zero		1


	//   ....[64]....
        /*14a4*/ 	.word	0x00030150
        /*14a8*/ 	.word	0x00000002
        /*14ac*/ 	.word	0x00000060
        /*14b0*/ 	.short	0x010a
        /*14b2*/ 	.byte	0x3f
	.zero		1


	//   ....[65]....
        /*14b4*/ 	.word	0x00030910
        /*14b8*/ 	.word	0x00000002
        /*14bc*/ 	.word	0x00038840
        /*14c0*/ 	.short	0x010a
        /*14c2*/ 	.byte	0x3f
	.zero		1


	//   ....[66]....
        /*14c4*/ 	.word	0x00030eb0
        /*14c8*/ 	.word	0x00000002
        /*14cc*/ 	.word	0x00000060
        /*14d0*/ 	.short	0x010a
        /*14d2*/ 	.byte	0x3f
	.zero		1


	//   ....[67]....
        /*14d4*/ 	.word	0x00031620
        /*14d8*/ 	.word	0x00000000
        /*14dc*/ 	.word	0x00038860
        /*14e0*/ 	.short	0x010a
        /*14e2*/ 	.byte	0x3f
	.zero		1


	//   ....[68]....
        /*14e4*/ 	.word	0x00032e80
        /*14e8*/ 	.word	0x00000000
        /*14ec*/ 	.word	0x00038820
        /*14f0*/ 	.short	0x010a
        /*14f2*/ 	.byte	0x3f
	.zero		1


	//   ....[69]....
        /*14f4*/ 	.word	0x00033080
        /*14f8*/ 	.word	0x00000006
        /*14fc*/ 	.word	0x00000000
        /*1500*/ 	.short	0x010a
        /*1502*/ 	.byte	0x3f
	.zero		1


	//   ....[70]....
        /*1504*/ 	.word	0x000330b0
        /*1508*/ 	.word	0x00000007
        /*150c*/ 	.word	0x00000000
        /*1510*/ 	.short	0x010a
        /*1512*/ 	.byte	0x3f
	.zero		1


	//   ....[71]....
        /*1514*/ 	.word	0x00033110
        /*1518*/ 	.word	0x00000004
        /*151c*/ 	.word	0x00000000
        /*1520*/ 	.short	0x010a
        /*1522*/ 	.byte	0x3f
	.zero		1


	//   ....[72]....
        /*1524*/ 	.word	0x00033140
        /*1528*/ 	.word	0x00000003
        /*152c*/ 	.word	0x00000000
        /*1530*/ 	.short	0x010a
        /*1532*/ 	.byte	0x3f
	.zero		1


	//   ....[73]....
        /*1534*/ 	.word	0x000331a0
        /*1538*/ 	.word	0x00000000
        /*153c*/ 	.word	0x00038890
        /*1540*/ 	.short	0x010a
        /*1542*/ 	.byte	0x3f
	.zero		1


	//   ....[74]....
        /*1544*/ 	.word	0x000331f0
        /*1548*/ 	.word	0x00000000
        /*154c*/ 	.word	0x00038890
        /*1550*/ 	.short	0x010a
        /*1552*/ 	.byte	0x3f
	.zero		1


	//   ....[75]....
        /*1554*/ 	.word	0x00033240
        /*1558*/ 	.word	0x00000000
        /*155c*/ 	.word	0x00038890
        /*1560*/ 	.short	0x010a
        /*1562*/ 	.byte	0x3f
	.zero		1


	//   ....[76]....
        /*1564*/ 	.word	0x00033290
        /*1568*/ 	.word	0x00000000
        /*156c*/ 	.word	0x000388b0
        /*1570*/ 	.short	0x010a
        /*1572*/ 	.byte	0x3f
	.zero		1


	//   ....[77]....
        /*1574*/ 	.word	0x00033a20
        /*1578*/ 	.word	0x00000010
        /*157c*/ 	.word	0x00038800
        /*1580*/ 	.short	0x010a
        /*1582*/ 	.byte	0x3f
	.zero		1


	//   ....[78]....
        /*1584*/ 	.word	0x00034190
        /*1588*/ 	.word	0x00000010
        /*158c*/ 	.word	0x00038800
        /*1590*/ 	.short	0x010a
        /*1592*/ 	.byte	0x3f
	.zero		1


	//   ....[79]....
        /*1594*/ 	.word	0x000341e0
        /*1598*/ 	.word	0x00000000
        /*159c*/ 	.word	0x00038830
        /*15a0*/ 	.short	0x010a
        /*15a2*/ 	.byte	0x3f
	.zero		1


	//   ....[80]....
        /*15a4*/ 	.word	0x00034230
        /*15a8*/ 	.word	0x0000000b
        /*15ac*/ 	.word	0x00038830
        /*15b0*/ 	.short	0x010a
        /*15b2*/ 	.byte	0x3f
	.zero		1


	//   ....[81]....
        /*15b4*/ 	.word	0x00034280
        /*15b8*/ 	.word	0x00000009
        /*15bc*/ 	.word	0x00038850
        /*15c0*/ 	.short	0x010a
        /*15c2*/ 	.byte	0x3f
	.zero		1


	//   ....[82]....
        /*15c4*/ 	.word	0x000342d0
        /*15c8*/ 	.word	0x00000004
        /*15cc*/ 	.word	0x00038830
        /*15d0*/ 	.short	0x010a
        /*15d2*/ 	.byte	0x3f
	.zero		1


	//   ....[83]....
        /*15d4*/ 	.word	0x00034320
        /*15d8*/ 	.word	0x00000009
        /*15dc*/ 	.word	0x00038850
        /*15e0*/ 	.short	0x010a
        /*15e2*/ 	.byte	0x3f
	.zero		1


	//   ....[84]....
        /*15e4*/ 	.word	0x00034370
        /*15e8*/ 	.word	0x0000000a
        /*15ec*/ 	.word	0x00038850
        /*15f0*/ 	.short	0x010a
        /*15f2*/ 	.byte	0x3f
	.zero		1


	//   ....[85]....
        /*15f4*/ 	.word	0x00034510
        /*15f8*/ 	.word	0x00000012
        /*15fc*/ 	.word	0x00038820
        /*1600*/ 	.short	0x010a
        /*1602*/ 	.byte	0x3f
	.zero		1


	//   ....[86]....
        /*1604*/ 	.word	0x00034560
        /*1608*/ 	.word	0x00000006
        /*160c*/ 	.word	0x000388a0
        /*1610*/ 	.short	0x010a
        /*1612*/ 	.byte	0x3f
	.zero		1


	//   ....[87]....
        /*1614*/ 	.word	0x000345b0
        /*1618*/ 	.word	0x00000006
        /*161c*/ 	.word	0x000388c0
        /*1620*/ 	.short	0x010a
        /*1622*/ 	.byte	0x3f
	.zero		1


	//   ....[88]....
        /*1624*/ 	.word	0x00034600
        /*1628*/ 	.word	0x00000006
        /*162c*/ 	.word	0x000388a0
        /*1630*/ 	.short	0x010a
        /*1632*/ 	.byte	0x3f
	.zero		1


	//   ....[89]....
        /*1634*/ 	.word	0x00034650
        /*1638*/ 	.word	0x00000006
        /*163c*/ 	.word	0x000388c0
        /*1640*/ 	.short	0x010a
        /*1642*/ 	.byte	0x3f
	.zero		1


	//   ....[90]....
        /*1644*/ 	.word	0x000347f0
        /*1648*/ 	.word	0x00000000
        /*164c*/ 	.word	0x00038840
        /*1650*/ 	.short	0x010a
        /*1652*/ 	.byte	0x3f
	.zero		1


	//   ....[91]....
        /*1654*/ 	.word	0x00035470
        /*1658*/ 	.word	0x00000012
        /*165c*/ 	.word	0x00038820
        /*1660*/ 	.short	0x010a
        /*1662*/ 	.byte	0x3f
	.zero		1


	//   ....[92]....
        /*1664*/ 	.word	0x000354c0
        /*1668*/ 	.word	0x00000003
        /*166c*/ 	.word	0x00038840
        /*1670*/ 	.short	0x010a
        /*1672*/ 	.byte	0x3f
	.zero		1


	//   ....[93]....
        /*1674*/ 	.word	0x00035510
        /*1678*/ 	.word	0x00000003
        /*167c*/ 	.word	0x00000060
        /*1680*/ 	.short	0x010a
        /*1682*/ 	.byte	0x3f
	.zero		1


	//   ....[94]....
        /*1684*/ 	.word	0x00035560
        /*1688*/ 	.word	0x00000003
        /*168c*/ 	.word	0x00038840
        /*1690*/ 	.short	0x010a
        /*1692*/ 	.byte	0x3f
	.zero		1


	//   ....[95]....
        /*1694*/ 	.word	0x000355b0
        /*1698*/ 	.word	0x00000002
        /*169c*/ 	.word	0x00000060
        /*16a0*/ 	.short	0x010a
        /*16a2*/ 	.byte	0x3f
	.zero		1


	//   ....[96]....
        /*16a4*/ 	.word	0x00035600
        /*16a8*/ 	.word	0x00000002
        /*16ac*/ 	.word	0x00038840
        /*16b0*/ 	.short	0x010a
        /*16b2*/ 	.byte	0x3f
	.zero		1


	//   ....[97]....
        /*16b4*/ 	.word	0x00035650
        /*16b8*/ 	.word	0x00000002
        /*16bc*/ 	.word	0x00000060
        /*16c0*/ 	.short	0x010a
        /*16c2*/ 	.byte	0x3f
	.zero		1


	//   ....[98]....
        /*16c4*/ 	.word	0x000356a0
        /*16c8*/ 	.word	0x00000000
        /*16cc*/ 	.word	0x00038860
        /*16d0*/ 	.short	0x010a
        /*16d2*/ 	.byte	0x3f
	.zero		1


	//   ....[99]....
        /*16d4*/ 	.word	0x00036230
        /*16d8*/ 	.word	0x00000000
        /*16dc*/ 	.word	0x00038820
        /*16e0*/ 	.short	0x010a
        /*16e2*/ 	.byte	0x3f
	.zero		1


	//   ....[100]....
        /*16e4*/ 	.word	0x000363d0
        /*16e8*/ 	.word	0x00000006
        /*16ec*/ 	.word	0x00000000
        /*16f0*/ 	.short	0x010a
        /*16f2*/ 	.byte	0x3f
	.zero		1


	//   ....[101]....
        /*16f4*/ 	.word	0x00036420
        /*16f8*/ 	.word	0x00000007
        /*16fc*/ 	.word	0x00000000
        /*1700*/ 	.short	0x010a
        /*1702*/ 	.byte	0x3f
	.zero		1


	//   ....[102]....
        /*1704*/ 	.word	0x00036470
        /*1708*/ 	.word	0x00000004
        /*170c*/ 	.word	0x00000000
        /*1710*/ 	.short	0x010a
        /*1712*/ 	.byte	0x3f
	.zero		1


	//----- nvinfo : EIATTR_NUM_MBARRIERS
	.align		4
.L_329:
        /*1714*/ 	.byte	0x03, 0x38
        /*1716*/ 	.short	0x0016


	//----- nvinfo : EIATTR_EXIT_INSTR_OFFSETS
	.align		4
        /*1718*/ 	.byte	0x04, 0x1c
        /*171a*/ 	.short	(.L_331 - .L_330)


	//   ....[0]....
.L_330:
        /*171c*/ 	.word	0x00033190


	//----- nvinfo : EIATTR_MAX_THREADS
	.align		4
.L_331:
        /*1720*/ 	.byte	0x04, 0x05
        /*1722*/ 	.short	(.L_333 - .L_332)
.L_332:
        /*1724*/ 	.word	0x00000180
        /*1728*/ 	.word	0x00000001
        /*172c*/ 	.word	0x00000001


	//----- nvinfo : EIATTR_CRS_STACK_SIZE
	.align		4
.L_333:
        /*1730*/ 	.byte	0x04, 0x1e
        /*1732*/ 	.short	(.L_335 - .L_334)
.L_334:
        /*1734*/ 	.word	0x00000000


	//----- nvinfo : EIATTR_CBANK_PARAM_SIZE
	.align		4
.L_335:
        /*1738*/ 	.byte	0x03, 0x19
        /*173a*/ 	.short	0x0af0


	//----- nvinfo : EIATTR_PARAM_CBANK
	.align		4
        /*173c*/ 	.byte	0x04, 0x0a
        /*173e*/ 	.short	(.L_337 - .L_336)
	.align		4
.L_336:
        /*1740*/ 	.word	index@(.nv.constant0._ZN7cutlass13device_kernelIN5flash11enable_sm90INS1_16FlashAttnFwdSm90INS1_25CollectiveMainloopFwdSm90ILi2EN4cute5tupleIJNS5_1CILi1EEES8_S8_EEENS6_IJNS7_ILi128EEENS7_ILi80EEENS7_ILi256EEEEEELi256ENS_6half_tEfNS_4arch4Sm90ELb1ELb0ELb0ELb1ELb0ELb1ELb0ELb1ELb1ELb1ELb1ELb0EEENS1_21CollectiveEpilogueFwdINS6_IJSA_SC_SB_EEES9_SE_SG_Li256ELb1ELb1ELb1ELb0EEENS1_36VarlenDynamicPersistentTileSchedulerILi128ELi80ELi256ELi128ELb1ELb1ELb1ELb1ELb1ELb1EEEEEEEEEvNT_6ParamsE)
        /*1744*/ 	.short	0x0210
        /*1746*/ 	.short	0x0af0


	//----- nvinfo : EIATTR_SW_WAR
	.align		4
.L_337:
        /*1748*/ 	.byte	0x04, 0x36
        /*174a*/ 	.short	(.L_339 - .L_338)
.L_338:
        /*174c*/ 	.word	0x00000008
.L_339:


//--------------------- .nv.callgraph             --------------------------
	.section	.nv.callgraph,"",@"SHT_CUDA_CALLGRAPH"
	.align	4
	.sectionentsize	8
	.align		4
        /*0000*/ 	.word	0x00000000
	.align		4
        /*0004*/ 	.word	0xffffffff
	.align		4
        /*0008*/ 	.word	index@(_ZN7cutlass13device_kernelIN5flash11enable_sm90INS1_16FlashAttnFwdSm90INS1_25CollectiveMainloopFwdSm90ILi2EN4cute5tupleIJNS5_1CILi1EEES8_S8_EEENS6_IJNS7_ILi128EEENS7_ILi80EEENS7_ILi256EEEEEELi256ENS_6half_tEfNS_4arch4Sm90ELb0ELb0ELb0ELb0ELb0ELb0ELb0ELb1ELb1ELb1ELb1ELb0EEENS1_21CollectiveEpilogueFwdINS6_IJSA_SC_SB_EEES9_SE_SG_Li256ELb0ELb1ELb1ELb0EEENS1_19SingleTileSchedulerILb0ELb1ELb1ELi128EEEEEEEEEvNT_6ParamsE)
	.align		4
        /*000c*/ 	.word	index@(__assertfail)
	.align		4
        /*0010*/ 	.word	index@(_ZN7cutlass13device_kernelIN5flash11enable_sm90INS1_16FlashAttnFwdSm90INS1_25CollectiveMainloopFwdSm90ILi2EN4cute5tupleIJNS5_1CILi1EEES8_S8_EEENS6_IJNS7_ILi128EEENS7_ILi80EEENS7_ILi256EEEEEELi256ENS_6half_tEfNS_4arch4Sm90ELb0ELb0ELb0ELb1ELb0ELb0ELb0ELb1ELb1ELb1ELb1ELb0EEENS1_21CollectiveEpilogueFwdINS6_IJSA_SC_SB_EEES9_SE_SG_Li256ELb1ELb1ELb1ELb0EEENS1_36VarlenDynamicPersistentTileSchedulerILi128ELi80ELi256ELi128ELb1ELb1ELb1ELb0ELb1ELb1EEEEEEEEEvNT_6ParamsE)
	.align		4
        /*0014*/ 	.word	index@(__assertfail)
	.align		4
        /*0018*/ 	.word	index@(_ZN7cutlass13device_kernelIN5flash11enable_sm90INS1_16FlashAttnFwdSm90INS1_25CollectiveMainloopFwdSm90ILi2EN4cute5tupleIJNS5_1CILi1EEES8_S8_EEENS6_IJNS7_ILi128EEENS7_ILi80EEENS7_ILi256EEEEEELi256ENS_6half_tEfNS_4arch4Sm90ELb0ELb0ELb0ELb1ELb0ELb1ELb0ELb1ELb1ELb1ELb1ELb0EEENS1_21CollectiveEpilogueFwdINS6_IJSA_SC_SB_EEES9_SE_SG_Li256ELb1ELb1ELb1ELb0EEENS1_36VarlenDynamicPersistentTileSchedulerILi128ELi80ELi256ELi128ELb1ELb1ELb1ELb0ELb1ELb1EEEEEEEEEvNT_6ParamsE)
	.align		4
        /*001c*/ 	.word	index@(__assertfail)
	.align		4
        /*0020*/ 	.word	index@(_ZN7cutlass13device_kernelIN5flash11enable_sm90INS1_16FlashAttnFwdSm90INS1_25CollectiveMainloopFwdSm90ILi2EN4cute5tupleIJNS5_1CILi1EEES8_S8_EEENS6_IJNS7_ILi128EEENS7_ILi64EEENS7_ILi256EEEEEELi256ENS_6half_tEfNS_4arch4Sm90ELb0ELb1ELb0ELb0ELb0ELb0ELb0ELb1ELb1ELb1ELb1ELb0EEENS1_21CollectiveEpilogueFwdINS6_IJSA_SC_SB_EEES9_SE_SG_Li256ELb0ELb1ELb1ELb0EEENS1_19SingleTileSchedulerILb0ELb1ELb1ELi128EEEEEEEEEvNT_6ParamsE)
	.align		4
        /*0024*/ 	.word	index@(__assertfail)
	.align		4
        /*0028*/ 	.word	index@(_ZN7cutlass13device_kernelIN5flash11enable_sm90INS1_16FlashAttnFwdSm90INS1_25CollectiveMainloopFwdSm90ILi2EN4cute5tupleIJNS5_1CILi1EEES8_S8_EEENS6_IJNS7_ILi128EEENS7_ILi64EEENS7_ILi256EEEEEELi256ENS_6half_tEfNS_4arch4Sm90ELb0ELb1ELb0ELb1ELb0ELb0ELb0ELb1ELb1ELb1ELb1ELb0EEENS1_21CollectiveEpilogueFwdINS6_IJSA_SC_SB_EEES9_SE_SG_Li256ELb1ELb1ELb1ELb0EEENS1_36VarlenDynamicPersistentTileSchedulerILi128ELi64ELi256ELi128ELb1ELb1ELb1ELb1ELb0ELb1EEEEEEEEEvNT_6ParamsE)
	.align		4
        /*002c*/ 	.word	index@(__assertfail)
	.align		4
        /*0030*/ 	.word	index@(_ZN7cutlass13device_kernelIN5flash11enable_sm90INS1_16FlashAttnFwdSm90INS1_25CollectiveMainloopFwdSm90ILi2EN4cute5tupleIJNS5_1CILi1EEES8_S8_EEENS6_IJNS7_ILi128EEENS7_ILi64EEENS7_ILi256EEEEEELi256ENS_6half_tEfNS_4arch4Sm90ELb0ELb1ELb0ELb1ELb0ELb1ELb0ELb1ELb1ELb1ELb1ELb0EEENS1_21CollectiveEpilogueFwdINS6_IJSA_SC_SB_EEES9_SE_SG_Li256ELb1ELb1ELb1ELb0EEENS1_36VarlenDynamicPersistentTileSchedulerILi128ELi64ELi256ELi128ELb1ELb1ELb1ELb1ELb0ELb1EEEEEEEEEvNT_6ParamsE)
	.align		4
        /*0034*/ 	.word	index@(__assertfail)
	.align		4
        /*0038*/ 	.word	index@(_ZN7cutlass13device_kernelIN5flash11enable_sm90INS1_16FlashAttnFwdSm90INS1_25CollectiveMainloopFwdSm90ILi2EN4cute5tupleIJNS5_1CILi1EEES8_S8_EEENS6_IJNS7_ILi128EEENS7_ILi80EEENS7_ILi256EEEEEELi256ENS_6half_tEfNS_4arch4Sm90ELb1ELb0ELb0ELb0ELb0ELb0ELb0ELb1ELb1ELb1ELb1ELb0EEENS1_21CollectiveEpilogueFwdINS6_IJSA_SC_SB_EEES9_SE_SG_Li256ELb0ELb1ELb1ELb0EEENS1_19SingleTileSchedulerILb0ELb1ELb1ELi128EEEEEEEEEvNT_6ParamsE)
	.align		4
        /*003c*/ 	.word	index@(__assertfail)
	.align		4
        /*0040*/ 	.word	index@(_ZN7cutlass13device_kernelIN5flash11enable_sm90INS1_16FlashAttnFwdSm90INS1_25CollectiveMainloopFwdSm90ILi2EN4cute5tupleIJNS5_1CILi1EEES8_S8_EEENS6_IJNS7_ILi128EEENS7_ILi80EEENS7_ILi256EEEEEELi256ENS_6half_tEfNS_4arch4Sm90ELb1ELb0ELb0ELb1ELb0ELb0ELb0ELb1ELb1ELb1ELb1ELb0EEENS1_21CollectiveEpilogueFwdINS6_IJSA_SC_SB_EEES9_SE_SG_Li256ELb1ELb1ELb1ELb0EEENS1_36VarlenDynamicPersistentTileSchedulerILi128ELi80ELi256ELi128ELb1ELb1ELb1ELb1ELb1ELb1EEEEEEEEEvNT_6ParamsE)
	.align		4
        /*0044*/ 	.word	index@(__assertfail)
	.align		4
        /*0048*/ 	.word	index@(_ZN7cutlass13device_kernelIN5flash11enable_sm90INS1_16FlashAttnFwdSm90INS1_25CollectiveMainloopFwdSm90ILi2EN4cute5tupleIJNS5_1CILi1EEES8_S8_EEENS6_IJNS7_ILi128EEENS7_ILi80EEENS7_ILi256EEEEEELi256ENS_6half_tEfNS_4arch4Sm90ELb1ELb0ELb0ELb1ELb0ELb1ELb0ELb1ELb1ELb1ELb1ELb0EEENS1_21CollectiveEpilogueFwdINS6_IJSA_SC_SB_EEES9_SE_SG_Li256ELb1ELb1ELb1ELb0EEENS1_36VarlenDynamicPersistentTileSchedulerILi128ELi80ELi256ELi128ELb1ELb1ELb1ELb1ELb1ELb1EEEEEEEEEvNT_6ParamsE)
	.align		4
        /*004c*/ 	.word	index@(__assertfail)
	.align		4
        /*0050*/ 	.word	0x00000000
	.align		4
        /*0054*/ 	.word	0xfffffffe
	.align		4
        /*0058*/ 	.word	0x00000000
	.align		4
        /*005c*/ 	.word	0xfffffffd
	.align		4
        /*0060*/ 	.word	0x00000000
	.align		4
        /*0064*/ 	.word	0xfffffffc


//--------------------- .nv.constant4             --------------------------
	.section	.nv.constant4,"a",@progbits
	.align	8
	.align		8
.nv.constant4:
        /*0000*/ 	.dword	__assertfail
	.align		8
        /*0008*/ 	.dword	__unnamed_1
	.align		8
        /*0010*/ 	.dword	__unnamed_2
	.align		8
        /*0018*/ 	.dword	__unnamed_3
	.align		8
        /*0020*/ 	.dword	__unnamed_4
	.align		8
        /*0028*/ 	.dword	__unnamed_5
	.align		8
        /*0030*/ 	.dword	__unnamed_6
	.align		8
        /*0038*/ 	.dword	__unnamed_7
	.align		8
        /*0040*/ 	.dword	__unnamed_8
	.align		8
        /*0048*/ 	.dword	__unnamed_9
	.align		8
        /*0050*/ 	.dword	_ZN72_INTERNAL_c3e78f57_36_flash_fwd_hdim256_fp16_split_sm90_cu_0106449f_31114cuda3std3__45__cpo5beginE
	.align		8
        /*0058*/ 	.dword	_ZN72_INTERNAL_c3e78f57_36_flash_fwd_hdim256_fp16_split_sm90_cu_0106449f_31114cuda3std3__45__cpo3endE
	.align		8
        /*0060*/ 	.dword	_ZN72_INTERNAL_c3e78f57_36_flash_fwd_hdim256_fp16_split_sm90_cu_0106449f_31114cuda3std3__45__cpo6cbeginE
	.align		8
        /*0068*/ 	.dword	_ZN72_INTERNAL_c3e78f57_36_flash_fwd_hdim256_fp16_split_sm90_cu_0106449f_31114cuda3std3__45__cpo4cendE
	.align		8
        /*0070*/ 	.dword	_ZN72_INTERNAL_c3e78f57_36_flash_fwd_hdim256_fp16_split_sm90_cu_0106449f_31114cuda3std3__474_GLOBAL__N__c3e78f57_36_flash_fwd_hdim256_fp16_split_sm90_cu_0106449f_31116ignoreE
	.align		8
        /*0078*/ 	.dword	_ZN72_INTERNAL_c3e78f57_36_flash_fwd_hdim256_fp16_split_sm90_cu_0106449f_31114cuda3std3__419piecewise_constructE
	.align		8
        /*0080*/ 	.dword	_ZN72_INTERNAL_c3e78f57_36_flash_fwd_hdim256_fp16_split_sm90_cu_0106449f_31114cuda3std3__48in_placeE
	.align		8
        /*0088*/ 	.dword	_ZN72_INTERNAL_c3e78f57_36_flash_fwd_hdim256_fp16_split_sm90_cu_0106449f_31114cuda3std6ranges3__45__cpo4swapE
	.align		8
        /*0090*/ 	.dword	_ZN72_INTERNAL_c3e78f57_36_flash_fwd_hdim256_fp16_split_sm90_cu_0106449f_31114cuda3std6ranges3__45__cpo9iter_moveE
	.align		8
        /*0098*/ 	.dword	_ZN72_INTERNAL_c3e78f57_36_flash_fwd_hdim256_fp16_split_sm90_cu_0106449f_31114cute7productE
	.align		8
        /*00a0*/ 	.dword	_ZN72_INTERNAL_c3e78f57_36_flash_fwd_hdim256_fp16_split_sm90_cu_0106449f_31114cute1_E
	.align		8
        /*00a8*/ 	.dword	$str$20
	.align		8
        /*00b0*/ 	.dword	$str$21


//--------------------- .text._ZN7cutlass13device_kernelIN5flash11enable_sm90INS1_16FlashAttnFwdSm90INS1_25CollectiveMainloopFwdSm90ILi2EN4cute5tupleIJNS5_1CILi1EEES8_S8_EEENS6_IJNS7_ILi128EEENS7_ILi80EEENS7_ILi256EEEEEELi256ENS_6half_tEfNS_4arch4Sm90ELb0ELb0ELb0ELb0ELb0ELb0ELb0ELb1ELb1ELb1ELb1ELb0EEENS1_21CollectiveEpilogueFwdINS6_IJSA_SC_SB_EEES9_SE_SG_Li256ELb0ELb1ELb1ELb0EEENS1_19SingleTileSchedulerILb0ELb1ELb1ELi128EEEEEEEEEvNT_6ParamsE --------------------------
	.section	.text._ZN7cutlass13device_kernelIN5flash11enable_sm90INS1_16FlashAttnFwdSm90INS1_25CollectiveMainloopFwdSm90ILi2EN4cute5tupleIJNS5_1CILi1EEES8_S8_EEENS6_IJNS7_ILi128EEENS7_ILi80EEENS7_ILi256EEEEEELi256ENS_6half_tEfNS_4arch4Sm90ELb0ELb0ELb0ELb0ELb0ELb0ELb0ELb1ELb1ELb1ELb1ELb0EEENS1_21CollectiveEpilogueFwdINS6_IJSA_SC_SB_EEES9_SE_SG_Li256ELb0ELb1ELb1ELb0EEENS1_19SingleTileSchedulerILb0ELb1ELb1ELi128EEEEEEEEEvNT_6ParamsE,"ax",@progbits
	.align	128
.text._ZN7cutlass13device_kernelIN5flash11enable_sm90INS1_16FlashAttnFwdSm90INS1_25CollectiveMainloopFwdSm90ILi2EN4cute5tupleIJNS5_1CILi1EEES8_S8_EEENS6_IJNS7_ILi128EEENS7_ILi80EEENS7_ILi256EEEEEELi256ENS_6half_tEfNS_4arch4Sm90ELb0ELb0ELb0ELb0ELb0ELb0ELb0ELb1ELb1ELb1ELb1ELb0EEENS1_21CollectiveEpilogueFwdINS6_IJSA_SC_SB_EEES9_SE_SG_Li256ELb0ELb1ELb1ELb0EEENS1_19SingleTileSchedulerILb0ELb1ELb1ELi128EEEEEEEEEvNT_6ParamsE:
        .type           _ZN7cutlass13device_kernelIN5flash11enable_sm90INS1_16FlashAttnFwdSm90INS1_25CollectiveMainloopFwdSm90ILi2EN4cute5tupleIJNS5_1CILi1EEES8_S8_EEENS6_IJNS7_ILi128EEENS7_ILi80EEENS7_ILi256EEEEEELi256ENS_6half_tEfNS_4arch4Sm90ELb0ELb0ELb0ELb0ELb0ELb0ELb0ELb1ELb1ELb1ELb1ELb0EEENS1_21CollectiveEpilogueFwdINS6_IJSA_SC_SB_EEES9_SE_SG_Li256ELb0ELb1ELb1ELb0EEENS1_19SingleTileSchedulerILb0ELb1ELb1ELi128EEEEEEEEEvNT_6ParamsE,@function
        .size           _ZN7cutlass13device_kernelIN5flash11enable_sm90INS1_16FlashAttnFwdSm90INS1_25CollectiveMainloopFwdSm90ILi2EN4cute5tupleIJNS5_1CILi1EEES8_S8_EEENS6_IJNS7_ILi128EEENS7_ILi80EEENS7_ILi256EEEEEELi256ENS_6half_tEfNS_4arch4Sm90ELb0ELb0ELb0ELb0ELb0ELb0ELb0ELb1ELb1ELb1ELb1ELb0EEENS1_21CollectiveEpilogueFwdINS6_IJSA_SC_SB_EEES9_SE_SG_Li256ELb0ELb1ELb1ELb0EEENS1_19SingleTileSchedulerILb0ELb1ELb1ELi128EEEEEEEEEvNT_6ParamsE,(.L_x_3200 - _ZN7cutlass13device_kernelIN5flash11enable_sm90INS1_16FlashAttnFwdSm90INS1_25CollectiveMainloopFwdSm90ILi2EN4cute5tupleIJNS5_1CILi1EEES8_S8_EEENS6_IJNS7_ILi128EEENS7_ILi80EEENS7_ILi256EEEEEELi256ENS_6half_tEfNS_4arch4Sm90ELb0ELb0ELb0ELb0ELb0ELb0ELb0ELb1ELb1ELb1ELb1ELb0EEENS1_21CollectiveEpilogueFwdINS6_IJSA_SC_SB_EEES9_SE_SG_Li256ELb0ELb1ELb1ELb0EEENS1_19SingleTileSchedulerILb0ELb1ELb1ELi128EEEEEEEEEvNT_6ParamsE)
        .other          _ZN7cutlass13device_kernelIN5flash11enable_sm90INS1_16FlashAttnFwdSm90INS1_25CollectiveMainloopFwdSm90ILi2EN4cute5tupleIJNS5_1CILi1EEES8_S8_EEENS6_IJNS7_ILi128EEENS7_ILi80EEENS7_ILi256EEEEEELi256ENS_6half_tEfNS_4arch4Sm90ELb0ELb0ELb0ELb0ELb0ELb0ELb0ELb1ELb1ELb1ELb1ELb0EEENS1_21CollectiveEpilogueFwdINS6_IJSA_SC_SB_EEES9_SE_SG_Li256ELb0ELb1ELb1ELb0EEENS1_19SingleTileSchedulerILb0ELb1ELb1ELi128EEEEEEEEEvNT_6ParamsE,@"STO_CUDA_ENTRY STV_DEFAULT"
_ZN7cutlass13device_kernelIN5flash11enable_sm90INS1_16FlashAttnFwdSm90INS1_25CollectiveMainloopFwdSm90ILi2EN4cute5tupleIJNS5_1CILi1EEES8_S8_EEENS6_IJNS7_ILi128EEENS7_ILi80EEENS7_ILi256EEEEEELi256ENS_6half_tEfNS_4arch4Sm90ELb0ELb0ELb0ELb0ELb0ELb0ELb0ELb1ELb1ELb1ELb1ELb0EEENS1_21CollectiveEpilogueFwdINS6_IJSA_SC_SB_EEES9_SE_SG_Li256ELb0ELb1ELb1ELb0EEENS1_19SingleTileSchedulerILb0ELb1ELb1ELi128EEEEEEEEEvNT_6ParamsE:
[----:B------:R-:W0:Y:S02]  /*0000*/  LDC R1, c[0x0][0x28] ;  /* 0x00000a00ff017b82 */ /* 0x000e240000000800 */
[----:B0-----:R-:W-:Y:S01]  /*0010*/  VIADD R1, R1, 0xffffffe8 ;  /* 0xffffffe801017836 */ /* 0x001fe20000000000 */
[----:B------:R-:W0:Y:S01]  /*0020*/  S2R R3, SR_TID.X ;  /* 0x0000000000037919 */ /* 0x000e220000002100 */
[----:B------:R-:W-:Y:S01]  /*0030*/  ELECT P0, URZ, PT ;  /* 0x00000000003f782f */ /* 0x000fe20003800000 */
[----:B------:R-:W-:Y:S01]  /*0040*/  BSSY B0, `(.L_x_0) ;  /* 0x000000d000007945 */ /* 0x000fe20003800000 */
[----:B0-----:R-:W-:-:S05]  /*0050*/  SHF.R.U32.HI R0, RZ, 0x5, R3 ;  /* 0x00000005ff007819 */ /* 0x001fca0000011603 */
[----:B------:R-:W0:Y:S02]  /*0060*/  SHFL.IDX PT, R2, R0, RZ, 0x1f ;  /* 0x00001fff00027589 */ /* 0x000e2400000e0000 */
[----:B0-----:R-:W-:-:S13]  /*0070*/  ISETP.EQ.AND P0, PT, R2, RZ, P0 ;  /* 0x000000ff0200720c */ /* 0x001fda0000702270 */
[----:B------:R-:W-:Y:S05]  /*0080*/  @!P0 BRA `(.L_x_1) ;  /* 0x0000000000208947 */ /* 0x000fea0003800000 */
[----:B------:R-:W-:Y:S02]  /*0090*/  ULDC.64 UR4, c[0x0][0x198] ;  /* 0x0000660000047ab9 */ /* 0x000fe40000000a00 */
[----:B------:R-:W-:Y:S02]  /*00a0*/  UIADD3 UR6, UP0, UR4, 0x370, URZ ;  /* 0x0000037004067890 */ /* 0x000fe4000ff1e03f */
[----:B------:R-:W-:Y:S02]  /*00b0*/  UIADD3 UR4, UP1, UR4, 0x470, URZ ;  /* 0x0000047004047890 */ /* 0x000fe4000ff3e03f */
[----:B------:R-:W-:Y:S02]  /*00c0*/  UIADD3.X UR7, URZ, UR5, URZ, UP0, !UPT ;  /* 0x000000053f077290 */ /* 0x000fe400087fe43f */
[----:B------:R-:W-:-:S07]  /*00d0*/  UIADD3.X UR5, URZ, UR5, URZ, UP1, !UPT ;  /* 0x000000053f057290 */ /* 0x000fce0008ffe43f */
[----:B------:R0:W-:Y:S02]  /*00e0*/  UTMACCTL.PF [UR6] ;  /* 0x00000000060079b9 */ /* 0x0001e40008040000 */
[----:B------:R0:W-:Y:S02]  /*00f0*/  UTMACCTL.PF [UR4] ;  /* 0x00000000040079b9 */ /* 0x0001e40008040000 */
[----:B0-----:R-:W-:Y:S01]  /*0100*/  NOP ;  /* 0x0000000000007918 */ /* 0x001fe20000000000 */
.L_x_1:
[----:B------:R-:W-:Y:S05]  /*0110*/  BSYNC B0 ;  /* 0x0000000000007941 */ /* 0x000fea0003800000 */
.L_x_0:
[----:B------:R-:W-:Y:S01]  /*0120*/  VOTEU.ANY UP0, P0 ;  /* 0x00000000003f7886 */ /* 0x000fe20000000100 */
[----:B------:R-:W0:Y:S01]  /*0130*/  SHFL.IDX PT, R2, R0, RZ, 0x1f ;  /* 0x00001fff00027589 */ /* 0x000e2200000e0000 */
[----:B------:R-:W-:Y:S01]  /*0140*/  UMOV UR4, 0x80 ;  /* 0x0000008000047882 */ /* 0x000fe20000000000 */
[----:B------:R-:W-:Y:S01]  /*0150*/  UMOV UR7, 0x100 ;  /* 0x0000010000077882 */ /* 0x000fe20000000000 */
[----:B------:R-:W-:Y:S01]  /*0160*/  VOTEU.ANY UP1, P0 ;  /* 0x00000000003f7886 */ /* 0x000fe20000020100 */
[----:B------:R-:W1:Y:S01]  /*0170*/  @UP0 S2UR UR8, SR_CgaCtaId ;  /* 0x00000000000809c3 */ /* 0x000e620000008800 */
[----:B------:R-:W-:Y:S01]  /*0180*/  @UP0 UMOV UR6, 0x400 ;  /* 0x0000040000060882 */ /* 0x000fe20000000000 */
[----:B------:R-:W-:-:S04]  /*0190*/  @UP0 UIADD3 UR4, -UR4, 0x100000, URZ ;  /* 0x0010000004040890 */ /* 0x000fc8000fffe13f */
[----:B------:R-:W-:Y:S02]  /*01a0*/  @UP0 USHF.L.U32 UR5, UR4, 0xb, URZ ;  /* 0x0000000b04050899 */ /* 0x000fe4000800063f */
[----:B------:R-:W-:Y:S01]  /*01b0*/  @UP0 USHF.L.U32 UR4, UR4, 0x1, URZ ;  /* 0x0000000104040899 */ /* 0x000fe2000800063f */
[----:B0-----:R-:W-:Y:S02]  /*01c0*/  ISETP.NE.AND P1, PT, R2, RZ, PT ;  /* 0x000000ff0200720c */ /* 0x001fe40003f25270 */
[----:B------:R-:W-:Y:S01]  /*01d0*/  SHF.R.U32.HI R2, RZ, 0x7, R3 ;  /* 0x00000007ff027819 */ /* 0x000fe20000011603 */
[----:B-1----:R-:W-:Y:S02]  /*01e0*/  @UP0 ULEA UR8, UR8, UR6, 0x18 ;  /* 0x0000000608080291 */ /* 0x002fe4000f8ec03f */
[----:B------:R-:W-:-:S04]  /*01f0*/  @UP0 UIADD3 UR6, -UR7, 0x100000, URZ ;  /* 0x0010000007060890 */ /* 0x000fc8000fffe13f */
[----:B------:R-:W-:Y:S02]  /*0200*/  @UP0 USHF.L.U32 UR7, UR6, 0xb, URZ ;  /* 0x0000000b06070899 */ /* 0x000fe4000800063f */
[----:B------:R-:W-:Y:S01]  /*0210*/  @UP0 USHF.L.U32 UR6, UR6, 0x1, URZ ;  /* 0x0000000106060899 */ /* 0x000fe2000800063f */
[----:B------:R-:W-:Y:S01]  /*0220*/  VOTEU.ANY UP0, P0 ;  /* 0x00000000003f7886 */ /* 0x000fe20000000100 */
[----:B------:R-:W0:Y:S04]  /*0230*/  SHFL.IDX PT, R2, R2, RZ, 0x1f ;  /* 0x00001fff02027589 */ /* 0x000e2800000e0000 */
[----:B------:R-:W1:Y:S02]  /*0240*/  FENCE.VIEW.ASYNC.S ;  /* 0x00000000000073c6 */ /* 0x000e640000000000 */
[----:B-1----:R1:W2:Y:S04]  /*0250*/  @UP0 SYNCS.EXCH.64 URZ, [UR8+0x38800], UR4 ;  /* 0x03880004083f05b2 */ /* 0x0022a80008000100 */
[----:B------:R1:W3:Y:S01]  /*0260*/  @UP1 SYNCS.EXCH.64 URZ, [UR8+0x38820], UR6 ;  /* 0x03882006083f15b2 */ /* 0x0002e20008000100 */
[----:B------:R-:W-:Y:S05]  /*0270*/  @P1 BRA `(.L_x_2) ;  /* 0x0000000000481947 */ /* 0x000fea0003800000 */
[----:B-1----:R-:W1:Y:S01]  /*0280*/  S2UR UR5, SR_CgaCtaId ;  /* 0x00000000000579c3 */ /* 0x002e620000008800 */
[----:B------:R-:W-:Y:S01]  /*0290*/  UMOV UR4, 0x400 ;  /* 0x0000040000047882 */ /* 0x000fe20000000000 */
[----:B------:R-:W-:Y:S01]  /*02a0*/  UMOV UR6, 0x1 ;  /* 0x0000000100067882 */ /* 0x000fe20000000000 */
[----:B------:R-:W-:Y:S01]  /*02b0*/  UMOV UR7, 0x2 ;  /* 0x0000000200077882 */ /* 0x000fe20000000000 */
[----:B------:R-:W-:Y:S01]  /*02c0*/  ELECT P0, URZ, PT ;  /* 0x00000000003f782f */ /* 0x000fe20003800000 */
[----:B-1----:R-:W-:Y:S02]  /*02d0*/  ULEA UR8, UR5, UR4, 0x18 ;  /* 0x0000000405087291 */ /* 0x002fe4000f8ec03f */
[----:B------:R-:W-:-:S04]  /*02e0*/  UIADD3 UR4, -UR6, 0x100000, URZ ;  /* 0x0010000006047890 */ /* 0x000fc8000fffe13f */
[----:B------:R-:W-:Y:S02]  /*02f0*/  USHF.L.U32 UR5, UR4, 0xb, URZ ;  /* 0x0000000b04057899 */ /* 0x000fe4000800063f */
[----:B------:R-:W-:Y:S02]  /*0300*/  USHF.L.U32 UR4, UR4, 0x1, URZ ;  /* 0x0000000104047899 */ /* 0x000fe4000800063f */
[----:B------:R-:W-:-:S04]  /*0310*/  UIADD3 UR6, -UR7, 0x100000, URZ ;  /* 0x0010000007067890 */ /* 0x000fc8000fffe13f */
[----:B------:R-:W-:Y:S02]  /*0320*/  USHF.L.U32 UR7, UR6, 0xb, URZ ;  /* 0x0000000b06077899 */ /* 0x000fe4000800063f */
[----:B------:R-:W-:Y:S01]  /*0330*/  USHF.L.U32 UR6, UR6, 0x1, URZ ;  /* 0x0000000106067899 */ /* 0x000fe2000800063f */
[----:B------:R-:W1:Y:S03]  /*0340*/  FENCE.VIEW.ASYNC.S ;  /* 0x00000000000073c6 */ /* 0x000e660000000000 */
[----:B-1----:R4:W1:Y:S08]  /*0350*/  SYNCS.EXCH.64 URZ, [UR8+0x38830], UR4 ;  /* 0x03883004083f75b2 */ /* 0x0028700008000100 */
[----:B------:R4:W0:Y:S01]  /*0360*/  SYNCS.EXCH.64 URZ, [UR8+0x38840], UR6 ;  /* 0x03884006083f75b2 */ /* 0x0008220008000100 */
[----:B------:R4:W0:Y:S01]  /*0370*/  SYNCS.EXCH.64 URZ, [UR8+0x38838], UR4 ;  /* 0x03883804083f75b2 */ /* 0x0008220008000100 */
[----:B------:R4:W0:Y:S02]  /*0380*/  SYNCS.EXCH.64 URZ, [UR8+0x38848], UR6 ;  /* 0x03884806083f75b2 */ /* 0x0008240008000100 */
[----:B----4-:R-:W-:Y:S01]  /*0390*/  NOP ;  /* 0x0000000000007918 */ /* 0x010fe20000000000 */
.L_x_2:
[----:B------:R-:W4:Y:S01]  /*03a0*/  SHFL.IDX PT, R3, R0, RZ, 0x1f ;  /* 0x00001fff00037589 */ /* 0x000f2200000e0000 */
[----:B------:R-:W-:Y:S01]  /*03b0*/  NOP ;  /* 0x0000000000007918 */ /* 0x000fe20000000000 */
[----:B----4-:R-:W-:-:S13]  /*03c0*/  ISETP.NE.AND P0, PT, R3, RZ, PT ;  /* 0x000000ff0300720c */ /* 0x010fda0003f05270 */
        /* <DEDUP_REMOVED lines=19> */
.L_x_3:
[----:B------:R-:W4:Y:S01]  /*0500*/  SHFL.IDX PT, R3, R0, RZ, 0x1f ;  /* 0x00001fff00037589 */ /* 0x000f2200000e0000 */
[----:B------:R-:W-:Y:S01]  /*0510*/  NOP ;  /* 0x0000000000007918 */ /* 0x000fe20000000000 */
[----:B----4-:R-:W-:-:S13]  /*0520*/  ISETP.NE.AND P0, PT, R3, RZ, PT ;  /* 0x000000ff0300720c */ /* 0x010fda0003f05270 */
[----:B------:R-:W-:Y:S05]  /*0530*/  @P0 BRA `(.L_x_4) ;  /* 0x0000000000380947 */ /* 0x000fea0003800000 */
[----:B-1----:R-:W1:Y:S01]  /*0540*/  S2UR UR5, SR_CgaCtaId ;  /* 0x00000000000579c3 */ /* 0x002e620000008800 */
[----:B------:R-:W-:Y:S01]  /*0550*/  UMOV UR4, 0x400 ;  /* 0x0000040000047882 */ /* 0x000fe20000000000 */
[----:B------:R-:W-:Y:S01]  /*0560*/  UMOV UR7, 0x1 ;  /* 0x0000000100077882 */ /* 0x000fe20000000000 */
[----:B------:R-:W-:Y:S01]  /*0570*/  ELECT P0, URZ, PT ;  /* 0x00000000003f782f */ /* 0x000fe20003800000 */
[----:B-1----:R-:W-:Y:S02]  /*0580*/  ULEA UR6, UR5, UR4, 0x18 ;  /* 0x0000000405067291 */ /* 0x002fe4000f8ec03f */
[----:B------:R-:W-:-:S04]  /*0590*/  UIADD3 UR4, -UR7, 0x100000, URZ ;  /* 0x0010000007047890 */ /* 0x000fc8000fffe13f */
[----:B------:R-:W-:Y:S02]  /*05a0*/  USHF.L.U32 UR5, UR4, 0xb, URZ ;  /* 0x0000000b04057899 */ /* 0x000fe4000800063f */
[----:B------:R-:W-:Y:S01]  /*05b0*/  USHF.L.U32 UR4, UR4, 0x1, URZ ;  /* 0x0000000104047899 */ /* 0x000fe2000800063f */
[----:B------:R-:W1:Y:S11]  /*05c0*/  FENCE.VIEW.ASYNC.S ;  /* 0x00000000000073c6 */ /* 0x000e760000000000 */
[----:B-1----:R4:W1:Y:S01]  /*05d0*/  SYNCS.EXCH.64 URZ, [UR6+0x38870], UR4 ;  /* 0x03887004063f75b2 */ /* 0x0028620008000100 */
[----:B------:R4:W0:Y:S01]  /*05e0*/  SYNCS.EXCH.64 URZ, [UR6+0x38880], UR4 ;  /* 0x03888004063f75b2 */ /* 0x0008220008000100 */
[----:B------:R4:W0:Y:S01]  /*05f0*/  SYNCS.EXCH.64 URZ, [UR6+0x38878], UR4 ;  /* 0x03887804063f75b2 */ /* 0x0008220008000100 */
[----:B------:R4:W0:Y:S02]  /*0600*/  SYNCS.EXCH.64 URZ, [UR6+0x38888], UR4 ;  /* 0x03888804063f75b2 */ /* 0x0008240008000100 */
[----:B----4-:R-:W-:Y:S01]  /*0610*/  NOP ;  /* 0x0000000000007918 */ /* 0x010fe20000000000 */
.L_x_4:
        /* <DEDUP_REMOVED lines=22> */
.L_x_5:
        /* <DEDUP_REMOVED lines=22> */
.L_x_6:
[----:B0-----:R-:W-:Y:S01]  /*08e0*/  ISETP.NE.AND P0, PT, R2, RZ, PT ;  /* 0x000000ff0200720c */ /* 0x001fe20003f05270 */
[----:B------:R-:W-:Y:S01]  /*08f0*/  IMAD.MOV.U32 R2, RZ, RZ, 0x1 ;  /* 0x00000001ff027424 */ /* 0x000fe200078e00ff */
[----:B------:R-:W-:Y:S01]  /*0900*/  NOP ;  /* 0x0000000000007918 */ /* 0x000fe20000000000 */
[----:B------:R-:W-:Y:S03]  /*0910*/  BSSY B6, `(.L_x_7) ;  /* 0x000104d000067945 */ /* 0x000fe60003800000 */
[----:B------:R-:W-:-:S05]  /*0920*/  SEL R2, R2, 0x2, !P0 ;  /* 0x0000000202027807 */ /* 0x000fca0004000000 */
[----:B------:R0:W-:Y:S01]  /*0930*/  STL [R1+0x14], R2 ;  /* 0x0000140201007387 */ /* 0x0001e20000100800 */
[----:B-123--:R-:W-:Y:S06]  /*0940*/  BAR.SYNC.DEFER_BLOCKING 0x0 ;  /* 0x0000000000007b1d */ /* 0x00efec0000010000 */
[----:B------:R-:W-:Y:S05]  /*0950*/  @!P0 BRA `(.L_x_8) ;  /* 0x000000bc00308947 */ /* 0x000fea0003800000 */
.L_x_9:
[----:B------:R-:W-:-:S08]  /*0960*/  NOP ;  /* 0x0000000000007918 */ /* 0x000fd00000000000 */
[----:B------:R-:W1:Y:S02]  /*0970*/  USETMAXREG.TRY_ALLOC.CTAPOOL UP0, 0xf0 ;  /* 0x000000f0000079c8 */ /* 0x000e640008000600 */
[----:B-1----:R-:W-:-:S13]  /*0980*/  PLOP3.LUT P0, PT, PT, PT, UP0, 0x80, 0x0 ;  /* 0x000000000000781c */ /* 0x002fda0003f0f008 */
[----:B------:R-:W-:Y:S05]  /*0990*/  @!P0 BRA `(.L_x_9) ;  /* 0xfffffffc00f08947 */ /* 0x000fea000383ffff */
[----:B0-----:R-:W0:Y:S08]  /*09a0*/  LDC R2, c[0x0][0xc50] ;  /* 0x00031400ff027b82 */ /* 0x001e300000000800 */
[----:B------:R-:W1:Y:S08]  /*09b0*/  S2UR UR4, SR_CTAID.Y ;  /* 0x00000000000479c3 */ /* 0x000e700000002600 */
[----:B------:R-:W2:Y:S08]  /*09c0*/  S2UR UR5, SR_CTAID.Z ;  /* 0x00000000000579c3 */ /* 0x000eb00000002700 */
[----:B------:R-:W-:Y:S06]  /*09d0*/  BAR.ARV 0x8, 0x180 ;  /* 0x0206000000007b1d */ /* 0x000fec0000002000 */
[----:B0-----:R-:W-:Y:S01]  /*09e0*/  ISETP.NE.AND P0, PT, R2, 0x1, PT ;  /* 0x000000010200780c */ /* 0x001fe20003f05270 */
[----:B-1----:R-:W-:-:S12]  /*09f0*/  IMAD.U32 R18, RZ, RZ, UR4 ;  /* 0x00000004ff127e24 */ /* 0x002fd8000f8e00ff */
[----:B------:R-:W0:Y:S08]  /*0a00*/  @P0 LDC R0, c[0x0][0xc54] ;  /* 0x00031500ff000b82 */ /* 0x000e300000000800 */
[----:B------:R-:W1:Y:S01]  /*0a10*/  @P0 LDC R3, c[0x0][0xc58] ;  /* 0x00031600ff030b82 */ /* 0x000e620000000800 */
[----:B0-----:R-:W-:-:S05]  /*0a20*/  @P0 IMAD.HI.U32 R0, R0, UR4, RZ ;  /* 0x0000000400000c27 */ /* 0x001fca000f8e00ff */
[----:B-1----:R-:W-:Y:S02]  /*0a30*/  @P0 SHF.R.U32.HI R18, RZ, R3, R0 ;  /* 0x00000003ff120219 */ /* 0x002fe40000011600 */
[----:B--2---:R-:W-:-:S03]  /*0a40*/  ISETP.LE.AND P0, PT, RZ, UR5, PT ;  /* 0x00000005ff007c0c */ /* 0x004fc6000bf03270 */
[----:B------:R-:W-:-:S04]  /*0a50*/  IMAD.MOV R3, RZ, RZ, -R18 ;  /* 0x000000ffff037224 */ /* 0x000fc800078e0a12 */
[----:B------:R-:W-:-:S06]  /*0a60*/  IMAD R2, R2, R3, UR4 ;  /* 0x0000000402027e24 */ /* 0x000fcc000f8e0203 */
[----:B------:R-:W-:Y:S05]  /*0a70*/  @!P0 BRA `(.L_x_10) ;  /* 0x0000010000d88947 */ /* 0x000fea0003800000 */
[----:B------:R-:W0:Y:S01]  /*0a80*/  LDC.64 R4, c[0x0][0x418] ;  /* 0x00010600ff047b82 */ /* 0x000e220000000a00 */
[----:B------:R-:W-:Y:S01]  /*0a90*/  LOP3.LUT R17, R2, 0xffff, RZ, 0xc0, !PT ;  /* 0x0000ffff02117812 */ /* 0x000fe200078ec0ff */
[----:B------:R-:W-:-:S06]  /*0aa0*/  IMAD.MOV.U32 R22, RZ, RZ, RZ ;  /* 0x000000ffff167224 */ /* 0x000fcc00078e00ff */
[----:B------:R-:W1:Y:S08]  /*0ab0*/  LDC R19, c[0x0][0x424] ;  /* 0x00010900ff137b82 */ /* 0x000e700000000800 */
[----:B------:R-:W2:Y:S01]  /*0ac0*/  LDC R0, c[0x0][0x2f0] ;  /* 0x0000bc00ff007b82 */ /* 0x000ea20000000800 */
[----:B0-----:R-:W-:-:S04]  /*0ad0*/  ISETP.NE.U32.AND P0, PT, R4, RZ, PT ;  /* 0x000000ff0400720c */ /* 0x001fc80003f05070 */
[----:B------:R-:W-:-:S04]  /*0ae0*/  ISETP.NE.AND.EX P0, PT, R5, RZ, PT, P0 ;  /* 0x000000ff0500720c */ /* 0x000fc80003f05300 */
[----:B-1----:R-:W-:-:S05]  /*0af0*/  SEL R19, R19, 0x1, P0 ;  /* 0x0000000113137807 */ /* 0x002fca0000000000 */
[----:B--2---:R-:W-:-:S04]  /*0b00*/  IMAD R19, R19, R0, RZ ;  /* 0x0000000013137224 */ /* 0x004fc800078e02ff */
[C---:B------:R-:W-:Y:S01]  /*0b10*/  VIADD R0, R19.reuse, 0x4f ;  /* 0x0000004f13007836 */ /* 0x040fe20000000000 */
[----:B------:R-:W-:-:S03]  /*0b20*/  ISETP.GE.AND P0, PT, R19, 0x1, PT ;  /* 0x000000011300780c */ /* 0x000fc60003f06270 */
[----:B------:R-:W-:-:S05]  /*0b30*/  IMAD.HI R0, R0, 0x66666667, RZ ;  /* 0x6666666700007827 */ /* 0x000fca00078e02ff */
[----:B------:R-:W-:-:S04]  /*0b40*/  SHF.R.U32.HI R3, RZ, 0x1f, R0 ;  /* 0x0000001fff037819 */ /* 0x000fc80000011600 */
[----:B------:R-:W-:Y:S01]  /*0b50*/  LEA.HI.SX32 R0, R0, R3, 0x1b ;  /* 0x0000000300007211 */ /* 0x000fe200078fdaff */
[----:B------:R-:W-:Y:S06]  /*0b60*/  @!P0 BRA `(.L_x_11) ;  /* 0x0000000000788947 */ /* 0x000fec0003800000 */
[----:B------:R-:W-:-:S04]  /*0b70*/  SHF.R.U32.HI R5, RZ, 0x10, R2 ;  /* 0x00000010ff057819 */ /* 0x000fc80000011602 */
[----:B------:R-:W-:-:S13]  /*0b80*/  ISETP.NE.AND P0, PT, R5, RZ, PT ;  /* 0x000000ff0500720c */ /* 0x000fda0003f05270 */
[----:B------:R-:W0:Y:S02]  /*0b90*/  @!P0 LDC R5, c[0x0][0x9f0] ;  /* 0x00027c00ff058b82 */ /* 0x000e240000000800 */
[-C--:B0-----:R-:W-:Y:S02]  /*0ba0*/  IABS R7, R5.reuse ;  /* 0x0000000500077213 */ /* 0x081fe40000000000 */
[----:B------:R-:W-:Y:S02]  /*0bb0*/  IADD3 R4, R0, -0x1, R5 ;  /* 0xffffffff00047810 */ /* 0x000fe40007ffe005 */
[----:B------:R-:W0:Y:S01]  /*0bc0*/  I2F.RP R6, R7 ;  /* 0x0000000700067306 */ /* 0x000e220000209400 */
[----:B------:R-:W-:-:S05]  /*0bd0*/  IABS R10, R5 ;  /* 0x00000005000a7213 */ /* 0x000fca0000000000 */
[----:B------:R-:W-:Y:S02]  /*0be0*/  IMAD.MOV R10, RZ, RZ, -R10 ;  /* 0x000000ffff0a7224 */ /* 0x000fe400078e0a0a */
[----:B0-----:R-:W0:Y:S02]  /*0bf0*/  MUFU.RCP R6, R6 ;  /* 0x0000000600067308 */ /* 0x001e240000001000 */
[----:B0-----:R-:W-:Y:S02]  /*0c00*/  IADD3 R2, R6, 0xffffffe, RZ ;  /* 0x0ffffffe06027810 */ /* 0x001fe40007ffe0ff */
[----:B------:R-:W-:-:S04]  /*0c10*/  IABS R6, R4 ;  /* 0x0000000400067213 */ /* 0x000fc80000000000 */
[----:B------:R0:W1:Y:S01]  /*0c20*/  F2I.FTZ.U32.TRUNC.NTZ R3, R2 ;  /* 0x0000000200037305 */ /* 0x000062000021f000 */
[----:B------:R-:W-:-:S04]  /*0c30*/  LOP3.LUT R4, R4, R5, RZ, 0x3c, !PT ;  /* 0x0000000504047212 */ /* 0x000fc800078e3cff */
[----:B------:R-:W-:Y:S01]  /*0c40*/  ISETP.GE.AND P2, PT, R4, RZ, PT ;  /* 0x000000ff0400720c */ /* 0x000fe20003f46270 */
[----:B0-----:R-:W-:Y:S02]  /*0c50*/  IMAD.MOV.U32 R2, RZ, RZ, RZ ;  /* 0x000000ffff027224 */ /* 0x001fe400078e00ff */
[----:B-1----:R-:W-:-:S04]  /*0c60*/  IMAD.MOV R8, RZ, RZ, -R3 ;  /* 0x000000ffff087224 */ /* 0x002fc800078e0a03 */
[----:B------:R-:W-:-:S04]  /*0c70*/  IMAD R9, R8, R7, RZ ;  /* 0x0000000708097224 */ /* 0x000fc800078e02ff */
[----:B------:R-:W-:-:S04]  /*0c80*/  IMAD.HI.U32 R3, R3, R9, R2 ;  /* 0x0000000903037227 */ /* 0x000fc800078e0002 */
[----:B------:R-:W-:Y:S02]  /*0c90*/  IMAD.MOV.U32 R2, RZ, RZ, R10 ;  /* 0x000000ffff027224 */ /* 0x000fe400078e000a */
[----:B------:R-:W-:-:S04]  /*0ca0*/  IMAD.HI.U32 R3, R3, R6, RZ ;  /* 0x0000000603037227 */ /* 0x000fc800078e00ff */
[----:B------:R-:W-:-:S05]  /*0cb0*/  IMAD R2, R3, R2, R6 ;  /* 0x0000000203027224 */ /* 0x000fca00078e0206 */
[----:B------:R-:W-:-:S13]  /*0cc0*/  ISETP.GT.U32.AND P1, PT, R7, R2, PT ;  /* 0x000000020700720c */ /* 0x000fda0003f24070 */
[----:B------:R-:W-:Y:S02]  /*0cd0*/  @!P1 IMAD.IADD R2, R2, 0x1, -R7 ;  /* 0x0000000102029824 */ /* 0x000fe400078e0a07 */
[----:B------:R-:W-:Y:S01]  /*0ce0*/  @!P1 VIADD R3, R3, 0x1 ;  /* 0x0000000103039836 */ /* 0x000fe20000000000 */
[----:B------:R-:W-:Y:S02]  /*0cf0*/  ISETP.NE.AND P1, PT, R5, RZ, PT ;  /* 0x000000ff0500720c */ /* 0x000fe40003f25270 */
[----:B------:R-:W-:-:S13]  /*0d00*/  ISETP.GE.U32.AND P0, PT, R2, R7, PT ;  /* 0x000000070200720c */ /* 0x000fda0003f06070 */
[----:B------:R-:W-:-:S05]  /*0d10*/  @P0 IADD3 R3, R3, 0x1, RZ ;  /* 0x0000000103030810 */ /* 0x000fca0007ffe0ff */
[----:B------:R-:W-:Y:S01]  /*0d20*/  @!P2 IMAD.MOV R3, RZ, RZ, -R3 ;  /* 0x000000ffff03a224 */ /* 0x000fe200078e0a03 */
[----:B------:R-:W-:-:S05]  /*0d30*/  @!P1 LOP3.LUT R3, RZ, R5, RZ, 0x33, !PT ;  /* 0x00000005ff039212 */ /* 0x000fca00078e33ff */
[----:B------:R-:W-:-:S07]  /*0d40*/  IMAD.MOV.U32 R22, RZ, RZ, R3 ;  /* 0x000000ffff167224 */ /* 0x000fce00078e0003 */
.L_x_11:
[----:B------:R-:W0:Y:S01]  /*0d50*/  S2R R2, SR_TID.X ;  /* 0x0000000000027919 */ /* 0x000e220000002100 */
[-C--:B------:R-:W-:Y:S01]  /*0d60*/  IMAD R17, R17, R22.reuse, RZ ;  /* 0x0000001611117224 */ /* 0x080fe200078e02ff */
[----:B------:R-:W-:Y:S01]  /*0d70*/  PLOP3.LUT P0, PT, PT, PT, PT, 0x80, 0x0 ;  /* 0x000000000000781c */ /* 0x000fe20003f0f070 */
[----:B------:R-:W-:Y:S01]  /*0d80*/  IMAD.MOV.U32 R3, RZ, RZ, RZ ;  /* 0x000000ffff037224 */ /* 0x000fe200078e00ff */
[----:B------:R-:W-:Y:S02]  /*0d90*/  CS2R R150, SRZ ;  /* 0x0000000000967805 */ /* 0x000fe4000001ff00 */
[----:B------:R-:W-:Y:S02]  /*0da0*/  CS2R R148, SRZ ;  /* 0x0000000000947805 */ /* 0x000fe4000001ff00 */
[----:B------:R-:W-:Y:S01]  /*0db0*/  VIADDMNMX R22, R17, R22, R0, PT ;  /* 0x0000001611167246 */ /* 0x000fe20003800100 */
[----:B------:R-:W-:Y:S01]  /*0dc0*/  IMAD.MOV.U32 R0, RZ, RZ, RZ ;  /* 0x000000ffff007224 */ /* 0x000fe200078e00ff */
[----:B------:R-:W-:-:S02]  /*0dd0*/  CS2R R146, SRZ ;  /* 0x0000000000927805 */ /* 0x000fc4000001ff00 */
[----:B------:R-:W-:Y:S02]  /*0de0*/  CS2R R144, SRZ ;  /* 0x0000000000907805 */ /* 0x000fe4000001ff00 */
[----:B------:R-:W-:Y:S02]  /*0df0*/  ISETP.GT.AND P1, PT, R22, R17, PT ;  /* 0x000000111600720c */ /* 0x000fe40003f24270 */
[----:B------:R-:W-:Y:S02]  /*0e00*/  CS2R R142, SRZ ;  /* 0x00000000008e7805 */ /* 0x000fe4000001ff00 */
[----:B------:R-:W-:Y:S02]  /*0e10*/  CS2R R140, SRZ ;  /* 0x00000000008c7805 */ /* 0x000fe4000001ff00 */
[----:B------:R-:W-:Y:S02]  /*0e20*/  CS2R R138, SRZ ;  /* 0x00000000008a7805 */ /* 0x000fe4000001ff00 */
[----:B------:R-:W-:-:S02]  /*0e30*/  CS2R R136, SRZ ;  /* 0x0000000000887805 */ /* 0x000fc4000001ff00 */
[----:B------:R-:W-:Y:S02]  /*0e40*/  CS2R R134, SRZ ;  /* 0x0000000000867805 */ /* 0x000fe4000001ff00 */
[----:B------:R-:W-:Y:S02]  /*0e50*/  CS2R R132, SRZ ;  /* 0x0000000000847805 */ /* 0x000fe4000001ff00 */
        /* <DEDUP_REMOVED lines=14> */
[----:B------:R-:W-:Y:S01]  /*0f40*/  CS2R R102, SRZ ;  /* 0x0000000000667805 */ /* 0x000fe2000001ff00 */
[----:B0-----:R-:W-:Y:S01]  /*0f50*/  VIADD R23, R2, 0xffffff80 ;  /* 0xffffff8002177836 */ /* 0x001fe20000000000 */
        /* <DEDUP_REMOVED lines=38> */
[----:B------:R-:W-:Y:S01]  /*11c0*/  CS2R R24, SRZ ;  /* 0x0000000000187805 */ /* 0x000fe2000001ff00 */
[----:B------:R-:W-:Y:S06]  /*11d0*/  @!P1 BRA `(.L_x_12) ;  /* 0x0000008c00e09947 */ /* 0x000fec0003800000 */
[----:B------:R-:W-:Y:S01]  /*11e0*/  SHF.R.S32.HI R0, RZ, 0x1f, R23 ;  /* 0x0000001fff007819 */ /* 0x000fe20000011417 */
[----:B------:R-:W0:Y:S01]  /*11f0*/  S2UR UR7, SR_CgaCtaId ;  /* 0x00000000000779c3 */ /* 0x000e220000008800 */
[----:B------:R-:W-:Y:S02]  /*1200*/  UMOV UR6, 0x400 ;  /* 0x0000040000067882 */ /* 0x000fe40000000000 */
[----:B------:R-:W-:-:S04]  /*1210*/  LEA.HI R64, R0, R23, RZ, 0x7 ;  /* 0x0000001700407211 */ /* 0x000fc800078f38ff */
[----:B------:R-:W-:-:S06]  /*1220*/  SHF.R.S32.HI R0, RZ, 0x7, R64 ;  /* 0x00000007ff007819 */ /* 0x000fcc0000011440 */
[----:B------:R-:W1:Y:S01]  /*1230*/  SHFL.IDX PT, R0, R0, RZ, 0x1f ;  /* 0x00001fff00007589 */ /* 0x000e6200000e0000 */
[----:B0-----:R-:W-:-:S04]  /*1240*/  ULEA UR8, UR7, UR6, 0x18 ;  /* 0x0000000607087291 */ /* 0x001fc8000f8ec03f */
[----:B------:R-:W-:Y:S02]  /*1250*/  UIADD3 UR6, UR8, 0x14400, URZ ;  /* 0x0001440008067890 */ /* 0x000fe4000fffe03f */
[----:B------:R-:W-:Y:S02]  /*1260*/  IMAD.U32 R16, RZ, RZ, UR8 ;  /* 0x00000008ff107e24 */ /* 0x000fe4000f8e00ff */
[----:B------:R-:W-:Y:S01]  /*1270*/  ULOP3.LUT UP0, URZ, UR6, 0x9f, URZ, 0xc0, !UPT ;  /* 0x0000009f063f7892 */ /* 0x000fe2000f80c03f */
[----:B-1----:R-:W-:-:S05]  /*1280*/  R2UR UR4, R0 ;  /* 0x00000000000472ca */ /* 0x002fca00000e0000 */
[----:B------:R-:W-:-:S08]  /*1290*/  PLOP3.LUT P0, PT, PT, PT, UP0, 0x80, 0x0 ;  /* 0x000000000000781c */ /* 0x000fd00003f0f008 */
[----:B------:R-:W-:-:S04]  /*12a0*/  ULEA.HI UR5, UR4, UR4, URZ, 0x1 ;  /* 0x0000000404057291 */ /* 0x000fc8000f8f083f */
[----:B------:R-:W-:-:S04]  /*12b0*/  ULOP3.LUT UR5, UR5, 0x1e, URZ, 0xc0, !UPT ;  /* 0x0000001e05057892 */ /* 0x000fc8000f8ec03f */
[----:B------:R-:W-:-:S04]  /*12c0*/  UIADD3 UR5, UR4, -UR5, URZ ;  /* 0x8000000504057290 */ /* 0x000fc8000fffe03f */
[----:B------:R-:W-:-:S04]  /*12d0*/  ULEA UR5, UR5, UR6, 0xd ;  /* 0x0000000605057291 */ /* 0x000fc8000f8e683f */
[----:B------:R-:W-:-:S04]  /*12e0*/  USHF.R.U32.HI UR5, URZ, 0x4, UR5 ;  /* 0x000000043f057899 */ /* 0x000fc80008011605 */
[----:B------:R-:W-:Y:S01]  /*12f0*/  ULOP3.LUT UR36, UR5, 0x3fff, URZ, 0xc0, !UPT ;  /* 0x00003fff05247892 */ /* 0x000fe2000f8ec03f */
[----:B------:R-:W-:Y:S11]  /*1300*/  @!P0 BRA `(.L_x_13) ;  /* 0x0000000000408947 */ /* 0x000ff60003800000 */
[----:B------:R-:W-:Y:S01]  /*1310*/  MOV R0, 0x0 ;  /* 0x0000000000007802 */ /* 0x000fe20000000f00 */
[----:B------:R-:W-:Y:S01]  /*1320*/  ULDC.64 UR4, c[0x4][0xa8] ;  /* 0x01002a0000047ab9 */ /* 0x000fe20000000a00 */
[----:B------:R-:W-:Y:S01]  /*1330*/  ULDC.64 UR6, c[0x4][0x28] ;  /* 0x01000a0000067ab9 */ /* 0x000fe20000000a00 */
[----:B------:R-:W-:Y:S01]  /*1340*/  MOV R4, UR4 ;  /* 0x0000000400047c02 */ /* 0x000fe20008000f00 */
[----:B------:R0:W1:Y:S01]  /*1350*/  LDC.64 R2, c[0x4][R0] ;  /* 0x0100000000027b82 */ /* 0x0000620000000a00 */
[----:B------:R-:W-:Y:S01]  /*1360*/  IMAD.U32 R5, RZ, RZ, UR5 ;  /* 0x00000005ff057e24 */ /* 0x000fe2000f8e00ff */
[----:B------:R-:W-:Y:S01]  /*1370*/  ULDC.64 UR4, c[0x4][0xb0] ;  /* 0x01002c0000047ab9 */ /* 0x000fe20000000a00 */
[----:B------:R-:W-:Y:S01]  /*1380*/  IMAD.U32 R10, RZ, RZ, UR6 ;  /* 0x00000006ff0a7e24 */ /* 0x000fe2000f8e00ff */
[----:B------:R-:W-:Y:S01]  /*1390*/  MOV R12, 0x1 ;  /* 0x00000001000c7802 */ /* 0x000fe20000000f00 */
[----:B------:R-:W-:Y:S02]  /*13a0*/  IMAD.U32 R6, RZ, RZ, UR4 ;  /* 0x00000004ff067e24 */ /* 0x000fe4000f8e00ff */
[----:B------:R-:W-:-:S02]  /*13b0*/  IMAD.U32 R7, RZ, RZ, UR5 ;  /* 0x00000005ff077e24 */ /* 0x000fc4000f8e00ff */
[----:B------:R-:W-:Y:S02]  /*13c0*/  IMAD.U32 R11, RZ, RZ, UR7 ;  /* 0x00000007ff0b7e24 */ /* 0x000fe4000f8e00ff */
[----:B------:R-:W-:Y:S02]  /*13d0*/  IMAD.MOV.U32 R8, RZ, RZ, 0x70 ;  /* 0x00000070ff087424 */ /* 0x000fe400078e00ff */
[----:B0-----:R-:W-:-:S07]  /*13e0*/  IMAD.MOV.U32 R13, RZ, RZ, RZ ;  /* 0x000000ffff0d7224 */ /* 0x001fce00078e00ff */
[----:B------:R-:W-:-:S07]  /*13f0*/  LEPC R20, `(.L_x_13) ;  /* 0x000000001014794e */ /* 0x000fce0000000000 */
[----:B-1----:R-:W-:Y:S05]  /*1400*/  CALL.ABS.NOINC R2 ;  /* 0x0000000002007343 */ /* 0x002fea0003c00000 */
.L_x_13:
[----:B------:R-:W2:Y:S01]  /*1410*/  LDL.LU R20, [R1+0x14] ;  /* 0x0000140001147983 */ /* 0x000ea20000300800 */
[----:B------:R-:W-:Y:S02]  /*1420*/  R2UR UR4, R16 ;  /* 0x00000000100472ca */ /* 0x000fe400000e0000 */
[----:B------:R-:W-:-:S11]  /*1430*/  SHF.L.U32 R2, RZ, 0x1f, RZ ;  /* 0x0000001fff027819 */ /* 0x000fd600000006ff */
[----:B------:R-:W0:Y:S01]  /*1440*/  SYNCS.PHASECHK.TRANS64.TRYWAIT P1, [UR4+0x38800], R2 ;  /* 0x03880002ff0075a7 */ /* 0x000e220008020144 */
[----:B--2---:R-:W-:-:S04]  /*1450*/  LOP3.LUT R0, R20, 0x1, RZ, 0xfc, !PT ;  /* 0x0000000114007812 */ /* 0x004fc800078efcff */
[----:B------:R-:W-:Y:S01]  /*1460*/  ISETP.NE.AND P0, PT, R0, 0x3, PT ;  /* 0x000000030000780c */ /* 0x000fe20003f05270 */
[----:B0-----:R-:W-:-:S12]  /*1470*/  @!P1 BRA `(.L_x_14) ;  /* 0x000000f800609947 */ /* 0x001fd80003800000 */
.L_x_132:
[----:B------:R-:W-:Y:S05]  /*1480*/  @!P0 BRA `(.L_x_15) ;  /* 0x0000000000048947 */ /* 0x000fea0003800000 */
[----:B------:R-:W-:Y:S01]  /*1490*/  BPT.TRAP 0x1 ;  /* 0x000000040000795c */ /* 0x000fe20000300000 */
.L_x_15:
[----:B------:R-:W-:-:S13]  /*14a0*/  R2UR UR4, R16 ;  /* 0x00000000100472ca */ /* 0x000fda00000e0000 */
[----:B------:R1:W2:Y:S01]  /*14b0*/  SYNCS.PHASECHK.TRANS64.TRYWAIT P2, [UR4+0x38830], R2 ;  /* 0x03883002ff0075a7 */ /* 0x0002a20008040144 */
[----:B------:R-:W-:Y:S05]  /*14c0*/  @!P0 BRA `(.L_x_16) ;  /* 0x0000000000048947 */ /* 0x000fea0003800000 */
[----:B------:R-:W-:Y:S01]  /*14d0*/  BPT.TRAP 0x1 ;  /* 0x000000040000795c */ /* 0x000fe20000300000 */
.L_x_16:
[----:B------:R-:W3:Y:S01]  /*14e0*/  S2R R0, SR_TID.X ;  /* 0x0000000000007919 */ /* 0x000ee20000002100 */
[----:B------:R-:W-:Y:S01]  /*14f0*/  IMAD.U32 R4, RZ, RZ, UR36 ;  /* 0x00000024ff047e24 */ /* 0x000fe2000f8e00ff */
[----:B---3--:R-:W-:-:S04]  /*1500*/  LOP3.LUT R0, R0, 0x7f, RZ, 0xc0, !PT ;  /* 0x0000007f00007812 */ /* 0x008fc800078ec0ff */
[----:B------:R-:W-:Y:S01]  /*1510*/  ISETP.NE.AND P1, PT, R0, RZ, PT ;  /* 0x000000ff0000720c */ /* 0x000fe20003f25270 */
[----:B--2---:R-:W-:-:S12]  /*1520*/  @P2 BRA `(.L_x_17) ;  /* 0x00000000000c2947 */ /* 0x004fd80003800000 */
[----:B------:R-:W-:-:S13]  /*1530*/  R2UR UR4, R16 ;  /* 0x00000000100472ca */ /* 0x000fda00000e0000 */
[----:B------:R-:W2:Y:S02]  /*1540*/  SYNCS.PHASECHK.TRANS64.TRYWAIT P2, [UR4+0x38830], R2 ;  /* 0x03883002ff0075a7 */ /* 0x000ea40008040144 */
[----:B--2---:R-:W-:Y:S05]  /*1550*/  @!P2 BRA `(.L_x_18) ;  /* 0x000000f80044a947 */ /* 0x004fea0003800000 */
.L_x_17:
[----:B------:R-:W-:Y:S05]  /*1560*/  WARPSYNC.ALL ;  /* 0x0000000000007948 */ /* 0x000fea0003800000 */
[----:B------:R-:W-:Y:S01]  /*1570*/  IMAD.MOV.U32 R9, RZ, RZ, RZ ;  /* 0x000000ffff097224 */ /* 0x000fe200078e00ff */
[----:B------:R-:W-:Y:S01]  /*1580*/  LOP3.LUT R4, R4, 0x10000, RZ, 0xfc, !PT ;  /* 0x0001000004047812 */ /* 0x000fe200078efcff */
[----:B------:R-:W-:Y:S02]  /*1590*/  IMAD.MOV.U32 R151, RZ, RZ, RZ ;  /* 0x000000ffff977224 */ /* 0x000fe400078e00ff */
[----:B------:R-:W-:Y:S01]  /*15a0*/  IMAD.MOV.U32 R5, RZ, RZ, 0x40000040 ;  /* 0x40000040ff057424 */ /* 0x000fe200078e00ff */
[----:B------:R-:W-:Y:S01]  /*15b0*/  R2UR UR60, R16 ;  /* 0x00000000103c72ca */ /* 0x000fe200000e0000 */
[----:B------:R-:W-:Y:S01]  /*15c0*/  WARPGROUP.ARRIVE ;  /* 0x00000000000079c5 */ /* 0x000fe20000000000 */
[C---:B------:R-:W-:Y:S01]  /*15d0*/  R2UR UR8, R4.reuse ;  /* 0x00000000040872ca */ /* 0x040fe200000e0000 */
[----:B------:R-:W-:Y:S01]  /*15e0*/  UMOV UR11, 0x40000040 ;  /* 0x40000040000b7882 */ /* 0x000fe20000000000 */
        /* <DEDUP_REMOVED lines=8> */
[----:B------:R-:W-:Y:S01]  /*1670*/  R2UR UR17, R5 ;  /* 0x00000000051172ca */ /* 0x000fe200000e0000 */
[----:B------:R-:W-:Y:S01]  /*1680*/  UIADD3 UR4, UR60, 0x24400, URZ ;  /* 0x000244003c047890 */ /* 0x000fe2000fffe03f */
[----:B------:R-:W-:Y:S01]  /*1690*/  R2UR UR6, R4 ;  /* 0x00000000040672ca */ /* 0x000fe200000e0000 */
[----:B------:R-:W-:Y:S01]  /*16a0*/  UMOV UR25, 0x40000040 ;  /* 0x4000004000197882 */ /* 0x000fe20000000000 */
[----:B------:R-:W-:Y:S01]  /*16b0*/  MOV R13, UR21 ;  /* 0x00000015000d7c02 */ /* 0x000fe20008000f00 */
[----:B------:R-:W-:Y:S01]  /*16c0*/  USHF.R.U32.HI UR4, URZ, 0x4, UR4 ;  /* 0x000000043f047899 */ /* 0x000fe20008011604 */
[----:B------:R-:W-:Y:S01]  /*16d0*/  LOP3.LUT R64, R64, 0xffffff80, RZ, 0xc0, !PT ;  /* 0xffffff8040407812 */ /* 0x000fe200078ec0ff */
[----:B------:R-:W-:Y:S01]  /*16e0*/  UMOV UR27, 0x40000040 ;  /* 0x40000040001b7882 */ /* 0x000fe20000000000 */
[----:B------:R-:W-:Y:S01]  /*16f0*/  UMOV UR29, 0x40000040 ;  /* 0x40000040001d7882 */ /* 0x000fe20000000000 */
[----:B------:R-:W-:Y:S01]  /*1700*/  ULOP3.LUT UR4, UR4, 0x3fff, URZ, 0xc0, !UPT ;  /* 0x00003fff04047892 */ /* 0x000fe2000f8ec03f */
[----:B------:R-:W-:Y:S01]  /*1710*/  IMAD.MOV.U32 R0, RZ, RZ, -0x2 ;  /* 0xfffffffeff007424 */ /* 0x000fe200078e00ff */
[----:B------:R-:W-:Y:S01]  /*1720*/  UMOV UR31, 0x40000040 ;  /* 0x40000040001f7882 */ /* 0x000fe20000000000 */
[----:B------:R-:W-:Y:S01]  /*1730*/  UMOV UR33, 0x40000040 ;  /* 0x4000004000217882 */ /* 0x000fe20000000000 */
[----:B------:R-:W-:Y:S01]  /*1740*/  ULOP3.LUT UR61, UR4, 0x10000, URZ, 0xfc, !UPT ;  /* 0x00010000043d7892 */ /* 0x000fe2000f8efc3f */
[----:B------:R-:W-:Y:S01]  /*1750*/  IMAD.IADD R64, R23, 0x1, -R64 ;  /* 0x0000000117407824 */ /* 0x000fe200078e0a40 */
[----:B------:R-:W-:Y:S01]  /*1760*/  UIADD3 UR5, UR6, 0x2, URZ ;  /* 0x0000000206057890 */ /* 0x000fe2000fffe03f */
[----:B------:R-:W-:Y:S01]  /*1770*/  P2R R20, PR, RZ, 0x1 ;  /* 0x00000001ff147803 */ /* 0x000fe20000000000 */
[----:B------:R-:W-:Y:S01]  /*1780*/  UIADD3 UR4, UR61, 0x80, URZ ;  /* 0x000000803d047890 */ /* 0x000fe2000fffe03f */
[----:B------:R-:W-:Y:S01]  /*1790*/  MOV R150, R151 ;  /* 0x0000009700967202 */ /* 0x000fe20000000f00 */
[----:B------:R-:W-:Y:S01]  /*17a0*/  UIADD3 UR7, UR6, 0x4, URZ ;  /* 0x0000000406077890 */ /* 0x000fe2000fffe03f */
[----:B0-----:R-:W-:Y:S01]  /*17b0*/  SHF.R.S32.HI R3, RZ, 0x1f, R64 ;  /* 0x0000001fff037819 */ /* 0x001fe20000011440 */
[----:B------:R-:W-:Y:S01]  /*17c0*/  UMOV UR10, UR61 ;  /* 0x0000003d000a7c82 */ /* 0x000fe20008000000 */
[----:B------:R-:W-:Y:S01]  /*17d0*/  UMOV UR20, UR5 ;  /* 0x0000000500147c82 */ /* 0x000fe20008000000 */
[----:B------:R-:W-:Y:S01]  /*17e0*/  HGMMA.64x16x16.F32 R56, gdesc[UR8], RZ, !UPT, gsb0 ;  /* 0x00200000083879f0 */ /* 0x000fe2000c0008ff */
[----:B------:R-:W-:Y:S01]  /*17f0*/  UMOV UR14, UR4 ;  /* 0x00000004000e7c82 */ /* 0x000fe20008000000 */
[----:B------:R-:W-:Y:S01]  /*1800*/  R2UR UR8, R4 ;  /* 0x00000000040872ca */ /* 0x000fe200000e0000 */
[----:B------:R-:W-:Y:S01]  /*1810*/  UIADD3 UR4, UR61, 0x100, URZ ;  /* 0x000001003d047890 */ /* 0x000fe2000fffe03f */
[----:B------:R-:W-:Y:S01]  /*1820*/  R2UR UR9, R5 ;  /* 0x00000000050972ca */ /* 0x000fe200000e0000 */
[----:B------:R-:W-:Y:S01]  /*1830*/  UMOV UR11, 0x40000040 ;  /* 0x40000040000b7882 */ /* 0x000fe20000000000 */
[----:B------:R-:W-:Y:S01]  /*1840*/  UMOV UR5, 0x40000040 ;  /* 0x4000004000057882 */ /* 0x000fe20000000000 */
[----:B------:R-:W-:Y:S01]  /*1850*/  IMAD.U32 R12, RZ, RZ, UR20 ;  /* 0x00000014ff0c7e24 */ /* 0x000fe2000f8e00ff */
[----:B------:R-:W-:Y:S01]  /*1860*/  UIADD3 UR22, UR61, 0x284, URZ ;  /* 0x000002843d167890 */ /* 0x000fe2000fffe03f */
[----:B------:R-:W-:Y:S01]  /*1870*/  LEA.HI R3, R3, R64, RZ, 0x2 ;  /* 0x0000004003037211 */ /* 0x000fe200078f10ff */
[----:B------:R-:W-:Y:S01]  /*1880*/  UMOV UR10, UR4 ;  /* 0x00000004000a7c82 */ /* 0x000fe20008000000 */
[----:B------:R-:W-:Y:S01]  /*1890*/  UIADD3 UR4, UR61, 0x180, URZ ;  /* 0x000001803d047890 */ /* 0x000fe2000fffe03f */
[--C-:B------:R-:W-:Y:S01]  /*18a0*/  IMAD.MOV.U32 R149, RZ, RZ, R151.reuse ;  /* 0x000000ffff957224 */ /* 0x100fe200078e0097 */
[----:B------:R-:W-:Y:S01]  /*18b0*/  UIADD3 UR24, UR6, 0x406, URZ ;  /* 0x0000040606187890 */ /* 0x000fe2000fffe03f */
[----:B------:R-:W-:Y:S01]  /*18c0*/  LOP3.LUT R3, R3, 0x7ffffffc, RZ, 0xc0, !PT ;  /* 0x7ffffffc03037812 */ /* 0x000fe200078ec0ff */
[----:B------:R-:W-:Y:S01]  /*18d0*/  UIADD3 UR26, UR61, 0x286, URZ ;  /* 0x000002863d1a7890 */ /* 0x000fe2000fffe03f */
[--C-:B------:R-:W-:Y:S01]  /*18e0*/  IMAD.MOV.U32 R148, RZ, RZ, R151.reuse ;  /* 0x000000ffff947224 */ /* 0x100fe200078e0097 */
[----:B------:R-:W-:Y:S01]  /*18f0*/  UIADD3 UR28, UR6, 0x800, URZ ;  /* 0x00000800061c7890 */ /* 0x000fe2000fffe03f */
[----:B------:R-:W-:Y:S01]  /*1900*/  IMAD.MOV.U32 R147, RZ, RZ, R151 ;  /* 0x000000ffff937224 */ /* 0x000fe200078e0097 */
[----:B------:R-:W-:Y:S01]  /*1910*/  UIADD3 UR30, UR61, 0x500, URZ ;  /* 0x000005003d1e7890 */ /* 0x000fe2000fffe03f */
[----:B------:R-:W-:Y:S01]  /*1920*/  IMAD.IADD R3, R64, 0x1, -R3 ;  /* 0x0000000140037824 */ /* 0x000fe200078e0a03 */
[----:B------:R-:W-:Y:S01]  /*1930*/  UIADD3 UR32, UR6, 0x802, URZ ;  /* 0x0000080206207890 */ /* 0x000fe2000fffe03f */
[--C-:B------:R-:W-:Y:S01]  /*1940*/  IMAD.MOV.U32 R146, RZ, RZ, R151.reuse ;  /* 0x000000ffff927224 */ /* 0x100fe200078e0097 */
[----:B------:R-:W-:Y:S01]  /*1950*/  UIADD3 UR34, UR61, 0x502, URZ ;  /* 0x000005023d227890 */ /* 0x000fe2000fffe03f */
[----:B------:R-:W-:Y:S01]  /*1960*/  IMAD R0, R3, R0, 0x50 ;  /* 0x0000005003007424 */ /* 0x000fe200078e0200 */
[----:B------:R-:W-:Y:S01]  /*1970*/  UMOV UR35, 0x40000040 ;  /* 0x4000004000237882 */ /* 0x000fe20000000000 */
[----:B------:R-:W-:Y:S01]  /*1980*/  UIADD3 UR36, UR6, 0x804, URZ ;  /* 0x0000080406247890 */ /* 0x000fe2000fffe03f */
[----:B------:R-:W-:Y:S01]  /*1990*/  IMAD.MOV.U32 R145, RZ, RZ, R151 ;  /* 0x000000ffff917224 */ /* 0x000fe200078e0097 */
[----:B------:R-:W-:Y:S01]  /*19a0*/  UIADD3 UR38, UR61, 0x504, URZ ;  /* 0x000005043d267890 */ /* 0x000fe2000fffe03f */
[----:B------:R-:W-:Y:S01]  /*19b0*/  IMAD.IADD R19, R19, 0x1, R0 ;  /* 0x0000000113137824 */ /* 0x000fe200078e0200 */
[----:B------:R-:W-:Y:S01]  /*19c0*/  UMOV UR37, 0x40000040 ;  /* 0x4000004000257882 */ /* 0x000fe20000000000 */
[----:B------:R-:W-:Y:S01]  /*19d0*/  UMOV UR39, 0x40000040 ;  /* 0x4000004000277882 */ /* 0x000fe20000000000 */
[----:B------:R-:W-:Y:S01]  /*19e0*/  UIADD3 UR40, UR6, 0x806, URZ ;  /* 0x0000080606287890 */ /* 0x000fe2000fffe03f */
[----:B------:R-:W-:Y:S01]  /*19f0*/  IMAD R19, R22, -0x50, R19 ;  /* 0xffffffb016137824 */ /* 0x000fe200078e0213 */
[----:B------:R-:W-:Y:S01]  /*1a00*/  UIADD3 UR42, UR61, 0x506, URZ ;  /* 0x000005063d2a7890 */ /* 0x000fe2000fffe03f */
[----:B------:R-:W-:Y:S01]  /*1a10*/  IMAD.MOV.U32 R144, RZ, RZ, R151 ;  /* 0x000000ffff907224 */ /* 0x000fe200078e0097 */
[----:B------:R-:W-:Y:S01]  /*1a20*/  UMOV UR41, 0x40000040 ;  /* 0x4000004000297882 */ /* 0x000fe20000000000 */
[----:B------:R-:W-:Y:S01]  /*1a30*/  UMOV UR43, 0x40000040 ;  /* 0x40000040002b7882 */ /* 0x000fe20000000000 */
[----:B------:R-:W-:Y:S01]  /*1a40*/  UIADD3 UR44, UR6, 0xc00, URZ ;  /* 0x00000c00062c7890 */ /* 0x000fe2000fffe03f */
[C---:B------:R-:W-:Y:S01]  /*1a50*/  ISETP.GT.AND P6, PT, R19.reuse, RZ, PT ;  /* 0x000000ff1300720c */ /* 0x040fe20003fc4270 */
[----:B------:R-:W-:Y:S01]  /*1a60*/  UIADD3 UR46, UR61, 0x780, URZ ;  /* 0x000007803d2e7890 */ /* 0x000fe2000fffe03f */
[C---:B------:R-:W-:Y:S01]  /*1a70*/  ISETP.GT.AND P5, PT, R19.reuse, 0x1, PT ;  /* 0x000000011300780c */ /* 0x040fe20003fa4270 */
[----:B------:R-:W-:Y:S01]  /*1a80*/  UMOV UR45, 0x40000040 ;  /* 0x40000040002d7882 */ /* 0x000fe20000000000 */
[----:B------:R-:W-:Y:S01]  /*1a90*/  UMOV UR47, 0x40000040 ;  /* 0x40000040002f7882 */ /* 0x000fe20000000000 */
[----:B------:R-:W-:Y:S01]  /*1aa0*/  UIADD3 UR48, UR6, 0xc02, URZ ;  /* 0x00000c0206307890 */ /* 0x000fe2000fffe03f */
[C---:B------:R-:W-:Y:S01]  /*1ab0*/  ISETP.GT.AND P4, PT, R19.reuse, 0x8, PT ;  /* 0x000000081300780c */ /* 0x040fe20003f84270 */
[----:B------:R-:W-:Y:S01]  /*1ac0*/  UIADD3 UR50, UR61, 0x782, URZ ;  /* 0x000007823d327890 */ /* 0x000fe2000fffe03f */
[C---:B------:R-:W-:Y:S01]  /*1ad0*/  ISETP.GT.AND P3, PT, R19.reuse, 0x9, PT ;  /* 0x000000091300780c */ /* 0x040fe20003f64270 */
[----:B------:R-:W-:Y:S01]  /*1ae0*/  UMOV UR49, 0x40000040 ;  /* 0x4000004000317882 */ /* 0x000fe20000000000 */
[----:B------:R-:W-:Y:S01]  /*1af0*/  UMOV UR51, 0x40000040 ;  /* 0x4000004000337882 */ /* 0x000fe20000000000 */
[----:B------:R-:W-:Y:S01]  /*1b00*/  UIADD3 UR52, UR6, 0xc04, URZ ;  /* 0x00000c0406347890 */ /* 0x000fe2000fffe03f */
[----:B------:R-:W-:Y:S01]  /*1b10*/  ISETP.GT.AND P2, PT, R19, 0x10, PT ;  /* 0x000000101300780c */ /* 0x000fe20003f44270 */
[----:B------:R-:W-:-:S02]  /*1b20*/  WARPGROUP.DEPBAR.LE gsb0, 0x0 ;  /* 0x00008000000079c5 */ /* 0x000fc40000010000 */
[----:B------:R-:W-:Y:S01]  /*1b30*/  WARPGROUP.ARRIVE ;  /* 0x00000000000079c5 */ /* 0x000fe20000000000 */
[----:B------:R-:W-:Y:S01]  /*1b40*/  UIADD3 UR54, UR61, 0x784, URZ ;  /* 0x000007843d367890 */ /* 0x000fe2000fffe03f */
[-C--:B------:R-:W-:Y:S01]  /*1b50*/  MOV R143, R151.reuse ;  /* 0x00000097008f7202 */ /* 0x080fe20000000f00 */
[----:B------:R-:W-:Y:S01]  /*1b60*/  UMOV UR53, 0x40000040 ;  /* 0x4000004000357882 */ /* 0x000fe20000000000 */
[----:B------:R-:W-:Y:S01]  /*1b70*/  UMOV UR55, 0x40000040 ;  /* 0x4000004000377882 */ /* 0x000fe20000000000 */
[----:B------:R-:W-:Y:S01]  /*1b80*/  UIADD3 UR58, UR61, 0x786, URZ ;  /* 0x000007863d3a7890 */ /* 0x000fe2000fffe03f */
[----:B------:R-:W-:Y:S01]  /*1b90*/  HGMMA.64x16x16.F32 R48, gdesc[UR12], RZ, !UPT, gsb0 ;  /* 0x002000000c3079f0 */ /* 0x000fe2000c0008ff */
[----:B------:R-:W-:Y:S01]  /*1ba0*/  R2UR UR12, R4 ;  /* 0x00000000040c72ca */ /* 0x000fe200000e0000 */
[----:B------:R-:W-:Y:S01]  /*1bb0*/  UMOV UR14, UR4 ;  /* 0x00000004000e7c82 */ /* 0x000fe20008000000 */
[----:B------:R-:W-:Y:S01]  /*1bc0*/  R2UR UR13, R5 ;  /* 0x00000000050d72ca */ /* 0x000fe200000e0000 */
[----:B------:R-:W-:Y:S01]  /*1bd0*/  UMOV UR15, 0x40000040 ;  /* 0x40000040000f7882 */ /* 0x000fe20000000000 */
[----:B------:R-:W-:Y:S01]  /*1be0*/  UIADD3 UR4, UR61, 0x202, URZ ;  /* 0x000002023d047890 */ /* 0x000fe2000fffe03f */
[--C-:B------:R-:W-:Y:S01]  /*1bf0*/  IMAD.MOV.U32 R142, RZ, RZ, R151.reuse ;  /* 0x000000ffff8e7224 */ /* 0x100fe200078e0097 */
[----:B------:R-:W-:Y:S01]  /*1c00*/  UMOV UR59, 0x40000040 ;  /* 0x40000040003b7882 */ /* 0x000fe20000000000 */
[--C-:B------:R-:W-:Y:S01]  /*1c10*/  IMAD.MOV.U32 R141, RZ, RZ, R151.reuse ;  /* 0x000000ffff8d7224 */ /* 0x100fe200078e0097 */
[-C--:B------:R-:W-:Y:S01]  /*1c20*/  MOV R136, R151.reuse ;  /* 0x0000009700887202 */ /* 0x080fe20000000f00 */
        /* <DEDUP_REMOVED lines=15> */
[----:B------:R-:W-:Y:S01]  /*1d20*/  MOV R66, R151 ;  /* 0x0000009700427202 */ /* 0x000fe20000000f00 */
[----:B------:R-:W-:-:S02]  /*1d30*/  IMAD.MOV.U32 R131, RZ, RZ, R151 ;  /* 0x000000ffff837224 */ /* 0x000fc400078e0097 */
[--C-:B------:R-:W-:Y:S02]  /*1d40*/  IMAD.MOV.U32 R130, RZ, RZ, R151.reuse ;  /* 0x000000ffff827224 */ /* 0x100fe400078e0097 */
[--C-:B------:R-:W-:Y:S02]  /*1d50*/  IMAD.MOV.U32 R128, RZ, RZ, R151.reuse ;  /* 0x000000ffff807224 */ /* 0x100fe400078e0097 */
[--C-:B------:R-:W-:Y:S02]  /*1d60*/  IMAD.MOV.U32 R127, RZ, RZ, R151.reuse ;  /* 0x000000ffff7f7224 */ /* 0x100fe400078e0097 */
[--C-:B------:R-:W-:Y:S02]  /*1d70*/  IMAD.MOV.U32 R126, RZ, RZ, R151.reuse ;  /* 0x000000ffff7e7224 */ /* 0x100fe400078e0097 */
[--C-:B------:R-:W-:Y:S02]  /*1d80*/  IMAD.MOV.U32 R125, RZ, RZ, R151.reuse ;  /* 0x000000ffff7d7224 */ /* 0x100fe400078e0097 */
[----:B------:R-:W-:-:S02]  /*1d90*/  IMAD.MOV.U32 R124, RZ, RZ, R151 ;  /* 0x000000ffff7c7224 */ /* 0x000fc400078e0097 */
[--C-:B------:R-:W-:Y:S02]  /*1da0*/  IMAD.MOV.U32 R123, RZ, RZ, R151.reuse ;  /* 0x000000ffff7b7224 */ /* 0x100fe400078e0097 */
[--C-:B------:R-:W-:Y:S02]  /*1db0*/  IMAD.MOV.U32 R121, RZ, RZ, R151.reuse ;  /* 0x000000ffff797224 */ /* 0x100fe400078e0097 */
[--C-:B------:R-:W-:Y:S02]  /*1dc0*/  IMAD.MOV.U32 R120, RZ, RZ, R151.reuse ;  /* 0x000000ffff787224 */ /* 0x100fe400078e0097 */
[--C-:B------:R-:W-:Y:S02]  /*1dd0*/  IMAD.MOV.U32 R119, RZ, RZ, R151.reuse ;  /* 0x000000ffff777224 */ /* 0x100fe400078e0097 */
[--C-:B------:R-:W-:Y:S02]  /*1de0*/  IMAD.MOV.U32 R118, RZ, RZ, R151.reuse ;  /* 0x000000ffff767224 */ /* 0x100fe400078e0097 */
[----:B------:R-:W-:Y:S01]  /*1df0*/  IMAD.MOV.U32 R117, RZ, RZ, R151 ;  /* 0x000000ffff757224 */ /* 0x000fe200078e0097 */
[----:B------:R-:W-:-:S02]  /*1e00*/  WARPGROUP.DEPBAR.LE gsb0, 0x0 ;  /* 0x00008000000079c5 */ /* 0x000fc40000010000 */
[----:B------:R-:W-:Y:S01]  /*1e10*/  WARPGROUP.ARRIVE ;  /* 0x00000000000079c5 */ /* 0x000fe20000000000 */
[--C-:B------:R-:W-:Y:S02]  /*1e20*/  IMAD.MOV.U32 R116, RZ, RZ, R151.reuse ;  /* 0x000000ffff747224 */ /* 0x100fe400078e0097 */
[--C-:B------:R-:W-:Y:S02]  /*1e30*/  IMAD.MOV.U32 R114, RZ, RZ, R151.reuse ;  /* 0x000000ffff727224 */ /* 0x100fe400078e0097 */
[--C-:B------:R-:W-:Y:S01]  /*1e40*/  IMAD.MOV.U32 R113, RZ, RZ, R151.reuse ;  /* 0x000000ffff717224 */ /* 0x100fe200078e0097 */
[----:B------:R-:W-:Y:S01]  /*1e50*/  HGMMA.64x16x16.F32 R40, gdesc[UR8], RZ, !UPT, gsb0 ;  /* 0x00200000082879f0 */ /* 0x000fe2000c0008ff */
[----:B------:R-:W-:Y:S01]  /*1e60*/  UIADD3 UR8, UR61, 0x200, URZ ;  /* 0x000002003d087890 */ /* 0x000fe2000fffe03f */
[--C-:B------:R-:W-:Y:S01]  /*1e70*/  IMAD.MOV.U32 R112, RZ, RZ, R151.reuse ;  /* 0x000000ffff707224 */ /* 0x100fe200078e0097 */
[----:B------:R-:W-:Y:S01]  /*1e80*/  UIADD3 UR10, UR61, 0x2, URZ ;  /* 0x000000023d0a7890 */ /* 0x000fe2000fffe03f */
[--C-:B------:R-:W-:Y:S01]  /*1e90*/  IMAD.MOV.U32 R111, RZ, RZ, R151.reuse ;  /* 0x000000ffff6f7224 */ /* 0x100fe200078e0097 */
[----:B------:R-:W-:Y:S01]  /*1ea0*/  UMOV UR9, UR21 ;  /* 0x0000001500097c82 */ /* 0x000fe20008000000 */
[----:B------:R-:W-:Y:S01]  /*1eb0*/  UMOV UR11, 0x40000040 ;  /* 0x40000040000b7882 */ /* 0x000fe20000000000 */
[--C-:B------:R-:W-:Y:S01]  /*1ec0*/  IMAD.MOV.U32 R110, RZ, RZ, R151.reuse ;  /* 0x000000ffff6e7224 */ /* 0x100fe200078e0097 */
[----:B------:R-:W-:Y:S01]  /*1ed0*/  UMOV UR18, UR8 ;  /* 0x0000000800127c82 */ /* 0x000fe20008000000 */
[----:B------:R-:W-:Y:S01]  /*1ee0*/  UMOV UR8, UR20 ;  /* 0x0000001400087c82 */ /* 0x000fe20008000000 */
        /* <DEDUP_REMOVED lines=20> */
[--C-:B------:R-:W-:Y:S01]  /*2030*/  IMAD.MOV.U32 R82, RZ, RZ, R151.reuse ;  /* 0x000000ffff527224 */ /* 0x100fe200078e0097 */
[----:B------:R-:W-:Y:S02]  /*2040*/  WARPGROUP.DEPBAR.LE gsb0, 0x0 ;  /* 0x00008000000079c5 */ /* 0x000fe40000010000 */
        /* <DEDUP_REMOVED lines=9> */
[----:B------:R-:W-:Y:S01]  /*20e0*/  UIADD3 UR14, UR61, 0x280, URZ ;  /* 0x000002803d0e7890 */ /* 0x000fe2000fffe03f */
[--C-:B------:R-:W-:Y:S01]  /*20f0*/  IMAD.MOV.U32 R68, RZ, RZ, R151.reuse ;  /* 0x000000ffff447224 */ /* 0x100fe200078e0097 */
[----:B------:R-:W-:Y:S01]  /*2100*/  UMOV UR15, 0x40000040 ;  /* 0x40000040000f7882 */ /* 0x000fe20000000000 */
[----:B------:R-:W-:Y:S01]  /*2110*/  IMAD.MOV.U32 R64, RZ, RZ, R151 ;  /* 0x000000ffff407224 */ /* 0x000fe200078e0097 */
[----:B------:R-:W-:-:S02]  /*2120*/  WARPGROUP.DEPBAR.LE gsb0, 0x0 ;  /* 0x00008000000079c5 */ /* 0x000fc40000010000 */
[----:B------:R-:W-:-:S06]  /*2130*/  WARPGROUP.ARRIVE ;  /* 0x00000000000079c5 */ /* 0x000fcc0000000000 */
[----:B------:R-:W-:Y:S01]  /*2140*/  HGMMA.64x16x16.F32 R24, gdesc[UR16], RZ, !UPT, gsb0 ;  /* 0x00200000101879f0 */ /* 0x000fe2000c0008ff */
[----:B------:R-:W-:Y:S02]  /*2150*/  UIADD3 UR16, UR6, 0x402, URZ ;  /* 0x0000040206107890 */ /* 0x000fe4000fffe03f */
[----:B------:R-:W-:Y:S01]  /*2160*/  UIADD3 UR18, UR61, 0x282, URZ ;  /* 0x000002823d127890 */ /* 0x000fe2000fffe03f */
[----:B------:R-:W-:Y:S01]  /*2170*/  UMOV UR17, 0x40000040 ;  /* 0x4000004000117882 */ /* 0x000fe20000000000 */
[----:B------:R-:W-:Y:S01]  /*2180*/  UMOV UR19, 0x40000040 ;  /* 0x4000004000137882 */ /* 0x000fe20000000000 */
[----:B------:R-:W-:Y:S02]  /*2190*/  WARPGROUP.DEPBAR.LE gsb0, 0x0 ;  /* 0x00008000000079c5 */ /* 0x000fe40000010000 */
[----:B------:R-:W-:-:S06]  /*21a0*/  WARPGROUP.ARRIVE ;  /* 0x00000000000079c5 */ /* 0x000fcc0000000000 */
[----:B------:R-:W-:Y:S01]  /*21b0*/  HGMMA.64x16x16.F32 R56, gdesc[UR8], R56, gsb0 ;  /* 0x00200000083879f0 */ /* 0x000fe20008000838 */
[----:B------:R-:W-:Y:S01]  /*21c0*/  UIADD3 UR10, UR61, 0x82, URZ ;  /* 0x000000823d0a7890 */ /* 0x000fe2000fffe03f */
[----:B------:R-:W-:Y:S01]  /*21d0*/  UMOV UR8, UR20 ;  /* 0x0000001400087c82 */ /* 0x000fe20008000000 */
[----:B------:R-:W-:Y:S01]  /*21e0*/  UMOV UR9, UR21 ;  /* 0x0000001500097c82 */ /* 0x000fe20008000000 */
        /* <DEDUP_REMOVED lines=18> */
[----:B------:R-:W-:Y:S01]  /*2310*/  UMOV UR8, UR20 ;  /* 0x0000001400087c82 */ /* 0x000fe20008000000 */
[----:B------:R-:W-:Y:S01]  /*2320*/  UMOV UR9, UR21 ;  /* 0x0000001500097c82 */ /* 0x000fe20008000000 */
[----:B------:R-:W-:Y:S01]  /*2330*/  UMOV UR10, UR4 ;  /* 0x00000004000a7c82 */ /* 0x000fe20008000000 */
[----:B------:R-:W-:Y:S01]  /*2340*/  UMOV UR11, 0x40000040 ;  /* 0x40000040000b7882 */ /* 0x000fe20000000000 */
[----:B------:R-:W-:Y:S01]  /*2350*/  UMOV UR4, UR7 ;  /* 0x0000000700047c82 */ /* 0x000fe20008000000 */
[----:B------:R-:W-:Y:S02]  /*2360*/  UIADD3 UR7, UR61, 0x204, URZ ;  /* 0x000002043d077890 */ /* 0x000fe4000fffe03f */
[----:B------:R-:W-:Y:S01]  /*2370*/  UIADD3 UR20, UR6, 0x404, URZ ;  /* 0x0000040406147890 */ /* 0x000fe2000fffe03f */
[----:B------:R-:W-:Y:S01]  /*2380*/  UMOV UR21, 0x40000040 ;  /* 0x4000004000157882 */ /* 0x000fe20000000000 */
[----:B------:R-:W-:-:S02]  /*2390*/  WARPGROUP.DEPBAR.LE gsb0, 0x0 ;  /* 0x00008000000079c5 */ /* 0x000fc40000010000 */
[----:B------:R-:W-:-:S06]  /*23a0*/  WARPGROUP.ARRIVE ;  /* 0x00000000000079c5 */ /* 0x000fcc0000000000 */
[----:B------:R-:W-:Y:S01]  /*23b0*/  HGMMA.64x16x16.F32 R24, gdesc[UR8], R24, gsb0 ;  /* 0x00200000081879f0 */ /* 0x000fe20008000818 */
[----:B------:R-:W-:Y:S01]  /*23c0*/  UMOV UR8, UR4 ;  /* 0x0000000400087c82 */ /* 0x000fe20008000000 */
[----:B------:R-:W-:Y:S01]  /*23d0*/  UMOV UR9, UR5 ;  /* 0x0000000500097c82 */ /* 0x000fe20008000000 */
[----:B------:R-:W-:Y:S01]  /*23e0*/  UMOV UR10, UR12 ;  /* 0x0000000c000a7c82 */ /* 0x000fe20008000000 */
[----:B------:R-:W-:Y:S01]  /*23f0*/  UMOV UR11, 0x40000040 ;  /* 0x40000040000b7882 */ /* 0x000fe20000000000 */
[----:B------:R-:W-:Y:S01]  /*2400*/  UIADD3 UR12, UR6, 0x6, URZ ;  /* 0x00000006060c7890 */ /* 0x000fe2000fffe03f */
        /* <DEDUP_REMOVED lines=32> */
[----:B------:R-:W-:Y:S01]  /*2610*/  UMOV UR8, UR12 ;  /* 0x0000000c00087c82 */ /* 0x000fe20008000000 */
[----:B------:R-:W-:Y:S01]  /*2620*/  UMOV UR9, 0x40000040 ;  /* 0x4000004000097882 */ /* 0x000fe20000000000 */
[----:B------:R-:W-:Y:S01]  /*2630*/  UMOV UR10, UR13 ;  /* 0x0000000d000a7c82 */ /* 0x000fe20008000000 */
[----:B------:R-:W-:Y:S01]  /*2640*/  UMOV UR11, 0x40000040 ;  /* 0x40000040000b7882 */ /* 0x000fe20000000000 */
[----:B------:R-:W-:Y:S01]  /*2650*/  UIADD3 UR12, UR6, 0x400, URZ ;  /* 0x00000400060c7890 */ /* 0x000fe2000fffe03f */
[----:B------:R-:W-:Y:S01]  /*2660*/  UMOV UR13, 0x40000040 ;  /* 0x40000040000d7882 */ /* 0x000fe20000000000 */
[----:B------:R-:W-:Y:S02]  /*2670*/  WARPGROUP.DEPBAR.LE gsb0, 0x0 ;  /* 0x00008000000079c5 */ /* 0x000fe40000010000 */
[----:B------:R-:W-:-:S06]  /*2680*/  WARPGROUP.ARRIVE ;  /* 0x00000000000079c5 */ /* 0x000fcc0000000000 */
[----:B------:R-:W-:Y:S01]  /*2690*/  HGMMA.64x16x16.F32 R56, gdesc[UR8], R56, gsb0 ;  /* 0x00200000083879f0 */ /* 0x000fe20008000838 */
        /* <DEDUP_REMOVED lines=15> */
[----:B------:R-:W-:Y:S01]  /*2790*/  UMOV UR10, UR7 ;  /* 0x00000007000a7c82 */ /* 0x000fe20008000000 */
[----:B------:R-:W-:Y:S01]  /*27a0*/  UMOV UR11, 0x40000040 ;  /* 0x40000040000b7882 */ /* 0x000fe20000000000 */
[----:B------:R-:W-:Y:S01]  /*27b0*/  UIADD3 UR7, UR61, 0x480, URZ ;  /* 0x000004803d077890 */ /* 0x000fe2000fffe03f */
[----:B------:R-:W-:Y:S02]  /*27c0*/  WARPGROUP.DEPBAR.LE gsb0, 0x0 ;  /* 0x00008000000079c5 */ /* 0x000fe40000010000 */
[----:B------:R-:W-:-:S06]  /*27d0*/  WARPGROUP.ARRIVE ;  /* 0x00000000000079c5 */ /* 0x000fcc0000000000 */
[----:B------:R-:W-:Y:S01]  /*27e0*/  HGMMA.64x16x16.F32 R24, gdesc[UR8], R24, gsb0 ;  /* 0x00200000081879f0 */ /* 0x000fe20008000818 */
[----:B------:R-:W-:Y:S02]  /*27f0*/  UMOV UR11, 0x40000040 ;  /* 0x40000040000b7882 */ /* 0x000fe40000000000 */
[----:B------:R-:W-:Y:S01]  /*2800*/  UMOV UR57, UR11 ;  /* 0x0000000b00397c82 */ /* 0x000fe20008000000 */
[----:B------:R-:W-:Y:S01]  /*2810*/  IMAD.U32 R11, RZ, RZ, UR11 ;  /* 0x0000000bff0b7e24 */ /* 0x000fe2000f8e00ff */
        /* <DEDUP_REMOVED lines=23> */
[----:B------:R-:W-:Y:S03]  /*2990*/  HGMMA.64x16x16.F32 R24, gdesc[UR12], R24, gsb0 ;  /* 0x002000000c1879f0 */ /* 0x000fe60008000818 */
        /* <DEDUP_REMOVED lines=212> */
[----:B------:R-:W-:Y:S02]  /*36e0*/  UIADD3 UR7, UR6, 0xc06, URZ ;  /* 0x00000c0606077890 */ /* 0x000fe4000fffe03f */
[----:B------:R-:W-:-:S05]  /*36f0*/  UIADD3 UR6, UR61, 0x984, URZ ;  /* 0x000009843d067890 */ /* 0x000fca000fffe03f */
[----:B------:R-:W-:Y:S02]  /*3700*/  UMOV UR10, UR7 ;  /* 0x00000007000a7c82 */ /* 0x000fe40008000000 */
[----:B------:R-:W-:Y:S01]  /*3710*/  UMOV UR56, UR10 ;  /* 0x0000000a00387c82 */ /* 0x000fe20008000000 */
[----:B------:R-:W-:Y:S01]  /*3720*/  IMAD.U32 R10, RZ, RZ, UR10 ;  /* 0x0000000aff0a7e24 */ /* 0x000fe2000f8e00ff */
        /* <DEDUP_REMOVED lines=23> */
[----:B------:R-:W-:Y:S02]  /*38a0*/  ULDC UR6, c[0x0][0x988] ;  /* 0x0002620000067ab9 */ /* 0x000fe40000000800 */
[----:B-1----:R-:W-:Y:S01]  /*38b0*/  MOV R2, UR6 ;  /* 0x0000000600027c02 */ /* 0x002fe20008000f00 */
[----:B------:R-:W-:Y:S02]  /*38c0*/  WARPGROUP.DEPBAR.LE gsb0, 0x0 ;  /* 0x00008000000079c5 */ /* 0x000fe40000010000 */
[----:B------:R-:W-:-:S06]  /*38d0*/  WARPGROUP.ARRIVE ;  /* 0x00000000000079c5 */ /* 0x000fcc0000000000 */
[----:B------:R-:W-:Y:S03]  /*38e0*/  HGMMA.64x16x16.F32 R24, gdesc[UR52], R24, gsb0 ;  /* 0x00200000341879f0 */ /* 0x000fe60008000818 */
        /* <DEDUP_REMOVED lines=8> */
[----:B------:R-:W-:Y:S01]  /*3970*/  WARPGROUP.ARRIVE ;  /* 0x00000000000079c5 */ /* 0x000fe20000000000 */
[----:B------:R-:W-:Y:S01]  /*3980*/  FSEL R7, R58, -INF , P6 ;  /* 0xff8000003a077808 */ /* 0x000fe20003000000 */
[----:B------:R-:W-:Y:S01]  /*3990*/  IMAD.MOV.U32 R58, RZ, RZ, R151 ;  /* 0x000000ffff3a7224 */ /* 0x000fe200078e0097 */
[----:B------:R-:W-:-:S02]  /*39a0*/  FSEL R59, R59, -INF , P5 ;  /* 0xff8000003b3b7808 */ /* 0x000fc40002800000 */
[----:B------:R-:W-:Y:S01]  /*39b0*/  FSEL R21, R62, -INF , P4 ;  /* 0xff8000003e157808 */ /* 0x000fe20002000000 */
[----:B------:R-:W-:Y:S01]  /*39c0*/  HGMMA.64x16x16.F32 R48, gdesc[UR56], R48, gsb0 ;  /* 0x00200000383079f0 */ /* 0x000fe20008000830 */
[----:B------:R-:W-:Y:S01]  /*39d0*/  UIADD3 UR58, UR61, 0x886, URZ ;  /* 0x000008863d3a7890 */ /* 0x000fe2000fffe03f */
[----:B------:R-:W-:Y:S01]  /*39e0*/  FMNMX.FTZ R0, R7, R59, !PT ;  /* 0x0000003b07007209 */ /* 0x000fe20007810000 */
[----:B------:R-:W-:Y:S01]  /*39f0*/  UMOV UR56, UR10 ;  /* 0x0000000a00387c82 */ /* 0x000fe20008000000 */
[----:B------:R-:W-:Y:S01]  /*3a00*/  UMOV UR57, UR11 ;  /* 0x0000000b00397c82 */ /* 0x000fe20008000000 */
[----:B------:R-:W-:Y:S01]  /*3a10*/  UMOV UR59, 0x40000040 ;  /* 0x40000040003b7882 */ /* 0x000fe20000000000 */
[----:B------:R-:W-:Y:S01]  /*3a20*/  FSEL R63, R63, -INF , P3 ;  /* 0xff8000003f3f7808 */ /* 0x000fe20001800000 */
[--C-:B------:R-:W-:Y:S01]  /*3a30*/  IMAD.MOV.U32 R62, RZ, RZ, R151.reuse ;  /* 0x000000ffff3e7224 */ /* 0x100fe200078e0097 */
[----:B------:R-:W-:Y:S02]  /*3a40*/  FMNMX.FTZ R0, R21, R0, !PT ;  /* 0x0000000015007209 */ /* 0x000fe40007810000 */
[----:B------:R-:W-:Y:S01]  /*3a50*/  FSEL R3, R56, -INF , P6 ;  /* 0xff80000038037808 */ /* 0x000fe20003000000 */
[----:B------:R-:W-:Y:S01]  /*3a60*/  IMAD.MOV.U32 R56, RZ, RZ, R151 ;  /* 0x000000ffff387224 */ /* 0x000fe200078e0097 */
[----:B------:R-:W-:-:S02]  /*3a70*/  ISETP.GT.AND P6, PT, R19, 0x11, PT ;  /* 0x000000111300780c */ /* 0x000fc40003fc4270 */
[----:B------:R-:W-:Y:S02]  /*3a80*/  FMNMX.FTZ R0, R63, R0, !PT ;  /* 0x000000003f007209 */ /* 0x000fe40007810000 */
[----:B------:R-:W-:Y:S02]  /*3a90*/  FSEL R57, R57, -INF , P5 ;  /* 0xff80000039397808 */ /* 0x000fe40002800000 */
[C---:B------:R-:W-:Y:S02]  /*3aa0*/  ISETP.GT.AND P5, PT, R19.reuse, 0x18, PT ;  /* 0x000000181300780c */ /* 0x040fe40003fa4270 */
[----:B------:R-:W-:Y:S01]  /*3ab0*/  FSEL R15, R60, -INF , P4 ;  /* 0xff8000003c0f7808 */ /* 0x000fe20002000000 */
[----:B------:R-:W-:Y:S01]  /*3ac0*/  IMAD.MOV.U32 R60, RZ, RZ, R151 ;  /* 0x000000ffff3c7224 */ /* 0x000fe200078e0097 */
[----:B------:R-:W-:Y:S02]  /*3ad0*/  ISETP.GT.AND P4, PT, R19, 0x19, PT ;  /* 0x000000191300780c */ /* 0x000fe40003f84270 */
[----:B------:R-:W-:-:S02]  /*3ae0*/  FSEL R61, R61, -INF , P3 ;  /* 0xff8000003d3d7808 */ /* 0x000fc40001800000 */
[----:B------:R-:W-:Y:S01]  /*3af0*/  ISETP.GT.AND P3, PT, R19, 0x20, PT ;  /* 0x000000201300780c */ /* 0x000fe20003f64270 */
[----:B------:R-:W-:Y:S02]  /*3b00*/  WARPGROUP.DEPBAR.LE gsb0, 0x0 ;  /* 0x00008000000079c5 */ /* 0x000fe40000010000 */
[----:B------:R-:W-:Y:S01]  /*3b10*/  WARPGROUP.ARRIVE ;  /* 0x00000000000079c5 */ /* 0x000fe20000000000 */
[----:B------:R-:W-:Y:S01]  /*3b20*/  FSEL R65, R50, -INF , P2 ;  /* 0xff80000032417808 */ /* 0x000fe20001000000 */
[--C-:B------:R-:W-:Y:S01]  /*3b30*/  IMAD.MOV.U32 R50, RZ, RZ, R151.reuse ;  /* 0x000000ffff327224 */ /* 0x100fe200078e0097 */
[----:B------:R-:W-:Y:S02]  /*3b40*/  FSEL R51, R51, -INF , P6 ;  /* 0xff80000033337808 */ /* 0x000fe40003000000 */
[----:B------:R-:W-:Y:S01]  /*3b50*/  FMNMX.FTZ R0, R65, R0, !PT ;  /* 0x0000000041007209 */ /* 0x000fe20007810000 */
[----:B------:R-:W-:Y:S01]  /*3b60*/  HGMMA.64x16x16.F32 R40, gdesc[UR56], R40, gsb0 ;  /* 0x00200000382879f0 */ /* 0x000fe20008000828 */
[----:B------:R-:W-:Y:S01]  /*3b70*/  UIADD3 UR58, UR61, 0x906, URZ ;  /* 0x000009063d3a7890 */ /* 0x000fe2000fffe03f */
[----:B------:R-:W-:Y:S01]  /*3b80*/  FSEL R67, R54, -INF , P5 ;  /* 0xff80000036437808 */ /* 0x000fe20002800000 */
[----:B------:R-:W-:Y:S01]  /*3b90*/  UMOV UR56, UR10 ;  /* 0x0000000a00387c82 */ /* 0x000fe20008000000 */
[----:B------:R-:W-:Y:S01]  /*3ba0*/  UMOV UR57, UR11 ;  /* 0x0000000b00397c82 */ /* 0x000fe20008000000 */
[----:B------:R-:W-:Y:S01]  /*3bb0*/  UMOV UR59, 0x40000040 ;  /* 0x40000040003b7882 */ /* 0x000fe20000000000 */
[----:B------:R-:W-:Y:S01]  /*3bc0*/  FMNMX.FTZ R0, R51, R0, !PT ;  /* 0x0000000033007209 */ /* 0x000fe20007810000 */
[----:B------:R-:W-:Y:S01]  /*3bd0*/  IMAD.MOV.U32 R54, RZ, RZ, R151 ;  /* 0x000000ffff367224 */ /* 0x000fe200078e0097 */
[----:B------:R-:W-:-:S02]  /*3be0*/  FSEL R55, R55, -INF , P4 ;  /* 0xff80000037377808 */ /* 0x000fc40002000000 */
[----:B------:R-:W-:Y:S02]  /*3bf0*/  FMNMX.FTZ R0, R67, R0, !PT ;  /* 0x0000000043007209 */ /* 0x000fe40007810000 */
[----:B------:R-:W-:Y:S01]  /*3c00*/  FSEL R23, R48, -INF , P2 ;  /* 0xff80000030177808 */ /* 0x000fe20001000000 */
[----:B------:R-:W-:Y:S01]  /*3c10*/  IMAD.MOV.U32 R48, RZ, RZ, R151 ;  /* 0x000000ffff307224 */ /* 0x000fe200078e0097 */
[----:B------:R-:W-:Y:S02]  /*3c20*/  ISETP.GT.AND P2, PT, R19, 0x21, PT ;  /* 0x000000211300780c */ /* 0x000fe40003f44270 */
[----:B------:R-:W-:Y:S02]  /*3c30*/  FMNMX.FTZ R0, R55, R0, !PT ;  /* 0x0000000037007209 */ /* 0x000fe40007810000 */
[----:B------:R-:W-:Y:S02]  /*3c40*/  FSEL R49, R49, -INF , P6 ;  /* 0xff80000031317808 */ /* 0x000fe40003000000 */
[----:B------:R-:W-:-:S02]  /*3c50*/  ISETP.GT.AND P6, PT, R19, 0x28, PT ;  /* 0x000000281300780c */ /* 0x000fc40003fc4270 */
[----:B------:R-:W-:Y:S02]  /*3c60*/  FSEL R53, R53, -INF , P4 ;  /* 0xff80000035357808 */ /* 0x000fe40002000000 */
[----:B------:R-:W-:Y:S01]  /*3c70*/  ISETP.GT.AND P4, PT, R19, 0x30, PT ;  /* 0x000000301300780c */ /* 0x000fe20003f84270 */
[----:B------:R-:W-:Y:S02]  /*3c80*/  WARPGROUP.DEPBAR.LE gsb0, 0x0 ;  /* 0x00008000000079c5 */ /* 0x000fe40000010000 */
[----:B------:R-:W-:Y:S01]  /*3c90*/  WARPGROUP.ARRIVE ;  /* 0x00000000000079c5 */ /* 0x000fe20000000000 */
[----:B------:R-:W-:Y:S01]  /*3ca0*/  FSEL R69, R42, -INF , P3 ;  /* 0xff8000002a457808 */ /* 0x000fe20001800000 */
[----:B------:R-:W-:Y:S01]  /*3cb0*/  IMAD.U32 R42, RZ, RZ, UR60 ;  /* 0x0000003cff2a7e24 */ /* 0x000fe2000f8e00ff */
        /* <DEDUP_REMOVED lines=8> */
[----:B------:R-:W-:-:S02]  /*3d40*/  ISETP.GT.AND P5, PT, R19, 0x29, PT ;  /* 0x000000291300780c */ /* 0x000fc40003fa4270 */
[----:B------:R-:W-:Y:S01]  /*3d50*/  FSEL R73, R46, -INF , P6 ;  /* 0xff8000002e497808 */ /* 0x000fe20003000000 */
[----:B------:R-:W-:Y:S01]  /*3d60*/  IMAD.MOV.U32 R46, RZ, RZ, R151 ;  /* 0x000000ffff2e7224 */ /* 0x000fe200078e0097 */
[----:B------:R-:W-:Y:S02]  /*3d70*/  FMNMX.FTZ R0, R71, R0, !PT ;  /* 0x0000000047007209 */ /* 0x000fe40007810000 */
[----:B------:R-:W-:Y:S02]  /*3d80*/  FSEL R75, R47, -INF , P5 ;  /* 0xff8000002f4b7808 */ /* 0x000fe40002800000 */
[----:B------:R-:W-:Y:S02]  /*3d90*/  FMNMX.FTZ R0, R73, R0, !PT ;  /* 0x0000000049007209 */ /* 0x000fe40007810000 */
[----:B------:R-:W-:Y:S02]  /*3da0*/  FSEL R47, R40, -INF , P3 ;  /* 0xff800000282f7808 */ /* 0x000fe40001800000 */
[----:B------:R-:W-:-:S02]  /*3db0*/  ISETP.GT.AND P3, PT, R19, 0x31, PT ;  /* 0x000000311300780c */ /* 0x000fc40003f64270 */
[----:B------:R-:W-:Y:S02]  /*3dc0*/  FMNMX.FTZ R0, R75, R0, !PT ;  /* 0x000000004b007209 */ /* 0x000fe40007810000 */
[----:B------:R-:W-:Y:S02]  /*3dd0*/  FSEL R41, R41, -INF , P2 ;  /* 0xff80000029297808 */ /* 0x000fe40001000000 */
[----:B------:R-:W-:Y:S02]  /*3de0*/  ISETP.GT.AND P2, PT, R19, 0x38, PT ;  /* 0x000000381300780c */ /* 0x000fe40003f44270 */
[----:B------:R-:W-:Y:S02]  /*3df0*/  FSEL R45, R45, -INF , P5 ;  /* 0xff8000002d2d7808 */ /* 0x000fe40002800000 */
[----:B------:R-:W-:Y:S02]  /*3e00*/  ISETP.GT.AND P5, PT, R19, 0x40, PT ;  /* 0x000000401300780c */ /* 0x000fe40003fa4270 */
[----:B------:R-:W-:Y:S01]  /*3e10*/  MOV R52, R151 ;  /* 0x0000009700347202 */ /* 0x000fe20000000f00 */
[----:B------:R-:W-:-:S02]  /*3e20*/  WARPGROUP.DEPBAR.LE gsb0, 0x0 ;  /* 0x00008000000079c5 */ /* 0x000fc40000010000 */
[----:B------:R-:W-:Y:S01]  /*3e30*/  WARPGROUP.ARRIVE ;  /* 0x00000000000079c5 */ /* 0x000fe20000000000 */
[----:B------:R-:W-:Y:S02]  /*3e40*/  FSEL R77, R34, -INF , P4 ;  /* 0xff800000224d7808 */ /* 0x000fe40002000000 */
[----:B------:R-:W-:Y:S02]  /*3e50*/  FSEL R79, R35, -INF , P3 ;  /* 0xff800000234f7808 */ /* 0x000fe40001800000 */
[----:B------:R-:W-:Y:S01]  /*3e60*/  FMNMX.FTZ R0, R77, R0, !PT ;  /* 0x000000004d007209 */ /* 0x000fe20007810000 */
[----:B------:R-:W-:Y:S01]  /*3e70*/  HGMMA.64x16x16.F32 R24, gdesc[UR56], R24, gsb0 ;  /* 0x00200000381879f0 */ /* 0x000fe20008000818 */
[----:B------:R-:W-:Y:S01]  /*3e80*/  FSEL R35, R44, -INF , P6 ;  /* 0xff8000002c237808 */ /* 0x000fe20003000000 */
[----:B------:R-:W-:Y:S01]  /*3e90*/  IMAD.MOV.U32 R44, RZ, RZ, R151 ;  /* 0x000000ffff2c7224 */ /* 0x000fe200078e0097 */
[----:B------:R-:W-:Y:S02]  /*3ea0*/  ISETP.GT.AND P6, PT, R19, 0x39, PT ;  /* 0x000000391300780c */ /* 0x000fe40003fc4270 */
[----:B------:R-:W-:-:S02]  /*3eb0*/  FSEL R81, R38, -INF , P2 ;  /* 0xff80000026517808 */ /* 0x000fc40001000000 */
[----:B------:R-:W-:Y:S02]  /*3ec0*/  FMNMX.FTZ R0, R79, R0, !PT ;  /* 0x000000004f007209 */ /* 0x000fe40007810000 */
[----:B------:R-:W-:Y:S02]  /*3ed0*/  FSEL R83, R39, -INF , P6 ;  /* 0xff80000027537808 */ /* 0x000fe40003000000 */
[----:B------:R-:W-:Y:S02]  /*3ee0*/  FMNMX.FTZ R0, R81, R0, !PT ;  /* 0x0000000051007209 */ /* 0x000fe40007810000 */
[----:B------:R-:W-:Y:S02]  /*3ef0*/  FSEL R39, R32, -INF , P4 ;  /* 0xff80000020277808 */ /* 0x000fe40002000000 */
[----:B------:R-:W-:Y:S02]  /*3f00*/  ISETP.GT.AND P4, PT, R19, 0x41, PT ;  /* 0x000000411300780c */ /* 0x000fe40003f84270 */
[----:B------:R-:W-:-:S02]  /*3f10*/  FMNMX.FTZ R0, R83, R0, !PT ;  /* 0x0000000053007209 */ /* 0x000fc40007810000 */
[----:B------:R-:W-:Y:S02]  /*3f20*/  FSEL R33, R33, -INF , P3 ;  /* 0xff80000021217808 */ /* 0x000fe40001800000 */
[----:B------:R-:W-:Y:S02]  /*3f30*/  ISETP.GT.AND P3, PT, R19, 0x48, PT ;  /* 0x000000481300780c */ /* 0x000fe40003f64270 */
[----:B------:R-:W-:Y:S01]  /*3f40*/  FSEL R37, R37, -INF , P6 ;  /* 0xff80000025257808 */ /* 0x000fe20003000000 */
[----:B------:R-:W-:Y:S02]  /*3f50*/  WARPGROUP.DEPBAR.LE gsb0, 0x0 ;  /* 0x00008000000079c5 */ /* 0x000fe40000010000 */
[----:B------:R-:W-:Y:S02]  /*3f60*/  FSEL R85, R26, -INF , P5 ;  /* 0xff8000001a557808 */ /* 0x000fe40002800000 */
[----:B------:R-:W-:Y:S02]  /*3f70*/  FSEL R87, R27, -INF , P4 ;  /* 0xff8000001b577808 */ /* 0x000fe40002000000 */
[----:B------:R-:W-:-:S02]  /*3f80*/  FMNMX.FTZ R0, R85, R0, !PT ;  /* 0x0000000055007209 */ /* 0x000fc40007810000 */
[----:B------:R-:W-:Y:S02]  /*3f90*/  FSEL R27, R36, -INF , P2 ;  /* 0xff800000241b7808 */ /* 0x000fe40001000000 */
[----:B------:R-:W-:Y:S02]  /*3fa0*/  ISETP.GT.AND P2, PT, R19, 0x49, PT ;  /* 0x000000491300780c */ /* 0x000fe40003f44270 */
[----:B------:R-:W-:Y:S02]  /*3fb0*/  FSEL R89, R30, -INF , P3 ;  /* 0xff8000001e597808 */ /* 0x000fe40001800000 */
[----:B------:R-:W-:Y:S02]  /*3fc0*/  FMNMX.FTZ R0, R87, R0, !PT ;  /* 0x0000000057007209 */ /* 0x000fe40007810000 */
[----:B------:R-:W-:Y:S02]  /*3fd0*/  FSEL R31, R31, -INF , P2 ;  /* 0xff8000001f1f7808 */ /* 0x000fe40001000000 */
[----:B------:R-:W-:-:S02]  /*3fe0*/  FMNMX.FTZ R0, R89, R0, !PT ;  /* 0x0000000059007209 */ /* 0x000fc40007810000 */
[----:B------:R-:W-:Y:S02]  /*3ff0*/  FSEL R25, R25, -INF , P4 ;  /* 0xff80000019197808 */ /* 0x000fe40002000000 */
[----:B------:R-:W-:Y:S02]  /*4000*/  FMNMX.FTZ R8, R31, R0, !PT ;  /* 0x000000001f087209 */ /* 0x000fe40007810000 */
[----:B------:R-:W-:-:S03]  /*4010*/  FSEL R29, R29, -INF , P2 ;  /* 0xff8000001d1d7808 */ /* 0x000fc60001000000 */
[----:B------:R-:W0:Y:S02]  /*4020*/  SHFL.BFLY PT, R19, R8, 0x2, 0x1f ;  /* 0x0c401f0008137f89 */ /* 0x000e2400000e0000 */
[----:B0-----:R-:W-:-:S05]  /*4030*/  FMNMX.FTZ R19, R8, R19, !PT ;  /* 0x0000001308137209 */ /* 0x001fca0007810000 */
[----:B------:R-:W0:Y:S02]  /*4040*/  SHFL.BFLY PT, R6, R19, 0x1, 0x1f ;  /* 0x0c201f0013067f89 */ /* 0x000e2400000e0000 */
[----:B0-----:R-:W-:Y:S02]  /*4050*/  FMNMX.FTZ R6, R19, R6, !PT ;  /* 0x0000000613067209 */ /* 0x001fe40007810000 */
[----:B------:R-:W-:Y:S02]  /*4060*/  FSEL R19, R24, -INF , P5 ;  /* 0xff80000018137808 */ /* 0x000fe40002800000 */
[C---:B------:R-:W-:Y:S01]  /*4070*/  FSETP.NEU.FTZ.AND P0, PT, R6.reuse, -INF , PT ;  /* 0xff8000000600780b */ /* 0x040fe20003f1d000 */
[----:B------:R-:W-:-:S05]  /*4080*/  FMUL.FTZ R0, R6, R2 ;  /* 0x0000000206007220 */ /* 0x000fca0000410000 */
[----:B------:R-:W-:Y:S02]  /*4090*/  FSEL R14, R0, RZ, P0 ;  /* 0x000000ff000e7208 */ /* 0x000fe40000000000 */
[----:B------:R-:W-:Y:S02]  /*40a0*/  FMNMX.FTZ R0, R3, R57, !PT ;  /* 0x0000003903007209 */ /* 0x000fe40007810000 */
[----:B------:R-:W-:Y:S01]  /*40b0*/  ISETP.NE.AND P0, PT, R20, RZ, PT ;  /* 0x000000ff1400720c */ /* 0x000fe20003f05270 */
[--C-:B------:R-:W-:Y:S01]  /*40c0*/  FFMA.FTZ R21, R21, R2, -R14.reuse ;  /* 0x0000000215157223 */ /* 0x100fe2000001080e */
[----:B------:R-:W-:Y:S01]  /*40d0*/  FMNMX.FTZ R0, R15, R0, !PT ;  /* 0x000000000f007209 */ /* 0x000fe20007810000 */
[-CC-:B------:R-:W-:Y:S01]  /*40e0*/  FFMA.FTZ R7, R7, R2.reuse, -R14.reuse ;  /* 0x0000000207077223 */ /* 0x180fe2000001080e */
[--C-:B------:R-:W-:Y:S01]  /*40f0*/  FFMA.FTZ R59, R59, R2, -R14.reuse ;  /* 0x000000023b3b7223 */ /* 0x100fe2000001080e */
[----:B------:R0:W-:Y:S01]  /*4100*/  MUFU.EX2 R211, R21 ;  /* 0x0000001500d37308 */ /* 0x0001e20000000800 */
[----:B------:R-:W-:Y:S01]  /*4110*/  FMNMX.FTZ R0, R61, R0, !PT ;  /* 0x000000003d007209 */ /* 0x000fe20007810000 */
[-CC-:B------:R-:W-:Y:S01]  /*4120*/  FFMA.FTZ R63, R63, R2.reuse, -R14.reuse ;  /* 0x000000023f3f7223 */ /* 0x180fe2000001080e */
[-CC-:B------:R-:W-:Y:S01]  /*4130*/  FFMA.FTZ R65, R65, R2.reuse, -R14.reuse ;  /* 0x0000000241417223 */ /* 0x180fe2000001080e */
[--C-:B------:R-:W-:Y:S01]  /*4140*/  FFMA.FTZ R51, R51, R2, -R14.reuse ;  /* 0x0000000233337223 */ /* 0x100fe2000001080e */
[----:B------:R-:W-:Y:S01]  /*4150*/  FMNMX.FTZ R0, R23, R0, !PT ;  /* 0x0000000017007209 */ /* 0x000fe20007810000 */
[-CC-:B------:R-:W-:Y:S01]  /*4160*/  FFMA.FTZ R67, R67, R2.reuse, -R14.reuse ;  /* 0x0000000243437223 */ /* 0x180fe2000001080e */
[--C-:B------:R-:W-:Y:S01]  /*4170*/  FFMA.FTZ R55, R55, R2, -R14.reuse ;  /* 0x0000000237377223 */ /* 0x100fe2000001080e */
[----:B------:R-:W-:Y:S01]  /*4180*/  MUFU.EX2 R209, R7 ;  /* 0x0000000700d17308 */ /* 0x000fe20000000800 */
[----:B------:R-:W-:Y:S01]  /*4190*/  FMNMX.FTZ R0, R49, R0, !PT ;  /* 0x0000000031007209 */ /* 0x000fe20007810000 */
[-CC-:B------:R-:W-:Y:S01]  /*41a0*/  FFMA.FTZ R69, R69, R2.reuse, -R14.reuse ;  /* 0x0000000245457223 */ /* 0x180fe2000001080e */
[----:B0-----:R-:W-:Y:S01]  /*41b0*/  FSEL R21, R28, -INF , P3 ;  /* 0xff8000001c157808 */ /* 0x001fe20001800000 */
        /* <DEDUP_REMOVED lines=16> */
[----:B------:R-:W-:Y:S01]  /*42c0*/  FFMA.FTZ R14, R31, R2, -R14 ;  /* 0x000000021f0e7223 */ /* 0x000fe2000001080e */
[----:B------:R-:W-:-:S02]  /*42d0*/  FMNMX.FTZ R0, R35, R0, !PT ;  /* 0x0000000023007209 */ /* 0x000fc40007810000 */
[----:B0-----:R-:W-:Y:S01]  /*42e0*/  MOV R59, R151 ;  /* 0x00000097003b7202 */ /* 0x001fe20000000f00 */
[----:B------:R-:W-:Y:S01]  /*42f0*/  MUFU.EX2 R65, R65 ;  /* 0x0000004100417308 */ /* 0x000fe20000000800 */
[----:B------:R-:W-:Y:S01]  /*4300*/  FMNMX.FTZ R0, R45, R0, !PT ;  /* 0x000000002d007209 */ /* 0x000fe20007810000 */
[----:B-1----:R-:W-:-:S03]  /*4310*/  IMAD.MOV.U32 R63, RZ, RZ, R151 ;  /* 0x000000ffff3f7224 */ /* 0x002fc600078e0097 */
[----:B------:R-:W-:-:S03]  /*4320*/  FMNMX.FTZ R0, R39, R0, !PT ;  /* 0x0000000027007209 */ /* 0x000fc60007810000 */
[----:B------:R0:W1:Y:S01]  /*4330*/  MUFU.EX2 R24, R51 ;  /* 0x0000003300187308 */ /* 0x0000620000000800 */
[----:B------:R-:W-:-:S04]  /*4340*/  FMNMX.FTZ R0, R33, R0, !PT ;  /* 0x0000000021007209 */ /* 0x000fc80007810000 */
[----:B------:R-:W-:-:S03]  /*4350*/  FMNMX.FTZ R0, R27, R0, !PT ;  /* 0x000000001b007209 */ /* 0x000fc60007810000 */
[----:B------:R-:W-:Y:S01]  /*4360*/  MUFU.EX2 R67, R67 ;  /* 0x0000004300437308 */ /* 0x000fe20000000800 */
[----:B------:R-:W-:Y:S01]  /*4370*/  FMNMX.FTZ R0, R37, R0, !PT ;  /* 0x0000000025007209 */ /* 0x000fe20007810000 */
[----:B0-----:R-:W-:-:S03]  /*4380*/  IMAD.MOV.U32 R51, RZ, RZ, R151 ;  /* 0x000000ffff337224 */ /* 0x001fc600078e0097 */
[----:B------:R-:W-:-:S03]  /*4390*/  FMNMX.FTZ R0, R19, R0, !PT ;  /* 0x0000000013007209 */ /* 0x000fc60007810000 */
[----:B------:R0:W2:Y:S01]  /*43a0*/  MUFU.EX2 R28, R55 ;  /* 0x00000037001c7308 */ /* 0x0000a20000000800 */
[----:B------:R-:W-:Y:S02]  /*43b0*/  FMNMX.FTZ R0, R25, R0, !PT ;  /* 0x0000000019007209 */ /* 0x000fe40007810000 */
[----:B-1----:R-:W-:Y:S02]  /*43c0*/  F2FP.F16.F32.PACK_AB R205, R24, R65 ;  /* 0x0000004118cd723e */ /* 0x002fe400000000ff */
[----:B------:R-:W-:-:S03]  /*43d0*/  FMNMX.FTZ R0, R21, R0, !PT ;  /* 0x0000000015007209 */ /* 0x000fc60007810000 */
[----:B------:R-:W-:Y:S01]  /*43e0*/  MUFU.EX2 R69, R69 ;  /* 0x0000004500457308 */ /* 0x000fe20000000800 */
[----:B------:R-:W-:Y:S01]  /*43f0*/  FMNMX.FTZ R0, R29, R0, !PT ;  /* 0x000000001d007209 */ /* 0x000fe20007810000 */
[----:B0-----:R-:W-:-:S04]  /*4400*/  IMAD.MOV.U32 R55, RZ, RZ, R151 ;  /* 0x000000ffff377224 */ /* 0x001fc800078e0097 */
[----:B------:R-:W0:Y:S02]  /*4410*/  SHFL.BFLY PT, R7, R0, 0x2, 0x1f ;  /* 0x0c401f0000077f89 */ /* 0x000e2400000e0000 */
[----:B------:R-:W-:Y:S01]  /*4420*/  MUFU.EX2 R40, R14 ;  /* 0x0000000e00287308 */ /* 0x000fe20000000800 */
[----:B--2---:R-:W-:-:S07]  /*4430*/  F2FP.F16.F32.PACK_AB R207, R28, R67 ;  /* 0x000000431ccf723e */ /* 0x004fce00000000ff */
[----:B------:R1:W2:Y:S08]  /*4440*/  MUFU.EX2 R30, R71 ;  /* 0x00000047001e7308 */ /* 0x0002b00000000800 */
[----:B------:R-:W-:Y:S01]  /*4450*/  MUFU.EX2 R73, R73 ;  /* 0x0000004900497308 */ /* 0x000fe20000000800 */
[----:B-1----:R-:W-:Y:S01]  /*4460*/  IMAD.MOV.U32 R71, RZ, RZ, R151 ;  /* 0x000000ffff477224 */ /* 0x002fe200078e0097 */
[----:B0-----:R-:W-:-:S06]  /*4470*/  FMNMX.FTZ R8, R0, R7, !PT ;  /* 0x0000000700087209 */ /* 0x001fcc0007810000 */
[----:B------:R0:W1:Y:S01]  /*4480*/  MUFU.EX2 R32, R75 ;  /* 0x0000004b00207308 */ /* 0x0000620000000800 */
[----:B--2---:R-:W-:Y:S01]  /*4490*/  F2FP.F16.F32.PACK_AB R201, R30, R69 ;  /* 0x000000451ec9723e */ /* 0x004fe200000000ff */
[----:B------:R-:W2:Y:S06]  /*44a0*/  SHFL.BFLY PT, R7, R8, 0x1, 0x1f ;  /* 0x0c201f0008077f89 */ /* 0x000eac00000e0000 */
[----:B------:R-:W-:Y:S01]  /*44b0*/  MUFU.EX2 R77, R77 ;  /* 0x0000004d004d7308 */ /* 0x000fe20000000800 */
[----:B0-----:R-:W-:-:S07]  /*44c0*/  IMAD.MOV.U32 R75, RZ, RZ, R151 ;  /* 0x000000ffff4b7224 */ /* 0x001fce00078e0097 */
[----:B------:R0:W3:Y:S01]  /*44d0*/  MUFU.EX2 R34, R79 ;  /* 0x0000004f00227308 */ /* 0x0000e20000000800 */
[----:B-1----:R-:W-:-:S07]  /*44e0*/  F2FP.F16.F32.PACK_AB R203, R32, R73 ;  /* 0x0000004920cb723e */ /* 0x002fce00000000ff */
[----:B------:R-:W-:Y:S01]  /*44f0*/  MUFU.EX2 R81, R81 ;  /* 0x0000005100517308 */ /* 0x000fe20000000800 */
[----:B0-----:R-:W-:Y:S01]  /*4500*/  IMAD.MOV.U32 R79, RZ, RZ, R151 ;  /* 0x000000ffff4f7224 */ /* 0x001fe200078e0097 */
[----:B--2---:R-:W-:-:S04]  /*4510*/  FMNMX.FTZ R7, R8, R7, !PT ;  /* 0x0000000708077209 */ /* 0x004fc80007810000 */
[C---:B------:R-:W-:Y:S01]  /*4520*/  FSETP.NEU.FTZ.AND P2, PT, R7.reuse, -INF , PT ;  /* 0xff8000000700780b */ /* 0x040fe20003f5d000 */
[----:B------:R-:W-:Y:S01]  /*4530*/  FMUL.FTZ R0, R7, R2 ;  /* 0x0000000207007220 */ /* 0x000fe20000410000 */
[----:B------:R0:W-:Y:S01]  /*4540*/  MUFU.EX2 R36, R83 ;  /* 0x0000005300247308 */ /* 0x0001e20000000800 */
[----:B---3--:R-:W-:-:S03]  /*4550*/  F2FP.F16.F32.PACK_AB R197, R34, R77 ;  /* 0x0000004d22c5723e */ /* 0x008fc600000000ff */
[----:B------:R-:W-:Y:S01]  /*4560*/  FSEL R8, R0, RZ, P2 ;  /* 0x000000ff00087208 */ /* 0x000fe20001000000 */
[----:B------:R-:W-:Y:S01]  /*4570*/  FADD.FTZ R0, R209, R20 ;  /* 0x00000014d1007221 */ /* 0x000fe20000010000 */
[----:B------:R-:W-:Y:S01]  /*4580*/  F2FP.F16.F32.PACK_AB R209, R20, R209 ;  /* 0x000000d114d1723e */ /* 0x000fe200000000ff */
[----:B------:R-:W-:Y:S01]  /*4590*/  VIADD R20, R22, 0xfffffffe ;  /* 0xfffffffe16147836 */ /* 0x000fe20000000000 */
[----:B------:R-:W-:Y:S01]  /*45a0*/  MUFU.EX2 R85, R85 ;  /* 0x0000005500557308 */ /* 0x000fe20000000800 */
[-CC-:B------:R-:W-:Y:S01]  /*45b0*/  FFMA.FTZ R3, R3, R2.reuse, -R8.reuse ;  /* 0x0000000203037223 */ /* 0x180fe20000010808 */
[-CC-:B------:R-:W-:Y:S01]  /*45c0*/  FFMA.FTZ R57, R57, R2.reuse, -R8.reuse ;  /* 0x0000000239397223 */ /* 0x180fe20000010808 */
[-CC-:B------:R-:W-:Y:S01]  /*45d0*/  FFMA.FTZ R15, R15, R2.reuse, -R8.reuse ;  /* 0x000000020f0f7223 */ /* 0x180fe20000010808 */
[-CC-:B------:R-:W-:Y:S01]  /*45e0*/  FFMA.FTZ R61, R61, R2.reuse, -R8.reuse ;  /* 0x000000023d3d7223 */ /* 0x180fe20000010808 */
[-C--:B------:R-:W-:Y:S01]  /*45f0*/  FFMA.FTZ R23, R23, R2.reuse, -R8 ;  /* 0x0000000217177223 */ /* 0x080fe20000010808 */
[----:B------:R-:W-:Y:S01]  /*4600*/  FADD.FTZ R31, R211, R0 ;  /* 0x00000000d31f7221 */ /* 0x000fe20000010000 */
[-CC-:B------:R-:W-:Y:S01]  /*4610*/  FFMA.FTZ R49, R49, R2.reuse, -R8.reuse ;  /* 0x0000000231317223 */ /* 0x180fe20000010808 */
[----:B------:R-:W-:Y:S01]  /*4620*/  MUFU.EX2 R3, R3 ;  /* 0x0000000300037308 */ /* 0x000fe20000000800 */
[-CC-:B------:R-:W-:Y:S01]  /*4630*/  FFMA.FTZ R43, R43, R2.reuse, -R8.reuse ;  /* 0x000000022b2b7223 */ /* 0x180fe20000010808 */
[----:B------:R-:W-:Y:S01]  /*4640*/  FADD.FTZ R0, R26, R31 ;  /* 0x0000001f1a007221 */ /* 0x000fe20000010000 */
[-CC-:B------:R-:W-:Y:S01]  /*4650*/  FFMA.FTZ R41, R41, R2.reuse, -R8.reuse ;  /* 0x0000000229297223 */ /* 0x180fe20000010808 */
[-CC-:B------:R-:W-:Y:S01]  /*4660*/  FFMA.FTZ R53, R53, R2.reuse, -R8.reuse ;  /* 0x0000000235357223 */ /* 0x180fe20000010808 */
[-C--:B------:R-:W-:Y:S01]  /*4670*/  FFMA.FTZ R47, R47, R2.reuse, -R8 ;  /* 0x000000022f2f7223 */ /* 0x080fe20000010808 */
[----:B------:R-:W-:Y:S01]  /*4680*/  FADD.FTZ R31, R65, R0 ;  /* 0x00000000411f7221 */ /* 0x000fe20000010000 */
[-CC-:B------:R-:W-:Y:S01]  /*4690*/  FFMA.FTZ R35, R35, R2.reuse, -R8.reuse ;  /* 0x0000000223237223 */ /* 0x180fe20000010808 */
[----:B------:R-:W1:Y:S01]  /*46a0*/  MUFU.EX2 R208, R57 ;  /* 0x0000003900d07308 */ /* 0x000e620000000800 */
[-CC-:B------:R-:W-:Y:S01]  /*46b0*/  FFMA.FTZ R45, R45, R2.reuse, -R8.reuse ;  /* 0x000000022d2d7223 */ /* 0x180fe20000010808 */
[----:B------:R-:W-:Y:S01]  /*46c0*/  FADD.FTZ R14, R24, R31 ;  /* 0x0000001f180e7221 */ /* 0x000fe20000010000 */
[-CC-:B------:R-:W-:Y:S01]  /*46d0*/  FFMA.FTZ R39, R39, R2.reuse, -R8.reuse ;  /* 0x0000000227277223 */ /* 0x180fe20000010808 */
[-CC-:B------:R-:W-:Y:S01]  /*46e0*/  FFMA.FTZ R33, R33, R2.reuse, -R8.reuse ;  /* 0x0000000221217223 */ /* 0x180fe20000010808 */
[-CC-:B------:R-:W-:Y:S01]  /*46f0*/  FFMA.FTZ R27, R27, R2.reuse, -R8.reuse ;  /* 0x000000021b1b7223 */ /* 0x180fe20000010808 */
[-CC-:B------:R-:W-:Y:S01]  /*4700*/  FFMA.FTZ R37, R37, R2.reuse, -R8.reuse ;  /* 0x0000000225257223 */ /* 0x180fe20000010808 */
[-CC-:B------:R-:W-:Y:S01]  /*4710*/  FFMA.FTZ R19, R19, R2.reuse, -R8.reuse ;  /* 0x0000000213137223 */ /* 0x180fe20000010808 */
[----:B------:R-:W2:Y:S01]  /*4720*/  MUFU.EX2 R15, R15 ;  /* 0x0000000f000f7308 */ /* 0x000ea20000000800 */
[-CC-:B------:R-:W-:Y:S01]  /*4730*/  FFMA.FTZ R25, R25, R2.reuse, -R8.reuse ;  /* 0x0000000219197223 */ /* 0x180fe20000010808 */
[-CC-:B------:R-:W-:Y:S01]  /*4740*/  FFMA.FTZ R21, R21, R2.reuse, -R8.reuse ;  /* 0x0000000215157223 */ /* 0x180fe20000010808 */
[----:B------:R-:W-:Y:S01]  /*4750*/  FFMA.FTZ R8, R29, R2, -R8 ;  /* 0x000000021d087223 */ /* 0x000fe20000010808 */
[----:B------:R-:W-:Y:S01]  /*4760*/  ISETP.GE.AND P2, PT, R20, R17, PT ;  /* 0x000000111400720c */ /* 0x000fe20003f46270 */
[--C-:B0-----:R-:W-:Y:S01]  /*4770*/  IMAD.MOV.U32 R83, RZ, RZ, R151.reuse ;  /* 0x000000ffff537224 */ /* 0x101fe200078e0097 */
[----:B------:R-:W-:Y:S01]  /*4780*/  F2FP.F16.F32.PACK_AB R211, R26, R211 ;  /* 0x000000d31ad3723e */ /* 0x000fe200000000ff */
[--C-:B------:R-:W-:Y:S01]  /*4790*/  IMAD.MOV.U32 R65, RZ, RZ, R151.reuse ;  /* 0x000000ffff417224 */ /* 0x100fe200078e0097 */
[----:B------:R0:W3:Y:S01]  /*47a0*/  MUFU.EX2 R210, R61 ;  /* 0x0000003d00d27308 */ /* 0x0000e20000000800 */
[----:B-1----:R-:W-:Y:S01]  /*47b0*/  FADD.FTZ R0, R3, R208 ;  /* 0x000000d003007221 */ /* 0x002fe20000010000 */
[----:B------:R-:W-:Y:S01]  /*47c0*/  F2FP.F16.F32.PACK_AB R199, R36, R81 ;  /* 0x0000005124c7723e */ /* 0x000fe200000000ff */
[--C-:B------:R-:W-:Y:S01]  /*47d0*/  IMAD.MOV.U32 R57, RZ, RZ, R151.reuse ;  /* 0x000000ffff397224 */ /* 0x100fe200078e0097 */
[----:B------:R-:W-:Y:S01]  /*47e0*/  F2FP.F16.F32.PACK_AB R208, R208, R3 ;  /* 0x00000003d0d0723e */ /* 0x000fe200000000ff */
[----:B------:R-:W-:Y:S01]  /*47f0*/  IMAD.MOV.U32 R3, RZ, RZ, 0x3f800000 ;  /* 0x3f800000ff037424 */ /* 0x000fe200078e00ff */
[----:B------:R-:W-:Y:S01]  /*4800*/  MOV R24, R151 ;  /* 0x0000009700187202 */ /* 0x000fe20000000f00 */
[--C-:B------:R-:W-:Y:S01]  /*4810*/  IMAD.MOV.U32 R26, RZ, RZ, R151.reuse ;  /* 0x000000ffff1a7224 */ /* 0x100fe200078e0097 */
[----:B------:R-:W1:Y:S01]  /*4820*/  MUFU.EX2 R23, R23 ;  /* 0x0000001700177308 */ /* 0x000e620000000800 */
[----:B--2---:R-:W-:Y:S01]  /*4830*/  FADD.FTZ R31, R15, R0 ;  /* 0x000000000f1f7221 */ /* 0x004fe20000010000 */
[----:B0-----:R-:W-:-:S06]  /*4840*/  IMAD.MOV.U32 R61, RZ, RZ, R151 ;  /* 0x000000ffff3d7224 */ /* 0x001fcc00078e0097 */
[----:B------:R0:W2:Y:S01]  /*4850*/  MUFU.EX2 R204, R49 ;  /* 0x0000003100cc7308 */ /* 0x0000a20000000800 */
[C---:B---3--:R-:W-:Y:S01]  /*4860*/  FADD.FTZ R0, R210.reuse, R31 ;  /* 0x0000001fd2007221 */ /* 0x048fe20000010000 */
[----:B------:R-:W-:-:S06]  /*4870*/  F2FP.F16.F32.PACK_AB R210, R210, R15 ;  /* 0x0000000fd2d2723e */ /* 0x000fcc00000000ff */
[----:B------:R-:W3:Y:S01]  /*4880*/  MUFU.EX2 R43, R43 ;  /* 0x0000002b002b7308 */ /* 0x000ee20000000800 */
[----:B-1----:R-:W-:Y:S01]  /*4890*/  FADD.FTZ R31, R23, R0 ;  /* 0x00000000171f7221 */ /* 0x002fe20000010000 */
[----:B------:R-:W-:Y:S02]  /*48a0*/  @!P1 VIADD R0, R42, 0x38840 ;  /* 0x000388402a009836 */ /* 0x000fe40000000000 */
[----:B0-----:R-:W-:-:S03]  /*48b0*/  IMAD.MOV.U32 R49, RZ, RZ, R151 ;  /* 0x000000ffff317224 */ /* 0x001fc600078e0097 */
[----:B------:R-:W-:Y:S01]  /*48c0*/  @!P1 PRMT R0, RZ, 0x654, R0 ;  /* 0x00000654ff009816 */ /* 0x000fe20000000000 */
[----:B------:R0:W-:Y:S03]  /*48d0*/  MUFU.EX2 R200, R41 ;  /* 0x0000002900c87308 */ /* 0x0001e60000000800 */
[----:B------:R1:W-:Y:S05]  /*48e0*/  @!P1 SYNCS.ARRIVE.TRANS64.RED.A1T0 RZ, [R0+URZ], RZ ;  /* 0x000000ff00ff99a7 */ /* 0x0003ea000810043f */
[----:B------:R4:W1:Y:S01]  /*48f0*/  MUFU.EX2 R206, R53 ;  /* 0x0000003500ce7308 */ /* 0x0008620000000800 */
[----:B0-----:R-:W-:Y:S01]  /*4900*/  FADD.FTZ R41, R67, R14 ;  /* 0x0000000e43297221 */ /* 0x001fe20000010000 */
[----:B------:R-:W-:-:S03]  /*4910*/  IMAD.MOV.U32 R67, RZ, RZ, R151 ;  /* 0x000000ffff437224 */ /* 0x000fc600078e0097 */
[----:B------:R-:W-:Y:S01]  /*4920*/  FADD.FTZ R14, R28, R41 ;  /* 0x000000291c0e7221 */ /* 0x000fe20000010000 */
[----:B------:R-:W-:Y:S02]  /*4930*/  IMAD.MOV.U32 R28, RZ, RZ, R151 ;  /* 0x000000ffff1c7224 */ /* 0x000fe400078e0097 */
[----:B------:R-:W0:Y:S01]  /*4940*/  MUFU.EX2 R47, R47 ;  /* 0x0000002f002f7308 */ /* 0x000e220000000800 */
[----:B------:R-:W-:Y:S01]  /*4950*/  FADD.FTZ R41, R69, R14 ;  /* 0x0000000e45297221 */ /* 0x000fe20000010000 */
[C---:B--2---:R-:W-:Y:S01]  /*4960*/  FADD.FTZ R14, R204.reuse, R31 ;  /* 0x0000001fcc0e7221 */ /* 0x044fe20000010000 */
[----:B------:R-:W-:Y:S01]  /*4970*/  F2FP.F16.F32.PACK_AB R204, R204, R23 ;  /* 0x00000017cccc723e */ /* 0x000fe200000000ff */
[----:B------:R-:W-:Y:S02]  /*4980*/  IMAD.MOV.U32 R69, RZ, RZ, R151 ;  /* 0x000000ffff457224 */ /* 0x000fe400078e0097 */
[----:B------:R-:W-:Y:S01]  /*4990*/  FADD.FTZ R42, R30, R41 ;  /* 0x000000291e2a7221 */ /* 0x000fe20000010000 */
[----:B---3--:R-:W-:Y:S01]  /*49a0*/  FADD.FTZ R31, R43, R14 ;  /* 0x0000000e2b1f7221 */ /* 0x008fe20000010000 */
[--C-:B----4-:R-:W-:Y:S01]  /*49b0*/  IMAD.MOV.U32 R53, RZ, RZ, R151.reuse ;  /* 0x000000ffff357224 */ /* 0x110fe200078e0097 */
[----:B------:R-:W2:Y:S01]  /*49c0*/  MUFU.EX2 R35, R35 ;  /* 0x0000002300237308 */ /* 0x000ea20000000800 */
[----:B------:R-:W-:-:S02]  /*49d0*/  IMAD.MOV.U32 R41, RZ, RZ, R151 ;  /* 0x000000ffff297224 */ /* 0x000fc400078e0097 */
[C---:B-1----:R-:W-:Y:S01]  /*49e0*/  FADD.FTZ R0, R206.reuse, R31 ;  /* 0x0000001fce007221 */ /* 0x042fe20000010000 */
[----:B------:R-:W-:Y:S01]  /*49f0*/  F2FP.F16.F32.PACK_AB R206, R206, R43 ;  /* 0x0000002bcece723e */ /* 0x000fe200000000ff */
[--C-:B------:R-:W-:Y:S02]  /*4a00*/  IMAD.MOV.U32 R43, RZ, RZ, R151.reuse ;  /* 0x000000ffff2b7224 */ /* 0x100fe400078e0097 */
[----:B------:R-:W-:Y:S01]  /*4a10*/  IMAD.MOV.U32 R30, RZ, RZ, R151 ;  /* 0x000000ffff1e7224 */ /* 0x000fe200078e0097 */
[----:B------:R1:W3:Y:S01]  /*4a20*/  MUFU.EX2 R202, R45 ;  /* 0x0000002d00ca7308 */ /* 0x0002e20000000800 */
[----:B0-----:R-:W-:-:S04]  /*4a30*/  FADD.FTZ R31, R47, R0 ;  /* 0x000000002f1f7221 */ /* 0x001fc80000010000 */
[C---:B------:R-:W-:Y:S01]  /*4a40*/  FADD.FTZ R0, R200.reuse, R31 ;  /* 0x0000001fc8007221 */ /* 0x040fe20000010000 */
[----:B------:R-:W-:Y:S01]  /*4a50*/  F2FP.F16.F32.PACK_AB R200, R200, R47 ;  /* 0x0000002fc8c8723e */ /* 0x000fe200000000ff */
[----:B------:R-:W-:Y:S01]  /*4a60*/  IMAD.MOV.U32 R47, RZ, RZ, R151 ;  /* 0x000000ffff2f7224 */ /* 0x000fe200078e0097 */
[----:B------:R-:W0:Y:S01]  /*4a70*/  MUFU.EX2 R39, R39 ;  /* 0x0000002700277308 */ /* 0x000e220000000800 */
[----:B--2---:R-:W-:Y:S01]  /*4a80*/  FADD.FTZ R29, R35, R0 ;  /* 0x00000000231d7221 */ /* 0x004fe20000010000 */
[----:B-1----:R-:W-:-:S06]  /*4a90*/  MOV R45, R151 ;  /* 0x00000097002d7202 */ /* 0x002fcc0000000f00 */
[----:B------:R1:W2:Y:S01]  /*4aa0*/  MUFU.EX2 R196, R33 ;  /* 0x0000002100c47308 */ /* 0x0002a20000000800 */
[C---:B---3--:R-:W-:Y:S01]  /*4ab0*/  FADD.FTZ R0, R202.reuse, R29 ;  /* 0x0000001dca007221 */ /* 0x048fe20000010000 */
[----:B------:R-:W-:Y:S01]  /*4ac0*/  F2FP.F16.F32.PACK_AB R202, R202, R35 ;  /* 0x00000023caca723e */ /* 0x000fe200000000ff */
[----:B------:R-:W-:-:S05]  /*4ad0*/  IMAD.MOV.U32 R35, RZ, RZ, R151 ;  /* 0x000000ffff237224 */ /* 0x000fca00078e0097 */
[----:B------:R-:W3:Y:S01]  /*4ae0*/  MUFU.EX2 R27, R27 ;  /* 0x0000001b001b7308 */ /* 0x000ee20000000800 */
[----:B-1----:R-:W-:Y:S01]  /*4af0*/  FADD.FTZ R33, R73, R42 ;  /* 0x0000002a49217221 */ /* 0x002fe20000010000 */
[----:B0-----:R-:W-:Y:S01]  /*4b00*/  FADD.FTZ R29, R39, R0 ;  /* 0x00000000271d7221 */ /* 0x001fe20000010000 */
[----:B------:R-:W-:Y:S01]  /*4b10*/  MOV R73, R151 ;  /* 0x0000009700497202 */ /* 0x000fe20000000f00 */
[----:B------:R-:W-:Y:S02]  /*4b20*/  IMAD.MOV.U32 R42, RZ, RZ, R151 ;  /* 0x000000ffff2a7224 */ /* 0x000fe400078e0097 */
[----:B------:R-:W-:Y:S01]  /*4b30*/  FADD.FTZ R14, R32, R33 ;  /* 0x00000021200e7221 */ /* 0x000fe20000010000 */
[----:B------:R-:W-:Y:S01]  /*4b40*/  IMAD.MOV.U32 R32, RZ, RZ, R151 ;  /* 0x000000ffff207224 */ /* 0x000fe200078e0097 */
[----:B------:R0:W-:Y:S02]  /*4b50*/  MUFU.EX2 R198, R37 ;  /* 0x0000002500c67308 */ /* 0x0001e40000000800 */
[----:B------:R-:W-:Y:S01]  /*4b60*/  FADD.FTZ R33, R77, R14 ;  /* 0x0000000e4d217221 */ /* 0x000fe20000010000 */
[C---:B--2---:R-:W-:Y:S01]  /*4b70*/  FADD.FTZ R0, R196.reuse, R29 ;  /* 0x0000001dc4007221 */ /* 0x044fe20000010000 */
[----:B------:R-:W-:Y:S01]  /*4b80*/  F2FP.F16.F32.PACK_AB R196, R196, R39 ;  /* 0x00000027c4c4723e */ /* 0x000fe200000000ff */
[----:B------:R-:W-:-:S02]  /*4b90*/  IMAD.MOV.U32 R77, RZ, RZ, R151 ;  /* 0x000000ffff4d7224 */ /* 0x000fc400078e0097 */
[----:B------:R-:W-:Y:S01]  /*4ba0*/  FADD.FTZ R14, R34, R33 ;  /* 0x00000021220e7221 */ /* 0x000fe20000010000 */
[--C-:B------:R-:W-:Y:S01]  /*4bb0*/  IMAD.MOV.U32 R39, RZ, RZ, R151.reuse ;  /* 0x000000ffff277224 */ /* 0x100fe200078e0097 */
[----:B------:R-:W-:Y:S02]  /*4bc0*/  MUFU.EX2 R19, R19 ;  /* 0x0000001300137308 */ /* 0x000fe40000000800 */
[----:B------:R-:W-:Y:S01]  /*4bd0*/  FADD.FTZ R31, R81, R14 ;  /* 0x0000000e511f7221 */ /* 0x000fe20000010000 */
[--C-:B------:R-:W-:Y:S02]  /*4be0*/  IMAD.MOV.U32 R81, RZ, RZ, R151.reuse ;  /* 0x000000ffff517224 */ /* 0x100fe400078e0097 */
[----:B0-----:R-:W-:Y:S02]  /*4bf0*/  IMAD.MOV.U32 R37, RZ, RZ, R151 ;  /* 0x000000ffff257224 */ /* 0x001fe400078e0097 */
[----:B------:R-:W-:Y:S01]  /*4c00*/  FADD.FTZ R14, R36, R31 ;  /* 0x0000001f240e7221 */ /* 0x000fe20000010000 */
[--C-:B------:R-:W-:Y:S01]  /*4c10*/  IMAD.MOV.U32 R36, RZ, RZ, R151.reuse ;  /* 0x000000ffff247224 */ /* 0x100fe200078e0097 */
[----:B------:R0:W1:Y:S02]  /*4c20*/  MUFU.EX2 R38, R87 ;  /* 0x0000005700267308 */ /* 0x0000640000000800 */
[----:B------:R-:W-:Y:S01]  /*4c30*/  FADD.FTZ R31, R85, R14 ;  /* 0x0000000e551f7221 */ /* 0x000fe20000010000 */
[----:B------:R-:W-:-:S02]  /*4c40*/  IMAD.MOV.U32 R34, RZ, RZ, R151 ;  /* 0x000000ffff227224 */ /* 0x000fc400078e0097 */
[----:B------:R-:W-:-:S03]  /*4c50*/  IMAD.MOV.U32 R33, RZ, RZ, R151 ;  /* 0x000000ffff217224 */ /* 0x000fc600078e0097 */
[----:B------:R3:W2:Y:S01]  /*4c60*/  MUFU.EX2 R192, R25 ;  /* 0x0000001900c07308 */ /* 0x0006a20000000800 */
[----:B0-----:R-:W-:-:S07]  /*4c70*/  MOV R87, R151 ;  /* 0x0000009700577202 */ /* 0x001fce0000000f00 */
[----:B------:R-:W0:Y:S01]  /*4c80*/  MUFU.EX2 R89, R89 ;  /* 0x0000005900597308 */ /* 0x000e220000000800 */
[----:B---3--:R-:W-:Y:S01]  /*4c90*/  FADD.FTZ R25, R27, R0 ;  /* 0x000000001b197221 */ /* 0x008fe20000010000 */
[C---:B-1----:R-:W-:Y:S01]  /*4ca0*/  FADD.FTZ R14, R38.reuse, R31 ;  /* 0x0000001f260e7221 */ /* 0x042fe20000010000 */
[----:B------:R-:W-:Y:S01]  /*4cb0*/  F2FP.F16.F32.PACK_AB R193, R38, R85 ;  /* 0x0000005526c1723e */ /* 0x000fe200000000ff */
[----:B------:R-:W-:Y:S02]  /*4cc0*/  IMAD.MOV.U32 R85, RZ, RZ, R151 ;  /* 0x000000ffff557224 */ /* 0x000fe400078e0097 */
[C---:B------:R-:W-:Y:S01]  /*4cd0*/  FADD.FTZ R0, R198.reuse, R25 ;  /* 0x00000019c6007221 */ /* 0x040fe20000010000 */
[----:B------:R-:W-:Y:S01]  /*4ce0*/  F2FP.F16.F32.PACK_AB R198, R198, R27 ;  /* 0x0000001bc6c6723e */ /* 0x000fe200000000ff */
[----:B------:R-:W-:Y:S01]  /*4cf0*/  IMAD.MOV.U32 R27, RZ, RZ, R151 ;  /* 0x000000ffff1b7224 */ /* 0x000fe200078e0097 */
[----:B------:R-:W1:Y:S01]  /*4d00*/  MUFU.EX2 R21, R21 ;  /* 0x0000001500157308 */ /* 0x000e620000000800 */
[----:B------:R-:W-:Y:S01]  /*4d10*/  FADD.FTZ R25, R19, R0 ;  /* 0x0000000013197221 */ /* 0x000fe20000010000 */
[----:B------:R-:W-:-:S02]  /*4d20*/  MOV R38, R151 ;  /* 0x0000009700267202 */ /* 0x000fc40000000f00 */
[----:B------:R-:W-:Y:S01]  /*4d30*/  MOV R31, R151 ;  /* 0x00000097001f7202 */ /* 0x000fe20000000f00 */
[C---:B--2---:R-:W-:Y:S01]  /*4d40*/  FADD.FTZ R0, R192.reuse, R25 ;  /* 0x00000019c0007221 */ /* 0x044fe20000010000 */
[----:B------:R-:W-:Y:S01]  /*4d50*/  F2FP.F16.F32.PACK_AB R192, R192, R19 ;  /* 0x00000013c0c0723e */ /* 0x000fe200000000ff */
[--C-:B------:R-:W-:Y:S01]  /*4d60*/  IMAD.MOV.U32 R25, RZ, RZ, R151.reuse ;  /* 0x000000ffff197224 */ /* 0x100fe200078e0097 */
[----:B------:R-:W2:Y:S01]  /*4d70*/  MUFU.EX2 R8, R8 ;  /* 0x0000000800087308 */ /* 0x000ea20000000800 */
[----:B0-----:R-:W-:Y:S01]  /*4d80*/  FADD.FTZ R29, R89, R14 ;  /* 0x0000000e591d7221 */ /* 0x001fe20000010000 */
[C---:B------:R-:W-:Y:S01]  /*4d90*/  F2FP.F16.F32.PACK_AB R195, R40.reuse, R89 ;  /* 0x0000005928c3723e */ /* 0x040fe200000000ff */
[----:B------:R-:W-:Y:S02]  /*4da0*/  IMAD.MOV.U32 R89, RZ, RZ, R151 ;  /* 0x000000ffff597224 */ /* 0x000fe400078e0097 */
[----:B------:R-:W-:Y:S01]  /*4db0*/  FADD.FTZ R14, R40, R29 ;  /* 0x0000001d280e7221 */ /* 0x000fe20000010000 */
[----:B------:R-:W-:-:S02]  /*4dc0*/  IMAD.MOV.U32 R40, RZ, RZ, R151 ;  /* 0x000000ffff287224 */ /* 0x000fc400078e0097 */
[----:B------:R-:W-:Y:S02]  /*4dd0*/  IMAD.MOV.U32 R29, RZ, RZ, R151 ;  /* 0x000000ffff1d7224 */ /* 0x000fe400078e0097 */
[----:B-1----:R-:W-:Y:S01]  /*4de0*/  FADD.FTZ R15, R21, R0 ;  /* 0x00000000150f7221 */ /* 0x002fe20000010000 */
[----:B------:R-:W-:-:S03]  /*4df0*/  IMAD.MOV.U32 R0, RZ, RZ, 0x3f800000 ;  /* 0x3f800000ff007424 */ /* 0x000fc600078e00ff */
[C---:B--2---:R-:W-:Y:S01]  /*4e00*/  FADD.FTZ R15, R8.reuse, R15 ;  /* 0x0000000f080f7221 */ /* 0x044fe20000010000 */
[----:B------:R-:W-:Y:S01]  /*4e10*/  F2FP.F16.F32.PACK_AB R194, R8, R21 ;  /* 0x0000001508c2723e */ /* 0x000fe200000000ff */
[----:B------:R-:W-:Y:S01]  /*4e20*/  IMAD.MOV.U32 R8, RZ, RZ, RZ ;  /* 0x000000ffff087224 */ /* 0x000fe200078e00ff */
[----:B------:R-:W-:Y:S06]  /*4e30*/  @!P2 BRA `(.L_x_19) ;  /* 0x0000003c009ca947 */ /* 0x000fec0003800000 */
[----:B------:R-:W-:Y:S01]  /*4e40*/  UMOV UR6, URZ ;  /* 0x0000003f00067c82 */ /* 0x000fe20008000000 */
[----:B------:R-:W-:Y:S01]  /*4e50*/  IMAD.MOV.U32 R19, RZ, RZ, R6 ;  /* 0x000000ffff137224 */ /* 0x000fe200078e0006 */
[----:B------:R-:W-:Y:S01]  /*4e60*/  CS2R R150, SRZ ;  /* 0x0000000000967805 */ /* 0x000fe2000001ff00 */
[----:B------:R-:W-:Y:S01]  /*4e70*/  IMAD.MOV.U32 R21, RZ, RZ, R7 ;  /* 0x000000ffff157224 */ /* 0x000fe200078e0007 */
[----:B------:R-:W-:Y:S01]  /*4e80*/  CS2R R146, SRZ ;  /* 0x0000000000927805 */ /* 0x000fe2000001ff00 */
[----:B------:R-:W-:Y:S01]  /*4e90*/  IMAD.MOV.U32 R22, RZ, RZ, RZ ;  /* 0x000000ffff167224 */ /* 0x000fe200078e00ff */
[----:B------:R-:W-:Y:S01]  /*4ea0*/  CS2R R142, SRZ ;  /* 0x00000000008e7805 */ /* 0x000fe2000001ff00 */
[----:B------:R-:W-:Y:S01]  /*4eb0*/  IMAD.MOV.U32 R0, RZ, RZ, 0x3f800000 ;  /* 0x3f800000ff007424 */ /* 0x000fe200078e00ff */
[----:B------:R-:W-:Y:S01]  /*4ec0*/  CS2R R138, SRZ ;  /* 0x00000000008a7805 */ /* 0x000fe2000001ff00 */
[----:B------:R-:W-:Y:S01]  /*4ed0*/  IMAD.MOV.U32 R3, RZ, RZ, 0x3f800000 ;  /* 0x3f800000ff037424 */ /* 0x000fe200078e00ff */
        /* <DEDUP_REMOVED lines=60> */
[----:B------:R-:W-:-:S07]  /*52a0*/  IMAD.U32 R214, RZ, RZ, UR6 ;  /* 0x00000006ffd67e24 */ /* 0x000fce000f8e00ff */
.L_x_28:
[----:B------:R-:W-:-:S13]  /*52b0*/  R2UR UR6, R214 ;  /* 0x00000000d60672ca */ /* 0x000fda00000e0000 */
[----:B------:R-:W-:-:S04]  /*52c0*/  UIADD3 UR6, UR6, 0x1, URZ ;  /* 0x0000000106067890 */ /* 0x000fc8000fffe03f */
[----:B------:R-:W-:-:S04]  /*52d0*/  UISETP.NE.AND UP0, UPT, UR6, 0x2, UPT ;  /* 0x000000020600788c */ /* 0x000fc8000bf05270 */
[----:B------:R-:W-:Y:S02]  /*52e0*/  USEL UR7, URZ, 0x1, UP0 ;  /* 0x000000013f077887 */ /* 0x000fe40008000000 */
[----:B------:R-:W-:-:S04]  /*52f0*/  USEL UR6, UR6, URZ, UP0 ;  /* 0x0000003f06067287 */ /* 0x000fc80008000000 */
[----:B------:R-:W-:Y:S02]  /*5300*/  LOP3.LUT R8, R22, UR7, RZ, 0x3c, !PT ;  /* 0x0000000716087c12 */ /* 0x000fe4000f8e3cff */
[----:B------:R-:W-:Y:S01]  /*5310*/  MOV R9, UR6 ;  /* 0x0000000600097c02 */ /* 0x000fe20008000f00 */
[----:B------:R-:W-:Y:S06]  /*5320*/  @!P0 BRA `(.L_x_20) ;  /* 0x0000000000048947 */ /* 0x000fec0003800000 */
[----:B------:R-:W-:Y:S01]  /*5330*/  BPT.TRAP 0x1 ;  /* 0x000000040000795c */ /* 0x000fe20000300000 */
.L_x_20:
[----:B------:R-:W-:Y:S02]  /*5340*/  R2UR UR7, R16 ;  /* 0x00000000100772ca */ /* 0x000fe400000e0000 */
[----:B------:R-:W-:-:S11]  /*5350*/  SHF.L.U32 R2, R8, 0x1f, RZ ;  /* 0x0000001f08027819 */ /* 0x000fd600000006ff */
[----:B------:R-:W-:-:S06]  /*5360*/  ULEA UR6, UR6, UR7, 0x3 ;  /* 0x0000000706067291 */ /* 0x000fcc000f8e183f */
[----:B------:R-:W-:-:S03]  /*5370*/  IMAD.U32 R215, RZ, RZ, UR6 ;  /* 0x00000006ffd77e24 */ /* 0x000fc6000f8e00ff */
[----:B------:R0:W1:Y:S01]  /*5380*/  SYNCS.PHASECHK.TRANS64.TRYWAIT P2, [UR6+0x38830], R2 ;  /* 0x03883002ff0075a7 */ /* 0x0000620008040146 */
[----:B------:R-:W-:Y:S05]  /*5390*/  @!P0 BRA `(.L_x_21) ;  /* 0x0000000000048947 */ /* 0x000fea0003800000 */
[----:B------:R-:W-:Y:S01]  /*53a0*/  BPT.TRAP 0x1 ;  /* 0x000000040000795c */ /* 0x000fe20000300000 */
.L_x_21:
[----:B-1----:R-:W-:Y:S05]  /*53b0*/  @P2 BRA `(.L_x_22) ;  /* 0x00000000000c2947 */ /* 0x002fea0003800000 */
[----:B------:R-:W-:-:S13]  /*53c0*/  R2UR UR6, R215 ;  /* 0x00000000d70672ca */ /* 0x000fda00000e0000 */
[----:B------:R-:W1:Y:S02]  /*53d0*/  SYNCS.PHASECHK.TRANS64.TRYWAIT P2, [UR6+0x38830], R2 ;  /* 0x03883002ff0075a7 */ /* 0x000e640008040146 */
[----:B-1----:R-:W-:Y:S05]  /*53e0*/  @!P2 BRA `(.L_x_23) ;  /* 0x000000b800bca947 */ /* 0x002fea0003800000 */
.L_x_22:
[----:B------:R-:W-:Y:S01]  /*53f0*/  R2UR UR60, R9 ;  /* 0x00000000093c72ca */ /* 0x000fe200000e0000 */
[----:B------:R-:W-:Y:S01]  /*5400*/  WARPGROUP.ARRIVE ;  /* 0x00000000000079c5 */ /* 0x000fe20000000000 */
[C---:B------:R-:W-:Y:S01]  /*5410*/  R2UR UR56, R4.reuse ;  /* 0x00000000043872ca */ /* 0x040fe200000e0000 */
[----:B------:R-:W-:Y:S01]  /*5420*/  UMOV UR59, 0x40000040 ;  /* 0x40000040003b7882 */ /* 0x000fe20000000000 */
[C---:B------:R-:W-:Y:S01]  /*5430*/  R2UR UR57, R5.reuse ;  /* 0x00000000053972ca */ /* 0x040fe200000e0000 */
[----:B------:R-:W-:Y:S01]  /*5440*/  UMOV UR43, 0x40000040 ;  /* 0x40000040002b7882 */ /* 0x000fe20000000000 */
[----:B01----:R-:W-:Y:S01]  /*5450*/  MOV R2, UR41 ;  /* 0x0000002900027c02 */ /* 0x003fe20008000f00 */
[----:B------:R-:W-:Y:S01]  /*5460*/  UMOV UR47, 0x40000040 ;  /* 0x40000040002f7882 */ /* 0x000fe20000000000 */
[----:B------:R-:W-:Y:S01]  /*5470*/  MOV R6, UR40 ;  /* 0x0000002800067c02 */ /* 0x000fe20008000f00 */
[----:B------:R-:W-:Y:S01]  /*5480*/  UMOV UR51, 0x40000040 ;  /* 0x4000004000337882 */ /* 0x000fe20000000000 */
[C---:B------:R-:W-:Y:S01]  /*5490*/  R2UR UR40, R4.reuse ;  /* 0x00000000042872ca */ /* 0x040fe200000e0000 */
[----:B------:R-:W-:Y:S01]  /*54a0*/  UMOV UR55, 0x40000040 ;  /* 0x4000004000377882 */ /* 0x000fe20000000000 */
[C---:B------:R-:W-:Y:S01]  /*54b0*/  R2UR UR41, R5.reuse ;  /* 0x00000000052972ca */ /* 0x040fe200000e0000 */
[----:B------:R-:W-:Y:S01]  /*54c0*/  UIMAD UR60, UR60, 0xa00, UR61 ;  /* 0x00000a003c3c78a4 */ /* 0x000fe2000f8e023d */
[----:B------:R-:W-:Y:S01]  /*54d0*/  MOV R7, UR45 ;  /* 0x0000002d00077c02 */ /* 0x000fe20008000f00 */
[----:B------:R-:W-:Y:S01]  /*54e0*/  UMOV UR15, 0x40000040 ;  /* 0x40000040000f7882 */ /* 0x000fe20000000000 */
[----:B------:R-:W-:Y:S01]  /*54f0*/  MOV R23, UR44 ;  /* 0x0000002c00177c02 */ /* 0x000fe20008000f00 */
[----:B------:R-:W-:Y:S01]  /*5500*/  UIADD3 UR6, UR60, 0x80, URZ ;  /* 0x000000803c067890 */ /* 0x000fe2000fffe03f */
[C---:B------:R-:W-:Y:S01]  /*5510*/  R2UR UR44, R4.reuse ;  /* 0x00000000042c72ca */ /* 0x040fe200000e0000 */
[----:B------:R-:W-:Y:S01]  /*5520*/  UIADD3 UR7, UR60, 0x100, URZ ;  /* 0x000001003c077890 */ /* 0x000fe2000fffe03f */
[C---:B------:R-:W-:Y:S01]  /*5530*/  R2UR UR45, R5.reuse ;  /* 0x00000000052d72ca */ /* 0x040fe200000e0000 */
[----:B------:R-:W-:Y:S01]  /*5540*/  UMOV UR58, UR60 ;  /* 0x0000003c003a7c82 */ /* 0x000fe20008000000 */
[----:B------:R-:W-:Y:S01]  /*5550*/  MOV R152, UR49 ;  /* 0x0000003100987c02 */ /* 0x000fe20008000f00 */
[----:B------:R-:W-:Y:S01]  /*5560*/  HGMMA.64x16x16.F32 R184, gdesc[UR56], RZ, !UPT, gsb0 ;  /* 0x0020000038b879f0 */ /* 0x000fe2000c0008ff */
[----:B------:R-:W-:Y:S01]  /*5570*/  UMOV UR42, UR6 ;  /* 0x00000006002a7c82 */ /* 0x000fe20008000000 */
[----:B------:R-:W-:Y:S01]  /*5580*/  MOV R153, UR48 ;  /* 0x0000003000997c02 */ /* 0x000fe20008000f00 */
[----:B------:R-:W-:Y:S01]  /*5590*/  UMOV UR46, UR7 ;  /* 0x00000007002e7c82 */ /* 0x000fe20008000000 */
[C---:B------:R-:W-:Y:S01]  /*55a0*/  R2UR UR48, R4.reuse ;  /* 0x00000000043072ca */ /* 0x040fe200000e0000 */
[----:B------:R-:W-:Y:S01]  /*55b0*/  UIADD3 UR6, UR60, 0x180, URZ ;  /* 0x000001803c067890 */ /* 0x000fe2000fffe03f */
[C---:B------:R-:W-:Y:S01]  /*55c0*/  R2UR UR49, R5.reuse ;  /* 0x00000000053172ca */ /* 0x040fe200000e0000 */
[----:B------:R-:W-:Y:S01]  /*55d0*/  UIADD3 UR58, UR60, 0x200, URZ ;  /* 0x000002003c3a7890 */ /* 0x000fe2000fffe03f */
[----:B------:R-:W-:Y:S01]  /*55e0*/  R2UR UR56, R4 ;  /* 0x00000000043872ca */ /* 0x000fe200000e0000 */
[----:B------:R-:W-:Y:S01]  /*55f0*/  UMOV UR59, 0x40000040 ;  /* 0x40000040003b7882 */ /* 0x000fe20000000000 */
[----:B------:R-:W-:Y:S01]  /*5600*/  R2UR UR57, R5 ;  /* 0x00000000053972ca */ /* 0x000fe200000e0000 */
[----:B------:R-:W-:Y:S01]  /*5610*/  UIADD3 UR7, UR60, 0x182, URZ ;  /* 0x000001823c077890 */ /* 0x000fe2000fffe03f */
[----:B------:R-:W-:Y:S01]  /*5620*/  MOV R212, UR53 ;  /* 0x0000003500d47c02 */ /* 0x000fe20008000f00 */
[----:B------:R-:W-:Y:S01]  /*5630*/  UMOV UR50, UR6 ;  /* 0x0000000600327c82 */ /* 0x000fe20008000000 */
[----:B------:R-:W-:Y:S01]  /*5640*/  MOV R213, UR52 ;  /* 0x0000003400d57c02 */ /* 0x000fe20008000f00 */
[----:B------:R-:W-:Y:S01]  /*5650*/  UIADD3 UR6, UR60, 0x2, URZ ;  /* 0x000000023c067890 */ /* 0x000fe2000fffe03f */
[----:B------:R-:W-:Y:S01]  /*5660*/  R2UR UR52, R12 ;  /* 0x000000000c3472ca */ /* 0x000fe200000e0000 */
[----:B------:R-:W-:Y:S01]  /*5670*/  UIADD3 UR14, UR60, 0x280, URZ ;  /* 0x000002803c0e7890 */ /* 0x000fe2000fffe03f */
[----:B------:R-:W-:Y:S01]  /*5680*/  R2UR UR53, R13 ;  /* 0x000000000d3572ca */ /* 0x000fe200000e0000 */
[----:B------:R-:W-:Y:S01]  /*5690*/  UIADD3 UR18, UR60, 0x282, URZ ;  /* 0x000002823c127890 */ /* 0x000fe2000fffe03f */
[-C--:B------:R-:W-:Y:S01]  /*56a0*/  FMUL.FTZ R24, R24, R3.reuse ;  /* 0x0000000318187220 */ /* 0x080fe20000410000 */
[----:B------:R-:W-:Y:S01]  /*56b0*/  UMOV UR19, 0x40000040 ;  /* 0x4000004000137882 */ /* 0x000fe20000000000 */
[----:B------:R-:W-:Y:S01]  /*56c0*/  UMOV UR54, UR6 ;  /* 0x0000000600367c82 */ /* 0x000fe20008000000 */
[----:B------:R-:W-:Y:S01]  /*56d0*/  UIADD3 UR6, UR60, 0x102, URZ ;  /* 0x000001023c067890 */ /* 0x000fe2000fffe03f */
[-C--:B------:R-:W-:Y:S01]  /*56e0*/  FMUL.FTZ R25, R25, R3.reuse ;  /* 0x0000000319197220 */ /* 0x080fe20000410000 */
[----:B------:R-:W-:Y:S01]  /*56f0*/  UIADD3 UR22, UR60, 0x284, URZ ;  /* 0x000002843c167890 */ /* 0x000fe2000fffe03f */
[-C--:B------:R-:W-:Y:S01]  /*5700*/  FMUL.FTZ R28, R28, R3.reuse ;  /* 0x000000031c1c7220 */ /* 0x080fe20000410000 */
[----:B------:R-:W-:Y:S01]  /*5710*/  UMOV UR23, 0x40000040 ;  /* 0x4000004000177882 */ /* 0x000fe20000000000 */
[----:B------:R-:W-:Y:S01]  /*5720*/  UIADD3 UR26, UR60, 0x286, URZ ;  /* 0x000002863c1a7890 */ /* 0x000fe2000fffe03f */
[-C--:B------:R-:W-:Y:S01]  /*5730*/  FMUL.FTZ R29, R29, R3.reuse ;  /* 0x000000031d1d7220 */ /* 0x080fe20000410000 */
[----:B------:R-:W-:Y:S01]  /*5740*/  UMOV UR10, UR52 ;  /* 0x00000034000a7c82 */ /* 0x000fe20008000000 */
[----:B------:R-:W-:Y:S01]  /*5750*/  UMOV UR11, UR53 ;  /* 0x00000035000b7c82 */ /* 0x000fe20008000000 */
[----:B------:R-:W-:Y:S01]  /*5760*/  UMOV UR27, 0x40000040 ;  /* 0x40000040001b7882 */ /* 0x000fe20000000000 */
[----:B------:R-:W-:Y:S01]  /*5770*/  UIADD3 UR30, UR60, 0x500, URZ ;  /* 0x000005003c1e7890 */ /* 0x000fe2000fffe03f */
[-C--:B------:R-:W-:Y:S01]  /*5780*/  FMUL.FTZ R32, R32, R3.reuse ;  /* 0x0000000320207220 */ /* 0x080fe20000410000 */
[----:B------:R-:W-:Y:S01]  /*5790*/  UMOV UR31, 0x40000040 ;  /* 0x40000040001f7882 */ /* 0x000fe20000000000 */
[----:B------:R-:W-:Y:S01]  /*57a0*/  UIADD3 UR34, UR60, 0x502, URZ ;  /* 0x000005023c227890 */ /* 0x000fe2000fffe03f */
[-C--:B------:R-:W-:Y:S01]  /*57b0*/  FMUL.FTZ R33, R33, R3.reuse ;  /* 0x0000000321217220 */ /* 0x080fe20000410000 */
[----:B------:R-:W-:Y:S01]  /*57c0*/  UMOV UR35, 0x40000040 ;  /* 0x4000004000237882 */ /* 0x000fe20000000000 */
[----:B------:R-:W-:Y:S01]  /*57d0*/  UIADD3 UR38, UR60, 0x504, URZ ;  /* 0x000005043c267890 */ /* 0x000fe2000fffe03f */
[-C--:B------:R-:W-:Y:S01]  /*57e0*/  FMUL.FTZ R36, R36, R3.reuse ;  /* 0x0000000324247220 */ /* 0x080fe20000410000 */
[----:B------:R-:W-:Y:S01]  /*57f0*/  UMOV UR39, 0x40000040 ;  /* 0x4000004000277882 */ /* 0x000fe20000000000 */
[-C--:B------:R-:W-:Y:S01]  /*5800*/  FMUL.FTZ R37, R37, R3.reuse ;  /* 0x0000000325257220 */ /* 0x080fe20000410000 */
        /* <DEDUP_REMOVED lines=8> */
[----:B------:R-:W-:Y:S01]  /*5890*/  FMUL.FTZ R56, R56, R3 ;  /* 0x0000000338387220 */ /* 0x000fe20000410000 */
[----:B------:R-:W-:-:S02]  /*58a0*/  WARPGROUP.DEPBAR.LE gsb0, 0x0 ;  /* 0x00008000000079c5 */ /* 0x000fc40000010000 */
[----:B------:R-:W-:Y:S01]  /*58b0*/  WARPGROUP.ARRIVE ;  /* 0x00000000000079c5 */ /* 0x000fe20000000000 */
[-C--:B------:R-:W-:Y:S01]  /*58c0*/  FMUL.FTZ R57, R57, R3.reuse ;  /* 0x0000000339397220 */ /* 0x080fe20000410000 */
[-C--:B------:R-:W-:Y:S01]  /*58d0*/  FMUL.FTZ R60, R60, R3.reuse ;  /* 0x000000033c3c7220 */ /* 0x080fe20000410000 */
[-C--:B------:R-:W-:Y:S01]  /*58e0*/  FMUL.FTZ R61, R61, R3.reuse ;  /* 0x000000033d3d7220 */ /* 0x080fe20000410000 */
[-C--:B------:R-:W-:Y:S01]  /*58f0*/  FMUL.FTZ R64, R64, R3.reuse ;  /* 0x0000000340407220 */ /* 0x080fe20000410000 */
[-C--:B------:R-:W-:Y:S01]  /*5900*/  FMUL.FTZ R65, R65, R3.reuse ;  /* 0x0000000341417220 */ /* 0x080fe20000410000 */
[----:B------:R-:W-:Y:S01]  /*5910*/  HGMMA.64x16x16.F32 R176, gdesc[UR40], RZ, !UPT, gsb0 ;  /* 0x0020000028b079f0 */ /* 0x000fe2000c0008ff */
[----:B------:R-:W-:Y:S01]  /*5920*/  R2UR UR41, R2 ;  /* 0x00000000022972ca */ /* 0x000fe200000e0000 */
[----:B------:R-:W-:Y:S01]  /*5930*/  UIADD3 UR42, UR60, 0x506, URZ ;  /* 0x000005063c2a7890 */ /* 0x000fe2000fffe03f */
[----:B------:R-:W-:Y:S01]  /*5940*/  R2UR UR40, R6 ;  /* 0x00000000062872ca */ /* 0x000fe200000e0000 */
[----:B------:R-:W-:Y:S01]  /*5950*/  UMOV UR43, 0x40000040 ;  /* 0x40000040002b7882 */ /* 0x000fe20000000000 */
[----:B------:R-:W-:Y:S01]  /*5960*/  MOV R2, UR9 ;  /* 0x0000000900027c02 */ /* 0x000fe20008000f00 */
[-C--:B------:R-:W-:Y:S01]  /*5970*/  FMUL.FTZ R68, R68, R3.reuse ;  /* 0x0000000344447220 */ /* 0x080fe20000410000 */
[----:B------:R-:W-:Y:S01]  /*5980*/  MOV R6, UR8 ;  /* 0x0000000800067c02 */ /* 0x000fe20008000f00 */
        /* <DEDUP_REMOVED lines=118> */
[----:B------:R-:W-:Y:S01]  /*60f0*/  FMUL.FTZ R151, R151, R0 ;  /* 0x0000000097977220 */ /* 0x000fe20000410000 */
[----:B------:R-:W-:-:S02]  /*6100*/  WARPGROUP.DEPBAR.LE gsb0, 0x0 ;  /* 0x00008000000079c5 */ /* 0x000fc40000010000 */
[----:B------:R-:W-:-:S06]  /*6110*/  WARPGROUP.ARRIVE ;  /* 0x00000000000079c5 */ /* 0x000fcc0000000000 */
[----:B------:R-:W-:Y:S01]  /*6120*/  HGMMA.64x16x16.F32 R152, gdesc[UR56], RZ, !UPT, gsb0 ;  /* 0x00200000389879f0 */ /* 0x000fe2000c0008ff */
[----:B------:R-:W-:Y:S01]  /*6130*/  UIADD3 UR58, UR60, 0x82, URZ ;  /* 0x000000823c3a7890 */ /* 0x000fe2000fffe03f */
[----:B------:R-:W-:Y:S01]  /*6140*/  UMOV UR56, UR10 ;  /* 0x0000000a00387c82 */ /* 0x000fe20008000000 */
[----:B------:R-:W-:Y:S01]  /*6150*/  UMOV UR57, UR11 ;  /* 0x0000000b00397c82 */ /* 0x000fe20008000000 */
[----:B------:R-:W-:Y:S01]  /*6160*/  UMOV UR59, 0x40000040 ;  /* 0x40000040003b7882 */ /* 0x000fe20000000000 */
[----:B------:R-:W-:Y:S02]  /*6170*/  WARPGROUP.DEPBAR.LE gsb0, 0x0 ;  /* 0x00008000000079c5 */ /* 0x000fe40000010000 */
[----:B------:R-:W-:-:S06]  /*6180*/  WARPGROUP.ARRIVE ;  /* 0x00000000000079c5 */ /* 0x000fcc0000000000 */
[----:B------:R-:W-:Y:S01]  /*6190*/  HGMMA.64x16x16.F32 R184, gdesc[UR52], R184, gsb0 ;  /* 0x0020000034b879f0 */ /* 0x000fe200080008b8 */
[----:B------:R-:W-:Y:S01]  /*61a0*/  R2UR UR53, R212 ;  /* 0x00000000d43572ca */ /* 0x000fe200000e0000 */
[----:B------:R-:W-:Y:S01]  /*61b0*/  UIADD3 UR54, UR60, 0x784, URZ ;  /* 0x000007843c367890 */ /* 0x000fe2000fffe03f */
[----:B------:R-:W-:Y:S01]  /*61c0*/  R2UR UR52, R213 ;  /* 0x00000000d53472ca */ /* 0x000fe200000e0000 */
        /* <DEDUP_REMOVED lines=13> */
[----:B------:R-:W-:Y:S01]  /*62a0*/  UMOV UR57, UR11 ;  /* 0x0000000b00397c82 */ /* 0x000fe20008000000 */
[----:B------:R-:W-:Y:S01]  /*62b0*/  UMOV UR58, UR7 ;  /* 0x00000007003a7c82 */ /* 0x000fe20008000000 */
[----:B------:R-:W-:Y:S01]  /*62c0*/  UMOV UR59, 0x40000040 ;  /* 0x40000040003b7882 */ /* 0x000fe20000000000 */
        /* <DEDUP_REMOVED lines=8> */
[----:B------:R-:W-:Y:S02]  /*6350*/  UIADD3 UR6, UR60, 0x4, URZ ;  /* 0x000000043c067890 */ /* 0x000fe4000fffe03f */
[----:B------:R-:W-:Y:S02]  /*6360*/  UIADD3 UR10, UR60, 0x84, URZ ;  /* 0x000000843c0a7890 */ /* 0x000fe4000fffe03f */
[----:B------:R-:W-:Y:S01]  /*6370*/  UIADD3 UR11, UR60, 0x104, URZ ;  /* 0x000001043c0b7890 */ /* 0x000fe2000fffe03f */
[----:B------:R-:W-:-:S02]  /*6380*/  WARPGROUP.DEPBAR.LE gsb0, 0x0 ;  /* 0x00008000000079c5 */ /* 0x000fc40000010000 */
        /* <DEDUP_REMOVED lines=27> */
[----:B------:R-:W-:Y:S01]  /*6540*/  UMOV UR11, 0x40000040 ;  /* 0x40000040000b7882 */ /* 0x000fe20000000000 */
[----:B------:R-:W-:Y:S02]  /*6550*/  WARPGROUP.DEPBAR.LE gsb0, 0x0 ;  /* 0x00008000000079c5 */ /* 0x000fe40000010000 */
[----:B------:R-:W-:-:S06]  /*6560*/  WARPGROUP.ARRIVE ;  /* 0x00000000000079c5 */ /* 0x000fcc0000000000 */
[----:B------:R-:W-:Y:S01]  /*6570*/  HGMMA.64x16x16.F32 R152, gdesc[UR4], R152, gsb0 ;  /* 0x00200000049879f0 */ /* 0x000fe20008000898 */
[----:B------:R-:W-:Y:S02]  /*6580*/  UIADD3 UR6, UR60, 0x86, URZ ;  /* 0x000000863c067890 */ /* 0x000fe4000fffe03f */
        /* <DEDUP_REMOVED lines=28> */
[----:B------:R-:W-:Y:S01]  /*6750*/  R2UR UR8, R10 ;  /* 0x000000000a0872ca */ /* 0x000fe200000e0000 */
[----:B------:R-:W-:Y:S01]  /*6760*/  UMOV UR11, 0x40000040 ;  /* 0x40000040000b7882 */ /* 0x000fe20000000000 */
[----:B------:R-:W-:Y:S01]  /*6770*/  R2UR UR9, R11 ;  /* 0x000000000b0972ca */ /* 0x000fe200000e0000 */
        /* <DEDUP_REMOVED lines=287> */
[----:B------:R-:W-:-:S07]  /*7970*/  UIADD3 UR6, UR60, 0x786, URZ ;  /* 0x000007863c067890 */ /* 0x000fce000fffe03f */
[----:B------:R-:W-:Y:S01]  /*7980*/  UMOV UR10, UR6 ;  /* 0x00000006000a7c82 */ /* 0x000fe20008000000 */
[----:B------:R-:W-:Y:S01]  /*7990*/  UIADD3 UR6, UR60, 0x886, URZ ;  /* 0x000008863c067890 */ /* 0x000fe2000fffe03f */
[----:B------:R-:W-:Y:S02]  /*79a0*/  WARPGROUP.DEPBAR.LE gsb0, 0x0 ;  /* 0x00008000000079c5 */ /* 0x000fe40000010000 */
[----:B------:R-:W-:-:S06]  /*79b0*/  WARPGROUP.ARRIVE ;  /* 0x00000000000079c5 */ /* 0x000fcc0000000000 */
[----:B------:R-:W-:Y:S01]  /*79c0*/  HGMMA.64x16x16.F32 R160, gdesc[UR52], R160, gsb0 ;  /* 0x0020000034a079f0 */ /* 0x000fe200080008a0 */
[----:B------:R-:W-:Y:S01]  /*79d0*/  UMOV UR54, UR7 ;  /* 0x0000000700367c82 */ /* 0x000fe20008000000 */
[----:B------:R-:W-:Y:S01]  /*79e0*/  UMOV UR55, 0x40000040 ;  /* 0x4000004000377882 */ /* 0x000fe20000000000 */
[----:B------:R-:W-:Y:S02]  /*79f0*/  UIADD3 UR7, UR60, 0x906, URZ ;  /* 0x000009063c077890 */ /* 0x000fe4000fffe03f */
        /* <DEDUP_REMOVED lines=8> */
[----:B------:R-:W-:Y:S01]  /*7a80*/  UMOV UR11, UR9 ;  /* 0x00000009000b7c82 */ /* 0x000fe20008000000 */
[----:B------:R-:W-:Y:S01]  /*7a90*/  UMOV UR56, UR10 ;  /* 0x0000000a00387c82 */ /* 0x000fe20008000000 */
[----:B------:R-:W-:Y:S01]  /*7aa0*/  UMOV UR57, UR11 ;  /* 0x0000000b00397c82 */ /* 0x000fe20008000000 */
[----:B------:R-:W-:Y:S02]  /*7ab0*/  R2UR UR9, R2 ;  /* 0x00000000020972ca */ /* 0x000fe400000e0000 */
[----:B------:R-:W-:Y:S01]  /*7ac0*/  R2UR UR8, R6 ;  /* 0x00000000060872ca */ /* 0x000fe200000e0000 */
[----:B------:R-:W-:Y:S02]  /*7ad0*/  WARPGROUP.DEPBAR.LE gsb0, 0x0 ;  /* 0x00008000000079c5 */ /* 0x000fe40000010000 */
[----:B------:R-:W-:-:S06]  /*7ae0*/  WARPGROUP.ARRIVE ;  /* 0x00000000000079c5 */ /* 0x000fcc0000000000 */
[----:B------:R-:W-:Y:S01]  /*7af0*/  HGMMA.64x16x16.F32 R176, gdesc[UR56], R176, gsb0 ;  /* 0x0020000038b079f0 */ /* 0x000fe200080008b0 */
[----:B------:R-:W-:Y:S01]  /*7b00*/  UMOV UR56, UR10 ;  /* 0x0000000a00387c82 */ /* 0x000fe20008000000 */
        /* <DEDUP_REMOVED lines=19> */
[----:B------:R-:W-:Y:S03]  /*7c40*/  HGMMA.64x16x16.F32 R152, gdesc[UR56], R152, gsb0 ;  /* 0x00200000389879f0 */ /* 0x000fe60008000898 */
[----:B------:R-:W-:Y:S02]  /*7c50*/  WARPGROUP.DEPBAR.LE gsb0, 0x0 ;  /* 0x00008000000079c5 */ /* 0x000fe40000010000 */
[----:B------:R-:W-:Y:S05]  /*7c60*/  @!P0 BRA `(.L_x_24) ;  /* 0x0000000000048947 */ /* 0x000fea0003800000 */
[----:B------:R-:W-:Y:S01]  /*7c70*/  BPT.TRAP 0x1 ;  /* 0x000000040000795c */ /* 0x000fe20000300000 */
.L_x_24:
[----:B------:R-:W-:Y:S02]  /*7c80*/  R2UR UR7, R16 ;  /* 0x00000000100772ca */ /* 0x000fe400000e0000 */
[----:B------:R-:W-:Y:S02]  /*7c90*/  R2UR UR6, R214 ;  /* 0x00000000d60672ca */ /* 0x000fe400000e0000 */
[----:B------:R-:W-:-:S11]  /*7ca0*/  SHF.L.U32 R0, R22, 0x1f, RZ ;  /* 0x0000001f16007819 */ /* 0x000fd600000006ff */
[----:B------:R-:W-:-:S09]  /*7cb0*/  ULEA UR7, UR6, UR7, 0x3 ;  /* 0x0000000706077291 */ /* 0x000fd2000f8e183f */
[----:B------:R0:W1:Y:S01]  /*7cc0*/  SYNCS.PHASECHK.TRANS64.TRYWAIT P2, [UR7+0x38850], R0 ;  /* 0x03885000ff0075a7 */ /* 0x0000620008040147 */
[----:B------:R-:W-:Y:S05]  /*7cd0*/  @!P0 BRA `(.L_x_25) ;  /* 0x0000000000048947 */ /* 0x000fea0003800000 */
[----:B------:R-:W-:Y:S01]  /*7ce0*/  BPT.TRAP 0x1 ;  /* 0x000000040000795c */ /* 0x000fe20000300000 */
.L_x_25:
[----:B-1----:R-:W-:Y:S05]  /*7cf0*/  @P2 BRA `(.L_x_26) ;  /* 0x0000000000082947 */ /* 0x002fea0003800000 */
[----:B------:R-:W1:Y:S02]  /*7d00*/  SYNCS.PHASECHK.TRANS64.TRYWAIT P2, [UR7+0x38850], R0 ;  /* 0x03885000ff0075a7 */ /* 0x000e640008040147 */
[----:B-1----:R-:W-:Y:S05]  /*7d10*/  @!P2 BRA `(.L_x_27) ;  /* 0x00000090008ca947 */ /* 0x002fea0003800000 */
.L_x_26:
[----:B------:R-:W-:Y:S01]  /*7d20*/  R2UR UR6, R16 ;  /* 0x00000000100672ca */ /* 0x000fe200000e0000 */
[----:B------:R-:W-:Y:S01]  /*7d30*/  WARPGROUP.ARRIVE ;  /* 0x00000000000079c5 */ /* 0x000fe20000000000 */
[----:B------:R-:W-:Y:S01]  /*7d40*/  R2UR UR10, R214 ;  /* 0x00000000d60a72ca */ /* 0x000fe200000e0000 */
[----:B------:R-:W-:Y:S01]  /*7d50*/  UMOV UR11, 0x40000040 ;  /* 0x40000040000b7882 */ /* 0x000fe20000000000 */
[----:B01----:R-:W-:Y:S01]  /*7d60*/  FMNMX.FTZ R0, R184, R21, !PT ;  /* 0x00000015b8007209 */ /* 0x003fe20007810000 */
[----:B------:R-:W0:Y:S01]  /*7d70*/  LDC R2, c[0x0][0x988] ;  /* 0x00026200ff027b82 */ /* 0x000e220000000800 */
[----:B------:R-:W-:Y:S02]  /*7d80*/  R2UR UR14, R215 ;  /* 0x00000000d70e72ca */ /* 0x000fe400000e0000 */
[----:B------:R-:W-:Y:S02]  /*7d90*/  FMNMX.FTZ R3, R185, R0, !PT ;  /* 0x00000000b9037209 */ /* 0x000fe40007810000 */
[C---:B------:R-:W-:Y:S01]  /*7da0*/  ISETP.GT.AND P2, PT, R20.reuse, R17, PT ;  /* 0x000000111400720c */ /* 0x040fe20003f44270 */
[----:B------:R-:W-:Y:S01]  /*7db0*/  VIADD R20, R20, 0xffffffff ;  /* 0xffffffff14147836 */ /* 0x000fe20000000000 */
[----:B------:R-:W-:Y:S01]  /*7dc0*/  FMNMX.FTZ R0, R188, R3, !PT ;  /* 0x00000003bc007209 */ /* 0x000fe20007810000 */
[----:B------:R-:W-:-:S03]  /*7dd0*/  UIADD3 UR6, UR6, 0x400, URZ ;  /* 0x0000040006067890 */ /* 0x000fc6000fffe03f */
[----:B------:R-:W-:Y:S01]  /*7de0*/  FMNMX.FTZ R3, R189, R0, !PT ;  /* 0x00000000bd037209 */ /* 0x000fe20007810000 */
[----:B------:R-:W-:-:S03]  /*7df0*/  USHF.R.U32.HI UR6, URZ, 0x4, UR6 ;  /* 0x000000043f067899 */ /* 0x000fc60008011606 */
[----:B------:R-:W-:Y:S01]  /*7e00*/  FMNMX.FTZ R0, R176, R3, !PT ;  /* 0x00000003b0007209 */ /* 0x000fe20007810000 */
[----:B------:R-:W-:-:S03]  /*7e10*/  ULOP3.LUT UR6, UR6, 0x3fff, URZ, 0xc0, !UPT ;  /* 0x00003fff06067892 */ /* 0x000fc6000f8ec03f */
[----:B------:R-:W-:Y:S01]  /*7e20*/  FMNMX.FTZ R3, R177, R0, !PT ;  /* 0x00000000b1037209 */ /* 0x000fe20007810000 */
[----:B------:R-:W-:-:S03]  /*7e30*/  ULOP3.LUT UR6, UR6, 0x2800000, URZ, 0xfc, !UPT ;  /* 0x0280000006067892 */ /* 0x000fc6000f8efc3f */
[----:B------:R-:W-:Y:S01]  /*7e40*/  FMNMX.FTZ R0, R180, R3, !PT ;  /* 0x00000003b4007209 */ /* 0x000fe20007810000 */
[----:B------:R-:W-:-:S03]  /*7e50*/  UIMAD UR6, UR10, 0xa00, UR6 ;  /* 0x00000a000a0678a4 */ /* 0x000fc6000f8e0206 */
[----:B------:R-:W-:-:S04]  /*7e60*/  FMNMX.FTZ R3, R181, R0, !PT ;  /* 0x00000000b5037209 */ /* 0x000fc80007810000 */
[----:B------:R-:W-:Y:S01]  /*7e70*/  UMOV UR10, UR6 ;  /* 0x00000006000a7c82 */ /* 0x000fe20008000000 */
[----:B------:R-:W-:Y:S01]  /*7e80*/  FMNMX.FTZ R0, R168, R3, !PT ;  /* 0x00000003a8007209 */ /* 0x000fe20007810000 */
[----:B------:R-:W-:Y:S01]  /*7e90*/  HGMMA.64x256x16.F32 R24, R208, gdesc[UR8].tnspB, R24, gsb0 ;  /* 0x43e00008d0187df0 */ /* 0x000fe20008000818 */
[----:B------:R-:W-:Y:S01]  /*7ea0*/  UIADD3 UR10, UR6, 0x80, URZ ;  /* 0x00000080060a7890 */ /* 0x000fe2000fffe03f */
[----:B------:R-:W-:Y:S01]  /*7eb0*/  UMOV UR11, 0x40000040 ;  /* 0x40000040000b7882 */ /* 0x000fe20000000000 */
[----:B------:R-:W-:-:S04]  /*7ec0*/  FMNMX.FTZ R3, R169, R0, !PT ;  /* 0x00000000a9037209 */ /* 0x000fc80007810000 */
        /* <DEDUP_REMOVED lines=9> */
[----:B------:R-:W-:Y:S02]  /*7f60*/  FMNMX.FTZ R6, R157, R0, !PT ;  /* 0x000000009d067209 */ /* 0x000fe40007810000 */
[----:B------:R-:W-:-:S03]  /*7f70*/  FMNMX.FTZ R0, R186, R19, !PT ;  /* 0x00000013ba007209 */ /* 0x000fc60007810000 */
[----:B------:R-:W1:Y:S02]  /*7f80*/  SHFL.BFLY PT, R3, R6, 0x2, 0x1f ;  /* 0x0c401f0006037f89 */ /* 0x000e6400000e0000 */
[----:B-1----:R-:W-:Y:S02]  /*7f90*/  FMNMX.FTZ R22, R6, R3, !PT ;  /* 0x0000000306167209 */ /* 0x002fe40007810000 */
[----:B------:R-:W-:-:S03]  /*7fa0*/  FMNMX.FTZ R3, R187, R0, !PT ;  /* 0x00000000bb037209 */ /* 0x000fc60007810000 */
[----:B------:R-:W1:Y:S01]  /*7fb0*/  SHFL.BFLY PT, R7, R22, 0x1, 0x1f ;  /* 0x0c201f0016077f89 */ /* 0x000e6200000e0000 */
[----:B------:R-:W-:Y:S02]  /*7fc0*/  FMNMX.FTZ R0, R190, R3, !PT ;  /* 0x00000003be007209 */ /* 0x000fe40007810000 */
[----:B-1----:R-:W-:-:S05]  /*7fd0*/  FMNMX.FTZ R7, R22, R7, !PT ;  /* 0x0000000716077209 */ /* 0x002fca0007810000 */
[----:B------:R-:W-:-:S04]  /*7fe0*/  FADD.FTZ R21, -R7, R21 ;  /* 0x0000001507157221 */ /* 0x000fc80000010100 */
[----:B0-----:R-:W-:Y:S01]  /*7ff0*/  FMUL.FTZ R6, R21, R2 ;  /* 0x0000000215067220 */ /* 0x001fe20000410000 */
[----:B------:R-:W-:-:S03]  /*8000*/  FMNMX.FTZ R21, R191, R0, !PT ;  /* 0x00000000bf157209 */ /* 0x000fc60007810000 */
[----:B------:R-:W-:Y:S01]  /*8010*/  MUFU.EX2 R3, R6 ;  /* 0x0000000600037308 */ /* 0x000fe20000000800 */
[----:B------:R-:W-:-:S04]  /*8020*/  FMNMX.FTZ R0, R178, R21, !PT ;  /* 0x00000015b2007209 */ /* 0x000fc80007810000 */
[----:B------:R-:W-:-:S04]  /*8030*/  FMNMX.FTZ R21, R179, R0, !PT ;  /* 0x00000000b3157209 */ /* 0x000fc80007810000 */
[----:B------:R-:W-:-:S04]  /*8040*/  FMNMX.FTZ R0, R182, R21, !PT ;  /* 0x00000015b6007209 */ /* 0x000fc80007810000 */
[----:B------:R-:W-:-:S04]  /*8050*/  FMNMX.FTZ R23, R183, R0, !PT ;  /* 0x00000000b7177209 */ /* 0x000fc80007810000 */
[----:B------:R-:W-:-:S04]  /*8060*/  FMNMX.FTZ R0, R170, R23, !PT ;  /* 0x00000017aa007209 */ /* 0x000fc80007810000 */
[----:B------:R-:W-:-:S04]  /*8070*/  FMNMX.FTZ R23, R171, R0, !PT ;  /* 0x00000000ab177209 */ /* 0x000fc80007810000 */
[----:B------:R-:W-:Y:S01]  /*8080*/  FMNMX.FTZ R0, R174, R23, !PT ;  /* 0x00000017ae007209 */ /* 0x000fe20007810000 */
[----:B------:R-:W-:Y:S02]  /*8090*/  WARPGROUP.DEPBAR.LE gsb0, 0x0 ;  /* 0x00008000000079c5 */ /* 0x000fe40000010000 */
[----:B------:R-:W-:-:S06]  /*80a0*/  WARPGROUP.ARRIVE ;  /* 0x00000000000079c5 */ /* 0x000fcc0000000000 */
[----:B------:R-:W-:Y:S01]  /*80b0*/  HGMMA.64x256x16.F32 R24, R204, gdesc[UR8].tnspB, R24, gsb0 ;  /* 0x43e00008cc187df0 */ /* 0x000fe20008000818 */
[----:B------:R-:W-:Y:S01]  /*80c0*/  UIADD3 UR10, UR6, 0x100, URZ ;  /* 0x00000100060a7890 */ /* 0x000fe2000fffe03f */
[----:B------:R-:W-:Y:S01]  /*80d0*/  UMOV UR11, 0x40000040 ;  /* 0x40000040000b7882 */ /* 0x000fe20000000000 */
[----:B------:R-:W-:Y:S02]  /*80e0*/  WARPGROUP.DEPBAR.LE gsb0, 0x0 ;  /* 0x00008000000079c5 */ /* 0x000fe40000010000 */
[----:B------:R-:W-:-:S15]  /*80f0*/  WARPGROUP.ARRIVE ;  /* 0x00000000000079c5 */ /* 0x000fde0000000000 */
[----:B------:R-:W-:-:S08]  /*8100*/  NOP ;  /* 0x0000000000007918 */ /* 0x000fd00000000000 */
[----:B------:R-:W-:Y:S01]  /*8110*/  HGMMA.64x256x16.F32 R24, R200, gdesc[UR8].tnspB, R24, gsb0 ;  /* 0x43e00008c8187df0 */ /* 0x000fe20008000818 */
[----:B------:R-:W-:Y:S01]  /*8120*/  UIADD3 UR10, UR6, 0x180, URZ ;  /* 0x00000180060a7890 */ /* 0x000fe2000fffe03f */
[----:B------:R-:W-:Y:S01]  /*8130*/  UMOV UR11, 0x40000040 ;  /* 0x40000040000b7882 */ /* 0x000fe20000000000 */
[----:B------:R-:W-:Y:S01]  /*8140*/  UIADD3 UR6, UR6, 0x200, URZ ;  /* 0x0000020006067890 */ /* 0x000fe2000fffe03f */
[----:B------:R-:W-:Y:S02]  /*8150*/  WARPGROUP.DEPBAR.LE gsb0, 0x0 ;  /* 0x00008000000079c5 */ /* 0x000fe40000010000 */
[----:B------:R-:W-:-:S15]  /*8160*/  WARPGROUP.ARRIVE ;  /* 0x00000000000079c5 */ /* 0x000fde0000000000 */
[----:B------:R-:W-:-:S07]  /*8170*/  NOP ;  /* 0x0000000000007918 */ /* 0x000fce0000000000 */
[----:B------:R-:W-:Y:S01]  /*8180*/  HGMMA.64x256x16.F32 R24, R196, gdesc[UR8].tnspB, R24, gsb0 ;  /* 0x43e00008c4187df0 */ /* 0x000fe20008000818 */
[----:B------:R-:W-:Y:S01]  /*8190*/  UMOV UR10, UR6 ;  /* 0x00000006000a7c82 */ /* 0x000fe20008000000 */
[----:B------:R-:W-:Y:S01]  /*81a0*/  UMOV UR11, 0x40000040 ;  /* 0x40000040000b7882 */ /* 0x000fe20000000000 */
[----:B------:R-:W-:-:S13]  /*81b0*/  R2UR UR6, R9 ;  /* 0x00000000090672ca */ /* 0x000fda00000e0000 */
[----:B------:R-:W-:Y:S01]  /*81c0*/  MOV R214, UR6 ;  /* 0x0000000600d67c02 */ /* 0x000fe20008000f00 */
[----:B------:R-:W-:Y:S02]  /*81d0*/  WARPGROUP.DEPBAR.LE gsb0, 0x0 ;  /* 0x00008000000079c5 */ /* 0x000fe40000010000 */
[----:B------:R-:W-:Y:S01]  /*81e0*/  WARPGROUP.ARRIVE ;  /* 0x00000000000079c5 */ /* 0x000fe20000000000 */
[----:B------:R-:W-:-:S04]  /*81f0*/  FMUL.FTZ R197, R7, R2 ;  /* 0x0000000207c57220 */ /* 0x000fc80000410000 */
[----:B------:R-:W-:-:S04]  /*8200*/  FFMA.FTZ R22, R185, R2, -R197 ;  /* 0x00000002b9167223 */ /* 0x000fc800000108c5 */
[----:B------:R-:W-:Y:S01]  /*8210*/  HGMMA.64x256x16.F32 R24, R192, gdesc[UR8].tnspB, R24, gsb0 ;  /* 0x43e00008c0187df0 */ /* 0x000fe20008000818 */
[----:B------:R-:W-:Y:S01]  /*8220*/  FMNMX.FTZ R185, R175, R0, !PT ;  /* 0x00000000afb97209 */ /* 0x000fe20007810000 */
[-CC-:B------:R-:W-:Y:S01]  /*8230*/  FFMA.FTZ R208, R184, R2.reuse, -R197.reuse ;  /* 0x00000002b8d07223 */ /* 0x180fe200000108c5 */
[----:B------:R0:W-:Y:S01]  /*8240*/  MUFU.EX2 R21, R22 ;  /* 0x0000001600157308 */ /* 0x0001e20000000800 */
[-CC-:B------:R-:W-:Y:S01]  /*8250*/  FFMA.FTZ R210, R188, R2.reuse, -R197.reuse ;  /* 0x00000002bcd27223 */ /* 0x180fe200000108c5 */
[----:B------:R-:W-:Y:S01]  /*8260*/  FMNMX.FTZ R0, R162, R185, !PT ;  /* 0x000000b9a2007209 */ /* 0x000fe20007810000 */
[-CC-:B------:R-:W-:Y:S01]  /*8270*/  FFMA.FTZ R189, R189, R2.reuse, -R197.reuse ;  /* 0x00000002bdbd7223 */ /* 0x180fe200000108c5 */
[-CC-:B------:R-:W-:Y:S01]  /*8280*/  FFMA.FTZ R204, R176, R2.reuse, -R197.reuse ;  /* 0x00000002b0cc7223 */ /* 0x180fe200000108c5 */
[--C-:B------:R-:W-:Y:S01]  /*8290*/  FFMA.FTZ R177, R177, R2, -R197.reuse ;  /* 0x00000002b1b17223 */ /* 0x100fe200000108c5 */
[----:B------:R-:W-:Y:S01]  /*82a0*/  FMNMX.FTZ R185, R163, R0, !PT ;  /* 0x00000000a3b97209 */ /* 0x000fe20007810000 */
[-CC-:B------:R-:W-:Y:S01]  /*82b0*/  FFMA.FTZ R206, R180, R2.reuse, -R197.reuse ;  /* 0x00000002b4ce7223 */ /* 0x180fe200000108c5 */
[-CC-:B------:R-:W-:Y:S01]  /*82c0*/  FFMA.FTZ R181, R181, R2.reuse, -R197.reuse ;  /* 0x00000002b5b57223 */ /* 0x180fe200000108c5 */
[-CC-:B0-----:R-:W-:Y:S01]  /*82d0*/  FFMA.FTZ R22, R152, R2.reuse, -R197.reuse ;  /* 0x0000000298167223 */ /* 0x181fe200000108c5 */
[----:B------:R-:W-:Y:S01]  /*82e0*/  FMNMX.FTZ R0, R166, R185, !PT ;  /* 0x000000b9a6007209 */ /* 0x000fe20007810000 */
[-CC-:B------:R-:W-:Y:S01]  /*82f0*/  FFMA.FTZ R200, R168, R2.reuse, -R197.reuse ;  /* 0x00000002a8c87223 */ /* 0x180fe200000108c5 */
[-CC-:B------:R-:W-:Y:S01]  /*8300*/  FFMA.FTZ R169, R169, R2.reuse, -R197.reuse ;  /* 0x00000002a9a97223 */ /* 0x180fe200000108c5 */
[--C-:B------:R-:W-:Y:S01]  /*8310*/  FFMA.FTZ R202, R172, R2, -R197.reuse ;  /* 0x00000002acca7223 */ /* 0x100fe200000108c5 */
[----:B------:R-:W-:Y:S01]  /*8320*/  FMNMX.FTZ R185, R167, R0, !PT ;  /* 0x00000000a7b97209 */ /* 0x000fe20007810000 */
[-CC-:B------:R-:W-:Y:S01]  /*8330*/  FFMA.FTZ R173, R173, R2.reuse, -R197.reuse ;  /* 0x00000002adad7223 */ /* 0x180fe200000108c5 */
[-CC-:B------:R-:W-:Y:S01]  /*8340*/  FFMA.FTZ R196, R160, R2.reuse, -R197.reuse ;  /* 0x00000002a0c47223 */ /* 0x180fe200000108c5 */
[-CC-:B------:R-:W-:Y:S01]  /*8350*/  FFMA.FTZ R161, R161, R2.reuse, -R197.reuse ;  /* 0x00000002a1a17223 */ /* 0x180fe200000108c5 */
[----:B------:R-:W-:Y:S01]  /*8360*/  FMNMX.FTZ R0, R154, R185, !PT ;  /* 0x000000b99a007209 */ /* 0x000fe20007810000 */
[-CC-:B------:R-:W-:Y:S01]  /*8370*/  FFMA.FTZ R198, R164, R2.reuse, -R197.reuse ;  /* 0x00000002a4c67223 */ /* 0x180fe200000108c5 */
[-CC-:B------:R-:W-:Y:S01]  /*8380*/  FFMA.FTZ R165, R165, R2.reuse, -R197.reuse ;  /* 0x00000002a5a57223 */ /* 0x180fe200000108c5 */
[--C-:B------:R-:W-:Y:S01]  /*8390*/  FFMA.FTZ R153, R153, R2, -R197.reuse ;  /* 0x0000000299997223 */ /* 0x100fe200000108c5 */
[----:B------:R-:W-:Y:S01]  /*83a0*/  FMNMX.FTZ R185, R155, R0, !PT ;  /* 0x000000009bb97209 */ /* 0x000fe20007810000 */
[-CC-:B------:R-:W-:Y:S01]  /*83b0*/  FFMA.FTZ R152, R156, R2.reuse, -R197.reuse ;  /* 0x000000029c987223 */ /* 0x180fe200000108c5 */
[----:B------:R-:W-:Y:S01]  /*83c0*/  FFMA.FTZ R197, R157, R2, -R197 ;  /* 0x000000029dc57223 */ /* 0x000fe200000108c5 */
[----:B------:R-:W0:Y:S01]  /*83d0*/  MUFU.EX2 R208, R208 ;  /* 0x000000d000d07308 */ /* 0x000e220000000800 */
[----:B------:R-:W-:-:S04]  /*83e0*/  FMNMX.FTZ R0, R158, R185, !PT ;  /* 0x000000b99e007209 */ /* 0x000fc80007810000 */
[----:B------:R-:W-:-:S03]  /*83f0*/  FMNMX.FTZ R0, R159, R0, !PT ;  /* 0x000000009f007209 */ /* 0x000fc60007810000 */
[----:B------:R-:W-:Y:S02]  /*8400*/  MUFU.EX2 R210, R210 ;  /* 0x000000d200d27308 */ /* 0x000fe40000000800 */
[----:B------:R-:W1:Y:S06]  /*8410*/  SHFL.BFLY PT, R185, R0, 0x2, 0x1f ;  /* 0x0c401f0000b97f89 */ /* 0x000e6c00000e0000 */
[----:B------:R-:W-:Y:S08]  /*8420*/  MUFU.EX2 R23, R189 ;  /* 0x000000bd00177308 */ /* 0x000ff00000000800 */
[----:B------:R-:W-:Y:S08]  /*8430*/  MUFU.EX2 R204, R204 ;  /* 0x000000cc00cc7308 */ /* 0x000ff00000000800 */
[----:B------:R-:W-:Y:S01]  /*8440*/  MUFU.EX2 R177, R177 ;  /* 0x000000b100b17308 */ /* 0x000fe20000000800 */
[----:B-1----:R-:W-:-:S05]  /*8450*/  FMNMX.FTZ R185, R0, R185, !PT ;  /* 0x000000b900b97209 */ /* 0x002fca0007810000 */
[----:B------:R-:W1:Y:S02]  /*8460*/  SHFL.BFLY PT, R6, R185, 0x1, 0x1f ;  /* 0x0c201f00b9067f89 */ /* 0x000e6400000e0000 */
[----:B------:R-:W-:Y:S08]  /*8470*/  MUFU.EX2 R206, R206 ;  /* 0x000000ce00ce7308 */ /* 0x000ff00000000800 */
[----:B------:R-:W-:Y:S08]  /*8480*/  MUFU.EX2 R181, R181 ;  /* 0x000000b500b57308 */ /* 0x000ff00000000800 */
[----:B------:R-:W-:Y:S01]  /*8490*/  MUFU.EX2 R200, R200 ;  /* 0x000000c800c87308 */ /* 0x000fe20000000800 */
[----:B-1----:R-:W-:-:S07]  /*84a0*/  FMNMX.FTZ R6, R185, R6, !PT ;  /* 0x00000006b9067209 */ /* 0x002fce0007810000 */
[----:B------:R-:W-:Y:S01]  /*84b0*/  MUFU.EX2 R169, R169 ;  /* 0x000000a900a97308 */ /* 0x000fe20000000800 */
[----:B------:R-:W-:-:S04]  /*84c0*/  FADD.FTZ R157, -R6, R19 ;  /* 0x00000013069d7221 */ /* 0x000fc80000010100 */
[-C--:B------:R-:W-:Y:S01]  /*84d0*/  FMUL.FTZ R0, R157, R2.reuse ;  /* 0x000000029d007220 */ /* 0x080fe20000410000 */
[-C--:B------:R-:W-:Y:S02]  /*84e0*/  FMUL.FTZ R157, R6, R2.reuse ;  /* 0x00000002069d7220 */ /* 0x080fe40000410000 */
[----:B------:R1:W-:Y:S02]  /*84f0*/  MUFU.EX2 R19, R197 ;  /* 0x000000c500137308 */ /* 0x0003e40000000800 */
[-CC-:B------:R-:W-:Y:S01]  /*8500*/  FFMA.FTZ R209, R186, R2.reuse, -R157.reuse ;  /* 0x00000002bad17223 */ /* 0x180fe2000001089d */
[-CC-:B------:R-:W-:Y:S01]  /*8510*/  FFMA.FTZ R156, R187, R2.reuse, -R157.reuse ;  /* 0x00000002bb9c7223 */ /* 0x180fe2000001089d */
[-CC-:B------:R-:W-:Y:S01]  /*8520*/  FFMA.FTZ R211, R190, R2.reuse, -R157.reuse ;  /* 0x00000002bed37223 */ /* 0x180fe2000001089d */
[-CC-:B------:R-:W-:Y:S01]  /*8530*/  FFMA.FTZ R201, R170, R2.reuse, -R157.reuse ;  /* 0x00000002aac97223 */ /* 0x180fe2000001089d */
[-CC-:B------:R-:W-:Y:S02]  /*8540*/  FFMA.FTZ R170, R171, R2.reuse, -R157.reuse ;  /* 0x00000002abaa7223 */ /* 0x180fe4000001089d */
[----:B------:R-:W-:Y:S01]  /*8550*/  MUFU.EX2 R0, R0 ;  /* 0x0000000000007308 */ /* 0x000fe20000000800 */
[----:B------:R-:W-:Y:S01]  /*8560*/  FFMA.FTZ R160, R191, R2, -R157 ;  /* 0x00000002bfa07223 */ /* 0x000fe2000001089d */
[----:B------:R-:W-:-:S02]  /*8570*/  IMAD.U32 R171, RZ, RZ, UR14 ;  /* 0x0000000effab7e24 */ /* 0x000fc4000f8e00ff */
[-CC-:B------:R-:W-:Y:S01]  /*8580*/  FFMA.FTZ R205, R178, R2.reuse, -R157.reuse ;  /* 0x00000002b2cd7223 */ /* 0x180fe2000001089d */
[-CC-:B------:R-:W-:Y:S01]  /*8590*/  FFMA.FTZ R164, R179, R2.reuse, -R157.reuse ;  /* 0x00000002b3a47223 */ /* 0x180fe2000001089d */
[-CC-:B------:R-:W-:Y:S01]  /*85a0*/  FFMA.FTZ R203, R174, R2.reuse, -R157.reuse ;  /* 0x00000002aecb7223 */ /* 0x180fe2000001089d */
[----:B------:R-:W-:Y:S02]  /*85b0*/  @!P1 VIADD R171, R171, 0x38840 ;  /* 0x00038840abab9836 */ /* 0x000fe40000000000 */
[----:B0-----:R-:W-:Y:S01]  /*85c0*/  FFMA.FTZ R174, R3, R15, R208 ;  /* 0x0000000f03ae7223 */ /* 0x001fe200000100d0 */
[----:B------:R-:W0:Y:S01]  /*85d0*/  MUFU.EX2 R209, R209 ;  /* 0x000000d100d17308 */ /* 0x000e220000000800 */
[-CC-:B------:R-:W-:Y:S01]  /*85e0*/  FFMA.FTZ R207, R182, R2.reuse, -R157.reuse ;  /* 0x00000002b6cf7223 */ /* 0x180fe2000001089d */
[-C--:B------:R-:W-:Y:S01]  /*85f0*/  FFMA.FTZ R168, R183, R2.reuse, -R157 ;  /* 0x00000002b7a87223 */ /* 0x080fe2000001089d */
[----:B------:R-:W-:Y:S01]  /*8600*/  @!P1 PRMT R171, RZ, 0x654, R171 ;  /* 0x00000654ffab9816 */ /* 0x000fe200000000ab */
[-CC-:B-1----:R-:W-:Y:S01]  /*8610*/  FFMA.FTZ R197, R162, R2.reuse, -R157.reuse ;  /* 0x00000002a2c57223 */ /* 0x182fe2000001089d */
[-CC-:B------:R-:W-:Y:S01]  /*8620*/  FFMA.FTZ R172, R175, R2.reuse, -R157.reuse ;  /* 0x00000002afac7223 */ /* 0x180fe2000001089d */
[--C-:B------:R-:W-:Y:S01]  /*8630*/  FFMA.FTZ R163, R163, R2, -R157.reuse ;  /* 0x00000002a3a37223 */ /* 0x100fe2000001089d */
[----:B------:R-:W-:Y:S01]  /*8640*/  F2FP.F16.F32.PACK_AB R208, R21, R208 ;  /* 0x000000d015d0723e */ /* 0x000fe200000000ff */
[----:B------:R-:W1:Y:S01]  /*8650*/  MUFU.EX2 R156, R156 ;  /* 0x0000009c009c7308 */ /* 0x000e620000000800 */
[-CC-:B------:R-:W-:Y:S01]  /*8660*/  FFMA.FTZ R166, R166, R2.reuse, -R157.reuse ;  /* 0x00000002a6a67223 */ /* 0x180fe2000001089d */
[-CC-:B------:R-:W-:Y:S01]  /*8670*/  FFMA.FTZ R167, R167, R2.reuse, -R157.reuse ;  /* 0x00000002a7a77223 */ /* 0x180fe2000001089d */
[-CC-:B------:R-:W-:Y:S01]  /*8680*/  FFMA.FTZ R154, R154, R2.reuse, -R157.reuse ;  /* 0x000000029a9a7223 */ /* 0x180fe2000001089d */
[-CC-:B------:R-:W-:Y:S01]  /*8690*/  FFMA.FTZ R155, R155, R2.reuse, -R157.reuse ;  /* 0x000000029b9b7223 */ /* 0x180fe2000001089d */
[-CC-:B------:R-:W-:Y:S01]  /*86a0*/  FFMA.FTZ R158, R158, R2.reuse, -R157.reuse ;  /* 0x000000029e9e7223 */ /* 0x180fe2000001089d */
[----:B------:R-:W-:Y:S01]  /*86b0*/  FFMA.FTZ R157, R159, R2, -R157 ;  /* 0x000000029f9d7223 */ /* 0x000fe2000001089d */
[----:B------:R-:W-:Y:S01]  /*86c0*/  IMAD.U32 R175, RZ, RZ, UR7 ;  /* 0x00000007ffaf7e24 */ /* 0x000fe2000f8e00ff */
[----:B------:R-:W2:Y:S01]  /*86d0*/  MUFU.EX2 R211, R211 ;  /* 0x000000d300d37308 */ /* 0x000ea20000000800 */
[----:B0-----:R-:W-:-:S02]  /*86e0*/  FFMA.FTZ R15, R0, R14, R209 ;  /* 0x0000000e000f7223 */ /* 0x001fc400000100d1 */
[----:B------:R-:W-:-:S05]  /*86f0*/  @!P1 VIADD R175, R175, 0x38860 ;  /* 0x00038860afaf9836 */ /* 0x000fca0000000000 */
[----:B------:R-:W0:Y:S01]  /*8700*/  MUFU.EX2 R160, R160 ;  /* 0x000000a000a07308 */ /* 0x000e220000000800 */
[C---:B-1----:R-:W-:Y:S01]  /*8710*/  FADD.FTZ R14, R156.reuse, R15 ;  /* 0x0000000f9c0e7221 */ /* 0x042fe20000010000 */
[----:B------:R-:W-:Y:S02]  /*8720*/  F2FP.F16.F32.PACK_AB R209, R156, R209 ;  /* 0x000000d19cd1723e */ /* 0x000fe400000000ff */
[----:B------:R-:W-:-:S04]  /*8730*/  @!P1 PRMT R175, RZ, 0x654, R175 ;  /* 0x00000654ffaf9816 */ /* 0x000fc800000000af */
[----:B------:R-:W1:Y:S01]  /*8740*/  MUFU.EX2 R205, R205 ;  /* 0x000000cd00cd7308 */ /* 0x000e620000000800 */
[----:B--2---:R-:W-:-:S07]  /*8750*/  FADD.FTZ R15, R211, R14 ;  /* 0x0000000ed30f7221 */ /* 0x004fce0000010000 */
[----:B------:R-:W2:Y:S01]  /*8760*/  MUFU.EX2 R164, R164 ;  /* 0x000000a400a47308 */ /* 0x000ea20000000800 */
[C---:B0-----:R-:W-:Y:S01]  /*8770*/  FADD.FTZ R14, R160.reuse, R15 ;  /* 0x0000000fa00e7221 */ /* 0x041fe20000010000 */
[----:B------:R-:W-:-:S06]  /*8780*/  F2FP.F16.F32.PACK_AB R211, R160, R211 ;  /* 0x000000d3a0d3723e */ /* 0x000fcc00000000ff */
[----:B------:R-:W0:Y:S01]  /*8790*/  MUFU.EX2 R207, R207 ;  /* 0x000000cf00cf7308 */ /* 0x000e220000000800 */
[----:B-1----:R-:W-:-:S07]  /*87a0*/  FADD.FTZ R15, R205, R14 ;  /* 0x0000000ecd0f7221 */ /* 0x002fce0000010000 */
[----:B------:R-:W1:Y:S01]  /*87b0*/  MUFU.EX2 R168, R168 ;  /* 0x000000a800a87308 */ /* 0x000e620000000800 */
[C---:B--2---:R-:W-:Y:S01]  /*87c0*/  FADD.FTZ R14, R164.reuse, R15 ;  /* 0x0000000fa40e7221 */ /* 0x044fe20000010000 */
[----:B------:R-:W-:-:S06]  /*87d0*/  F2FP.F16.F32.PACK_AB R205, R164, R205 ;  /* 0x000000cda4cd723e */ /* 0x000fcc00000000ff */
[----:B------:R-:W2:Y:S01]  /*87e0*/  MUFU.EX2 R201, R201 ;  /* 0x000000c900c97308 */ /* 0x000ea20000000800 */
[----:B0-----:R-:W-:-:S07]  /*87f0*/  FADD.FTZ R15, R207, R14 ;  /* 0x0000000ecf0f7221 */ /* 0x001fce0000010000 */
[----:B------:R-:W0:Y:S01]  /*8800*/  MUFU.EX2 R170, R170 ;  /* 0x000000aa00aa7308 */ /* 0x000e220000000800 */
[C---:B-1----:R-:W-:Y:S01]  /*8810*/  FADD.FTZ R14, R168.reuse, R15 ;  /* 0x0000000fa80e7221 */ /* 0x042fe20000010000 */
[----:B------:R-:W-:-:S06]  /*8820*/  F2FP.F16.F32.PACK_AB R207, R168, R207 ;  /* 0x000000cfa8cf723e */ /* 0x000fcc00000000ff */
[----:B------:R-:W-:Y:S01]  /*8830*/  MUFU.EX2 R202, R202 ;  /* 0x000000ca00ca7308 */ /* 0x000fe20000000800 */
[----:B--2---:R-:W-:-:S07]  /*8840*/  FADD.FTZ R15, R201, R14 ;  /* 0x0000000ec90f7221 */ /* 0x004fce0000010000 */
[----:B------:R-:W1:Y:S01]  /*8850*/  MUFU.EX2 R203, R203 ;  /* 0x000000cb00cb7308 */ /* 0x000e620000000800 */
[C---:B0-----:R-:W-:Y:S01]  /*8860*/  FADD.FTZ R14, R170.reuse, R15 ;  /* 0x0000000faa0e7221 */ /* 0x041fe20000010000 */
[----:B------:R-:W-:-:S06]  /*8870*/  F2FP.F16.F32.PACK_AB R201, R170, R201 ;  /* 0x000000c9aac9723e */ /* 0x000fcc00000000ff */
[----:B------:R-:W-:Y:S08]  /*8880*/  MUFU.EX2 R173, R173 ;  /* 0x000000ad00ad7308 */ /* 0x000ff00000000800 */
[----:B------:R-:W0:Y:S01]  /*8890*/  MUFU.EX2 R172, R172 ;  /* 0x000000ac00ac7308 */ /* 0x000e220000000800 */
[----:B-1----:R-:W-:-:S07]  /*88a0*/  FADD.FTZ R15, R203, R14 ;  /* 0x0000000ecb0f7221 */ /* 0x002fce0000010000 */
[----:B------:R-:W-:Y:S08]  /*88b0*/  MUFU.EX2 R196, R196 ;  /* 0x000000c400c47308 */ /* 0x000ff00000000800 */
[----:B------:R-:W1:Y:S01]  /*88c0*/  MUFU.EX2 R197, R197 ;  /* 0x000000c500c57308 */ /* 0x000e620000000800 */
[C---:B0-----:R-:W-:Y:S01]  /*88d0*/  FADD.FTZ R14, R172.reuse, R15 ;  /* 0x0000000fac0e7221 */ /* 0x041fe20000010000 */
[----:B------:R-:W-:-:S06]  /*88e0*/  F2FP.F16.F32.PACK_AB R203, R172, R203 ;  /* 0x000000cbaccb723e */ /* 0x000fcc00000000ff */
[----:B------:R-:W-:Y:S08]  /*88f0*/  MUFU.EX2 R161, R161 ;  /* 0x000000a100a17308 */ /* 0x000ff00000000800 */
[----:B------:R-:W-:Y:S01]  /*8900*/  MUFU.EX2 R198, R198 ;  /* 0x000000c600c67308 */ /* 0x000fe20000000800 */
[----:B-1----:R-:W-:-:S07]  /*8910*/  FADD.FTZ R14, R197, R14 ;  /* 0x0000000ec50e7221 */ /* 0x002fce0000010000 */
[----:B------:R-:W-:Y:S01]  /*8920*/  MUFU.EX2 R199, R166 ;  /* 0x000000a600c77308 */ /* 0x000fe20000000800 */
[----:B------:R-:W-:Y:S02]  /*8930*/  WARPGROUP.DEPBAR.LE gsb0, 0x0 ;  /* 0x00008000000079c5 */ /* 0x000fe40000010000 */
[----:B------:R0:W-:Y:S05]  /*8940*/  @!P1 SYNCS.ARRIVE.TRANS64.RED.A1T0 RZ, [R171+URZ], RZ ;  /* 0x000000ffabff99a7 */ /* 0x0001ea000810043f */
[----:B------:R-:W-:Y:S01]  /*8950*/  MUFU.EX2 R165, R165 ;  /* 0x000000a500a57308 */ /* 0x000fe20000000800 */
[----:B0-----:R-:W-:-:S07]  /*8960*/  FADD.FTZ R171, R21, R174 ;  /* 0x000000ae15ab7221 */ /* 0x001fce0000010000 */
[----:B------:R-:W-:Y:S01]  /*8970*/  MUFU.EX2 R167, R167 ;  /* 0x000000a700a77308 */ /* 0x000fe20000000800 */
[----:B------:R0:W-:Y:S01]  /*8980*/  @!P1 SYNCS.ARRIVE.TRANS64.RED.A1T0 RZ, [R175+URZ], RZ ;  /* 0x000000ffafff99a7 */ /* 0x0001e2000810043f */
[----:B------:R-:W-:Y:S01]  /*8990*/  FADD.FTZ R162, R210, R171 ;  /* 0x000000abd2a27221 */ /* 0x000fe20000010000 */
[----:B------:R-:W-:-:S03]  /*89a0*/  F2FP.F16.F32.PACK_AB R210, R23, R210 ;  /* 0x000000d217d2723e */ /* 0x000fc600000000ff */
[----:B------:R-:W-:Y:S02]  /*89b0*/  FADD.FTZ R171, R23, R162 ;  /* 0x000000a217ab7221 */ /* 0x000fe40000010000 */
[----:B------:R1:W2:Y:S02]  /*89c0*/  MUFU.EX2 R174, R163 ;  /* 0x000000a300ae7308 */ /* 0x0002a40000000800 */
[----:B------:R-:W-:Y:S01]  /*89d0*/  FADD.FTZ R162, R204, R171 ;  /* 0x000000abcca27221 */ /* 0x000fe20000010000 */
[----:B------:R-:W-:-:S03]  /*89e0*/  F2FP.F16.F32.PACK_AB R204, R177, R204 ;  /* 0x000000ccb1cc723e */ /* 0x000fc600000000ff */
[----:B------:R-:W-:Y:S02]  /*89f0*/  FADD.FTZ R171, R177, R162 ;  /* 0x000000a2b1ab7221 */ /* 0x000fe40000010000 */
[----:B------:R-:W-:Y:S02]  /*8a00*/  MUFU.EX2 R22, R22 ;  /* 0x0000001600167308 */ /* 0x000fe40000000800 */
[----:B------:R-:W-:Y:S01]  /*8a10*/  FADD.FTZ R162, R206, R171 ;  /* 0x000000abcea27221 */ /* 0x000fe20000010000 */
[----:B------:R-:W-:-:S03]  /*8a20*/  F2FP.F16.F32.PACK_AB R206, R181, R206 ;  /* 0x000000ceb5ce723e */ /* 0x000fc600000000ff */
[----:B-1----:R-:W-:Y:S02]  /*8a30*/  FADD.FTZ R163, R181, R162 ;  /* 0x000000a2b5a37221 */ /* 0x002fe40000010000 */
[----:B------:R-:W1:Y:S01]  /*8a40*/  MUFU.EX2 R193, R154 ;  /* 0x0000009a00c17308 */ /* 0x000e620000000800 */
[C---:B--2---:R-:W-:Y:S01]  /*8a50*/  FADD.FTZ R14, R174.reuse, R14 ;  /* 0x0000000eae0e7221 */ /* 0x044fe20000010000 */
[----:B------:R-:W-:Y:S01]  /*8a60*/  F2FP.F16.F32.PACK_AB R197, R174, R197 ;  /* 0x000000c5aec5723e */ /* 0x000fe200000000ff */
[----:B------:R-:W-:Y:S01]  /*8a70*/  FADD.FTZ R162, R200, R163 ;  /* 0x000000a3c8a27221 */ /* 0x000fe20000010000 */
[----:B------:R-:W-:Y:S01]  /*8a80*/  F2FP.F16.F32.PACK_AB R200, R169, R200 ;  /* 0x000000c8a9c8723e */ /* 0x000fe200000000ff */
[----:B------:R-:W-:Y:S01]  /*8a90*/  FADD.FTZ R14, R199, R14 ;  /* 0x0000000ec70e7221 */ /* 0x000fe20000010000 */
[----:B------:R-:W-:Y:S01]  /*8aa0*/  F2FP.F16.F32.PACK_AB R199, R167, R199 ;  /* 0x000000c7a7c7723e */ /* 0x000fe200000000ff */
[----:B------:R-:W-:Y:S01]  /*8ab0*/  FADD.FTZ R21, R169, R162 ;  /* 0x000000a2a9157221 */ /* 0x000fe20000010000 */
[----:B------:R-:W2:Y:S01]  /*8ac0*/  MUFU.EX2 R153, R153 ;  /* 0x0000009900997308 */ /* 0x000ea20000000800 */
[----:B------:R-:W-:-:S02]  /*8ad0*/  FADD.FTZ R14, R167, R14 ;  /* 0x0000000ea70e7221 */ /* 0x000fc40000010000 */
[----:B------:R-:W-:Y:S01]  /*8ae0*/  FADD.FTZ R156, R202, R21 ;  /* 0x00000015ca9c7221 */ /* 0x000fe20000010000 */
[----:B------:R-:W-:-:S03]  /*8af0*/  F2FP.F16.F32.PACK_AB R202, R173, R202 ;  /* 0x000000caadca723e */ /* 0x000fc600000000ff */
[----:B------:R-:W-:Y:S01]  /*8b00*/  FADD.FTZ R21, R173, R156 ;  /* 0x0000009cad157221 */ /* 0x000fe20000010000 */
[----:B------:R-:W3:Y:S01]  /*8b10*/  MUFU.EX2 R155, R155 ;  /* 0x0000009b009b7308 */ /* 0x000ee20000000800 */
[----:B-1----:R-:W-:Y:S02]  /*8b20*/  FADD.FTZ R14, R193, R14 ;  /* 0x0000000ec10e7221 */ /* 0x002fe40000010000 */
[----:B------:R-:W-:Y:S01]  /*8b30*/  FADD.FTZ R156, R196, R21 ;  /* 0x00000015c49c7221 */ /* 0x000fe20000010000 */
[C---:B------:R-:W-:Y:S01]  /*8b40*/  F2FP.F16.F32.PACK_AB R196, R161.reuse, R196 ;  /* 0x000000c4a1c4723e */ /* 0x040fe200000000ff */
[----:B------:R-:W-:Y:S02]  /*8b50*/  IMAD.MOV.U32 R21, RZ, RZ, R7 ;  /* 0x000000ffff157224 */ /* 0x000fe400078e0007 */
[----:B------:R-:W-:Y:S01]  /*8b60*/  FADD.FTZ R15, R161, R156 ;  /* 0x0000009ca10f7221 */ /* 0x000fe20000010000 */
[----:B------:R-:W1:Y:S01]  /*8b70*/  MUFU.EX2 R152, R152 ;  /* 0x0000009800987308 */ /* 0x000e620000000800 */
[----:B--2---:R-:W-:-:S02]  /*8b80*/  F2FP.F16.F32.PACK_AB R192, R153, R22 ;  /* 0x0000001699c0723e */ /* 0x004fc400000000ff */
[----:B------:R-:W-:Y:S01]  /*8b90*/  FADD.FTZ R154, R198, R15 ;  /* 0x0000000fc69a7221 */ /* 0x000fe20000010000 */
[----:B------:R-:W-:-:S03]  /*8ba0*/  F2FP.F16.F32.PACK_AB R198, R165, R198 ;  /* 0x000000c6a5c6723e */ /* 0x000fc600000000ff */
[----:B------:R-:W-:Y:S01]  /*8bb0*/  FADD.FTZ R15, R165, R154 ;  /* 0x0000009aa50f7221 */ /* 0x000fe20000010000 */
[----:B------:R-:W2:Y:S01]  /*8bc0*/  MUFU.EX2 R195, R158 ;  /* 0x0000009e00c37308 */ /* 0x000ea20000000800 */
[C---:B---3--:R-:W-:Y:S01]  /*8bd0*/  FADD.FTZ R14, R155.reuse, R14 ;  /* 0x0000000e9b0e7221 */ /* 0x048fe20000010000 */
[----:B------:R-:W-:Y:S01]  /*8be0*/  F2FP.F16.F32.PACK_AB R193, R155, R193 ;  /* 0x000000c19bc1723e */ /* 0x000fe200000000ff */
[----:B------:R-:W-:Y:S01]  /*8bf0*/  FADD.FTZ R154, R22, R15 ;  /* 0x0000000f169a7221 */ /* 0x000fe20000010000 */
[----:B------:R-:W-:-:S03]  /*8c00*/  IMAD.MOV.U32 R22, RZ, RZ, R8 ;  /* 0x000000ffff167224 */ /* 0x000fc600078e0008 */
[----:B------:R-:W-:Y:S01]  /*8c10*/  FADD.FTZ R15, R153, R154 ;  /* 0x0000009a990f7221 */ /* 0x000fe20000010000 */
[----:B------:R-:W3:Y:S01]  /*8c20*/  MUFU.EX2 R157, R157 ;  /* 0x0000009d009d7308 */ /* 0x000ee20000000800 */
[----:B-1----:R-:W-:Y:S02]  /*8c30*/  F2FP.F16.F32.PACK_AB R194, R19, R152 ;  /* 0x0000009813c2723e */ /* 0x002fe400000000ff */
[----:B------:R-:W-:-:S04]  /*8c40*/  FADD.FTZ R154, R152, R15 ;  /* 0x0000000f989a7221 */ /* 0x000fc80000010000 */
[----:B------:R-:W-:Y:S01]  /*8c50*/  FADD.FTZ R15, R19, R154 ;  /* 0x0000009a130f7221 */ /* 0x000fe20000010000 */
[----:B------:R-:W-:Y:S02]  /*8c60*/  IMAD.MOV.U32 R19, RZ, RZ, R6 ;  /* 0x000000ffff137224 */ /* 0x000fe400078e0006 */
[----:B--2---:R-:W-:-:S04]  /*8c70*/  FADD.FTZ R14, R195, R14 ;  /* 0x0000000ec30e7221 */ /* 0x004fc80000010000 */
[C---:B---3--:R-:W-:Y:S01]  /*8c80*/  FADD.FTZ R14, R157.reuse, R14 ;  /* 0x0000000e9d0e7221 */ /* 0x048fe20000010000 */
[----:B------:R-:W-:Y:S01]  /*8c90*/  F2FP.F16.F32.PACK_AB R195, R157, R195 ;  /* 0x000000c39dc3723e */ /* 0x000fe200000000ff */
[----:B0-----:R-:W-:Y:S06]  /*8ca0*/  @P2 BRA `(.L_x_28) ;  /* 0xffffffc400802947 */ /* 0x001fec000383ffff */
.L_x_19:
[----:B------:R-:W-:Y:S06]  /*8cb0*/  BAR.ARV 0x8, 0x180 ;  /* 0x0206000000007b1d */ /* 0x000fec0000002000 */
        /* <DEDUP_REMOVED lines=128> */
[----:B------:R-:W-:Y:S06]  /*94c0*/  @!P0 BRA `(.L_x_29) ;  /* 0x0000000000048947 */ /* 0x000fec0003800000 */
[----:B------:R-:W-:Y:S01]  /*94d0*/  BPT.TRAP 0x1 ;  /* 0x000000040000795c */ /* 0x000fe20000300000 */
.L_x_29:
[----:B------:R-:W-:Y:S02]  /*94e0*/  R2UR UR4, R16 ;  /* 0x00000000100472ca */ /* 0x000fe400000e0000 */
[----:B------:R-:W-:-:S11]  /*94f0*/  SHF.L.U32 R8, R8, 0x1f, RZ ;  /* 0x0000001f08087819 */ /* 0x000fd600000006ff */
[----:B------:R-:W-:-:S04]  /*9500*/  LEA R11, R9, UR4, 0x3 ;  /* 0x00000004090b7c11 */ /* 0x000fc8000f8e18ff */
[----:B------:R0:W1:Y:S01]  /*9510*/  SYNCS.PHASECHK.TRANS64.TRYWAIT P2, [R11+URZ+0x38850], R8 ;  /* 0x038850080b0075a7 */ /* 0x000062000804017f */
[----:B------:R-:W-:Y:S05]  /*9520*/  @!P0 BRA `(.L_x_30) ;  /* 0x0000000000048947 */ /* 0x000fea0003800000 */
[----:B------:R-:W-:Y:S01]  /*9530*/  BPT.TRAP 0x1 ;  /* 0x000000040000795c */ /* 0x000fe20000300000 */
.L_x_30:
[----:B-1----:R-:W-:Y:S05]  /*9540*/  @P2 BRA `(.L_x_31) ;  /* 0x0000000000082947 */ /* 0x002fea0003800000 */
[----:B------:R-:W1:Y:S02]  /*9550*/  SYNCS.PHASECHK.TRANS64.TRYWAIT P0, [R11+URZ+0x38850], R8 ;  /* 0x038850080b0075a7 */ /* 0x000e64000800017f */
[----:B-1----:R-:W-:Y:S05]  /*9560*/  @!P0 BRA `(.L_x_32) ;  /* 0x0000007800908947 */ /* 0x002fea0003800000 */
.L_x_31:
[----:B------:R-:W-:Y:S01]  /*9570*/  R2UR UR4, R16 ;  /* 0x00000000100472ca */ /* 0x000fe200000e0000 */
[----:B------:R-:W-:Y:S01]  /*9580*/  WARPGROUP.ARRIVE ;  /* 0x00000000000079c5 */ /* 0x000fe20000000000 */
[----:B------:R-:W-:Y:S01]  /*9590*/  R2UR UR5, R9 ;  /* 0x00000000090572ca */ /* 0x000fe200000e0000 */
[----:B------:R-:W-:Y:S01]  /*95a0*/  UMOV UR7, 0x40000040 ;  /* 0x4000004000077882 */ /* 0x000fe20000000000 */
[----:B------:R-:W2:Y:S01]  /*95b0*/  SHFL.BFLY PT, R0, R15, 0x2, 0x1f ;  /* 0x0c401f000f007f89 */ /* 0x000ea200000e0000 */
[----:B------:R-:W-:-:S03]  /*95c0*/  @!P1 VIADD R12, R11, 0x38860 ;  /* 0x000388600b0c9836 */ /* 0x000fc60000000000 */
[----:B------:R-:W3:Y:S02]  /*95d0*/  SHFL.BFLY PT, R3, R14, 0x2, 0x1f ;  /* 0x0c401f000e037f89 */ /* 0x000ee400000e0000 */
[----:B------:R-:W-:-:S03]  /*95e0*/  @!P1 PRMT R12, RZ, 0x654, R12 ;  /* 0x00000654ff0c9816 */ /* 0x000fc6000000000c */
[----:B------:R-:W-:-:S04]  /*95f0*/  UIADD3 UR4, UR4, 0x400, URZ ;  /* 0x0000040004047890 */ /* 0x000fc8000fffe03f */
[----:B------:R-:W-:-:S04]  /*9600*/  USHF.R.U32.HI UR4, URZ, 0x4, UR4 ;  /* 0x000000043f047899 */ /* 0x000fc80008011604 */
[----:B------:R-:W-:-:S04]  /*9610*/  ULOP3.LUT UR4, UR4, 0x3fff, URZ, 0xc0, !UPT ;  /* 0x00003fff04047892 */ /* 0x000fc8000f8ec03f */
[----:B------:R-:W-:Y:S01]  /*9620*/  ULOP3.LUT UR4, UR4, 0x2800000, URZ, 0xfc, !UPT ;  /* 0x0280000004047892 */ /* 0x000fe2000f8efc3f */
[----:B--2---:R-:W-:-:S03]  /*9630*/  FADD.FTZ R0, R0, R15 ;  /* 0x0000000f00007221 */ /* 0x004fc60000010000 */
[----:B------:R-:W-:Y:S01]  /*9640*/  UIMAD UR4, UR5, 0xa00, UR4 ;  /* 0x00000a00050478a4 */ /* 0x000fe2000f8e0204 */
[----:B---3--:R-:W-:Y:S02]  /*9650*/  FADD.FTZ R4, R3, R14 ;  /* 0x0000000e03047221 */ /* 0x008fe40000010000 */
[----:B------:R-:W2:Y:S04]  /*9660*/  SHFL.BFLY PT, R3, R0, 0x1, 0x1f ;  /* 0x0c201f0000037f89 */ /* 0x000ea800000e0000 */
[----:B------:R-:W-:Y:S02]  /*9670*/  UMOV UR6, UR4 ;  /* 0x0000000400067c82 */ /* 0x000fe40008000000 */
[----:B------:R-:W-:Y:S01]  /*9680*/  HGMMA.64x256x16.F32 R24, R208, gdesc[UR4].tnspB, R24, gsb0 ;  /* 0x43e00004d0187df0 */ /* 0x000fe20008000818 */
[----:B------:R-:W-:Y:S01]  /*9690*/  UIADD3 UR6, UR4, 0x80, URZ ;  /* 0x0000008004067890 */ /* 0x000fe2000fffe03f */
[----:B------:R-:W3:Y:S01]  /*96a0*/  SHFL.BFLY PT, R5, R4, 0x1, 0x1f ;  /* 0x0c201f0004057f89 */ /* 0x000ee200000e0000 */
[----:B------:R-:W-:Y:S01]  /*96b0*/  UMOV UR7, 0x40000040 ;  /* 0x4000004000077882 */ /* 0x000fe20000000000 */
[----:B--2---:R-:W-:Y:S01]  /*96c0*/  FADD.FTZ R13, R0, R3 ;  /* 0x00000003000d7221 */ /* 0x004fe20000010000 */
[----:B------:R-:W-:-:S02]  /*96d0*/  IMAD.MOV.U32 R0, RZ, RZ, -0x800000 ;  /* 0xff800000ff007424 */ /* 0x000fc400078e00ff */
[----:B------:R-:W-:Y:S02]  /*96e0*/  IMAD.MOV.U32 R3, RZ, RZ, -0x800000 ;  /* 0xff800000ff037424 */ /* 0x000fe400078e00ff */
[----:B------:R-:W-:Y:S01]  /*96f0*/  FSETP.NE.FTZ.AND P0, PT, R13, RZ, PT ;  /* 0x000000ff0d00720b */ /* 0x000fe20003f15000 */
[----:B---3--:R-:W-:Y:S01]  /*9700*/  FADD.FTZ R16, R4, R5 ;  /* 0x0000000504107221 */ /* 0x008fe20000010000 */
[----:B------:R-:W-:-:S04]  /*9710*/  CS2R R4, SRZ ;  /* 0x0000000000047805 */ /* 0x000fc8000001ff00 */
[----:B------:R-:W-:-:S07]  /*9720*/  FSETP.NE.FTZ.AND P2, PT, R16, RZ, PT ;  /* 0x000000ff1000720b */ /* 0x000fce0003f55000 */
[----:B------:R-:W2:Y:S01]  /*9730*/  @P0 MUFU.LG2 R9, R13 ;  /* 0x0000000d00090308 */ /* 0x000ea20000000c00 */
[----:B01----:R-:W-:-:S05]  /*9740*/  @P0 FMUL.FTZ R8, R2, 0.69314718246459960938 ;  /* 0x3f31721802080820 */ /* 0x003fca0000410000 */
[----:B------:R-:W-:Y:S02]  /*9750*/  @P2 FMUL.FTZ R2, R2, 0.69314718246459960938 ;  /* 0x3f31721802022820 */ /* 0x000fe40000410000 */
[----:B------:R-:W0:Y:S08]  /*9760*/  @P2 MUFU.LG2 R10, R16 ;  /* 0x00000010000a2308 */ /* 0x000e300000000c00 */
[----:B------:R-:W1:Y:S01]  /*9770*/  @P0 MUFU.RCP R5, R13 ;  /* 0x0000000d00050308 */ /* 0x000e620000001000 */
[----:B--2---:R-:W-:-:S04]  /*9780*/  @P0 FMUL.FTZ R9, R9, 0.69314718246459960938 ;  /* 0x3f31721809090820 */ /* 0x004fc80000410000 */
[----:B------:R-:W-:Y:S01]  /*9790*/  @P0 FFMA.FTZ R0, R8, R7, R9 ;  /* 0x0000000708000223 */ /* 0x000fe20000010009 */
[----:B------:R-:W-:Y:S02]  /*97a0*/  PLOP3.LUT P0, PT, PT, PT, PT, 0x8, 0x0 ;  /* 0x000000000000781c */ /* 0x000fe40003f0e170 */
[----:B------:R-:W2:Y:S01]  /*97b0*/  @P2 MUFU.RCP R4, R16 ;  /* 0x0000001000042308 */ /* 0x000ea20000001000 */
[----:B0-----:R-:W-:-:S04]  /*97c0*/  @P2 FMUL.FTZ R11, R10, 0.69314718246459960938 ;  /* 0x3f3172180a0b2820 */ /* 0x001fc80000410000 */
[----:B------:R-:W-:Y:S01]  /*97d0*/  @P2 FFMA.FTZ R3, R2, R6, R11 ;  /* 0x0000000602032223 */ /* 0x000fe2000001000b */
        /* <DEDUP_REMOVED lines=18> */
[----:B------:R-:W-:Y:S02]  /*9900*/  WARPGROUP.DEPBAR.LE gsb0, 0x0 ;  /* 0x00008000000079c5 */ /* 0x000fe40000010000 */
[----:B------:R-:W-:-:S15]  /*9910*/  WARPGROUP.ARRIVE ;  /* 0x00000000000079c5 */ /* 0x000fde0000000000 */
[----:B------:R-:W-:-:S08]  /*9920*/  NOP ;  /* 0x0000000000007918 */ /* 0x000fd00000000000 */
[----:B------:R-:W-:Y:S03]  /*9930*/  HGMMA.64x256x16.F32 R24, R192, gdesc[UR4].tnspB, R24, gsb0 ;  /* 0x43e00004c0187df0 */ /* 0x000fe60008000818 */
[----:B------:R-:W-:Y:S02]  /*9940*/  WARPGROUP.DEPBAR.LE gsb0, 0x0 ;  /* 0x00008000000079c5 */ /* 0x000fe40000010000 */
[----:B------:R0:W-:Y:S01]  /*9950*/  @!P1 SYNCS.ARRIVE.TRANS64.RED.A1T0 RZ, [R12+URZ], RZ ;  /* 0x000000ff0cff99a7 */ /* 0x0001e2000810043f */
[-C--:B-1----:R-:W-:Y:S01]  /*9960*/  FMUL.FTZ R24, R24, R5.reuse ;  /* 0x0000000518187220 */ /* 0x082fe20000410000 */
        /* <DEDUP_REMOVED lines=63> */
[-C--:B--2---:R-:W-:Y:S01]  /*9d60*/  FMUL.FTZ R26, R26, R4.reuse ;  /* 0x000000041a1a7220 */ /* 0x084fe20000410000 */
        /* <DEDUP_REMOVED lines=62> */
[----:B0-----:R-:W-:-:S07]  /*a150*/  FMUL.FTZ R151, R151, R4 ;  /* 0x0000000497977220 */ /* 0x001fce0000410000 */
.L_x_12:
[----:B------:R-:W-:Y:S05]  /*a160*/  @P0 BRA `(.L_x_33) ;  /* 0x0000002000440947 */ /* 0x000fea0003800000 */
[----:B------:R-:W0:Y:S01]  /*a170*/  S2R R2, SR_TID.X ;  /* 0x0000000000027919 */ /* 0x000e220000002100 */
[----:B------:R-:W1:Y:S01]  /*a180*/  LDC R8, c[0x0][0xbe8] ;  /* 0x0002fa00ff087b82 */ /* 0x000e620000000800 */
[----:B------:R-:W-:Y:S01]  /*a190*/  SHF.R.S32.HI R15, RZ, 0x1f, R18 ;  /* 0x0000001fff0f7819 */ /* 0x000fe20000011412 */
[----:B------:R-:W-:Y:S01]  /*a1a0*/  ULDC.64 UR4, c[0x0][0xbd0] ;  /* 0x0002f40000047ab9 */ /* 0x000fe20000000a00 */
[----:B------:R-:W-:Y:S01]  /*a1b0*/  ULDC.64 UR6, c[0x0][0xb38] ;  /* 0x0002ce0000067ab9 */ /* 0x000fe20000000a00 */
[----:B------:R-:W-:Y:S01]  /*a1c0*/  ULDC.64 UR10, c[0x0][0x208] ;  /* 0x00008200000a7ab9 */ /* 0x000fe20000000a00 */
[----:B------:R-:W-:Y:S03]  /*a1d0*/  BSSY B0, `(.L_x_34) ;  /* 0x0000144000007945 */ /* 0x000fe60003800000 */
[----:B------:R-:W2:Y:S08]  /*a1e0*/  S2UR UR9, SR_CTAID.Z ;  /* 0x00000000000979c3 */ /* 0x000eb00000002700 */
[----:B------:R-:W3:Y:S08]  /*a1f0*/  LDC.64 R22, c[0x0][0xbd8] ;  /* 0x0002f600ff167b82 */ /* 0x000ef00000000a00 */
[----:B------:R-:W-:Y:S01]  /*a200*/  BAR.SYNC.DEFER_BLOCKING 0x1, 0x100 ;  /* 0x0044000000007b1d */ /* 0x000fe20000010000 */
[----:B-1----:R-:W-:-:S07]  /*a210*/  ISETP.NE.AND P0, PT, R8, 0x1, PT ;  /* 0x000000010800780c */ /* 0x002fce0003f05270 */
[----:B------:R-:W1:Y:S01]  /*a220*/  S2UR UR8, SR_CTAID.Y ;  /* 0x00000000000879c3 */ /* 0x000e620000002600 */
[----:B0-----:R-:W-:-:S07]  /*a230*/  IADD3 R7, R2, -0x80, RZ ;  /* 0xffffff8002077810 */ /* 0x001fce0007ffe0ff */
[----:B------:R-:W1:Y:S01]  /*a240*/  LDC R19, c[0x0][0xc50] ;  /* 0x00031400ff137b82 */ /* 0x000e620000000800 */
[----:B------:R-:W-:-:S04]  /*a250*/  SHF.R.S32.HI R6, RZ, 0x1f, R7 ;  /* 0x0000001fff067819 */ /* 0x000fc80000011407 */
[CC--:B------:R-:W-:Y:S02]  /*a260*/  LEA.HI R9, R6.reuse, R7.reuse, RZ, 0x7 ;  /* 0x0000000706097211 */ /* 0x0c0fe400078f38ff */
[----:B------:R-:W-:Y:S01]  /*a270*/  LEA.HI R6, R6, R7, RZ, 0x2 ;  /* 0x0000000706067211 */ /* 0x000fe200078f10ff */
[----:B------:R-:W0:Y:S01]  /*a280*/  @P0 LDC R20, c[0x0][0xbec] ;  /* 0x0002fb00ff140b82 */ /* 0x000e220000000800 */
[----:B------:R-:W-:Y:S02]  /*a290*/  LOP3.LUT R2, R9, 0xffffff80, RZ, 0xc0, !PT ;  /* 0xffffff8009027812 */ /* 0x000fe400078ec0ff */
[----:B------:R-:W-:Y:S02]  /*a2a0*/  LOP3.LUT R6, R6, 0xfffffffc, RZ, 0xc0, !PT ;  /* 0xfffffffc06067812 */ /* 0x000fe400078ec0ff */
[----:B------:R-:W-:Y:S01]  /*a2b0*/  SHF.R.S32.HI R12, RZ, 0x7, R9 ;  /* 0x00000007ff0c7819 */ /* 0x000fe20000011409 */
[C---:B------:R-:W-:Y:S02]  /*a2c0*/  IMAD.IADD R2, R7.reuse, 0x1, -R2 ;  /* 0x0000000107027824 */ /* 0x040fe400078e0a02 */
[----:B------:R-:W-:Y:S01]  /*a2d0*/  IMAD.IADD R7, R7, 0x1, -R6 ;  /* 0x0000000107077824 */ /* 0x000fe200078e0a06 */
[----:B------:R-:W4:Y:S02]  /*a2e0*/  LDC.64 R152, c[0x0][0xb40] ;  /* 0x0002d000ff987b82 */ /* 0x000f240000000a00 */
[----:B------:R-:W-:-:S04]  /*a2f0*/  SHF.R.S32.HI R11, RZ, 0x1f, R2 ;  /* 0x0000001fff0b7819 */ /* 0x000fc80000011402 */
[----:B------:R-:W-:Y:S02]  /*a300*/  LEA.HI R10, R11, R2, RZ, 0x2 ;  /* 0x000000020b0a7211 */ /* 0x000fe400078f10ff */
[----:B------:R-:W5:Y:S02]  /*a310*/  @P0 LDC R17, c[0x0][0xbf0] ;  /* 0x0002fc00ff110b82 */ /* 0x000f640000000800 */
[--C-:B------:R-:W-:Y:S02]  /*a320*/  SHF.R.S32.HI R4, RZ, 0x2, R10.reuse ;  /* 0x00000002ff047819 */ /* 0x100fe4000001140a */
[----:B------:R-:W-:-:S04]  /*a330*/  SHF.R.S32.HI R5, RZ, 0x1f, R10 ;  /* 0x0000001fff057819 */ /* 0x000fc8000001140a */
[----:B------:R-:W-:Y:S01]  /*a340*/  LEA.HI R5, R5, R4, RZ, 0x3 ;  /* 0x0000000405057211 */ /* 0x000fe200078f18ff */
[----:B------:R-:W5:Y:S03]  /*a350*/  @P0 LDC R154, c[0x0][0xbec] ;  /* 0x0002fb00ff9a0b82 */ /* 0x000f660000000800 */
[----:B------:R-:W-:-:S05]  /*a360*/  LOP3.LUT R5, R5, 0xfffffff8, RZ, 0xc0, !PT ;  /* 0xfffffff805057812 */ /* 0x000fca00078ec0ff */
[----:B------:R-:W-:Y:S01]  /*a370*/  IMAD.IADD R6, R4, 0x1, -R5 ;  /* 0x0000000104067824 */ /* 0x000fe200078e0a05 */
[----:B------:R-:W-:Y:S01]  /*a380*/  LEA.HI R4, R9, R12, RZ, 0x1 ;  /* 0x0000000c09047211 */ /* 0x000fe200078f08ff */
[----:B------:R-:W5:Y:S01]  /*a390*/  @P0 LDC R155, c[0x0][0xbf0] ;  /* 0x0002fc00ff9b0b82 */ /* 0x000f620000000800 */
[----:B------:R-:W3:Y:S01]  /*a3a0*/  S2R R9, SR_CTAID.X ;  /* 0x0000000000097919 */ /* 0x000ee20000002500 */
[----:B------:R-:W-:Y:S02]  /*a3b0*/  LEA.HI R5, R11, R2, RZ, 0x5 ;  /* 0x000000020b057211 */ /* 0x000fe400078f28ff */
[----:B------:R-:W-:Y:S02]  /*a3c0*/  LOP3.LUT R4, R4, 0x3fffffe, RZ, 0xc0, !PT ;  /* 0x03fffffe04047812 */ /* 0x000fe400078ec0ff */
[----:B------:R-:W-:Y:S02]  /*a3d0*/  SHF.R.S32.HI R5, RZ, 0x5, R5 ;  /* 0x00000005ff057819 */ /* 0x000fe40000011405 */
[----:B------:R-:W-:Y:S01]  /*a3e0*/  LEA.HI R11, R7, R7, RZ, 0x1 ;  /* 0x00000007070b7211 */ /* 0x000fe200078f08ff */
[----:B------:R-:W-:-:S02]  /*a3f0*/  IMAD.IADD R4, R12, 0x1, -R4 ;  /* 0x000000010c047824 */ /* 0x000fc400078e0a04 */
[----:B------:R-:W-:Y:S01]  /*a400*/  IMAD R5, R5, 0x10, R6 ;  /* 0x0000001005057824 */ /* 0x000fe200078e0206 */
[----:B------:R-:W-:-:S04]  /*a410*/  LOP3.LUT R12, R11, 0x1ffffffe, RZ, 0xc0, !PT ;  /* 0x1ffffffe0b0c7812 */ /* 0x000fc800078ec0ff */
[----:B------:R-:W-:Y:S01]  /*a420*/  LEA R16, R4, R5, 0x6 ;  /* 0x0000000504107211 */ /* 0x000fe200078e30ff */
[----:B------:R-:W-:Y:S02]  /*a430*/  IMAD.IADD R11, R7, 0x1, -R12 ;  /* 0x00000001070b7824 */ /* 0x000fe400078e0a0c */
[----:B------:R-:W-:Y:S02]  /*a440*/  IMAD R7, R15, UR4, RZ ;  /* 0x000000040f077c24 */ /* 0x000fe4000f8e02ff */
[----:B------:R-:W-:Y:S01]  /*a450*/  IMAD.WIDE.U32 R4, R18, UR4, RZ ;  /* 0x0000000412047c25 */ /* 0x000fe2000f8e00ff */
[----:B--2---:R-:W-:-:S03]  /*a460*/  USHF.R.S32.HI UR4, URZ, 0x1f, UR9 ;  /* 0x0000001f3f047899 */ /* 0x004fc60008011409 */
[C---:B------:R-:W-:Y:S02]  /*a470*/  IMAD R13, R18.reuse, UR5, R7 ;  /* 0x00000005120d7c24 */ /* 0x040fe4000f8e0207 */
[----:B------:R-:W-:Y:S02]  /*a480*/  IMAD R12, R11, 0x8, R16 ;  /* 0x000000080b0c7824 */ /* 0x000fe400078e0210 */
[----:B------:R-:W-:Y:S02]  /*a490*/  IMAD R15, R15, UR6, RZ ;  /* 0x000000060f0f7c24 */ /* 0x000fe4000f8e02ff */
[----:B------:R-:W-:Y:S02]  /*a4a0*/  IMAD.IADD R5, R5, 0x1, R13 ;  /* 0x0000000105057824 */ /* 0x000fe400078e020d */
[----:B---3--:R-:W-:Y:S02]  /*a4b0*/  IMAD R11, R9, 0x80, R12 ;  /* 0x00000080090b7824 */ /* 0x008fe400078e020c */
[----:B------:R-:W-:-:S04]  /*a4c0*/  IMAD.WIDE.U32 R6, R18, UR6, RZ ;  /* 0x0000000612067c25 */ /* 0x000fc8000f8e00ff */
[----:B------:R-:W-:Y:S01]  /*a4d0*/  IMAD R13, R18, UR7, R15 ;  /* 0x00000007120d7c24 */ /* 0x000fe2000f8e020f */
[----:B------:R-:W-:Y:S01]  /*a4e0*/  ULDC.64 UR6, c[0x0][0xb48] ;  /* 0x0002d20000067ab9 */ /* 0x000fe20000000a00 */
[----:B------:R-:W-:Y:S02]  /*a4f0*/  IMAD R14, R22, UR4, RZ ;  /* 0x00000004160e7c24 */ /* 0x000fe4000f8e02ff */
[----:B------:R-:W-:Y:S02]  /*a500*/  IMAD.MOV R18, RZ, RZ, -R18 ;  /* 0x000000ffff127224 */ /* 0x000fe400078e0a12 */
[----:B0-----:R-:W-:-:S04]  /*a510*/  @P0 IMAD.HI.U32 R12, R11, R20, RZ ;  /* 0x000000140b0c0227 */ /* 0x001fc800078e00ff */
[----:B------:R-:W-:Y:S02]  /*a520*/  IMAD R15, R23, UR9, R14 ;  /* 0x00000009170f7c24 */ /* 0x000fe4000f8e020e */
[----:B------:R-:W-:-:S04]  /*a530*/  IMAD.WIDE.U32 R4, R22, UR9, R4 ;  /* 0x0000000916047c25 */ /* 0x000fc8000f8e0004 */
[C---:B----4-:R-:W-:Y:S01]  /*a540*/  IMAD R14, R152.reuse, UR4, RZ ;  /* 0x00000004980e7c24 */ /* 0x050fe2000f8e02ff */
[----:B------:R-:W-:Y:S01]  /*a550*/  IADD3 R5, R5, R15, RZ ;  /* 0x0000000f05057210 */ /* 0x000fe20007ffe0ff */
[----:B-1----:R-:W-:Y:S01]  /*a560*/  IMAD R21, R19, R18, UR8 ;  /* 0x0000000813157e24 */ /* 0x002fe2000f8e0212 */
[----:B------:R-:W-:Y:S01]  /*a570*/  ULDC.64 UR4, c[0x0][0xbe0] ;  /* 0x0002f80000047ab9 */ /* 0x000fe20000000a00 */
[----:B------:R-:W-:Y:S02]  /*a580*/  IMAD.IADD R7, R7, 0x1, R13 ;  /* 0x0000000107077824 */ /* 0x000fe400078e020d */
[----:B------:R-:W-:Y:S01]  /*a590*/  IMAD.MOV.U32 R13, RZ, RZ, R11 ;  /* 0x000000ffff0d7224 */ /* 0x000fe200078e000b */
[----:B-----5:R-:W-:Y:S01]  /*a5a0*/  @P0 SHF.R.U32.HI R13, RZ, R17, R12 ;  /* 0x00000011ff0d0219 */ /* 0x020fe2000001160c */
[----:B------:R-:W-:Y:S01]  /*a5b0*/  IMAD R17, R153, UR9, R14 ;  /* 0x0000000999117c24 */ /* 0x000fe2000f8e020e */
[----:B------:R-:W-:Y:S01]  /*a5c0*/  SHF.R.S32.HI R14, RZ, 0x1f, R21 ;  /* 0x0000001fff0e7819 */ /* 0x000fe20000011415 */
[----:B------:R-:W-:Y:S01]  /*a5d0*/  IMAD.WIDE.U32 R6, R152, UR9, R6 ;  /* 0x0000000998067c25 */ /* 0x000fe2000f8e0006 */
[----:B------:R-:W-:-:S03]  /*a5e0*/  ULDC.64 UR8, c[0x0][0xb28] ;  /* 0x0002ca0000087ab9 */ /* 0x000fc60000000a00 */
[----:B------:R-:W-:-:S04]  /*a5f0*/  @P0 IMAD.HI.U32 R154, R11, R154, RZ ;  /* 0x0000009a0b9a0227 */ /* 0x000fc800078e00ff */
[----:B------:R-:W-:Y:S02]  /*a600*/  IMAD.IADD R7, R7, 0x1, R17 ;  /* 0x0000000107077824 */ /* 0x000fe400078e0211 */
[----:B------:R-:W-:Y:S01]  /*a610*/  IMAD.MOV.U32 R15, RZ, RZ, R11 ;  /* 0x000000ffff0f7224 */ /* 0x000fe200078e000b */
[----:B------:R-:W-:Y:S01]  /*a620*/  @P0 SHF.R.U32.HI R15, RZ, R155, R154 ;  /* 0x0000009bff0f0219 */ /* 0x000fe2000001169a */
[C---:B------:R-:W-:Y:S02]  /*a630*/  IMAD R12, R14.reuse, UR4, RZ ;  /* 0x000000040e0c7c24 */ /* 0x040fe4000f8e02ff */
[----:B------:R-:W-:Y:S02]  /*a640*/  IMAD R17, R14, UR6, RZ ;  /* 0x000000060e117c24 */ /* 0x000fe4000f8e02ff */
[----:B------:R-:W-:-:S04]  /*a650*/  IMAD.WIDE.U32 R4, R21, UR4, R4 ;  /* 0x0000000415047c25 */ /* 0x000fc8000f8e0004 */
[----:B------:R-:W-:Y:S01]  /*a660*/  IMAD R14, R21, UR5, R12 ;  /* 0x00000005150e7c24 */ /* 0x000fe2000f8e020c */
[----:B------:R-:W-:Y:S01]  /*a670*/  IADD3 R4, P0, R13, R4, RZ ;  /* 0x000000040d047210 */ /* 0x000fe20007f1e0ff */
[----:B------:R-:W-:Y:S01]  /*a680*/  IMAD R19, R21, UR7, R17 ;  /* 0x0000000715137c24 */ /* 0x000fe2000f8e0211 */
[--C-:B------:R-:W-:Y:S01]  /*a690*/  SHF.R.S32.HI R17, RZ, 0x1f, R13.reuse ;  /* 0x0000001fff117819 */ /* 0x100fe2000001140d */
[----:B------:R-:W-:Y:S01]  /*a6a0*/  IMAD.MOV R13, RZ, RZ, -R13 ;  /* 0x000000ffff0d7224 */ /* 0x000fe200078e0a0d */
[--C-:B------:R-:W-:Y:S01]  /*a6b0*/  SHF.R.S32.HI R12, RZ, 0x1f, R15.reuse ;  /* 0x0000001fff0c7819 */ /* 0x100fe2000001140f */
[----:B------:R-:W-:Y:S01]  /*a6c0*/  ULDC.64 UR4, c[0x0][0xb30] ;  /* 0x0002cc0000047ab9 */ /* 0x000fe20000000a00 */
[----:B------:R-:W-:Y:S01]  /*a6d0*/  IMAD.MOV R18, RZ, RZ, -R15 ;  /* 0x000000ffff127224 */ /* 0x000fe200078e0a0f */
[----:B------:R-:W-:Y:S01]  /*a6e0*/  IADD3.X R5, R17, R5, R14, P0, !PT ;  /* 0x0000000511057210 */ /* 0x000fe200007fe40e */
[----:B------:R-:W-:Y:S02]  /*a6f0*/  IMAD R13, R8, R13, R11 ;  /* 0x0000000d080d7224 */ /* 0x000fe400078e020b */
[----:B------:R-:W-:-:S02]  /*a700*/  IMAD R12, R12, UR4, RZ ;  /* 0x000000040c0c7c24 */ /* 0x000fc4000f8e02ff */
[----:B------:R-:W-:Y:S01]  /*a710*/  IMAD.WIDE.U32 R6, R21, UR6, R6 ;  /* 0x0000000615067c25 */ /* 0x000fe2000f8e0006 */
[----:B------:R-:W-:-:S03]  /*a720*/  ULDC.64 UR6, c[0x0][0xbc8] ;  /* 0x0002f20000067ab9 */ /* 0x000fc60000000a00 */
[----:B------:R-:W-:Y:S02]  /*a730*/  IMAD R11, R8, R18, R11 ;  /* 0x00000012080b7224 */ /* 0x000fe400078e020b */
[----:B------:R-:W-:Y:S01]  /*a740*/  IMAD R17, R15, UR5, R12 ;  /* 0x000000050f117c24 */ /* 0x000fe2000f8e020c */
[----:B------:R-:W-:Y:S01]  /*a750*/  SHF.R.S32.HI R12, RZ, 0x1f, R13 ;  /* 0x0000001fff0c7819 */ /* 0x000fe2000001140d */
[----:B------:R-:W-:Y:S01]  /*a760*/  IMAD.IADD R7, R7, 0x1, R19 ;  /* 0x0000000107077824 */ /* 0x000fe200078e0213 */
[----:B------:R-:W-:Y:S01]  /*a770*/  SHF.R.S32.HI R14, RZ, 0x1f, R11 ;  /* 0x0000001fff0e7819 */ /* 0x000fe2000001140b */
[----:B------:R-:W0:Y:S01]  /*a780*/  S2UR UR5, SR_CgaCtaId ;  /* 0x00000000000579c3 */ /* 0x000e220000008800 */
[----:B------:R-:W-:-:S04]  /*a790*/  IMAD.WIDE.U32 R4, R13, UR6, R4 ;  /* 0x000000060d047c25 */ /* 0x000fc8000f8e0004 */
[----:B------:R-:W-:Y:S01]  /*a7a0*/  IMAD.WIDE.U32 R6, R15, UR4, R6 ;  /* 0x000000040f067c25 */ /* 0x000fe2000f8e0006 */
[----:B------:R-:W-:-:S03]  /*a7b0*/  UMOV UR4, 0x400 ;  /* 0x0000040000047882 */ /* 0x000fc60000000000 */
[----:B------:R-:W-:Y:S02]  /*a7c0*/  IMAD R12, R12, UR6, RZ ;  /* 0x000000060c0c7c24 */ /* 0x000fe4000f8e02ff */
[----:B------:R-:W-:Y:S02]  /*a7d0*/  IMAD.IADD R7, R7, 0x1, R17 ;  /* 0x0000000107077824 */ /* 0x000fe400078e0211 */
[----:B------:R-:W-:Y:S02]  /*a7e0*/  IMAD R14, R14, UR8, RZ ;  /* 0x000000080e0e7c24 */ /* 0x000fe4000f8e02ff */
[----:B------:R-:W-:Y:S01]  /*a7f0*/  IMAD R15, R13, UR7, R12 ;  /* 0x000000070d0f7c24 */ /* 0x000fe2000f8e020c */
[----:B------:R-:W-:Y:S01]  /*a800*/  ULDC.64 UR6, c[0x0][0xba8] ;  /* 0x0002ea0000067ab9 */ /* 0x000fe20000000a00 */
[C---:B------:R-:W-:Y:S01]  /*a810*/  IMAD R17, R11.reuse, UR9, R14 ;  /* 0x000000090b117c24 */ /* 0x040fe2000f8e020e */
[----:B------:R-:W-:Y:S01]  /*a820*/  LEA R18, P0, R4, UR6, 0x2 ;  /* 0x0000000604127c11 */ /* 0x000fe2000f8010ff */
[----:B------:R-:W-:Y:S01]  /*a830*/  IMAD.WIDE.U32 R12, R11, UR8, R6 ;  /* 0x000000080b0c7c25 */ /* 0x000fe2000f8e0006 */
[----:B------:R-:W-:Y:S01]  /*a840*/  IADD3 R5, R5, R15, RZ ;  /* 0x0000000f05057210 */ /* 0x000fe20007ffe0ff */
[----:B------:R-:W-:Y:S01]  /*a850*/  ULDC.64 UR8, c[0x0][0xb00] ;  /* 0x0002c00000087ab9 */ /* 0x000fe20000000a00 */
[----:B------:R-:W-:Y:S01]  /*a860*/  ULDC UR6, c[0x0][0xa88] ;  /* 0x0002a20000067ab9 */ /* 0x000fe20000000800 */
[----:B------:R-:W-:Y:S01]  /*a870*/  IMAD.IADD R7, R13, 0x1, R17 ;  /* 0x000000010d077824 */ /* 0x000fe200078e0211 */
[----:B------:R-:W-:Y:S01]  /*a880*/  LEA R6, P1, R12, UR8, 0x2 ;  /* 0x000000080c067c11 */ /* 0x000fe2000f8210ff */
[----:B------:R-:W-:Y:S01]  /*a890*/  SHFL.IDX PT, R14, R18, 0x1, 0x1c1f ;  /* 0x003c1f00120e7f89 */ /* 0x000fe200000e0000 */
[----:B------:R-:W-:Y:S01]  /*a8a0*/  LEA.HI.X R17, R4, UR7, R5, 0x2, P0 ;  /* 0x0000000704117c11 */ /* 0x000fe200080f1405 */
[----:B------:R-:W-:Y:S01]  /*a8b0*/  IMAD R11, R9, 0x80, R16 ;  /* 0x00000080090b7824 */ /* 0x000fe200078e0210 */
[----:B------:R-:W-:Y:S01]  /*a8c0*/  LEA.HI.X R7, R12, UR9, R7, 0x2, P1 ;  /* 0x000000090c077c11 */ /* 0x000fe200088f1407 */
[----:B0-----:R-:W-:Y:S01]  /*a8d0*/  ULEA UR4, UR5, UR4, 0x18 ;  /* 0x0000000405047291 */ /* 0x001fe2000f8ec03f */
[----:B------:R-:W-:Y:S01]  /*a8e0*/  SHFL.IDX PT, R12, R18, RZ, 0x1c1f ;  /* 0x001c1fff120c7589 */ /* 0x000fe200000e0000 */
[----:B------:R-:W-:Y:S01]  /*a8f0*/  IMAD R8, R8, UR6, RZ ;  /* 0x0000000608087c24 */ /* 0x000fe2000f8e02ff */
[----:B------:R-:W-:Y:S01]  /*a900*/  LOP3.LUT P0, RZ, R2, 0x3, RZ, 0xc0, !PT ;  /* 0x0000000302ff7812 */ /* 0x000fe2000780c0ff */
[C---:B------:R-:W-:Y:S01]  /*a910*/  VIADD R9, R11.reuse, 0x8 ;  /* 0x000000080b097836 */ /* 0x040fe20000000000 */
[----:B------:R-:W0:Y:S01]  /*a920*/  SHFL.IDX PT, R13, R17, RZ, 0x1c1f ;  /* 0x001c1fff110d7589 */ /* 0x000e2200000e0000 */
[----:B------:R-:W-:Y:S01]  /*a930*/  UIADD3 UR4, UR4, 0x38820, URZ ;  /* 0x0003882004047890 */ /* 0x000fe2000fffe03f */
[----:B------:R-:W-:-:S02]  /*a940*/  ISETP.GE.OR P1, PT, R11, R8, P0 ;  /* 0x000000080b00720c */ /* 0x000fc40000726670 */
[----:B------:R1:W2:Y:S01]  /*a950*/  SHFL.IDX PT, R15, R17, 0x1, 0x1c1f ;  /* 0x003c1f00110f7f89 */ /* 0x0002a200000e0000 */
[-C--:B------:R-:W-:Y:S01]  /*a960*/  ISETP.GE.OR P0, PT, R9, R8.reuse, P0 ;  /* 0x000000080900720c */ /* 0x080fe20000706670 */
[----:B------:R-:W-:Y:S01]  /*a970*/  UPRMT UR4, URZ, 0x654, UR4 ;  /* 0x000006543f047896 */ /* 0x000fe20008000004 */
[----:B------:R-:W-:Y:S01]  /*a980*/  ISETP.GE.AND P2, PT, R11, R8, PT ;  /* 0x000000080b00720c */ /* 0x000fe20003f46270 */
[----:B------:R3:W4:Y:S01]  /*a990*/  SHFL.IDX PT, R4, R6, RZ, 0x1c1f ;  /* 0x001c1fff06047589 */ /* 0x00072200000e0000 */
[----:B-1----:R-:W-:-:S03]  /*a9a0*/  LOP3.LUT R17, R10, 0x7ffffffc, RZ, 0xc0, !PT ;  /* 0x7ffffffc0a117812 */ /* 0x002fc600078ec0ff */
[----:B------:R3:W1:Y:S03]  /*a9b0*/  SHFL.IDX PT, R5, R7, RZ, 0x1c1f ;  /* 0x001c1fff07057589 */ /* 0x00066600000e0000 */
[----:B------:R-:W-:Y:S01]  /*a9c0*/  SYNCS.ARRIVE.TRANS64.RED.A1T0 RZ, [UR4], RZ ;  /* 0x000000ffffff79a7 */ /* 0x000fe20008100404 */
[----:B------:R-:W-:-:S04]  /*a9d0*/  IMAD.IADD R2, R2, 0x1, -R17 ;  /* 0x0000000102027824 */ /* 0x000fc800078e0a11 */
[----:B------:R-:W-:Y:S01]  /*a9e0*/  IMAD.SHL.U32 R2, R2, 0x2, RZ ;  /* 0x0000000202027824 */ /* 0x000fe200078e00ff */
[----:B0-----:R3:W-:Y:S04]  /*a9f0*/  @!P1 ST.E desc[UR10][R12.64], R0 ;  /* 0x000000000c009985 */ /* 0x0017e8000c10190a */
[----:B--2---:R3:W-:Y:S01]  /*aa00*/  @!P0 ST.E desc[UR10][R14.64], R3 ;  /* 0x000000030e008985 */ /* 0x0047e2000c10190a */
[----:B------:R-:W-:Y:S05]  /*aa10*/  @P2 BRA `(.L_x_35) ;  /* 0x0000000800fc2947 */ /* 0x000fea0003800000 */
[C---:B---3--:R-:W-:Y:S01]  /*aa20*/  VIADD R0, R2.reuse, 0x8 ;  /* 0x0000000802007836 */ /* 0x048fe20000000000 */
[C---:B------:R-:W-:Y:S01]  /*aa30*/  IADD3 R3, R2.reuse, 0x10, RZ ;  /* 0x0000001002037810 */ /* 0x040fe20007ffe0ff */
[C---:B------:R-:W-:Y:S01]  /*aa40*/  VIADD R10, R2.reuse, 0x18 ;  /* 0x00000018020a7836 */ /* 0x040fe20000000000 */
[----:B------:R-:W-:Y:S01]  /*aa50*/  ULDC UR4, c[0x0][0xac8] ;  /* 0x0002b20000047ab9 */ /* 0x000fe20000000800 */
[----:B------:R-:W-:Y:S01]  /*aa60*/  VIADD R18, R2, 0x20 ;  /* 0x0000002002127836 */ /* 0x000fe20000000000 */
[----:B------:R-:W-:Y:S01]  /*aa70*/  ISETP.GE.AND P3, PT, R0, UR4, PT ;  /* 0x0000000400007c0c */ /* 0x000fe2000bf66270 */
[----:B------:R-:W-:Y:S01]  /*aa80*/  VIADD R19, R2, 0x28 ;  /* 0x0000002802137836 */ /* 0x000fe20000000000 */
[----:B------:R-:W-:Y:S01]  /*aa90*/  ISETP.GE.AND P4, PT, R3, UR4, PT ;  /* 0x0000000403007c0c */ /* 0x000fe2000bf86270 */
[----:B------:R-:W-:Y:S01]  /*aaa0*/  ULDC.64 UR6, c[0x0][0x208] ;  /* 0x0000820000067ab9 */ /* 0x000fe20000000a00 */
[----:B------:R-:W-:Y:S01]  /*aab0*/  ISETP.GE.AND P5, PT, R10, UR4, PT ;  /* 0x000000040a007c0c */ /* 0x000fe2000bfa6270 */
[C---:B------:R-:W-:Y:S01]  /*aac0*/  VIADD R20, R2.reuse, 0x40 ;  /* 0x0000004002147836 */ /* 0x040fe20000000000 */
[C---:B------:R-:W-:Y:S01]  /*aad0*/  ISETP.GE.AND P2, PT, R2.reuse, UR4, PT ;  /* 0x0000000402007c0c */ /* 0x040fe2000bf46270 */
[----:B------:R-:W-:Y:S01]  /*aae0*/  VIADD R22, R2, 0x50 ;  /* 0x0000005002167836 */ /* 0x000fe20000000000 */
[----:B------:R-:W-:Y:S01]  /*aaf0*/  ISETP.GE.AND P0, PT, R18, UR4, PT ;  /* 0x0000000412007c0c */ /* 0x000fe2000bf06270 */
[----:B------:R-:W-:Y:S01]  /*ab00*/  VIADD R23, R2, 0x58 ;  /* 0x0000005802177836 */ /* 0x000fe20000000000 */
[----:B------:R-:W-:-:S02]  /*ab10*/  ISETP.GE.AND P1, PT, R19, UR4, PT ;  /* 0x0000000413007c0c */ /* 0x000fc4000bf26270 */
[----:B------:R-:W-:Y:S02]  /*ab20*/  IADD3 R21, R2, 0x48, RZ ;  /* 0x0000004802157810 */ /* 0x000fe40007ffe0ff */
[----:B------:R-:W-:Y:S02]  /*ab30*/  @!P3 LEA.HI R0, R0, R0, RZ, 0x1 ;  /* 0x000000000000b211 */ /* 0x000fe400078f08ff */
[----:B------:R-:W-:Y:S02]  /*ab40*/  @!P4 LEA.HI R3, R3, R3, RZ, 0x1 ;  /* 0x000000030303c211 */ /* 0x000fe400078f08ff */
[----:B------:R-:W-:Y:S02]  /*ab50*/  @!P5 LEA.HI R10, R10, R10, RZ, 0x1 ;  /* 0x0000000a0a0ad211 */ /* 0x000fe400078f08ff */
[----:B------:R-:W-:Y:S01]  /*ab60*/  @!P3 LOP3.LUT R13, R0, 0xfffffffe, RZ, 0xc0, !PT ;  /* 0xfffffffe000db812 */ /* 0x000fe200078ec0ff */
[----:B------:R-:W-:Y:S01]  /*ab70*/  VIADD R0, R2, 0x30 ;  /* 0x0000003002007836 */ /* 0x000fe20000000000 */
[----:B------:R-:W-:-:S02]  /*ab80*/  @!P4 LOP3.LUT R3, R3, 0xfffffffe, RZ, 0xc0, !PT ;  /* 0xfffffffe0303c812 */ /* 0x000fc400078ec0ff */
[----:B------:R-:W-:Y:S01]  /*ab90*/  @!P5 LOP3.LUT R17, R10, 0xfffffffe, RZ, 0xc0, !PT ;  /* 0xfffffffe0a11d812 */ /* 0x000fe200078ec0ff */
[--C-:B-1--4-:R-:W-:Y:S01]  /*aba0*/  @!P2 IMAD.WIDE R10, R2, 0x4, R4.reuse ;  /* 0x00000004020aa825 */ /* 0x112fe200078e0204 */
[----:B------:R-:W-:Y:S02]  /*abb0*/  ISETP.GE.AND P6, PT, R22, UR4, PT ;  /* 0x0000000416007c0c */ /* 0x000fe4000bfc6270 */
[----:B------:R-:W-:Y:S01]  /*abc0*/  @!P0 LEA.HI R18, R18, R18, RZ, 0x1 ;  /* 0x0000001212128211 */ /* 0x000fe200078f08ff */
[--C-:B------:R-:W-:Y:S01]  /*abd0*/  @!P3 IMAD.WIDE R12, R13, 0x4, R4.reuse ;  /* 0x000000040d0cb825 */ /* 0x100fe200078e0204 */
[----:B------:R0:W-:Y:S01]  /*abe0*/  @!P2 ST.E.64 desc[UR6][R10.64], R24 ;  /* 0x000000180a00a985 */ /* 0x0001e2000c101b06 */
[----:B------:R-:W-:Y:S02]  /*abf0*/  ISETP.GE.AND P2, PT, R0, UR4, PT ;  /* 0x0000000400007c0c */ /* 0x000fe4000bf46270 */
[----:B------:R-:W-:Y:S01]  /*ac00*/  @!P4 IMAD.WIDE R14, R3, 0x4, R4 ;  /* 0x00000004030ec825 */ /* 0x000fe200078e0204 */
[----:B------:R1:W-:Y:S01]  /*ac10*/  @!P3 ST.E.64 desc[UR6][R12.64], R28 ;  /* 0x0000001c0c00b985 */ /* 0x0003e2000c101b06 */
[----:B------:R-:W-:-:S02]  /*ac20*/  @!P1 LEA.HI R19, R19, R19, RZ, 0x1 ;  /* 0x0000001313139211 */ /* 0x000fc400078f08ff */
[----:B------:R-:W-:Y:S01]  /*ac30*/  VIADD R3, R2, 0x38 ;  /* 0x0000003802037836 */ /* 0x000fe20000000000 */
[----:B------:R2:W-:Y:S01]  /*ac40*/  @!P4 ST.E.64 desc[UR6][R14.64], R32 ;  /* 0x000000200e00c985 */ /* 0x0005e2000c101b06 */
[----:B------:R-:W-:Y:S01]  /*ac50*/  @!P5 IMAD.WIDE R16, R17, 0x4, R4 ;  /* 0x000000041110d825 */ /* 0x000fe200078e0204 */
[----:B------:R-:W-:Y:S02]  /*ac60*/  ISETP.GE.AND P4, PT, R20, UR4, PT ;  /* 0x0000000414007c0c */ /* 0x000fe4000bf86270 */
[----:B------:R-:W-:Y:S02]  /*ac70*/  ISETP.GE.AND P3, PT, R3, UR4, PT ;  /* 0x0000000403007c0c */ /* 0x000fe4000bf66270 */
[----:B------:R3:W-:Y:S01]  /*ac80*/  @!P5 ST.E.64 desc[UR6][R16.64], R36 ;  /* 0x000000241000d985 */ /* 0x0007e2000c101b06 */
[----:B------:R-:W-:Y:S01]  /*ac90*/  ISETP.GE.AND P5, PT, R21, UR4, PT ;  /* 0x0000000415007c0c */ /* 0x000fe2000bfa6270 */
[----:B0-----:R-:W-:Y:S01]  /*aca0*/  VIADD R24, R2, 0x60 ;  /* 0x0000006002187836 */ /* 0x001fe20000000000 */
[----:B------:R-:W-:-:S02]  /*acb0*/  @!P0 LOP3.LUT R11, R18, 0xfffffffe, RZ, 0xc0, !PT ;  /* 0xfffffffe120b8812 */ /* 0x000fc400078ec0ff */
[----:B-1----:R-:W-:Y:S02]  /*acc0*/  @!P1 LOP3.LUT R13, R19, 0xfffffffe, RZ, 0xc0, !PT ;  /* 0xfffffffe130d9812 */ /* 0x002fe400078ec0ff */
[----:B------:R-:W-:Y:S01]  /*acd0*/  @!P2 LEA.HI R0, R0, R0, RZ, 0x1 ;  /* 0x000000000000a211 */ /* 0x000fe200078f08ff */
[--C-:B------:R-:W-:Y:S01]  /*ace0*/  @!P0 IMAD.WIDE R10, R11, 0x4, R4.reuse ;  /* 0x000000040b0a8825 */ /* 0x100fe200078e0204 */
[----:B------:R-:W-:Y:S02]  /*acf0*/  @!P4 LEA.HI R20, R20, R20, RZ, 0x1 ;  /* 0x000000141414c211 */ /* 0x000fe400078f08ff */
[----:B--2---:R-:W-:Y:S01]  /*ad00*/  @!P3 LEA.HI R14, R3, R3, RZ, 0x1 ;  /* 0x00000003030eb211 */ /* 0x004fe200078f08ff */
[----:B------:R-:W-:Y:S01]  /*ad10*/  @!P1 IMAD.WIDE R12, R13, 0x4, R4 ;  /* 0x000000040d0c9825 */ /* 0x000fe200078e0204 */
[----:B------:R-:W-:Y:S01]  /*ad20*/  @!P6 LEA.HI R22, R22, R22, RZ, 0x1 ;  /* 0x000000161616e211 */ /* 0x000fe200078f08ff */
[----:B------:R0:W-:Y:S01]  /*ad30*/  @!P0 ST.E.64 desc[UR6][R10.64], R40 ;  /* 0x000000280a008985 */ /* 0x0001e2000c101b06 */
[----:B------:R-:W-:-:S02]  /*ad40*/  @!P5 LEA.HI R21, R21, R21, RZ, 0x1 ;  /* 0x000000151515d211 */ /* 0x000fc400078f08ff */
[----:B------:R-:W-:Y:S01]  /*ad50*/  @!P2 LOP3.LUT R3, R0, 0xfffffffe, RZ, 0xc0, !PT ;  /* 0xfffffffe0003a812 */ /* 0x000fe200078ec0ff */
[----:B------:R1:W-:Y:S01]  /*ad60*/  @!P1 ST.E.64 desc[UR6][R12.64], R44 ;  /* 0x0000002c0c009985 */ /* 0x0003e2000c101b06 */
[----:B------:R-:W-:Y:S01]  /*ad70*/  @!P3 LOP3.LUT R15, R14, 0xfffffffe, RZ, 0xc0, !PT ;  /* 0xfffffffe0e0fb812 */ /* 0x000fe200078ec0ff */
[----:B------:R-:W-:Y:S01]  /*ad80*/  VIADD R0, R2, 0x68 ;  /* 0x0000006802007836 */ /* 0x000fe20000000000 */
[----:B---3--:R-:W-:Y:S01]  /*ad90*/  @!P4 LOP3.LUT R17, R20, 0xfffffffe, RZ, 0xc0, !PT ;  /* 0xfffffffe1411c812 */ /* 0x008fe200078ec0ff */
[----:B------:R-:W-:Y:S01]  /*ada0*/  VIADD R20, R2, 0x78 ;  /* 0x0000007802147836 */ /* 0x000fe20000000000 */
[----:B------:R-:W-:Y:S02]  /*adb0*/  @!P5 LOP3.LUT R21, R21, 0xfffffffe, RZ, 0xc0, !PT ;  /* 0xfffffffe1515d812 */ /* 0x000fe400078ec0ff */
[----:B------:R-:W-:Y:S01]  /*adc0*/  @!P6 LOP3.LUT R19, R22, 0xfffffffe, RZ, 0xc0, !PT ;  /* 0xfffffffe1613e812 */ /* 0x000fe200078ec0ff */
[----:B------:R-:W-:Y:S01]  /*add0*/  VIADD R22, R2, 0x88 ;  /* 0x0000008802167836 */ /* 0x000fe20000000000 */
[----:B------:R-:W-:Y:S01]  /*ade0*/  ISETP.GE.AND P1, PT, R23, UR4, PT ;  /* 0x0000000417007c0c */ /* 0x000fe2000bf26270 */
[----:B0-----:R-:W-:Y:S01]  /*adf0*/  @!P2 IMAD.WIDE R10, R3, 0x4, R4 ;  /* 0x00000004030aa825 */ /* 0x001fe200078e0204 */
[----:B------:R-:W-:-:S03]  /*ae00*/  ISETP.GE.AND P0, PT, R24, UR4, PT ;  /* 0x0000000418007c0c */ /* 0x000fc6000bf06270 */
[--C-:B-1----:R-:W-:Y:S01]  /*ae10*/  @!P3 IMAD.WIDE R12, R15, 0x4, R4.reuse ;  /* 0x000000040f0cb825 */ /* 0x102fe200078e0204 */
[----:B------:R0:W-:Y:S01]  /*ae20*/  @!P2 ST.E.64 desc[UR6][R10.64], R48 ;  /* 0x000000300a00a985 */ /* 0x0001e2000c101b06 */
[----:B------:R-:W-:Y:S02]  /*ae30*/  ISETP.GE.AND P2, PT, R0, UR4, PT ;  /* 0x0000000400007c0c */ /* 0x000fe4000bf46270 */
[--C-:B------:R-:W-:Y:S01]  /*ae40*/  @!P4 IMAD.WIDE R14, R17, 0x4, R4.reuse ;  /* 0x00000004110ec825 */ /* 0x100fe200078e0204 */
[----:B------:R1:W-:Y:S01]  /*ae50*/  @!P3 ST.E.64 desc[UR6][R12.64], R52 ;  /* 0x000000340c00b985 */ /* 0x0003e2000c101b06 */
[----:B------:R-:W-:Y:S02]  /*ae60*/  ISETP.GE.AND P3, PT, R22, UR4, PT ;  /* 0x0000000416007c0c */ /* 0x000fe4000bf66270 */
[----:B------:R-:W-:Y:S01]  /*ae70*/  @!P5 IMAD.WIDE R16, R21, 0x4, R4 ;  /* 0x000000041510d825 */ /* 0x000fe200078e0204 */
[----:B------:R2:W-:Y:S01]  /*ae80*/  @!P4 ST.E.64 desc[UR6][R14.64], R56 ;  /* 0x000000380e00c985 */ /* 0x0005e2000c101b06 */
[----:B------:R-:W-:-:S02]  /*ae90*/  IADD3 R21, R2, 0x80, RZ ;  /* 0x0000008002157810 */ /* 0x000fc40007ffe0ff */
[----:B------:R-:W-:Y:S01]  /*aea0*/  @!P6 IMAD.WIDE R18, R19, 0x4, R4 ;  /* 0x000000041312e825 */ /* 0x000fe200078e0204 */
[----:B------:R3:W-:Y:S01]  /*aeb0*/  @!P5 ST.E.64 desc[UR6][R16.64], R60 ;  /* 0x0000003c1000d985 */ /* 0x0007e2000c101b06 */
[----:B------:R-:W-:Y:S02]  /*aec0*/  ISETP.GE.AND P5, PT, R20, UR4, PT ;  /* 0x0000000414007c0c */ /* 0x000fe4000bfa6270 */
[----:B------:R-:W-:Y:S01]  /*aed0*/  VIADD R3, R2, 0x70 ;  /* 0x0000007002037836 */ /* 0x000fe20000000000 */
[----:B------:R4:W-:Y:S01]  /*aee0*/  @!P6 ST.E.64 desc[UR6][R18.64], R64 ;  /* 0x000000401200e985 */ /* 0x0009e2000c101b06 */
[----:B------:R-:W-:Y:S02]  /*aef0*/  ISETP.GE.AND P4, PT, R21, UR4, PT ;  /* 0x0000000415007c0c */ /* 0x000fe4000bf86270 */
[----:B------:R-:W-:Y:S02]  /*af00*/  @!P1 LEA.HI R23, R23, R23, RZ, 0x1 ;  /* 0x0000001717179211 */ /* 0x000fe400078f08ff */
[----:B------:R-:W-:-:S02]  /*af10*/  ISETP.GE.AND P6, PT, R3, UR4, PT ;  /* 0x0000000403007c0c */ /* 0x000fc4000bfc6270 */
[----:B------:R-:W-:Y:S02]  /*af20*/  @!P0 LEA.HI R24, R24, R24, RZ, 0x1 ;  /* 0x0000001818188211 */ /* 0x000fe400078f08ff */
[----:B0-----:R-:W-:Y:S01]  /*af30*/  @!P1 LOP3.LUT R11, R23, 0xfffffffe, RZ, 0xc0, !PT ;  /* 0xfffffffe170b9812 */ /* 0x001fe200078ec0ff */
[----:B------:R-:W-:Y:S01]  /*af40*/  VIADD R23, R2, 0x90 ;  /* 0x0000009002177836 */ /* 0x000fe20000000000 */
[----:B-1----:R-:W-:Y:S01]  /*af50*/  @!P0 LOP3.LUT R13, R24, 0xfffffffe, RZ, 0xc0, !PT ;  /* 0xfffffffe180d8812 */ /* 0x002fe200078ec0ff */
[----:B------:R-:W-:Y:S01]  /*af60*/  VIADD R24, R2, 0x98 ;  /* 0x0000009802187836 */ /* 0x000fe20000000000 */
[----:B------:R-:W-:Y:S01]  /*af70*/  @!P2 LEA.HI R0, R0, R0, RZ, 0x1 ;  /* 0x000000000000a211 */ /* 0x000fe200078f08ff */
[--C-:B------:R-:W-:Y:S01]  /*af80*/  @!P1 IMAD.WIDE R10, R11, 0x4, R4.reuse ;  /* 0x000000040b0a9825 */ /* 0x100fe200078e0204 */
[----:B------:R-:W-:Y:S02]  /*af90*/  @!P5 LEA.HI R20, R20, R20, RZ, 0x1 ;  /* 0x000000141414d211 */ /* 0x000fe400078f08ff */
[----:B------:R-:W-:Y:S01]  /*afa0*/  @!P4 LEA.HI R21, R21, R21, RZ, 0x1 ;  /* 0x000000151515c211 */ /* 0x000fe200078f08ff */
[----:B------:R-:W-:Y:S01]  /*afb0*/  @!P0 IMAD.WIDE R12, R13, 0x4, R4 ;  /* 0x000000040d0c8825 */ /* 0x000fe200078e0204 */
[----:B--2---:R-:W-:Y:S01]  /*afc0*/  @!P6 LEA.HI R14, R3, R3, RZ, 0x1 ;  /* 0x00000003030ee211 */ /* 0x004fe200078f08ff */
        /* <DEDUP_REMOVED lines=9> */
[----:B----4-:R-:W-:Y:S01]  /*b060*/  @!P3 LOP3.LUT R19, R22, 0xfffffffe, RZ, 0xc0, !PT ;  /* 0xfffffffe1613b812 */ /* 0x010fe200078ec0ff */
        /* <DEDUP_REMOVED lines=22> */
[----:B0-----:R-:W-:Y:S02]  /*b1d0*/  @!P0 LOP3.LUT R11, R23, 0xfffffffe, RZ, 0xc0, !PT ;  /* 0xfffffffe170b8812 */ /* 0x001fe400078ec0ff */
[----:B------:R-:W-:Y:S02]  /*b1e0*/  @!P2 LEA.HI R0, R0, R0, RZ, 0x1 ;  /* 0x000000000000a211 */ /* 0x000fe400078f08ff */
[----:B-1----:R-:W-:Y:S01]  /*b1f0*/  @!P1 LOP3.LUT R13, R24, 0xfffffffe, RZ, 0xc0, !PT ;  /* 0xfffffffe180d9812 */ /* 0x002fe200078ec0ff */
[--C-:B------:R-:W-:Y:S01]  /*b200*/  @!P0 IMAD.WIDE R10, R11, 0x4, R4.reuse ;  /* 0x000000040b0a8825 */ /* 0x100fe200078e0204 */
[----:B------:R-:W-:Y:S02]  /*b210*/  @!P4 LEA.HI R20, R20, R20, RZ, 0x1 ;  /* 0x000000141414c211 */ /* 0x000fe400078f08ff */
[----:B--2---:R-:W-:Y:S01]  /*b220*/  @!P2 LOP3.LUT R15, R0, 0xfffffffe, RZ, 0xc0, !PT ;  /* 0xfffffffe000fa812 */ /* 0x004fe200078ec0ff */
[--C-:B------:R-:W-:Y:S01]  /*b230*/  @!P1 IMAD.WIDE R12, R13, 0x4, R4.reuse ;  /* 0x000000040d0c9825 */ /* 0x100fe200078e0204 */
[----:B------:R-:W-:Y:S01]  /*b240*/  @!P3 LEA.HI R3, R3, R3, RZ, 0x1 ;  /* 0x000000030303b211 */ /* 0x000fe200078f08ff */
[----:B------:R0:W-:Y:S01]  /*b250*/  @!P0 ST.E.64 desc[UR6][R10.64], R96 ;  /* 0x000000600a008985 */ /* 0x0001e2000c101b06 */
[----:B------:R-:W-:Y:S01]  /*b260*/  @!P5 LEA.HI R21, R21, R21, RZ, 0x1 ;  /* 0x000000151515d211 */ /* 0x000fe200078f08ff */
[----:B------:R-:W-:Y:S01]  /*b270*/  @!P2 IMAD.WIDE R14, R15, 0x4, R4 ;  /* 0x000000040f0ea825 */ /* 0x000fe200078e0204 */
[----:B------:R-:W-:Y:S01]  /*b280*/  @!P3 LOP3.LUT R3, R3, 0xfffffffe, RZ, 0xc0, !PT ;  /* 0xfffffffe0303b812 */ /* 0x000fe200078ec0ff */
[----:B------:R1:W-:Y:S01]  /*b290*/  @!P1 ST.E.64 desc[UR6][R12.64], R100 ;  /* 0x000000640c009985 */ /* 0x0003e2000c101b06 */
[----:B------:R-:W-:Y:S01]  /*b2a0*/  @!P6 LEA.HI R22, R22, R22, RZ, 0x1 ;  /* 0x000000161616e211 */ /* 0x000fe200078f08ff */
[----:B------:R-:W-:Y:S01]  /*b2b0*/  VIADD R0, R2, 0xc8 ;  /* 0x000000c802007836 */ /* 0x000fe20000000000 */
[----:B---3--:R-:W-:Y:S01]  /*b2c0*/  @!P4 LOP3.LUT R17, R20, 0xfffffffe, RZ, 0xc0, !PT ;  /* 0xfffffffe1411c812 */ /* 0x008fe200078ec0ff */
[----:B------:R2:W-:Y:S01]  /*b2d0*/  @!P2 ST.E.64 desc[UR6][R14.64], R104 ;  /* 0x000000680e00a985 */ /* 0x0005e2000c101b06 */
[----:B------:R-:W-:Y:S01]  /*b2e0*/  @!P5 LOP3.LUT R21, R21, 0xfffffffe, RZ, 0xc0, !PT ;  /* 0xfffffffe1515d812 */ /* 0x000fe200078ec0ff */
[----:B------:R-:W-:Y:S01]  /*b2f0*/  VIADD R20, R2, 0xd8 ;  /* 0x000000d802147836 */ /* 0x000fe20000000000 */
[----:B----4-:R-:W-:-:S02]  /*b300*/  @!P6 LOP3.LUT R19, R22, 0xfffffffe, RZ, 0xc0, !PT ;  /* 0xfffffffe1613e812 */ /* 0x010fc400078ec0ff */
[----:B------:R-:W-:Y:S01]  /*b310*/  ISETP.GE.AND P0, PT, R0, UR4, PT ;  /* 0x0000000400007c0c */ /* 0x000fe2000bf06270 */
[----:B0-----:R-:W-:Y:S01]  /*b320*/  @!P3 IMAD.WIDE R10, R3, 0x4, R4 ;  /* 0x00000004030ab825 */ /* 0x001fe200078e0204 */
[----:B------:R-:W-:-:S03]  /*b330*/  ISETP.GE.AND P2, PT, R20, UR4, PT ;  /* 0x0000000414007c0c */ /* 0x000fc6000bf46270 */
[--C-:B-1----:R-:W-:Y:S01]  /*b340*/  @!P4 IMAD.WIDE R12, R17, 0x4, R4.reuse ;  /* 0x00000004110cc825 */ /* 0x102fe200078e0204 */
[----:B------:R0:W-:Y:S03]  /*b350*/  @!P3 ST.E.64 desc[UR6][R10.64], R108 ;  /* 0x0000006c0a00b985 */ /* 0x0001e6000c101b06 */
[--C-:B------:R-:W-:Y:S01]  /*b360*/  @!P5 IMAD.WIDE R16, R21, 0x4, R4.reuse ;  /* 0x000000041510d825 */ /* 0x100fe200078e0204 */
[----:B------:R1:W-:Y:S01]  /*b370*/  @!P4 ST.E.64 desc[UR6][R12.64], R112 ;  /* 0x000000700c00c985 */ /* 0x0003e2000c101b06 */
[C---:B--2---:R-:W-:Y:S02]  /*b380*/  IADD3 R15, R2.reuse, 0xf0, RZ ;  /* 0x000000f0020f7810 */ /* 0x044fe40007ffe0ff */
[----:B------:R-:W-:Y:S01]  /*b390*/  VIADD R3, R2, 0xd0 ;  /* 0x000000d002037836 */ /* 0x000fe20000000000 */
[----:B------:R2:W-:Y:S01]  /*b3a0*/  @!P5 ST.E.64 desc[UR6][R16.64], R116 ;  /* 0x000000741000d985 */ /* 0x0005e2000c101b06 */
[----:B------:R-:W-:Y:S01]  /*b3b0*/  @!P6 IMAD.WIDE R18, R19, 0x4, R4 ;  /* 0x000000041312e825 */ /* 0x000fe200078e0204 */
[----:B------:R-:W-:-:S02]  /*b3c0*/  ISETP.GE.AND P5, PT, R15, UR4, PT ;  /* 0x000000040f007c0c */ /* 0x000fc4000bfa6270 */
[----:B------:R-:W-:Y:S01]  /*b3d0*/  ISETP.GE.AND P1, PT, R3, UR4, PT ;  /* 0x0000000403007c0c */ /* 0x000fe2000bf26270 */
[C---:B------:R-:W-:Y:S01]  /*b3e0*/  VIADD R21, R2.reuse, 0xe0 ;  /* 0x000000e002157836 */ /* 0x040fe20000000000 */
[----:B------:R3:W-:Y:S01]  /*b3f0*/  @!P6 ST.E.64 desc[UR6][R18.64], R120 ;  /* 0x000000781200e985 */ /* 0x0007e2000c101b06 */
[----:B0-----:R-:W-:Y:S01]  /*b400*/  VIADD R11, R2, 0xf8 ;  /* 0x000000f8020b7836 */ /* 0x001fe20000000000 */
[----:B------:R-:W-:Y:S01]  /*b410*/  @!P0 LEA.HI R0, R0, R0, RZ, 0x1 ;  /* 0x0000000000008211 */ /* 0x000fe200078f08ff */
[----:B------:R-:W-:Y:S01]  /*b420*/  VIADD R14, R2, 0xe8 ;  /* 0x000000e8020e7836 */ /* 0x000fe20000000000 */
[----:B------:R-:W-:Y:S02]  /*b430*/  ISETP.GE.AND P3, PT, R21, UR4, PT ;  /* 0x0000000415007c0c */ /* 0x000fe4000bf66270 */
[----:B------:R-:W-:Y:S02]  /*b440*/  ISETP.GE.AND P6, PT, R11, UR4, PT ;  /* 0x000000040b007c0c */ /* 0x000fe4000bfc6270 */
[----:B------:R-:W-:-:S02]  /*b450*/  ISETP.GE.AND P4, PT, R14, UR4, PT ;  /* 0x000000040e007c0c */ /* 0x000fc4000bf86270 */
[----:B------:R-:W-:Y:S02]  /*b460*/  @!P2 LEA.HI R20, R20, R20, RZ, 0x1 ;  /* 0x000000141414a211 */ /* 0x000fe400078f08ff */
[----:B------:R-:W-:Y:S02]  /*b470*/  @!P1 LEA.HI R3, R3, R3, RZ, 0x1 ;  /* 0x0000000303039211 */ /* 0x000fe400078f08ff */
[----:B------:R-:W-:Y:S02]  /*b480*/  @!P5 LEA.HI R10, R15, R15, RZ, 0x1 ;  /* 0x0000000f0f0ad211 */ /* 0x000fe400078f08ff */
[----:B------:R-:W-:Y:S02]  /*b490*/  @!P1 LOP3.LUT R3, R3, 0xfffffffe, RZ, 0xc0, !PT ;  /* 0xfffffffe03039812 */ /* 0x000fe400078ec0ff */
[----:B------:R-:W-:Y:S02]  /*b4a0*/  @!P3 LEA.HI R21, R21, R21, RZ, 0x1 ;  /* 0x000000151515b211 */ /* 0x000fe400078f08ff */
[----:B-1----:R-:W-:-:S02]  /*b4b0*/  @!P6 LEA.HI R12, R11, R11, RZ, 0x1 ;  /* 0x0000000b0b0ce211 */ /* 0x002fc400078f08ff */
[----:B------:R-:W-:Y:S02]  /*b4c0*/  @!P4 LEA.HI R14, R14, R14, RZ, 0x1 ;  /* 0x0000000e0e0ec211 */ /* 0x000fe400078f08ff */
[----:B------:R-:W-:Y:S02]  /*b4d0*/  @!P0 LOP3.LUT R11, R0, 0xfffffffe, RZ, 0xc0, !PT ;  /* 0xfffffffe000b8812 */ /* 0x000fe400078ec0ff */
[----:B------:R-:W-:Y:S02]  /*b4e0*/  @!P2 LOP3.LUT R15, R20, 0xfffffffe, RZ, 0xc0, !PT ;  /* 0xfffffffe140fa812 */ /* 0x000fe400078ec0ff */
[----:B--2---:R-:W-:Y:S02]  /*b4f0*/  @!P3 LOP3.LUT R17, R21, 0xfffffffe, RZ, 0xc0, !PT ;  /* 0xfffffffe1511b812 */ /* 0x004fe400078ec0ff */
[----:B---3--:R-:W-:Y:S01]  /*b500*/  @!P4 LOP3.LUT R19, R14, 0xfffffffe, RZ, 0xc0, !PT ;  /* 0xfffffffe0e13c812 */ /* 0x008fe200078ec0ff */
[----:B------:R-:W-:Y:S01]  /*b510*/  @!P2 IMAD.WIDE R14, R15, 0x4, R4 ;  /* 0x000000040f0ea825 */ /* 0x000fe200078e0204 */
[----:B------:R-:W-:-:S02]  /*b520*/  @!P5 LOP3.LUT R21, R10, 0xfffffffe, RZ, 0xc0, !PT ;  /* 0xfffffffe0a15d812 */ /* 0x000fc400078ec0ff */
[----:B------:R-:W-:Y:S01]  /*b530*/  @!P6 LOP3.LUT R23, R12, 0xfffffffe, RZ, 0xc0, !PT ;  /* 0xfffffffe0c17e812 */ /* 0x000fe200078ec0ff */
[----:B------:R-:W-:-:S04]  /*b540*/  @!P0 IMAD.WIDE R10, R11, 0x4, R4 ;  /* 0x000000040b0a8825 */ /* 0x000fc800078e0204 */
[--C-:B------:R-:W-:Y:S01]  /*b550*/  @!P1 IMAD.WIDE R12, R3, 0x4, R4.reuse ;  /* 0x00000004030c9825 */ /* 0x100fe200078e0204 */
[----:B------:R0:W-:Y:S03]  /*b560*/  @!P0 ST.E.64 desc[UR6][R10.64], R124 ;  /* 0x0000007c0a008985 */ /* 0x0001e6000c101b06 */
[--C-:B------:R-:W-:Y:S01]  /*b570*/  @!P3 IMAD.WIDE R16, R17, 0x4, R4.reuse ;  /* 0x000000041110b825 */ /* 0x100fe200078e0204 */
[----:B------:R0:W-:Y:S03]  /*b580*/  @!P1 ST.E.64 desc[UR6][R12.64], R128 ;  /* 0x000000800c009985 */ /* 0x0001e6000c101b06 */
[--C-:B------:R-:W-:Y:S01]  /*b590*/  @!P4 IMAD.WIDE R18, R19, 0x4, R4.reuse ;  /* 0x000000041312c825 */ /* 0x100fe200078e0204 */
[----:B------:R0:W-:Y:S03]  /*b5a0*/  @!P2 ST.E.64 desc[UR6][R14.64], R132 ;  /* 0x000000840e00a985 */ /* 0x0001e6000c101b06 */
[--C-:B------:R-:W-:Y:S01]  /*b5b0*/  @!P5 IMAD.WIDE R20, R21, 0x4, R4.reuse ;  /* 0x000000041514d825 */ /* 0x100fe200078e0204 */
[----:B------:R0:W-:Y:S03]  /*b5c0*/  @!P3 ST.E.64 desc[UR6][R16.64], R136 ;  /* 0x000000881000b985 */ /* 0x0001e6000c101b06 */
[----:B------:R-:W-:Y:S01]  /*b5d0*/  @!P6 IMAD.WIDE R4, R23, 0x4, R4 ;  /* 0x000000041704e825 */ /* 0x000fe200078e0204 */
[----:B------:R0:W-:Y:S04]  /*b5e0*/  @!P4 ST.E.64 desc[UR6][R18.64], R140 ;  /* 0x0000008c1200c985 */ /* 0x0001e8000c101b06 */
[----:B------:R0:W-:Y:S04]  /*b5f0*/  @!P5 ST.E.64 desc[UR6][R20.64], R144 ;  /* 0x000000901400d985 */ /* 0x0001e8000c101b06 */
[----:B------:R0:W-:Y:S02]  /*b600*/  @!P6 ST.E.64 desc[UR6][R4.64], R148 ;  /* 0x000000940400e985 */ /* 0x0001e4000c101b06 */
.L_x_35:
[----:B------:R-:W-:Y:S05]  /*b610*/  BSYNC B0 ;  /* 0x0000000000007941 */ /* 0x000fea0003800000 */
.L_x_34:
[----:B------:R-:W-:Y:S01]  /*b620*/  ISETP.GE.AND P0, PT, R9, R8, PT ;  /* 0x000000080900720c */ /* 0x000fe20003f06270 */
[----:B01----:R0:W1:Y:S04]  /*b630*/  SHFL.IDX PT, R5, R7, 0x1, 0x1c1f ;  /* 0x003c1f0007057f89 */ /* 0x00306800000e0000 */
[----:B----4-:R0:W2:Y:S08]  /*b640*/  SHFL.IDX PT, R4, R6, 0x1, 0x1c1f ;  /* 0x003c1f0006047f89 */ /* 0x0100b000000e0000 */
[----:B0-----:R-:W-:Y:S05]  /*b650*/  @P0 BRA `(.L_x_10) ;  /* 0x0000005400e00947 */ /* 0x001fea0003800000 */
[C---:B---3--:R-:W-:Y:S01]  /*b660*/  VIADD R0, R2.reuse, 0x8 ;  /* 0x0000000802007836 */ /* 0x048fe20000000000 */
[----:B------:R-:W-:Y:S01]  /*b670*/  ULDC UR4, c[0x0][0xac8] ;  /* 0x0002b20000047ab9 */ /* 0x000fe20000000800 */
[C---:B------:R-:W-:Y:S01]  /*b680*/  VIADD R3, R2.reuse, 0x10 ;  /* 0x0000001002037836 */ /* 0x040fe20000000000 */
[C---:B------:R-:W-:Y:S01]  /*b690*/  ISETP.GE.AND P0, PT, R2.reuse, UR4, PT ;  /* 0x0000000402007c0c */ /* 0x040fe2000bf06270 */
[----:B------:R-:W-:Y:S01]  /*b6a0*/  VIADD R12, R2, 0x18 ;  /* 0x00000018020c7836 */ /* 0x000fe20000000000 */
[----:B------:R-:W-:Y:S01]  /*b6b0*/  ISETP.GE.AND P1, PT, R0, UR4, PT ;  /* 0x0000000400007c0c */ /* 0x000fe2000bf26270 */
[----:B------:R-:W-:Y:S01]  /*b6c0*/  VIADD R13, R2, 0x20 ;  /* 0x00000020020d7836 */ /* 0x000fe20000000000 */
[----:B------:R-:W-:Y:S01]  /*b6d0*/  ISETP.GE.AND P2, PT, R3, UR4, PT ;  /* 0x0000000403007c0c */ /* 0x000fe2000bf46270 */
[----:B------:R-:W-:Y:S01]  /*b6e0*/  ULDC.64 UR6, c[0x0][0x208] ;  /* 0x0000820000067ab9 */ /* 0x000fe20000000a00 */
[----:B------:R-:W-:Y:S01]  /*b6f0*/  ISETP.GE.AND P5, PT, R12, UR4, PT ;  /* 0x000000040c007c0c */ /* 0x000fe2000bfa6270 */
[C---:B------:R-:W-:Y:S01]  /*b700*/  VIADD R14, R2.reuse, 0x38 ;  /* 0x00000038020e7836 */ /* 0x040fe20000000000 */
[----:B------:R-:W-:Y:S01]  /*b710*/  ISETP.GE.AND P6, PT, R13, UR4, PT ;  /* 0x000000040d007c0c */ /* 0x000fe2000bfc6270 */
[----:B------:R-:W-:-:S02]  /*b720*/  VIADD R15, R2, 0x40 ;  /* 0x00000040020f7836 */ /* 0x000fc40000000000 */
[C---:B------:R-:W-:Y:S02]  /*b730*/  VIADD R16, R2.reuse, 0x48 ;  /* 0x0000004802107836 */ /* 0x040fe40000000000 */
[--C-:B-12---:R-:W-:Y:S01]  /*b740*/  @!P0 IMAD.WIDE R6, R2, 0x4, R4.reuse ;  /* 0x0000000402068825 */ /* 0x106fe200078e0204 */
[----:B------:R-:W-:Y:S02]  /*b750*/  ISETP.GE.AND P3, PT, R15, UR4, PT ;  /* 0x000000040f007c0c */ /* 0x000fe4000bf66270 */
[----:B------:R-:W-:Y:S01]  /*b760*/  @!P1 LEA.HI R0, R0, R0, RZ, 0x1 ;  /* 0x0000000000009211 */ /* 0x000fe200078f08ff */
[----:B------:R-:W-:Y:S01]  /*b770*/  VIADD R18, R2, 0x50 ;  /* 0x0000005002127836 */ /* 0x000fe20000000000 */
[----:B------:R-:W-:Y:S01]  /*b780*/  @!P2 LEA.HI R3, R3, R3, RZ, 0x1 ;  /* 0x000000030303a211 */ /* 0x000fe200078f08ff */
[----:B------:R0:W-:Y:S01]  /*b790*/  @!P0 ST.E.64 desc[UR6][R6.64], R26 ;  /* 0x0000001a06008985 */ /* 0x0001e2000c101b06 */
[----:B------:R-:W-:Y:S01]  /*b7a0*/  @!P1 LOP3.LUT R9, R0, 0xfffffffe, RZ, 0xc0, !PT ;  /* 0xfffffffe00099812 */ /* 0x000fe200078ec0ff */
[C---:B------:R-:W-:Y:S01]  /*b7b0*/  VIADD R0, R2.reuse, 0x28 ;  /* 0x0000002802007836 */ /* 0x040fe20000000000 */
[----:B------:R-:W-:Y:S01]  /*b7c0*/  @!P2 LOP3.LUT R3, R3, 0xfffffffe, RZ, 0xc0, !PT ;  /* 0xfffffffe0303a812 */ /* 0x000fe200078ec0ff */
[----:B------:R-:W-:Y:S01]  /*b7d0*/  VIADD R19, R2, 0x58 ;  /* 0x0000005802137836 */ /* 0x000fe20000000000 */
[----:B------:R-:W-:Y:S01]  /*b7e0*/  ISETP.GE.AND P4, PT, R16, UR4, PT ;  /* 0x0000000410007c0c */ /* 0x000fe2000bf86270 */
[----:B------:R-:W-:Y:S01]  /*b7f0*/  @!P1 IMAD.WIDE R8, R9, 0x4, R4 ;  /* 0x0000000409089825 */ /* 0x000fe200078e0204 */
[----:B------:R-:W-:-:S02]  /*b800*/  ISETP.GE.AND P0, PT, R0, UR4, PT ;  /* 0x0000000400007c0c */ /* 0x000fc4000bf06270 */
[----:B------:R-:W-:Y:S01]  /*b810*/  @!P5 LEA.HI R12, R12, R12, RZ, 0x1 ;  /* 0x0000000c0c0cd211 */ /* 0x000fe200078f08ff */
[----:B------:R-:W-:Y:S01]  /*b820*/  @!P2 IMAD.WIDE R10, R3, 0x4, R4 ;  /* 0x00000004030aa825 */ /* 0x000fe200078e0204 */
[C---:B------:R-:W-:Y:S01]  /*b830*/  IADD3 R3, R2.reuse, 0x30, RZ ;  /* 0x0000003002037810 */ /* 0x040fe20007ffe0ff */
[----:B------:R1:W-:Y:S01]  /*b840*/  @!P1 ST.E.64 desc[UR6][R8.64], R30 ;  /* 0x0000001e08009985 */ /* 0x0003e2000c101b06 */
[----:B------:R-:W-:Y:S01]  /*b850*/  @!P6 LEA.HI R13, R13, R13, RZ, 0x1 ;  /* 0x0000000d0d0de211 */ /* 0x000fe200078f08ff */
[----:B------:R-:W-:Y:S01]  /*b860*/  VIADD R20, R2, 0x80 ;  /* 0x0000008002147836 */ /* 0x000fe20000000000 */
[----:B------:R-:W-:Y:S01]  /*b870*/  ISETP.GE.AND P1, PT, R3, UR4, PT ;  /* 0x0000000403007c0c */ /* 0x000fe2000bf26270 */
[----:B------:R2:W-:Y:S01]  /*b880*/  @!P2 ST.E.64 desc[UR6][R10.64], R34 ;  /* 0x000000220a00a985 */ /* 0x0005e2000c101b06 */
[----:B------:R-:W-:Y:S02]  /*b890*/  ISETP.GE.AND P2, PT, R14, UR4, PT ;  /* 0x000000040e007c0c */ /* 0x000fe4000bf46270 */
[----:B0-----:R-:W-:-:S02]  /*b8a0*/  @!P5 LOP3.LUT R7, R12, 0xfffffffe, RZ, 0xc0, !PT ;  /* 0xfffffffe0c07d812 */ /* 0x001fc400078ec0ff */
[----:B------:R-:W-:Y:S02]  /*b8b0*/  @!P0 LEA.HI R0, R0, R0, RZ, 0x1 ;  /* 0x0000000000008211 */ /* 0x000fe400078f08ff */
[----:B------:R-:W-:Y:S01]  /*b8c0*/  @!P3 LEA.HI R15, R15, R15, RZ, 0x1 ;  /* 0x0000000f0f0fb211 */ /* 0x000fe200078f08ff */
[--C-:B------:R-:W-:Y:S01]  /*b8d0*/  @!P5 IMAD.WIDE R6, R7, 0x4, R4.reuse ;  /* 0x000000040706d825 */ /* 0x100fe200078e0204 */
[----:B------:R-:W-:Y:S02]  /*b8e0*/  @!P4 LEA.HI R16, R16, R16, RZ, 0x1 ;  /* 0x000000101010c211 */ /* 0x000fe400078f08ff */
[----:B-1----:R-:W-:Y:S02]  /*b8f0*/  @!P6 LOP3.LUT R9, R13, 0xfffffffe, RZ, 0xc0, !PT ;  /* 0xfffffffe0d09e812 */ /* 0x002fe400078ec0ff */
[----:B------:R-:W-:Y:S01]  /*b900*/  @!P3 LOP3.LUT R15, R15, 0xfffffffe, RZ, 0xc0, !PT ;  /* 0xfffffffe0f0fb812 */ /* 0x000fe200078ec0ff */
[----:B------:R0:W-:Y:S01]  /*b910*/  @!P5 ST.E.64 desc[UR6][R6.64], R38 ;  /* 0x000000260600d985 */ /* 0x0001e2000c101b06 */
[----:B--2---:R-:W-:Y:S01]  /*b920*/  @!P1 LEA.HI R10, R3, R3, RZ, 0x1 ;  /* 0x00000003030a9211 */ /* 0x004fe200078f08ff */
[----:B------:R-:W-:Y:S01]  /*b930*/  @!P6 IMAD.WIDE R8, R9, 0x4, R4 ;  /* 0x000000040908e825 */ /* 0x000fe200078e0204 */
[----:B------:R-:W-:-:S02]  /*b940*/  @!P2 LEA.HI R14, R14, R14, RZ, 0x1 ;  /* 0x0000000e0e0ea211 */ /* 0x000fc400078f08ff */
[----:B------:R-:W-:Y:S01]  /*b950*/  @!P0 LOP3.LUT R3, R0, 0xfffffffe, RZ, 0xc0, !PT ;  /* 0xfffffffe00038812 */ /* 0x000fe200078ec0ff */
[----:B------:R-:W-:Y:S01]  /*b960*/  VIADD R0, R2, 0x60 ;  /* 0x0000006002007836 */ /* 0x000fe20000000000 */
[----:B------:R-:W-:Y:S01]  /*b970*/  @!P1 LOP3.LUT R11, R10, 0xfffffffe, RZ, 0xc0, !PT ;  /* 0xfffffffe0a0b9812 */ /* 0x000fe200078ec0ff */
[----:B------:R1:W-:Y:S01]  /*b980*/  @!P6 ST.E.64 desc[UR6][R8.64], R42 ;  /* 0x0000002a0800e985 */ /* 0x0003e2000c101b06 */
[----:B------:R-:W-:Y:S02]  /*b990*/  @!P2 LOP3.LUT R13, R14, 0xfffffffe, RZ, 0xc0, !PT ;  /* 0xfffffffe0e0da812 */ /* 0x000fe400078ec0ff */
[----:B------:R-:W-:Y:S01]  /*b9a0*/  @!P4 LOP3.LUT R17, R16, 0xfffffffe, RZ, 0xc0, !PT ;  /* 0xfffffffe1011c812 */ /* 0x000fe200078ec0ff */
[----:B------:R-:W-:Y:S01]  /*b9b0*/  VIADD R16, R2, 0x70 ;  /* 0x0000007002107836 */ /* 0x000fe20000000000 */
[----:B------:R-:W-:Y:S01]  /*b9c0*/  ISETP.GE.AND P5, PT, R18, UR4, PT ;  /* 0x0000000412007c0c */ /* 0x000fe2000bfa6270 */
[----:B0-----:R-:W-:Y:S01]  /*b9d0*/  @!P0 IMAD.WIDE R6, R3, 0x4, R4 ;  /* 0x0000000403068825 */ /* 0x001fe200078e0204 */
[----:B------:R-:W-:-:S02]  /*b9e0*/  ISETP.GE.AND P6, PT, R19, UR4, PT ;  /* 0x0000000413007c0c */ /* 0x000fc4000bfc6270 */
[----:B------:R-:W-:Y:S02]  /*b9f0*/  IADD3 R3, R2, 0x68, RZ ;  /* 0x0000006802037810 */ /* 0x000fe40007ffe0ff */
[----:B------:R0:W-:Y:S01]  /*ba00*/  @!P0 ST.E.64 desc[UR6][R6.64], R46 ;  /* 0x0000002e06008985 */ /* 0x0001e2000c101b06 */
[----:B------:R-:W-:Y:S01]  /*ba10*/  ISETP.GE.AND P0, PT, R20, UR4, PT ;  /* 0x0000000414007c0c */ /* 0x000fe2000bf06270 */
[----:B-1----:R-:W-:-:S04]  /*ba20*/  @!P1 IMAD.WIDE R8, R11, 0x4, R4 ;  /* 0x000000040b089825 */ /* 0x002fc800078e0204 */
[--C-:B------:R-:W-:Y:S01]  /*ba30*/  @!P2 IMAD.WIDE R10, R13, 0x4, R4.reuse ;  /* 0x000000040d0aa825 */ /* 0x100fe200078e0204 */
[----:B------:R1:W-:Y:S01]  /*ba40*/  @!P1 ST.E.64 desc[UR6][R8.64], R50 ;  /* 0x0000003208009985 */ /* 0x0003e2000c101b06 */
[----:B------:R-:W-:Y:S02]  /*ba50*/  @!P5 LEA.HI R18, R18, R18, RZ, 0x1 ;  /* 0x000000121212d211 */ /* 0x000fe400078f08ff */
[--C-:B------:R-:W-:Y:S01]  /*ba60*/  @!P3 IMAD.WIDE R12, R15, 0x4, R4.reuse ;  /* 0x000000040f0cb825 */ /* 0x100fe200078e0204 */
[----:B------:R2:W-:Y:S01]  /*ba70*/  @!P2 ST.E.64 desc[UR6][R10.64], R54 ;  /* 0x000000360a00a985 */ /* 0x0005e2000c101b06 */
[----:B------:R-:W-:Y:S02]  /*ba80*/  ISETP.GE.AND P2, PT, R16, UR4, PT ;  /* 0x0000000410007c0c */ /* 0x000fe4000bf46270 */
[----:B------:R-:W-:Y:S01]  /*ba90*/  @!P4 IMAD.WIDE R14, R17, 0x4, R4 ;  /* 0x00000004110ec825 */ /* 0x000fe200078e0204 */
[----:B------:R3:W-:Y:S01]  /*baa0*/  @!P3 ST.E.64 desc[UR6][R12.64], R58 ;  /* 0x0000003a0c00b985 */ /* 0x0007e2000c101b06 */
[----:B------:R-:W-:-:S02]  /*bab0*/  ISETP.GE.AND P3, PT, R3, UR4, PT ;  /* 0x0000000403007c0c */ /* 0x000fc4000bf66270 */
[----:B------:R-:W-:Y:S01]  /*bac0*/  VIADD R17, R2, 0x78 ;  /* 0x0000007802117836 */ /* 0x000fe20000000000 */
[----:B------:R4:W-:Y:S01]  /*bad0*/  @!P4 ST.E.64 desc[UR6][R14.64], R62 ;  /* 0x0000003e0e00c985 */ /* 0x0009e2000c101b06 */
[----:B------:R-:W-:Y:S02]  /*bae0*/  ISETP.GE.AND P4, PT, R0, UR4, PT ;  /* 0x0000000400007c0c */ /* 0x000fe4000bf86270 */
[----:B------:R-:W-:Y:S02]  /*baf0*/  @!P6 LEA.HI R19, R19, R19, RZ, 0x1 ;  /* 0x000000131313e211 */ /* 0x000fe400078f08ff */
[----:B------:R-:W-:Y:S02]  /*bb00*/  ISETP.GE.AND P1, PT, R17, UR4, PT ;  /* 0x0000000411007c0c */ /* 0x000fe4000bf26270 */
[----:B0-----:R-:W-:Y:S01]  /*bb10*/  @!P5 LOP3.LUT R7, R18, 0xfffffffe, RZ, 0xc0, !PT ;  /* 0xfffffffe1207d812 */ /* 0x001fe200078ec0ff */
[C---:B------:R-:W-:Y:S01]  /*bb20*/  VIADD R18, R2.reuse, 0x88 ;  /* 0x0000008802127836 */ /* 0x040fe20000000000 */
[----:B-1----:R-:W-:Y:S01]  /*bb30*/  @!P6 LOP3.LUT R9, R19, 0xfffffffe, RZ, 0xc0, !PT ;  /* 0xfffffffe1309e812 */ /* 0x002fe200078ec0ff */
[----:B------:R-:W-:Y:S01]  /*bb40*/  VIADD R19, R2, 0x90 ;  /* 0x0000009002137836 */ /* 0x000fe20000000000 */
[----:B--2---:R-:W-:Y:S01]  /*bb50*/  @!P3 LEA.HI R10, R3, R3, RZ, 0x1 ;  /* 0x00000003030ab211 */ /* 0x004fe200078f08ff */
[----:B------:R-:W-:Y:S01]  /*bb60*/  @!P5 IMAD.WIDE R6, R7, 0x4, R4 ;  /* 0x000000040706d825 */ /* 0x000fe200078e0204 */
[----:B------:R-:W-:-:S02]  /*bb70*/  @!P2 LEA.HI R16, R16, R16, RZ, 0x1 ;  /* 0x000000101010a211 */ /* 0x000fc400078f08ff */
[----:B------:R-:W-:Y:S01]  /*bb80*/  @!P4 LEA.HI R0, R0, R0, RZ, 0x1 ;  /* 0x000000000000c211 */ /* 0x000fe200078f08ff */
[----:B------:R-:W-:Y:S01]  /*bb90*/  @!P6 IMAD.WIDE R8, R9, 0x4, R4 ;  /* 0x000000040908e825 */ /* 0x000fe200078e0204 */
[----:B------:R-:W-:Y:S01]  /*bba0*/  @!P0 LEA.HI R20, R20, R20, RZ, 0x1 ;  /* 0x0000001414148211 */ /* 0x000fe200078f08ff */
[----:B------:R0:W-:Y:S01]  /*bbb0*/  @!P5 ST.E.64 desc[UR6][R6.64], R66 ;  /* 0x000000420600d985 */ /* 0x0001e2000c101b06 */
[----:B------:R-:W-:Y:S02]  /*bbc0*/  @!P1 LEA.HI R17, R17, R17, RZ, 0x1 ;  /* 0x0000001111119211 */ /* 0x000fe400078f08ff */
[----:B------:R-:W-:Y:S01]  /*bbd0*/  @!P4 LOP3.LUT R3, R0, 0xfffffffe, RZ, 0xc0, !PT ;  /* 0xfffffffe0003c812 */ /* 0x000fe200078ec0ff */
[----:B------:R1:W-:Y:S01]  /*bbe0*/  @!P6 ST.E.64 desc[UR6][R8.64], R70 ;  /* 0x000000460800e985 */ /* 0x0003e2000c101b06 */
[----:B------:R-:W-:Y:S01]  /*bbf0*/  @!P3 LOP3.LUT R11, R10, 0xfffffffe, RZ, 0xc0, !PT ;  /* 0xfffffffe0a0bb812 */ /* 0x000fe200078ec0ff */
[----:B------:R-:W-:Y:S01]  /*bc00*/  VIADD R0, R2, 0x98 ;  /* 0x0000009802007836 */ /* 0x000fe20000000000 */
[----:B---3--:R-:W-:Y:S01]  /*bc10*/  @!P2 LOP3.LUT R13, R16, 0xfffffffe, RZ, 0xc0, !PT ;  /* 0xfffffffe100da812 */ /* 0x008fe200078ec0ff */
[----:B------:R-:W-:Y:S01]  /*bc20*/  VIADD R16, R2, 0xa8 ;  /* 0x000000a802107836 */ /* 0x000fe20000000000 */
[----:B------:R-:W-:-:S02]  /*bc30*/  @!P1 LOP3.LUT R17, R17, 0xfffffffe, RZ, 0xc0, !PT ;  /* 0xfffffffe11119812 */ /* 0x000fc400078ec0ff */
[----:B----4-:R-:W-:Y:S01]  /*bc40*/  @!P0 LOP3.LUT R15, R20, 0xfffffffe, RZ, 0xc0, !PT ;  /* 0xfffffffe140f8812 */ /* 0x010fe200078ec0ff */
[----:B------:R-:W-:Y:S01]  /*bc50*/  VIADD R20, R2, 0xb8 ;  /* 0x000000b802147836 */ /* 0x000fe20000000000 */
[----:B------:R-:W-:Y:S01]  /*bc60*/  ISETP.GE.AND P6, PT, R18, UR4, PT ;  /* 0x0000000412007c0c */ /* 0x000fe2000bfc6270 */
[--C-:B0-----:R-:W-:Y:S01]  /*bc70*/  @!P4 IMAD.WIDE R6, R3, 0x4, R4.reuse ;  /* 0x000000040306c825 */ /* 0x101fe200078e0204 */
[----:B------:R-:W-:Y:S02]  /*bc80*/  ISETP.GE.AND P5, PT, R19, UR4, PT ;  /* 0x0000000413007c0c */ /* 0x000fe4000bfa6270 */
[----:B------:R-:W-:Y:S01]  /*bc90*/  IADD3 R3, R2, 0xa0, RZ ;  /* 0x000000a002037810 */ /* 0x000fe20007ffe0ff */
[--C-:B-1----:R-:W-:Y:S01]  /*bca0*/  @!P3 IMAD.WIDE R8, R11, 0x4, R4.reuse ;  /* 0x000000040b08b825 */ /* 0x102fe200078e0204 */
[----:B------:R0:W-:Y:S02]  /*bcb0*/  @!P4 ST.E.64 desc[UR6][R6.64], R74 ;  /* 0x0000004a0600c985 */ /* 0x0001e4000c101b06 */
[----:B------:R-:W-:Y:S01]  /*bcc0*/  ISETP.GE.AND P4, PT, R3, UR4, PT ;  /* 0x0000000403007c0c */ /* 0x000fe2000bf86270 */
[----:B------:R-:W-:Y:S01]  /*bcd0*/  @!P2 IMAD.WIDE R10, R13, 0x4, R4 ;  /* 0x000000040d0aa825 */ /* 0x000fe200078e0204 */
[----:B------:R1:W-:Y:S01]  /*bce0*/  @!P3 ST.E.64 desc[UR6][R8.64], R78 ;  /* 0x0000004e0800b985 */ /* 0x0003e2000c101b06 */
[----:B------:R-:W-:-:S02]  /*bcf0*/  ISETP.GE.AND P3, PT, R16, UR4, PT ;  /* 0x0000000410007c0c */ /* 0x000fc4000bf66270 */
[--C-:B------:R-:W-:Y:S01]  /*bd00*/  @!P1 IMAD.WIDE R12, R17, 0x4, R4.reuse ;  /* 0x00000004110c9825 */ /* 0x100fe200078e0204 */
[----:B------:R2:W-:Y:S01]  /*bd10*/  @!P2 ST.E.64 desc[UR6][R10.64], R82 ;  /* 0x000000520a00a985 */ /* 0x0005e2000c101b06 */
[----:B------:R-:W-:Y:S02]  /*bd20*/  @!P6 LEA.HI R18, R18, R18, RZ, 0x1 ;  /* 0x000000121212e211 */ /* 0x000fe400078f08ff */
[----:B------:R-:W-:Y:S01]  /*bd30*/  @!P0 IMAD.WIDE R14, R15, 0x4, R4 ;  /* 0x000000040f0e8825 */ /* 0x000fe200078e0204 */
[----:B------:R3:W-:Y:S01]  /*bd40*/  @!P1 ST.E.64 desc[UR6][R12.64], R86 ;  /* 0x000000560c009985 */ /* 0x0007e2000c101b06 */
[----:B------:R-:W-:Y:S02]  /*bd50*/  ISETP.GE.AND P1, PT, R20, UR4, PT ;  /* 0x0000000414007c0c */ /* 0x000fe4000bf26270 */
[----:B------:R-:W-:Y:S01]  /*bd60*/  VIADD R17, R2, 0xb0 ;  /* 0x000000b002117836 */ /* 0x000fe20000000000 */
[----:B------:R4:W-:Y:S01]  /*bd70*/  @!P0 ST.E.64 desc[UR6][R14.64], R90 ;  /* 0x0000005a0e008985 */ /* 0x0009e2000c101b06 */
[----:B------:R-:W-:-:S02]  /*bd80*/  ISETP.GE.AND P0, PT, R0, UR4, PT ;  /* 0x0000000400007c0c */ /* 0x000fc4000bf06270 */
        /* <DEDUP_REMOVED lines=28> */
[----:B------:R0:W-:Y:S01]  /*bf50*/  @!P0 ST.E.64 desc[UR6][R6.64], R102 ;  /* 0x0000006606008985 */ /* 0x0001e2000c101b06 */
[----:B------:R-:W-:Y:S02]  /*bf60*/  ISETP.GE.AND P0, PT, R0, UR4, PT ;  /* 0x0000000400007c0c */ /* 0x000fe4000bf06270 */
[----:B------:R-:W-:Y:S01]  /*bf70*/  @!P3 IMAD.WIDE R10, R13, 0x4, R4 ;  /* 0x000000040d0ab825 */ /* 0x000fe200078e0204 */
[----:B------:R1:W-:Y:S01]  /*bf80*/  @!P4 ST.E.64 desc[UR6][R8.64], R106 ;  /* 0x0000006a0800c985 */ /* 0x0003e2000c101b06 */
[----:B------:R-:W-:-:S02]  /*bf90*/  ISETP.GE.AND P4, PT, R20, UR4, PT ;  /* 0x0000000414007c0c */ /* 0x000fc4000bf86270 */
[--C-:B------:R-:W-:Y:S01]  /*bfa0*/  @!P2 IMAD.WIDE R12, R17, 0x4, R4.reuse ;  /* 0x00000004110ca825 */ /* 0x100fe200078e0204 */
[----:B------:R2:W-:Y:S01]  /*bfb0*/  @!P3 ST.E.64 desc[UR6][R10.64], R110 ;  /* 0x0000006e0a00b985 */ /* 0x0005e2000c101b06 */
[----:B------:R-:W-:Y:S02]  /*bfc0*/  @!P5 LEA.HI R18, R18, R18, RZ, 0x1 ;  /* 0x000000121212d211 */ /* 0x000fe400078f08ff */
[----:B------:R-:W-:Y:S01]  /*bfd0*/  @!P1 IMAD.WIDE R14, R15, 0x4, R4 ;  /* 0x000000040f0e9825 */ /* 0x000fe200078e0204 */
[----:B------:R-:W-:Y:S01]  /*bfe0*/  @!P2 ST.E.64 desc[UR6][R12.64], R114 ;  /* 0x000000720c00a985 */ /* 0x000fe2000c101b06 */
[----:B------:R-:W-:Y:S02]  /*bff0*/  ISETP.GE.AND P2, PT, R16, UR4, PT ;  /* 0x0000000410007c0c */ /* 0x000fe4000bf46270 */
[C---:B------:R-:W-:Y:S01]  /*c000*/  VIADD R17, R2.reuse, 0xe8 ;  /* 0x000000e802117836 */ /* 0x040fe20000000000 */
[----:B------:R-:W-:Y:S01]  /*c010*/  @!P1 ST.E.64 desc[UR6][R14.64], R118 ;  /* 0x000000760e009985 */ /* 0x000fe2000c101b06 */
[----:B------:R-:W-:Y:S01]  /*c020*/  ISETP.GE.AND P1, PT, R3, UR4, PT ;  /* 0x0000000403007c0c */ /* 0x000fe2000bf26270 */
[----:B------:R-:W-:Y:S01]  /*c030*/  VIADD R2, R2, 0xf8 ;  /* 0x000000f802027836 */ /* 0x000fe20000000000 */
[----:B0-----:R-:W-:-:S02]  /*c040*/  @!P5 LOP3.LUT R7, R18, 0xfffffffe, RZ, 0xc0, !PT ;  /* 0xfffffffe1207d812 */ /* 0x001fc400078ec0ff */
[----:B------:R-:W-:Y:S02]  /*c050*/  @!P6 LEA.HI R19, R19, R19, RZ, 0x1 ;  /* 0x000000131313e211 */ /* 0x000fe400078f08ff */
[----:B------:R-:W-:Y:S01]  /*c060*/  ISETP.GE.AND P3, PT, R17, UR4, PT ;  /* 0x0000000411007c0c */ /* 0x000fe2000bf66270 */
[--C-:B------:R-:W-:Y:S01]  /*c070*/  @!P5 IMAD.WIDE R6, R7, 0x4, R4.reuse ;  /* 0x000000040706d825 */ /* 0x100fe200078e0204 */
[----:B------:R-:W-:Y:S02]  /*c080*/  @!P0 LEA.HI R0, R0, R0, RZ, 0x1 ;  /* 0x0000000000008211 */ /* 0x000fe400078f08ff */
[----:B-1----:R-:W-:Y:S02]  /*c090*/  @!P6 LOP3.LUT R9, R19, 0xfffffffe, RZ, 0xc0, !PT ;  /* 0xfffffffe1309e812 */ /* 0x002fe400078ec0ff */
[----:B------:R0:W-:Y:S01]  /*c0a0*/  @!P5 ST.E.64 desc[UR6][R6.64], R122 ;  /* 0x0000007a0600d985 */ /* 0x0001e2000c101b06 */
[----:B--2---:R-:W-:Y:S02]  /*c0b0*/  @!P1 LEA.HI R10, R3, R3, RZ, 0x1 ;  /* 0x00000003030a9211 */ /* 0x004fe400078f08ff */
[----:B------:R-:W-:Y:S01]  /*c0c0*/  @!P0 LOP3.LUT R3, R0, 0xfffffffe, RZ, 0xc0, !PT ;  /* 0xfffffffe00038812 */ /* 0x000fe200078ec0ff */
[----:B------:R-:W-:Y:S01]  /*c0d0*/  @!P6 IMAD.WIDE R8, R9, 0x4, R4 ;  /* 0x000000040908e825 */ /* 0x000fe200078e0204 */
[----:B------:R-:W-:-:S02]  /*c0e0*/  @!P2 LEA.HI R16, R16, R16, RZ, 0x1 ;  /* 0x000000101010a211 */ /* 0x000fc400078f08ff */
[----:B------:R-:W-:Y:S02]  /*c0f0*/  @!P3 LEA.HI R17, R17, R17, RZ, 0x1 ;  /* 0x000000111111b211 */ /* 0x000fe400078f08ff */
[----:B------:R1:W-:Y:S01]  /*c100*/  @!P6 ST.E.64 desc[UR6][R8.64], R126 ;  /* 0x0000007e0800e985 */ /* 0x0003e2000c101b06 */
[----:B------:R-:W-:Y:S02]  /*c110*/  @!P4 LEA.HI R20, R20, R20, RZ, 0x1 ;  /* 0x000000141414c211 */ /* 0x000fe400078f08ff */
[----:B------:R-:W-:Y:S01]  /*c120*/  @!P1 LOP3.LUT R11, R10, 0xfffffffe, RZ, 0xc0, !PT ;  /* 0xfffffffe0a0b9812 */ /* 0x000fe200078ec0ff */
[----:B0-----:R-:W-:Y:S01]  /*c130*/  @!P0 IMAD.WIDE R6, R3, 0x4, R4 ;  /* 0x0000000403068825 */ /* 0x001fe200078e0204 */
[----:B------:R-:W-:Y:S02]  /*c140*/  @!P2 LOP3.LUT R13, R16, 0xfffffffe, RZ, 0xc0, !PT ;  /* 0xfffffffe100da812 */ /* 0x000fe400078ec0ff */
[----:B------:R-:W-:Y:S02]  /*c150*/  @!P3 LOP3.LUT R17, R17, 0xfffffffe, RZ, 0xc0, !PT ;  /* 0xfffffffe1111b812 */ /* 0x000fe400078ec0ff */
[----:B------:R0:W-:Y:S01]  /*c160*/  @!P0 ST.E.64 desc[UR6][R6.64], R130 ;  /* 0x0000008206008985 */ /* 0x0001e2000c101b06 */
[----:B------:R-:W-:-:S02]  /*c170*/  ISETP.GE.AND P0, PT, R2, UR4, PT ;  /* 0x0000000402007c0c */ /* 0x000fc4000bf06270 */
[----:B------:R-:W-:Y:S01]  /*c180*/  @!P4 LOP3.LUT R15, R20, 0xfffffffe, RZ, 0xc0, !PT ;  /* 0xfffffffe140fc812 */ /* 0x000fe200078ec0ff */
[----:B-1----:R-:W-:-:S04]  /*c190*/  @!P1 IMAD.WIDE R8, R11, 0x4, R4 ;  /* 0x000000040b089825 */ /* 0x002fc800078e0204 */
[--C-:B------:R-:W-:Y:S01]  /*c1a0*/  @!P2 IMAD.WIDE R10, R13, 0x4, R4.reuse ;  /* 0x000000040d0aa825 */ /* 0x100fe200078e0204 */
[----:B------:R0:W-:Y:S03]  /*c1b0*/  @!P1 ST.E.64 desc[UR6][R8.64], R134 ;  /* 0x0000008608009985 */ /* 0x0001e6000c101b06 */
[--C-:B------:R-:W-:Y:S01]  /*c1c0*/  @!P3 IMAD.WIDE R12, R17, 0x4, R4.reuse ;  /* 0x00000004110cb825 */ /* 0x100fe200078e0204 */
[----:B------:R0:W-:Y:S03]  /*c1d0*/  @!P2 ST.E.64 desc[UR6][R10.64], R138 ;  /* 0x0000008a0a00a985 */ /* 0x0001e6000c101b06 */
[----:B------:R-:W-:Y:S01]  /*c1e0*/  @!P4 IMAD.WIDE R14, R15, 0x4, R4 ;  /* 0x000000040f0ec825 */ /* 0x000fe200078e0204 */
[----:B------:R0:W-:Y:S04]  /*c1f0*/  @!P3 ST.E.64 desc[UR6][R12.64], R142 ;  /* 0x0000008e0c00b985 */ /* 0x0001e8000c101b06 */
[----:B------:R0:W-:Y:S01]  /*c200*/  @!P4 ST.E.64 desc[UR6][R14.64], R146 ;  /* 0x000000920e00c985 */ /* 0x0001e2000c101b06 */
[----:B------:R-:W-:Y:S05]  /*c210*/  @P0 BRA `(.L_x_10) ;  /* 0x0000004800f00947 */ /* 0x000fea0003800000 */
[----:B------:R-:W-:Y:S01]  /*c220*/  LEA.HI R2, R2, R2, RZ, 0x1 ;  /* 0x0000000202027211 */ /* 0x000fe200078f08ff */
[----:B------:R-:W-:-:S03]  /*c230*/  ULDC.64 UR4, c[0x0][0x208] ;  /* 0x0000820000047ab9 */ /* 0x000fc60000000a00 */
[----:B------:R-:W-:-:S05]  /*c240*/  LOP3.LUT R3, R2, 0xfffffffe, RZ, 0xc0, !PT ;  /* 0xfffffffe02037812 */ /* 0x000fca00078ec0ff */
[----:B------:R-:W-:-:S05]  /*c250*/  IMAD.WIDE R4, R3, 0x4, R4 ;  /* 0x0000000403047825 */ /* 0x000fca00078e0204 */
[----:B------:R1:W-:Y:S01]  /*c260*/  ST.E.64 desc[UR4][R4.64], R150 ;  /* 0x0000009604007985 */ /* 0x0003e2000c101b04 */
[----:B------:R-:W-:Y:S05]  /*c270*/  BRA `(.L_x_10) ;  /* 0x0000004800d87947 */ /* 0x000fea0003800000 */
.L_x_33:
[----:B------:R-:W0:Y:S02]  /*c280*/  S2R R0, SR_TID.X ;  /* 0x0000000000007919 */ /* 0x000e240000002100 */
[----:B0-----:R-:W-:-:S05]  /*c290*/  VIADD R2, R0, 0xffffff80 ;  /* 0xffffff8000027836 */ /* 0x001fca0000000000 */
[----:B------:R-:W-:-:S13]  /*c2a0*/  ISETP.GT.AND P0, PT, R2, 0x7f, PT ;  /* 0x0000007f0200780c */ /* 0x000fda0003f04270 */
[----:B------:R-:W-:Y:S05]  /*c2b0*/  @P0 BRA `(.L_x_10) ;  /* 0x0000004800c80947 */ /* 0x000fea0003800000 */
[----:B------:R-:W0:Y:S01]  /*c2c0*/  S2R R3, SR_CTAID.X ;  /* 0x0000000000037919 */ /* 0x000e220000002500 */
[----:B------:R-:W1:Y:S01]  /*c2d0*/  LDC R6, c[0x0][0xbe8] ;  /* 0x0002fa00ff067b82 */ /* 0x000e620000000800 */
[----:B------:R-:W-:Y:S01]  /*c2e0*/  ULDC UR4, c[0x0][0xa88] ;  /* 0x0002a20000047ab9 */ /* 0x000fe20000000800 */
[----:B0-----:R-:W-:Y:S02]  /*c2f0*/  IMAD R0, R3, 0x80, R0 ;  /* 0x0000008003007824 */ /* 0x001fe400078e0200 */
[----:B-1----:R-:W-:-:S03]  /*c300*/  IMAD R3, R6, UR4, RZ ;  /* 0x0000000406037c24 */ /* 0x002fc6000f8e02ff */
[----:B------:R-:W-:-:S04]  /*c310*/  IADD3 R0, R0, -0x80, RZ ;  /* 0xffffff8000007810 */ /* 0x000fc80007ffe0ff */
[----:B------:R-:W-:-:S13]  /*c320*/  ISETP.GE.AND P0, PT, R0, R3, PT ;  /* 0x000000030000720c */ /* 0x000fda0003f06270 */
[----:B------:R-:W-:Y:S05]  /*c330*/  @P0 BRA `(.L_x_10) ;  /* 0x0000004800a80947 */ /* 0x000fea0003800000 */
[----:B------:R-:W-:Y:S01]  /*c340*/  ISETP.NE.AND P0, PT, R6, 0x1, PT ;  /* 0x000000010600780c */ /* 0x000fe20003f05270 */
[----:B------:R-:W0:Y:S01]  /*c350*/  S2UR UR4, SR_CTAID.Z ;  /* 0x00000000000479c3 */ /* 0x000e220000002700 */
[----:B------:R-:W-:Y:S01]  /*c360*/  SHF.R.S32.HI R5, RZ, 0x1f, R18 ;  /* 0x0000001fff057819 */ /* 0x000fe20000011412 */
[----:B------:R-:W-:Y:S01]  /*c370*/  ULDC.64 UR6, c[0x0][0xbd0] ;  /* 0x0002f40000067ab9 */ /* 0x000fe20000000a00 */
[----:B------:R-:W-:Y:S01]  /*c380*/  ULDC.64 UR10, c[0x0][0x208] ;  /* 0x00008200000a7ab9 */ /* 0x000fe20000000a00 */
[----:B------:R-:W-:-:S04]  /*c390*/  IMAD.WIDE.U32 R2, R18, UR6, RZ ;  /* 0x0000000612027c25 */ /* 0x000fc8000f8e00ff */
[----:B------:R-:W1:Y:S01]  /*c3a0*/  LDC.64 R12, c[0x0][0xbd8] ;  /* 0x0002f600ff0c7b82 */ /* 0x000e620000000a00 */
[----:B------:R-:W-:-:S04]  /*c3b0*/  IMAD R5, R5, UR6, RZ ;  /* 0x0000000605057c24 */ /* 0x000fc8000f8e02ff */
[----:B------:R-:W-:Y:S02]  /*c3c0*/  IMAD R5, R18, UR7, R5 ;  /* 0x0000000712057c24 */ /* 0x000fe4000f8e0205 */
[----:B------:R-:W-:Y:S01]  /*c3d0*/  IMAD.MOV R18, RZ, RZ, -R18 ;  /* 0x000000ffff127224 */ /* 0x000fe200078e0a12 */
[----:B------:R-:W2:Y:S01]  /*c3e0*/  @P0 LDC R9, c[0x0][0xbec] ;  /* 0x0002fb00ff090b82 */ /* 0x000ea20000000800 */
[----:B------:R-:W-:Y:S02]  /*c3f0*/  IMAD.IADD R3, R3, 0x1, R5 ;  /* 0x0000000103037824 */ /* 0x000fe400078e0205 */
[----:B------:R-:W-:-:S05]  /*c400*/  IMAD.MOV.U32 R5, RZ, RZ, R0 ;  /* 0x000000ffff057224 */ /* 0x000fca00078e0000 */
[----:B------:R-:W3:Y:S01]  /*c410*/  S2UR UR8, SR_CTAID.Y ;  /* 0x00000000000879c3 */ /* 0x000ee20000002600 */
[----:B0-----:R-:W-:-:S07]  /*c420*/  USHF.R.S32.HI UR5, URZ, 0x1f, UR4 ;  /* 0x0000001f3f057899 */ /* 0x001fce0008011404 */
[----:B------:R-:W3:Y:S01]  /*c430*/  LDC R7, c[0x0][0xc50] ;  /* 0x00031400ff077b82 */ /* 0x000ee20000000800 */
[C---:B-1----:R-:W-:Y:S02]  /*c440*/  IMAD R8, R12.reuse, UR5, RZ ;  /* 0x000000050c087c24 */ /* 0x042fe4000f8e02ff */
[----:B------:R-:W-:-:S04]  /*c450*/  IMAD.WIDE.U32 R2, R12, UR4, R2 ;  /* 0x000000040c027c25 */ /* 0x000fc8000f8e0002 */
[----:B------:R-:W-:Y:S01]  /*c460*/  IMAD R13, R13, UR4, R8 ;  /* 0x000000040d0d7c24 */ /* 0x000fe2000f8e0208 */
[----:B------:R-:W0:Y:S01]  /*c470*/  @P0 LDC R11, c[0x0][0xbf0] ;  /* 0x0002fc00ff0b0b82 */ /* 0x000e220000000800 */
[----:B--2---:R-:W-:Y:S01]  /*c480*/  @P0 IMAD.HI.U32 R4, R0, R9, RZ ;  /* 0x0000000900040227 */ /* 0x004fe200078e00ff */
[----:B------:R-:W-:-:S03]  /*c490*/  ULDC.64 UR4, c[0x0][0xbe0] ;  /* 0x0002f80000047ab9 */ /* 0x000fc60000000a00 */
[----:B------:R-:W-:Y:S02]  /*c4a0*/  IMAD.IADD R3, R13, 0x1, R3 ;  /* 0x000000010d037824 */ /* 0x000fe400078e0203 */
[----:B---3--:R-:W-:-:S04]  /*c4b0*/  IMAD R9, R7, R18, UR8 ;  /* 0x0000000807097e24 */ /* 0x008fc8000f8e0212 */
[----:B------:R-:W-:Y:S01]  /*c4c0*/  IMAD.WIDE.U32 R2, R9, UR4, R2 ;  /* 0x0000000409027c25 */ /* 0x000fe2000f8e0002 */
[----:B0-----:R-:W-:Y:S02]  /*c4d0*/  @P0 SHF.R.U32.HI R5, RZ, R11, R4 ;  /* 0x0000000bff050219 */ /* 0x001fe40000011604 */
[----:B------:R-:W-:Y:S02]  /*c4e0*/  SHF.R.S32.HI R4, RZ, 0x1f, R9 ;  /* 0x0000001fff047819 */ /* 0x000fe40000011409 */
[----:B------:R-:W-:Y:S01]  /*c4f0*/  IADD3 R2, P0, R5, R2, RZ ;  /* 0x0000000205027210 */ /* 0x000fe20007f1e0ff */
[----:B------:R-:W-:Y:S02]  /*c500*/  IMAD.MOV R7, RZ, RZ, -R5 ;  /* 0x000000ffff077224 */ /* 0x000fe400078e0a05 */
[----:B------:R-:W-:Y:S02]  /*c510*/  IMAD R4, R4, UR4, RZ ;  /* 0x0000000404047c24 */ /* 0x000fe4000f8e02ff */
[----:B------:R-:W-:-:S02]  /*c520*/  IMAD R7, R6, R7, R0 ;  /* 0x0000000706077224 */ /* 0x000fc400078e0200 */
[----:B------:R-:W-:Y:S01]  /*c530*/  IMAD R4, R9, UR5, R4 ;  /* 0x0000000509047c24 */ /* 0x000fe2000f8e0204 */
[----:B------:R-:W-:Y:S01]  /*c540*/  SHF.R.S32.HI R9, RZ, 0x1f, R5 ;  /* 0x0000001fff097819 */ /* 0x000fe20000011405 */
[----:B------:R-:W-:Y:S01]  /*c550*/  ULDC.64 UR4, c[0x0][0xbc8] ;  /* 0x0002f20000047ab9 */ /* 0x000fe20000000a00 */
[----:B------:R-:W-:Y:S02]  /*c560*/  SHF.R.S32.HI R0, RZ, 0x1f, R7 ;  /* 0x0000001fff007819 */ /* 0x000fe40000011407 */
[----:B------:R-:W-:-:S03]  /*c570*/  IADD3.X R3, R9, R3, R4, P0, !PT ;  /* 0x0000000309037210 */ /* 0x000fc600007fe404 */
[----:B------:R-:W-:Y:S02]  /*c580*/  IMAD R0, R0, UR4, RZ ;  /* 0x0000000400007c24 */ /* 0x000fe4000f8e02ff */
[----:B------:R-:W-:-:S04]  /*c590*/  IMAD.WIDE.U32 R2, R7, UR4, R2 ;  /* 0x0000000407027c25 */ /* 0x000fc8000f8e0002 */
[----:B------:R-:W-:Y:S01]  /*c5a0*/  IMAD R5, R7, UR5, R0 ;  /* 0x0000000507057c24 */ /* 0x000fe2000f8e0200 */
[----:B------:R-:W-:Y:S02]  /*c5b0*/  ULDC.64 UR4, c[0x0][0xba8] ;  /* 0x0002ea0000047ab9 */ /* 0x000fe40000000a00 */
[----:B------:R-:W-:Y:S01]  /*c5c0*/  LEA R4, P0, R2, UR4, 0x2 ;  /* 0x0000000402047c11 */ /* 0x000fe2000f8010ff */
[----:B------:R-:W-:-:S05]  /*c5d0*/  IMAD.IADD R3, R3, 0x1, R5 ;  /* 0x0000000103037824 */ /* 0x000fca00078e0205 */
[----:B------:R-:W-:Y:S02]  /*c5e0*/  LEA.HI.X R5, R2, UR5, R3, 0x2, P0 ;  /* 0x0000000502057c11 */ /* 0x000fe400080f1403 */
[----:B------:R-:W-:-:S05]  /*c5f0*/  MOV R3, 0xff800000 ;  /* 0xff80000000037802 */ /* 0x000fca0000000f00 */
[----:B------:R4:W-:Y:S01]  /*c600*/  STG.E desc[UR10][R4.64], R3 ;  /* 0x0000000304007986 */ /* 0x0009e2000c10190a */
[----:B------:R-:W-:Y:S05]  /*c610*/  BRA `(.L_x_10) ;  /* 0x0000004400f07947 */ /* 0x000fea0003800000 */
.L_x_8:
[----:B------:R-:W-:-:S08]  /*c620*/  NOP ;  /* 0x0000000000007918 */ /* 0x000fd00000000000 */
[----:B0-----:R-:W0:-:S00]  /*c630*/  USETMAXREG.DEALLOC.CTAPOOL 0x18 ;  /* 0x00000018000079c8 */ /* 0x001e0000080e0500 */
[----:B0-----:R-:W-:Y:S01]  /*c640*/  LOP3.LUT R0, R0, 0x3, RZ, 0xc0, !PT ;  /* 0x0000000300007812 */ /* 0x001fe200078ec0ff */
[----:B------:R-:W0:Y:S05]  /*c650*/  S2R R18, SR_CTAID.Z ;  /* 0x0000000000127919 */ /* 0x000e2a0000002700 */
[----:B------:R-:W1:Y:S01]  /*c660*/  S2UR UR6, SR_CTAID.Y ;  /* 0x00000000000679c3 */ /* 0x000e620000002600 */
[----:B------:R-:W2:Y:S02]  /*c670*/  SHFL.IDX PT, R0, R0, RZ, 0x1f ;  /* 0x00001fff00007589 */ /* 0x000ea400000e0000 */
[----:B--2---:R-:W-:-:S13]  /*c680*/  ISETP.NE.AND P0, PT, R0, RZ, PT ;  /* 0x000000ff0000720c */ /* 0x004fda0003f05270 */
[----:B01----:R-:W-:Y:S05]  /*c690*/  @!P0 BRA `(.L_x_36) ;  /* 0x0000000000288947 */ /* 0x003fea0003800000 */
[----:B------:R-:W-:Y:S01]  /*c6a0*/  ULDC UR7, c[0x0][0xc50] ;  /* 0x0003140000077ab9 */ /* 0x000fe20000000800 */
[----:B------:R-:W-:Y:S01]  /*c6b0*/  UMOV UR36, UR6 ;  /* 0x0000000600247c82 */ /* 0x000fe20008000000 */
[----:B------:R-:W-:-:S06]  /*c6c0*/  UISETP.NE.AND UP0, UPT, UR7, 0x1, UPT ;  /* 0x000000010700788c */ /* 0x000fcc000bf05270 */
[----:B------:R-:W-:-:S13]  /*c6d0*/  PLOP3.LUT P0, PT, PT, PT, UP0, 0x80, 0x0 ;  /* 0x000000000000781c */ /* 0x000fda0003f0f008 */
[----:B------:R-:W-:Y:S05]  /*c6e0*/  @!P0 BRA `(.L_x_37) ;  /* 0x0000000000308947 */ /* 0x000fea0003800000 */
[----:B------:R-:W-:Y:S01]  /*c6f0*/  ULDC UR4, c[0x0][0xc54] ;  /* 0x0003150000047ab9 */ /* 0x000fe20000000800 */
[----:B------:R-:W-:Y:S01]  /*c700*/  ULDC UR36, c[0x0][0xc58] ;  /* 0x0003160000247ab9 */ /* 0x000fe20000000800 */
[----:B------:R-:W-:-:S04]  /*c710*/  UIMAD.WIDE.U32 UR4, UR6, UR4, URZ ;  /* 0x00000004060472a5 */ /* 0x000fc8000f8e003f */
[----:B------:R-:W-:Y:S01]  /*c720*/  USHF.R.U32.HI UR36, URZ, UR36, UR5 ;  /* 0x000000243f247299 */ /* 0x000fe20008011605 */
[----:B------:R-:W-:Y:S11]  /*c730*/  BRA `(.L_x_37) ;  /* 0x00000000001c7947 */ /* 0x000ff60003800000 */
.L_x_36:
[----:B------:R-:W-:Y:S01]  /*c740*/  ULDC UR7, c[0x0][0xc50] ;  /* 0x0003140000077ab9 */ /* 0x000fe20000000800 */
[----:B------:R-:W-:Y:S01]  /*c750*/  UMOV UR36, UR6 ;  /* 0x0000000600247c82 */ /* 0x000fe20008000000 */
[----:B------:R-:W-:-:S11]  /*c760*/  UISETP.NE.AND UP0, UPT, UR7, 0x1, UPT ;  /* 0x000000010700788c */ /* 0x000fd6000bf05270 */
[----:B------:R-:W-:Y:S01]  /*c770*/  @UP0 ULDC UR4, c[0x0][0xc54] ;  /* 0x0003150000040ab9 */ /* 0x000fe20000000800 */
[----:B------:R-:W-:Y:S01]  /*c780*/  @UP0 ULDC UR8, c[0x0][0xc58] ;  /* 0x0003160000080ab9 */ /* 0x000fe20000000800 */
[----:B------:R-:W-:-:S04]  /*c790*/  UIMAD.WIDE.U32 UR4, UR6, UR4, URZ ;  /* 0x00000004060472a5 */ /* 0x000fc8000f8e003f */
[----:B------:R-:W-:-:S12]  /*c7a0*/  @UP0 USHF.R.U32.HI UR36, URZ, UR8, UR5 ;  /* 0x000000083f240299 */ /* 0x000fd80008011605 */
.L_x_37:
[----:B------:R-:W-:Y:S01]  /*c7b0*/  ISETP.GE.AND P0, PT, R18, RZ, PT ;  /* 0x000000ff1200720c */ /* 0x000fe20003f06270 */
[----:B------:R-:W-:Y:S01]  /*c7c0*/  UIADD3 UR4, -UR36, URZ, URZ ;  /* 0x0000003f24047290 */ /* 0x000fe2000fffe13f */
[----:B------:R-:W-:Y:S02]  /*c7d0*/  IMAD.MOV.U32 R9, RZ, RZ, 0x1 ;  /* 0x00000001ff097424 */ /* 0x000fe400078e00ff */
[----:B------:R-:W-:Y:S01]  /*c7e0*/  IMAD.MOV.U32 R0, RZ, RZ, RZ ;  /* 0x000000ffff007224 */ /* 0x000fe200078e00ff */
[----:B------:R-:W-:Y:S01]  /*c7f0*/  UIMAD UR6, UR7, UR4, UR6 ;  /* 0x00000004070672a4 */ /* 0x000fe2000f8e0206 */
[----:B------:R-:W-:-:S07]  /*c800*/  IMAD.MOV.U32 R3, RZ, RZ, 0x1 ;  /* 0x00000001ff037424 */ /* 0x000fce00078e00ff */
[----:B------:R-:W-:Y:S05]  /*c810*/  @!P0 BRA `(.L_x_38) ;  /* 0x0000004000b08947 */ /* 0x000fea0003800000 */
[----:B------:R-:W-:Y:S01]  /*c820*/  ULDC.64 UR4, c[0x0][0x418] ;  /* 0x0001060000047ab9 */ /* 0x000fe20000000a00 */
[----:B------:R0:W-:Y:S01]  /*c830*/  STL [R1+0xc], RZ ;  /* 0x00000cff01007387 */ /* 0x0001e20000100800 */
[----:B------:R-:W-:Y:S02]  /*c840*/  UISETP.NE.U32.AND UP0, UPT, UR4, URZ, UPT ;  /* 0x0000003f0400728c */ /* 0x000fe4000bf05070 */
[----:B------:R-:W-:Y:S02]  /*c850*/  ULOP3.LUT UR40, UR6, 0xffff, URZ, 0xc0, !UPT ;  /* 0x0000ffff06287892 */ /* 0x000fe4000f8ec03f */
[----:B------:R-:W-:Y:S01]  /*c860*/  UISETP.NE.AND.EX UP0, UPT, UR5, URZ, UPT, UP0 ;  /* 0x0000003f0500728c */ /* 0x000fe2000bf05300 */
[----:B------:R-:W-:Y:S02]  /*c870*/  ULDC UR4, c[0x0][0x424] ;  /* 0x0001090000047ab9 */ /* 0x000fe40000000800 */
[----:B------:R-:W-:Y:S01]  /*c880*/  ULDC UR5, c[0x0][0x2f0] ;  /* 0x0000bc0000057ab9 */ /* 0x000fe20000000800 */
[----:B------:R-:W-:-:S04]  /*c890*/  USEL UR4, UR4, 0x1, UP0 ;  /* 0x0000000104047887 */ /* 0x000fc80008000000 */
[----:B------:R-:W-:-:S04]  /*c8a0*/  UIMAD UR4, UR4, UR5, URZ ;  /* 0x00000005040472a4 */ /* 0x000fc8000f8e023f */
[----:B------:R-:W-:Y:S02]  /*c8b0*/  UISETP.GE.AND UP0, UPT, UR4, 0x1, UPT ;  /* 0x000000010400788c */ /* 0x000fe4000bf06270 */
[----:B------:R-:W-:-:S04]  /*c8c0*/  UIADD3 UR5, UR4, 0x4f, URZ ;  /* 0x0000004f04057890 */ /* 0x000fc8000fffe03f */
[----:B------:R-:W-:Y:S01]  /*c8d0*/  PLOP3.LUT P0, PT, PT, PT, UP0, 0x80, 0x0 ;  /* 0x000000000000781c */ /* 0x000fe20003f0f008 */
[----:B------:R-:W-:-:S04]  /*c8e0*/  UIMAD.WIDE UR4, UR5, 0x66666667, URZ ;  /* 0x66666667050478a5 */ /* 0x000fc8000f8e023f */
[----:B------:R-:W-:-:S04]  /*c8f0*/  USHF.R.U32.HI UR39, URZ, 0x1f, UR5 ;  /* 0x0000001f3f277899 */ /* 0x000fc80008011605 */
[----:B------:R-:W-:-:S04]  /*c900*/  ULEA.HI.SX32 UR39, UR5, UR39, 0x1b ;  /* 0x0000002705277291 */ /* 0x000fc8000f8fda3f */
[----:B0-----:R-:W-:Y:S08]  /*c910*/  @!P0 BRA `(.L_x_39) ;  /* 0x00000000007c8947 */ /* 0x001ff00003800000 */
[----:B------:R-:W-:-:S04]  /*c920*/  USHF.R.U32.HI UR4, URZ, 0x10, UR6 ;  /* 0x000000103f047899 */ /* 0x000fc80008011606 */
[----:B------:R-:W-:-:S11]  /*c930*/  UISETP.NE.AND UP0, UPT, UR4, URZ, UPT ;  /* 0x0000003f0400728c */ /* 0x000fd6000bf05270 */
[----:B------:R-:W-:Y:S02]  /*c940*/  @!UP0 ULDC UR4, c[0x0][0x9f0] ;  /* 0x00027c0000048ab9 */ /* 0x000fe40000000800 */
[----:B------:R-:W-:Y:S01]  /*c950*/  IMAD.U32 R6, RZ, RZ, UR4 ;  /* 0x00000004ff067e24 */ /* 0x000fe2000f8e00ff */
[----:B------:R-:W-:-:S04]  /*c960*/  UIADD3 UR5, UR39, -0x1, UR4 ;  /* 0xffffffff27057890 */ /* 0x000fc8000fffe004 */
[-C--:B------:R-:W-:Y:S02]  /*c970*/  IABS R0, R6.reuse ;  /* 0x0000000600007213 */ /* 0x080fe40000000000 */
[----:B------:R-:W-:Y:S02]  /*c980*/  IABS R6, R6 ;  /* 0x0000000600067213 */ /* 0x000fe40000000000 */
[----:B------:R-:W0:Y:S08]  /*c990*/  I2F.RP R4, R0 ;  /* 0x0000000000047306 */ /* 0x000e300000209400 */
[----:B0-----:R-:W0:Y:S02]  /*c9a0*/  MUFU.RCP R4, R4 ;  /* 0x0000000400047308 */ /* 0x001e240000001000 */
[----:B0-----:R-:W-:-:S06]  /*c9b0*/  VIADD R2, R4, 0xffffffe ;  /* 0x0ffffffe04027836 */ /* 0x001fcc0000000000 */
[----:B------:R0:W1:Y:S02]  /*c9c0*/  F2I.FTZ.U32.TRUNC.NTZ R3, R2 ;  /* 0x0000000200037305 */ /* 0x000064000021f000 */
[----:B0-----:R-:W-:Y:S01]  /*c9d0*/  MOV R2, RZ ;  /* 0x000000ff00027202 */ /* 0x001fe20000000f00 */
[----:B-1----:R-:W-:-:S04]  /*c9e0*/  IMAD.MOV R5, RZ, RZ, -R3 ;  /* 0x000000ffff057224 */ /* 0x002fc800078e0a03 */
[----:B------:R-:W-:-:S04]  /*c9f0*/  IMAD R5, R5, R0, RZ ;  /* 0x0000000005057224 */ /* 0x000fc800078e02ff */
[----:B------:R-:W-:-:S04]  /*ca00*/  IMAD.HI.U32 R3, R3, R5, R2 ;  /* 0x0000000503037227 */ /* 0x000fc800078e0002 */
[----:B------:R-:W-:Y:S01]  /*ca10*/  IMAD.U32 R5, RZ, RZ, UR5 ;  /* 0x00000005ff057e24 */ /* 0x000fe2000f8e00ff */
[----:B------:R-:W-:-:S04]  /*ca20*/  ULOP3.LUT UR5, UR5, UR4, URZ, 0x3c, !UPT ;  /* 0x0000000405057292 */ /* 0x000fc8000f8e3c3f */
[----:B------:R-:W-:Y:S01]  /*ca30*/  IABS R2, R5 ;  /* 0x0000000500027213 */ /* 0x000fe20000000000 */
[----:B------:R-:W-:Y:S01]  /*ca40*/  IMAD.MOV R5, RZ, RZ, -R6 ;  /* 0x000000ffff057224 */ /* 0x000fe200078e0a06 */
[----:B------:R-:W-:-:S03]  /*ca50*/  ISETP.LE.AND P2, PT, RZ, UR5, PT ;  /* 0x00000005ff007c0c */ /* 0x000fc6000bf43270 */
[----:B------:R-:W-:-:S04]  /*ca60*/  IMAD.HI.U32 R3, R3, R2, RZ ;  /* 0x0000000203037227 */ /* 0x000fc800078e00ff */
[----:B------:R-:W-:-:S05]  /*ca70*/  IMAD R5, R3, R5, R2 ;  /* 0x0000000503057224 */ /* 0x000fca00078e0202 */
[----:B------:R-:W-:-:S13]  /*ca80*/  ISETP.GT.U32.AND P1, PT, R0, R5, PT ;  /* 0x000000050000720c */ /* 0x000fda0003f24070 */
[----:B------:R-:W-:Y:S02]  /*ca90*/  @!P1 IMAD.IADD R5, R5, 0x1, -R0 ;  /* 0x0000000105059824 */ /* 0x000fe400078e0a00 */
[----:B------:R-:W-:Y:S01]  /*caa0*/  @!P1 VIADD R3, R3, 0x1 ;  /* 0x0000000103039836 */ /* 0x000fe20000000000 */
[----:B------:R-:W-:Y:S02]  /*cab0*/  ISETP.NE.AND P1, PT, RZ, UR4, PT ;  /* 0x00000004ff007c0c */ /* 0x000fe4000bf25270 */
[----:B------:R-:W-:-:S13]  /*cac0*/  ISETP.GE.U32.AND P0, PT, R5, R0, PT ;  /* 0x000000000500720c */ /* 0x000fda0003f06070 */
[----:B------:R-:W-:-:S05]  /*cad0*/  @P0 VIADD R3, R3, 0x1 ;  /* 0x0000000103030836 */ /* 0x000fca0000000000 */
[----:B------:R-:W-:Y:S02]  /*cae0*/  @!P2 IADD3 R3, -R3, RZ, RZ ;  /* 0x000000ff0303a210 */ /* 0x000fe40007ffe1ff */
[----:B------:R-:W-:-:S05]  /*caf0*/  @!P1 LOP3.LUT R3, RZ, UR4, RZ, 0x33, !PT ;  /* 0x00000004ff039c12 */ /* 0x000fca000f8e33ff */
[----:B------:R0:W-:Y:S02]  /*cb00*/  STL [R1+0xc], R3 ;  /* 0x00000c0301007387 */ /* 0x0001e40000100800 */
.L_x_39:
[----:B------:R-:W2:Y:S01]  /*cb10*/  LDL R2, [R1+0xc] ;  /* 0x00000c0001027983 */ /* 0x000ea20000100800 */
[----:B0-----:R-:W-:Y:S02]  /*cb20*/  IMAD.MOV.U32 R3, RZ, RZ, 0x1 ;  /* 0x00000001ff037424 */ /* 0x001fe400078e00ff */
[----:B--2---:R-:W-:-:S05]  /*cb30*/  IMAD R0, R2, UR40, RZ ;  /* 0x0000002802007c24 */ /* 0x004fca000f8e02ff */
[----:B------:R-:W-:Y:S01]  /*cb40*/  VIADDMNMX R17, R0, R2, UR39, PT ;  /* 0x0000002700117e46 */ /* 0x000fe2000b800102 */
[----:B------:R0:W-:Y:S03]  /*cb50*/  STL [R1+0x8], R0 ;  /* 0x0000080001007387 */ /* 0x0001e60000100800 */
[----:B------:R-:W-:Y:S01]  /*cb60*/  ISETP.GT.AND P0, PT, R17, R0, PT ;  /* 0x000000001100720c */ /* 0x000fe20003f04270 */
[----:B------:R1:W-:Y:S01]  /*cb70*/  STL [R1+0x10], R17 ;  /* 0x0000101101007387 */ /* 0x0003e20000100800 */
[----:B0-----:R-:W-:-:S11]  /*cb80*/  IMAD.MOV.U32 R0, RZ, RZ, RZ ;  /* 0x000000ffff007224 */ /* 0x001fd600078e00ff */
[----:B-1----:R-:W-:Y:S05]  /*cb90*/  @!P0 BRA `(.L_x_38) ;  /* 0x0000003c00d08947 */ /* 0x002fea0003800000 */
[----:B------:R-:W0:Y:S01]  /*cba0*/  S2UR UR4, SR_CgaCtaId ;  /* 0x00000000000479c3 */ /* 0x000e220000008800 */
[----:B------:R-:W-:Y:S02]  /*cbb0*/  UMOV UR38, 0x400 ;  /* 0x0000040000267882 */ /* 0x000fe40000000000 */
[----:B0-----:R-:W-:-:S04]  /*cbc0*/  ULEA UR38, UR4, UR38, 0x18 ;  /* 0x0000002604267291 */ /* 0x001fc8000f8ec03f */
[----:B------:R-:W-:-:S04]  /*cbd0*/  UIADD3 UR4, UR38, 0x24400, URZ ;  /* 0x0002440026047890 */ /* 0x000fc8000fffe03f */
[----:B------:R-:W-:-:S06]  /*cbe0*/  ULOP3.LUT UP0, URZ, UR4, 0x3ff, URZ, 0xc0, !UPT ;  /* 0x000003ff043f7892 */ /* 0x000fcc000f80c03f */
[----:B------:R-:W-:-:S13]  /*cbf0*/  PLOP3.LUT P0, PT, PT, PT, UP0, 0x80, 0x0 ;  /* 0x000000000000781c */ /* 0x000fda0003f0f008 */
[----:B------:R-:W-:Y:S05]  /*cc00*/  @!P0 BRA `(.L_x_40) ;  /* 0x0000000000408947 */ /* 0x000fea0003800000 */
[----:B------:R-:W-:Y:S01]  /*cc10*/  MOV R2, 0x0 ;  /* 0x0000000000027802 */ /* 0x000fe20000000f00 */
[----:B------:R-:W-:Y:S01]  /*cc20*/  ULDC.64 UR6, c[0x4][0xa8] ;  /* 0x01002a0000067ab9 */ /* 0x000fe20000000a00 */
[----:B------:R-:W-:Y:S01]  /*cc30*/  ULDC.64 UR8, c[0x4][0xb0] ;  /* 0x01002c0000087ab9 */ /* 0x000fe20000000a00 */
[----:B------:R-:W-:Y:S01]  /*cc40*/  ULDC.64 UR4, c[0x4][0x8] ;  /* 0x0100020000047ab9 */ /* 0x000fe20000000a00 */
[----:B------:R-:W-:Y:S01]  /*cc50*/  IMAD.U32 R4, RZ, RZ, UR6 ;  /* 0x00000006ff047e24 */ /* 0x000fe2000f8e00ff */
[----:B------:R-:W-:Y:S01]  /*cc60*/  MOV R7, UR9 ;  /* 0x0000000900077c02 */ /* 0x000fe20008000f00 */
[----:B------:R-:W0:Y:S01]  /*cc70*/  LDC.64 R2, c[0x4][R2] ;  /* 0x0100000002027b82 */ /* 0x000e220000000a00 */
[----:B------:R-:W-:Y:S02]  /*cc80*/  IMAD.U32 R5, RZ, RZ, UR7 ;  /* 0x00000007ff057e24 */ /* 0x000fe4000f8e00ff */
[----:B------:R-:W-:Y:S02]  /*cc90*/  IMAD.U32 R6, RZ, RZ, UR8 ;  /* 0x00000008ff067e24 */ /* 0x000fe4000f8e00ff */
[----:B------:R-:W-:-:S02]  /*cca0*/  IMAD.U32 R10, RZ, RZ, UR4 ;  /* 0x00000004ff0a7e24 */ /* 0x000fc4000f8e00ff */
[----:B------:R-:W-:Y:S02]  /*ccb0*/  IMAD.U32 R11, RZ, RZ, UR5 ;  /* 0x00000005ff0b7e24 */ /* 0x000fe4000f8e00ff */
[----:B------:R-:W-:Y:S02]  /*ccc0*/  IMAD.MOV.U32 R8, RZ, RZ, 0x70 ;  /* 0x00000070ff087424 */ /* 0x000fe400078e00ff */
[----:B------:R-:W-:Y:S02]  /*ccd0*/  IMAD.MOV.U32 R12, RZ, RZ, 0x1 ;  /* 0x00000001ff0c7424 */ /* 0x000fe400078e00ff */
[----:B------:R-:W-:-:S07]  /*cce0*/  IMAD.MOV.U32 R13, RZ, RZ, RZ ;  /* 0x000000ffff0d7224 */ /* 0x000fce00078e00ff */
[----:B------:R-:W-:-:S07]  /*ccf0*/  LEPC R20, `(.L_x_40) ;  /* 0x000000001014794e */ /* 0x000fce0000000000 */
[----:B0-----:R-:W-:Y:S05]  /*cd00*/  CALL.ABS.NOINC R2 ;  /* 0x0000000002007343 */ /* 0x001fea0003c00000 */
.L_x_40:
        /* <DEDUP_REMOVED lines=8> */
[----:B------:R0:W1:Y:S01]  /*cd90*/  LDC.64 R2, c[0x4][R16] ;  /* 0x0100000010027b82 */ /* 0x0000620000000a00 */
[----:B------:R-:W-:Y:S01]  /*cda0*/  MOV R4, UR6 ;  /* 0x0000000600047c02 */ /* 0x000fe20008000f00 */
[----:B------:R-:W-:Y:S01]  /*cdb0*/  IMAD.U32 R5, RZ, RZ, UR7 ;  /* 0x00000007ff057e24 */ /* 0x000fe2000f8e00ff */
[----:B------:R-:W-:Y:S01]  /*cdc0*/  MOV R8, 0x70 ;  /* 0x0000007000087802 */ /* 0x000fe20000000f00 */
[----:B------:R-:W-:Y:S02]  /*cdd0*/  IMAD.U32 R6, RZ, RZ, UR8 ;  /* 0x00000008ff067e24 */ /* 0x000fe4000f8e00ff */
[----:B------:R-:W-:-:S02]  /*cde0*/  IMAD.U32 R7, RZ, RZ, UR9 ;  /* 0x00000009ff077e24 */ /* 0x000fc4000f8e00ff */
[----:B------:R-:W-:Y:S02]  /*cdf0*/  IMAD.U32 R10, RZ, RZ, UR4 ;  /* 0x00000004ff0a7e24 */ /* 0x000fe4000f8e00ff */
[----:B------:R-:W-:Y:S02]  /*ce00*/  IMAD.U32 R11, RZ, RZ, UR5 ;  /* 0x00000005ff0b7e24 */ /* 0x000fe4000f8e00ff */
[----:B------:R-:W-:Y:S02]  /*ce10*/  IMAD.MOV.U32 R12, RZ, RZ, 0x1 ;  /* 0x00000001ff0c7424 */ /* 0x000fe400078e00ff */
[----:B0-----:R-:W-:-:S07]  /*ce20*/  IMAD.MOV.U32 R13, RZ, RZ, RZ ;  /* 0x000000ffff0d7224 */ /* 0x001fce00078e00ff */
[----:B------:R-:W-:-:S07]  /*ce30*/  LEPC R20, `(.L_x_42) ;  /* 0x000000001014794e */ /* 0x000fce0000000000 */
[----:B-1----:R-:W-:Y:S05]  /*ce40*/  CALL.ABS.NOINC R2 ;  /* 0x0000000002007343 */ /* 0x002fea0003c00000 */
.L_x_42:
[----:B------:R0:W1:Y:S01]  /*ce50*/  LDC.64 R2, c[0x4][R16] ;  /* 0x0100000010027b82 */ /* 0x0000620000000a00 */
[----:B------:R-:W-:Y:S01]  /*ce60*/  ULDC.64 UR6, c[0x4][0xa8] ;  /* 0x01002a0000067ab9 */ /* 0x000fe20000000a00 */
[----:B------:R-:W-:Y:S01]  /*ce70*/  ULDC.64 UR8, c[0x4][0xb0] ;  /* 0x01002c0000087ab9 */ /* 0x000fe20000000a00 */
[----:B------:R-:W-:Y:S01]  /*ce80*/  ULDC.64 UR4, c[0x4][0x18] ;  /* 0x0100060000047ab9 */ /* 0x000fe20000000a00 */
[----:B------:R-:W-:Y:S01]  /*ce90*/  IMAD.U32 R4, RZ, RZ, UR6 ;  /* 0x00000006ff047e24 */ /* 0x000fe2000f8e00ff */
[----:B------:R-:W-:Y:S01]  /*cea0*/  MOV R7, UR9 ;  /* 0x0000000900077c02 */ /* 0x000fe20008000f00 */
[----:B------:R-:W-:Y:S02]  /*ceb0*/  IMAD.U32 R5, RZ, RZ, UR7 ;  /* 0x00000007ff057e24 */ /* 0x000fe4000f8e00ff */
[----:B------:R-:W-:Y:S02]  /*cec0*/  IMAD.U32 R6, RZ, RZ, UR8 ;  /* 0x00000008ff067e24 */ /* 0x000fe4000f8e00ff */
[----:B------:R-:W-:-:S02]  /*ced0*/  IMAD.U32 R10, RZ, RZ, UR4 ;  /* 0x00000004ff0a7e24 */ /* 0x000fc4000f8e00ff */
[----:B------:R-:W-:Y:S02]  /*cee0*/  IMAD.U32 R11, RZ, RZ, UR5 ;  /* 0x00000005ff0b7e24 */ /* 0x000fe4000f8e00ff */
[----:B------:R-:W-:Y:S02]  /*cef0*/  IMAD.MOV.U32 R8, RZ, RZ, 0x70 ;  /* 0x00000070ff087424 */ /* 0x000fe400078e00ff */
[----:B------:R-:W-:Y:S02]  /*cf00*/  IMAD.MOV.U32 R12, RZ, RZ, 0x1 ;  /* 0x00000001ff0c7424 */ /* 0x000fe400078e00ff */
[----:B0-----:R-:W-:-:S07]  /*cf10*/  IMAD.MOV.U32 R13, RZ, RZ, RZ ;  /* 0x000000ffff0d7224 */ /* 0x001fce00078e00ff */
[----:B------:R-:W-:-:S07]  /*cf20*/  LEPC R20, `(.L_x_41) ;  /* 0x000000001014794e */ /* 0x000fce0000000000 */
[----:B-1----:R-:W-:Y:S05]  /*cf30*/  CALL.ABS.NOINC R2 ;  /* 0x0000000002007343 */ /* 0x002fea0003c00000 */
.L_x_41:
[----:B------:R-:W0:Y:S01]  /*cf40*/  LDC.64 R2, c[0x0][0x9f8] ;  /* 0x00027e00ff027b82 */ /* 0x000e220000000a00 */
[----:B------:R-:W-:Y:S01]  /*cf50*/  ULDC.64 UR4, c[0x0][0x208] ;  /* 0x0000820000047ab9 */ /* 0x000fe20000000a00 */
[----:B0-----:R-:W-:-:S04]  /*cf60*/  ISETP.NE.U32.AND P0, PT, R2, RZ, PT ;  /* 0x000000ff0200720c */ /* 0x001fc80003f05070 */
[----:B------:R-:W-:-:S13]  /*cf70*/  ISETP.NE.AND.EX P0, PT, R3, RZ, PT, P0 ;  /* 0x000000ff0300720c */ /* 0x000fda0003f05300 */
[----:B------:R-:W0:Y:S02]  /*cf80*/  @P0 LDC.64 R2, c[0x0][0x9f8] ;  /* 0x00027e00ff020b82 */ /* 0x000e240000000a00 */
[----:B0-----:R-:W-:-:S05]  /*cf90*/  @P0 IMAD.WIDE R2, R18, 0x4, R2 ;  /* 0x0000000412020825 */ /* 0x001fca00078e0202 */
[----:B------:R0:W2:Y:S01]  /*cfa0*/  @P0 LDG.E R18, desc[UR4][R2.64] ;  /* 0x0000000402120981 */ /* 0x0000a2000c1e1900 */
[----:B------:R-:W-:Y:S01]  /*cfb0*/  UMOV UR4, 0xffffffff ;  /* 0xffffffff00047882 */ /* 0x000fe20000000000 */
[----:B------:R-:W-:Y:S01]  /*cfc0*/  IADD3 R17, R17, -0x1, RZ ;  /* 0xffffffff11117810 */ /* 0x000fe20007ffe0ff */
[----:B------:R-:W1:Y:S01]  /*cfd0*/  S2R R16, SR_TID.X ;  /* 0x0000000000107919 */ /* 0x000e620000002100 */
[----:B0-----:R-:W0:Y:S02]  /*cfe0*/  LDC.64 R2, c[0x0][0x418] ;  /* 0x00010600ff027b82 */ /* 0x001e240000000a00 */
[----:B0-----:R-:W-:Y:S02]  /*cff0*/  ISETP.NE.U32.AND P0, PT, R2, RZ, PT ;  /* 0x000000ff0200720c */ /* 0x001fe40003f05070 */
[----:B-1----:R-:W-:Y:S02]  /*d000*/  SHF.R.U32.HI R0, RZ, 0x5, R16 ;  /* 0x00000005ff007819 */ /* 0x002fe40000011610 */
[----:B------:R-:W-:-:S02]  /*d010*/  ISETP.NE.AND.EX P1, PT, R3, RZ, PT, P0 ;  /* 0x000000ff0300720c */ /* 0x000fc40003f25300 */
[----:B------:R-:W-:Y:S02]  /*d020*/  LOP3.LUT R0, R0, 0x3, RZ, 0xc0, !PT ;  /* 0x0000000300007812 */ /* 0x000fe400078ec0ff */
[----:B------:R-:W-:-:S05]  /*d030*/  P2R R4, PR, RZ, 0x2 ;  /* 0x00000002ff047803 */ /* 0x000fca0000000000 */
[----:B------:R0:W-:Y:S01]  /*d040*/  STL [R1+0x4], R4 ;  /* 0x0000040401007387 */ /* 0x0001e20000100800 */
[----:B--2---:R-:W-:Y:S02]  /*d050*/  SHF.R.S32.HI R19, RZ, 0x1f, R18 ;  /* 0x0000001fff137819 */ /* 0x004fe40000011412 */
[----:B------:R-:W-:Y:S01]  /*d060*/  SEL R16, R18, RZ, !P1 ;  /* 0x000000ff12107207 */ /* 0x000fe20004800000 */
[----:B0-----:R-:W-:Y:S06]  /*d070*/  BRA.DIV UR4, `(.L_x_43) ;  /* 0x0000003e04e07947 */ /* 0x001fec000b800000 */
[----:B------:R0:W1:Y:S02]  /*d080*/  SHFL.IDX PT, R14, R0, RZ, 0x1f ;  /* 0x00001fff000e7589 */ /* 0x00006400000e0000 */
.L_x_134:
[----:B------:R-:W-:Y:S02]  /*d090*/  PLOP3.LUT P2, PT, PT, PT, PT, 0x8, 0x0 ;  /* 0x000000000000781c */ /* 0x000fe40003f4e170 */
[----:B-1----:R-:W-:Y:S02]  /*d0a0*/  ISETP.NE.AND P0, PT, R14, RZ, PT ;  /* 0x000000ff0e00720c */ /* 0x002fe40003f05270 */
[----:B0-----:R-:W-:-:S05]  /*d0b0*/  P2R R0, PR, RZ, 0x4 ;  /* 0x00000004ff007803 */ /* 0x001fca0000000000 */
[----:B------:R0:W-:Y:S06]  /*d0c0*/  STL [R1], R0 ;  /* 0x0000000001007387 */ /* 0x0001ec0000100800 */
[----:B------:R-:W-:Y:S05]  /*d0d0*/  @P0 BRA `(.L_x_44) ;  /* 0x00000004002c0947 */ /* 0x000fea0003800000 */
[----:B------:R-:W-:-:S03]  /*d0e0*/  UMOV UR4, 0xffffffff ;  /* 0xffffffff00047882 */ /* 0x000fc60000000000 */
[----:B------:R-:W-:Y:S05]  /*d0f0*/  BRA.DIV UR4, `(.L_x_45) ;  /* 0x0000003e04e07947 */ /* 0x000fea000b800000 */
[----:B------:R-:W-:-:S13]  /*d100*/  ELECT P6, URZ, PT ;  /* 0x00000000003f782f */ /* 0x000fda00038c0000 */
.L_x_137:
[----:B------:R-:W-:Y:S05]  /*d110*/  @!P6 BRA `(.L_x_44) ;  /* 0x00000004001ce947 */ /* 0x000fea0003800000 */
[----:B------:R-:W-:Y:S01]  /*d120*/  IMAD.MOV.U32 R16, RZ, RZ, R18 ;  /* 0x000000ffff107224 */ /* 0x000fe200078e0012 */
[----:B------:R-:W-:Y:S06]  /*d130*/  @!P1 BRA `(.L_x_46) ;  /* 0x0000000000489947 */ /* 0x000fec0003800000 */
[----:B------:R-:W1:Y:S01]  /*d140*/  LDC R6, c[0x0][0x43c] ;  /* 0x00010f00ff067b82 */ /* 0x000e620000000800 */
[----:B------:R-:W-:Y:S01]  /*d150*/  ULDC.64 UR4, c[0x0][0x428] ;  /* 0x00010a0000047ab9 */ /* 0x000fe20000000a00 */
[----:B------:R-:W-:Y:S01]  /*d160*/  ULDC.64 UR6, c[0x0][0x208] ;  /* 0x0000820000067ab9 */ /* 0x000fe20000000a00 */
[----:B------:R-:W-:-:S04]  /*d170*/  IMAD R7, R19, UR4, RZ ;  /* 0x0000000413077c24 */ /* 0x000fc8000f8e02ff */
[----:B------:R-:W-:Y:S01]  /*d180*/  IMAD R7, R18, UR5, R7 ;  /* 0x0000000512077c24 */ /* 0x000fe2000f8e0207 */
[----:B-1----:R-:W-:-:S13]  /*d190*/  ISETP.NE.AND P0, PT, R6, 0x1, PT ;  /* 0x000000010600780c */ /* 0x002fda0003f05270 */
[----:B------:R-:W0:Y:S02]  /*d1a0*/  @P0 LDC.64 R4, c[0x0][0x440] ;  /* 0x00011000ff040b82 */ /* 0x000e240000000a00 */
[----:B0-----:R-:W-:-:S04]  /*d1b0*/  @P0 IMAD.HI.U32 R0, R17, R4, RZ ;  /* 0x0000000411000227 */ /* 0x001fc800078e00ff */
[----:B------:R-:W-:Y:S01]  /*d1c0*/  IMAD.MOV.U32 R4, RZ, RZ, R17 ;  /* 0x000000ffff047224 */ /* 0x000fe200078e0011 */
[----:B------:R-:W-:-:S04]  /*d1d0*/  @P0 SHF.R.U32.HI R4, RZ, R5, R0 ;  /* 0x00000005ff040219 */ /* 0x000fc80000011600 */
[--C-:B------:R-:W-:Y:S01]  /*d1e0*/  SHF.R.S32.HI R5, RZ, 0x1f, R4.reuse ;  /* 0x0000001fff057819 */ /* 0x100fe20000011404 */
[--C-:B------:R-:W-:Y:S02]  /*d1f0*/  IMAD.MOV R0, RZ, RZ, -R4.reuse ;  /* 0x000000ffff007224 */ /* 0x100fe400078e0a04 */
[----:B------:R-:W-:-:S04]  /*d200*/  IMAD.WIDE.U32 R4, R18, UR4, R4 ;  /* 0x0000000412047c25 */ /* 0x000fc8000f8e0004 */
[----:B------:R-:W-:Y:S01]  /*d210*/  IMAD R17, R6, R0, R17 ;  /* 0x0000000006117224 */ /* 0x000fe200078e0211 */
[----:B------:R-:W-:Y:S01]  /*d220*/  LEA R2, P0, R4, R2, 0x2 ;  /* 0x0000000204027211 */ /* 0x000fe200078010ff */
[----:B------:R-:W-:-:S05]  /*d230*/  IMAD.IADD R0, R5, 0x1, R7 ;  /* 0x0000000105007824 */ /* 0x000fca00078e0207 */
[----:B------:R-:W-:-:S05]  /*d240*/  LEA.HI.X R3, R4, R3, R0, 0x2, P0 ;  /* 0x0000000304037211 */ /* 0x000fca00000f1400 */
[----:B------:R1:W5:Y:S02]  /*d250*/  LDG.E R16, desc[UR6][R2.64] ;  /* 0x0000000602107981 */ /* 0x000364000c1e1900 */
.L_x_46:
[----:B0-----:R-:W-:Y:S01]  /*d260*/  IMAD.MOV.U32 R0, RZ, RZ, 0x1 ;  /* 0x00000001ff007424 */ /* 0x001fe200078e00ff */
[----:B------:R-:W1:Y:S04]  /*d270*/  S2R R8, SR_TID.X ;  /* 0x0000000000087919 */ /* 0x000e680000002100 */
[----:B------:R-:W-:-:S04]  /*d280*/  SHF.L.U32 R0, R0, 0x1f, RZ ;  /* 0x0000001f00007819 */ /* 0x000fc800000006ff */
[----:B------:R-:W0:Y:S01]  /*d290*/  SYNCS.PHASECHK.TRANS64.TRYWAIT P0, [UR38+0x38840], R0 ;  /* 0x03884000ff0075a7 */ /* 0x000e220008000166 */
[----:B-1----:R-:W-:-:S04]  /*d2a0*/  LOP3.LUT R2, R8, 0x7f, RZ, 0xc0, !PT ;  /* 0x0000007f08027812 */ /* 0x002fc800078ec0ff */
[----:B------:R-:W-:Y:S01]  /*d2b0*/  ISETP.NE.AND P1, PT, R2, RZ, PT ;  /* 0x000000ff0200720c */ /* 0x000fe20003f25270 */
[----:B0-----:R-:W-:-:S12]  /*d2c0*/  @!P0 BRA `(.L_x_47) ;  /* 0x0000003c008c8947 */ /* 0x001fd80003800000 */
.L_x_138:
[----:B------:R-:W-:Y:S05]  /*d2d0*/  @P1 BRA `(.L_x_48) ;  /* 0x0000000000181947 */ /* 0x000fea0003800000 */
[----:B------:R-:W1:Y:S01]  /*d2e0*/  S2R R2, SR_TID.X ;  /* 0x0000000000027919 */ /* 0x000e620000002100 */
[----:B0-----:R-:W-:-:S04]  /*d2f0*/  MOV R0, 0xa000 ;  /* 0x0000a00000007802 */ /* 0x001fc80000000f00 */
[----:B------:R2:W-:Y:S01]  /*d300*/  SYNCS.ARRIVE.TRANS64 RZ, [UR38+0x38830], R0 ;  /* 0x03883000ffff79a7 */ /* 0x0005e20008000026 */
[----:B-1----:R-:W-:-:S13]  /*d310*/  LOP3.LUT P0, RZ, R2, 0x1f, RZ, 0xc0, !PT ;  /* 0x0000001f02ff7812 */ /* 0x002fda000780c0ff */
[----:B--2---:R-:W-:Y:S05]  /*d320*/  @!P0 BRA `(.L_x_48) ;  /* 0x0000000000048947 */ /* 0x004fea0003800000 */
[----:B------:R-:W-:Y:S01]  /*d330*/  BPT.TRAP 0x1 ;  /* 0x000000040000795c */ /* 0x000fe20000300000 */
.L_x_48:
[----:B------:R-:W-:Y:S01]  /*d340*/  R2UR UR11, R17 ;  /* 0x00000000110b72ca */ /* 0x000fe200000e0000 */
[----:B------:R-:W-:Y:S01]  /*d350*/  ULDC.64 UR4, c[0x0][0x198] ;  /* 0x0000660000047ab9 */ /* 0x000fe20000000a00 */
[----:B-----5:R-:W-:Y:S01]  /*d360*/  R2UR UR13, R16 ;  /* 0x00000000100d72ca */ /* 0x020fe200000e0000 */
[----:B------:R-:W-:Y:S01]  /*d370*/  UIADD3 UR4, UP0, UR4, 0x370, URZ ;  /* 0x0000037004047890 */ /* 0x000fe2000ff1e03f */
[----:B------:R-:W-:Y:S01]  /*d380*/  PLOP3.LUT P0, PT, PT, PT, PT, 0x80, 0x0 ;  /* 0x000000000000781c */ /* 0x000fe20003f0f070 */
[----:B------:R-:W-:Y:S02]  /*d390*/  UIADD3 UR8, UR38, 0x24400, URZ ;  /* 0x0002440026087890 */ /* 0x000fe4000fffe03f */
[----:B------:R-:W-:Y:S01]  /*d3a0*/  UIADD3 UR9, UR38, 0x38830, URZ ;  /* 0x0003883026097890 */ /* 0x000fe2000fffe03f */
[----:B0-----:R-:W-:Y:S01]  /*d3b0*/  P2R R0, PR, RZ, 0x1 ;  /* 0x00000001ff007803 */ /* 0x001fe20000000000 */
[----:B------:R-:W-:Y:S02]  /*d3c0*/  UIADD3.X UR5, URZ, UR5, URZ, UP0, !UPT ;  /* 0x000000053f057290 */ /* 0x000fe400087fe43f */
[----:B------:R-:W-:-:S02]  /*d3d0*/  UIADD3 UR24, UR38, 0x26c00, URZ ;  /* 0x00026c0026187890 */ /* 0x000fc4000fffe03f */
[----:B------:R-:W-:Y:S01]  /*d3e0*/  UIMAD UR11, UR11, 0x50, URZ ;  /* 0x000000500b0b78a4 */ /* 0x000fe2000f8e023f */
[----:B------:R1:W-:Y:S01]  /*d3f0*/  STL [R1], R0 ;  /* 0x0000000001007387 */ /* 0x0003e20000100800 */
[----:B------:R-:W-:Y:S02]  /*d400*/  UIADD3 UR16, UR38, 0x29400, URZ ;  /* 0x0002940026107890 */ /* 0x000fe4000fffe03f */
[----:B------:R-:W-:Y:S01]  /*d410*/  UIADD3 UR32, UR38, 0x2bc00, URZ ;  /* 0x0002bc0026207890 */ /* 0x000fe2000fffe03f */
[----:B------:R-:W-:Y:S01]  /*d420*/  UMOV UR6, 0x0 ;  /* 0x0000000000067882 */ /* 0x000fe20000000000 */
[----:B------:R-:W-:Y:S01]  /*d430*/  UMOV UR7, 0x14f00000 ;  /* 0x14f0000000077882 */ /* 0x000fe20000000000 */
[----:B------:R-:W-:Y:S01]  /*d440*/  UMOV UR10, URZ ;  /* 0x0000003f000a7c82 */ /* 0x000fe20008000000 */
[----:B------:R-:W-:Y:S01]  /*d450*/  UMOV UR12, UR36 ;  /* 0x00000024000c7c82 */ /* 0x000fe20008000000 */
[----:B------:R-:W-:Y:S01]  /*d460*/  UMOV UR26, 0x40 ;  /* 0x00000040001a7882 */ /* 0x000fe20000000000 */
[----:B------:R-:W-:Y:S01]  /*d470*/  UMOV UR28, UR36 ;  /* 0x00000024001c7c82 */ /* 0x000fe20008000000 */
[----:B------:R-:W-:Y:S01]  /*d480*/  UMOV UR25, UR9 ;  /* 0x0000000900197c82 */ /* 0x000fe20008000000 */
[----:B------:R-:W-:Y:S01]  /*d490*/  UMOV UR29, UR13 ;  /* 0x0000000d001d7c82 */ /* 0x000fe20008000000 */
[----:B------:R-:W-:Y:S01]  /*d4a0*/  UMOV UR27, UR11 ;  /* 0x0000000b001b7c82 */ /* 0x000fe20008000000 */
[----:B------:R-:W-:Y:S01]  /*d4b0*/  UMOV UR18, 0x80 ;  /* 0x0000008000127882 */ /* 0x000fe20000000000 */
[----:B------:R-:W-:Y:S01]  /*d4c0*/  UMOV UR20, UR36 ;  /* 0x0000002400147c82 */ /* 0x000fe20008000000 */
[----:B------:R1:W-:Y:S01]  /*d4d0*/  UTMALDG.4D [UR8], [UR4], desc[UR6] ;  /* 0x00000608040075b4 */ /* 0x0003e20008019000 */
[----:B------:R-:W-:Y:S01]  /*d4e0*/  UMOV UR17, UR9 ;  /* 0x0000000900117c82 */ /* 0x000fe20008000000 */
[----:B------:R-:W-:Y:S01]  /*d4f0*/  UMOV UR21, UR13 ;  /* 0x0000000d00157c82 */ /* 0x000fe20008000000 */
[----:B------:R-:W-:Y:S01]  /*d500*/  UMOV UR19, UR11 ;  /* 0x0000000b00137c82 */ /* 0x000fe20008000000 */
[----:B------:R-:W-:Y:S01]  /*d510*/  UMOV UR34, 0xc0 ;  /* 0x000000c000227882 */ /* 0x000fe20000000000 */
[----:B------:R-:W-:Y:S01]  /*d520*/  UMOV UR33, UR9 ;  /* 0x0000000900217c82 */ /* 0x000fe20008000000 */
[----:B------:R-:W-:Y:S01]  /*d530*/  UMOV UR37, UR13 ;  /* 0x0000000d00257c82 */ /* 0x000fe20008000000 */
[----:B------:R-:W-:Y:S01]  /*d540*/  UMOV UR35, UR11 ;  /* 0x0000000b00237c82 */ /* 0x000fe20008000000 */
[----:B------:R1:W-:Y:S01]  /*d550*/  UTMALDG.4D [UR24], [UR4], desc[UR6] ;  /* 0x00000618040075b4 */ /* 0x0003e20008019000 */
[----:B------:R1:W-:Y:S01]  /*d560*/  UTMALDG.4D [UR16], [UR4], desc[UR6] ;  /* 0x00000610040075b4 */ /* 0x0003e20008019000 */
[----:B------:R1:W-:Y:S02]  /*d570*/  UTMALDG.4D [UR32], [UR4], desc[UR6] ;  /* 0x00000620040075b4 */ /* 0x0003e40008019000 */
[----:B-1----:R-:W-:Y:S01]  /*d580*/  NOP ;  /* 0x0000000000007918 */ /* 0x002fe20000000000 */
.L_x_44:
[----:B------:R-:W-:Y:S05]  /*d590*/  WARPSYNC.ALL ;  /* 0x0000000000007948 */ /* 0x000fea0003800000 */
[----:B------:R-:W-:Y:S01]  /*d5a0*/  UIADD3 UR4, UR38, 0x14400, URZ ;  /* 0x0001440026047890 */ /* 0x000fe2000fffe03f */
[----:B------:R-:W-:Y:S03]  /*d5b0*/  BAR.SYNC.DEFER_BLOCKING 0x8, 0x180 ;  /* 0x0206000000007b1d */ /* 0x000fe60000010000 */
        /* <DEDUP_REMOVED lines=9> */
[----:B------:R-:W1:Y:S01]  /*d650*/  LDC.64 R2, c[0x4][R2] ;  /* 0x0100000002027b82 */ /* 0x000e620000000a00 */
        /* <DEDUP_REMOVED lines=8> */
[----:B01----:R-:W-:Y:S05]  /*d6e0*/  CALL.ABS.NOINC R2 ;  /* 0x0000000002007343 */ /* 0x003fea0003c00000 */
.L_x_49:
[----:B------:R-:W1:Y:S01]  /*d6f0*/  S2R R4, SR_CTAID.Z ;  /* 0x0000000000047919 */ /* 0x000e620000002700 */
[----:B------:R-:W2:Y:S01]  /*d700*/  LDC R20, c[0x0][0x448] ;  /* 0x00011200ff147b82 */ /* 0x000ea20000000800 */
[----:B------:R-:W-:Y:S01]  /*d710*/  USHF.R.S32.HI UR4, URZ, 0x1f, UR36 ;  /* 0x0000001f3f047899 */ /* 0x000fe20008011424 */
[----:B------:R-:W3:Y:S01]  /*d720*/  S2R R12, SR_TID.X ;  /* 0x00000000000c7919 */ /* 0x000ee20000002100 */
[----:B------:R-:W-:Y:S02]  /*d730*/  ULDC.64 UR8, c[0x0][0x2d8] ;  /* 0x0000b60000087ab9 */ /* 0x000fe40000000a00 */
[----:B------:R-:W-:Y:S01]  /*d740*/  UIMAD UR6, UR4, UR8, URZ ;  /* 0x00000008040672a4 */ /* 0x000fe2000f8e023f */
[----:B------:R-:W4:Y:S02]  /*d750*/  S2R R11, SR_CTAID.X ;  /* 0x00000000000b7919 */ /* 0x000f240000002500 */
[----:B------:R-:W0:Y:S01]  /*d760*/  LDC.64 R2, c[0x0][0x2e0] ;  /* 0x0000b800ff027b82 */ /* 0x000e220000000a00 */
[----:B------:R-:W-:-:S02]  /*d770*/  UIMAD.WIDE.U32 UR4, UR36, UR8, URZ ;  /* 0x00000008240472a5 */ /* 0x000fc4000f8e003f */
[----:B------:R-:W-:-:S04]  /*d780*/  UIMAD UR6, UR36, UR9, UR6 ;  /* 0x00000009240672a4 */ /* 0x000fc8000f8e0206 */
[----:B------:R-:W-:Y:S01]  /*d790*/  UIADD3 UR5, UR5, UR6, URZ ;  /* 0x0000000605057290 */ /* 0x000fe2000fffe03f */
[----:B--2---:R-:W-:Y:S02]  /*d7a0*/  ISETP.NE.AND P0, PT, R20, 0x1, PT ;  /* 0x000000011400780c */ /* 0x004fe40003f05270 */
[----:B-1----:R-:W-:Y:S02]  /*d7b0*/  SHF.R.S32.HI R5, RZ, 0x1f, R4 ;  /* 0x0000001fff057819 */ /* 0x002fe40000011404 */
[----:B---3--:R-:W-:-:S03]  /*d7c0*/  LOP3.LUT R9, R12, 0x7f, RZ, 0xc0, !PT ;  /* 0x0000007f0c097812 */ /* 0x008fc600078ec0ff */
[----:B0-----:R-:W-:-:S06]  /*d7d0*/  IMAD R0, R5, R2, RZ ;  /* 0x0000000205007224 */ /* 0x001fcc00078e02ff */
[----:B------:R-:W0:Y:S01]  /*d7e0*/  @P0 LDC R6, c[0x0][0x44c] ;  /* 0x00011300ff060b82 */ /* 0x000e220000000800 */
[----:B------:R-:W-:Y:S01]  /*d7f0*/  SHF.R.U32.HI R8, RZ, 0x3, R9 ;  /* 0x00000003ff087819 */ /* 0x000fe20000011609 */
[C---:B------:R-:W-:Y:S01]  /*d800*/  IMAD R5, R4.reuse, R3, R0 ;  /* 0x0000000304057224 */ /* 0x040fe200078e0200 */
[----:B------:R-:W-:Y:S01]  /*d810*/  SHF.L.U32 R9, R9, 0x3, RZ ;  /* 0x0000000309097819 */ /* 0x000fe200000006ff */
[----:B------:R-:W-:Y:S01]  /*d820*/  IMAD.WIDE.U32 R2, R4, R2, UR4 ;  /* 0x0000000404027e25 */ /* 0x000fe2000f8e0002 */
[----:B------:R-:W-:-:S03]  /*d830*/  ULDC.64 UR4, c[0x0][0x2d0] ;  /* 0x0000b40000047ab9 */ /* 0x000fc60000000a00 */
[----:B------:R-:W1:Y:S01]  /*d840*/  @P0 LDC R0, c[0x0][0x450] ;  /* 0x00011400ff000b82 */ /* 0x000e620000000800 */
[----:B------:R-:W-:Y:S02]  /*d850*/  IMAD.IADD R3, R3, 0x1, R5 ;  /* 0x0000000103037824 */ /* 0x000fe400078e0205 */
[----:B------:R-:W-:-:S05]  /*d860*/  IMAD.SHL.U32 R5, R12, 0x10, RZ ;  /* 0x000000100c057824 */ /* 0x000fca00078e00ff */
[----:B------:R-:W-:-:S04]  /*d870*/  LOP3.LUT R5, R8, 0x70, R5, 0xf8, !PT ;  /* 0x0000007008057812 */ /* 0x000fc800078ef805 */
[----:B----4-:R-:W-:-:S05]  /*d880*/  LEA R5, R11, R5, 0x7 ;  /* 0x000000050b057211 */ /* 0x010fca00078e38ff */
[----:B0-----:R-:W-:-:S04]  /*d890*/  @P0 IMAD.HI.U32 R6, R5, R6, RZ ;  /* 0x0000000605060227 */ /* 0x001fc800078e00ff */
[----:B------:R-:W-:Y:S01]  /*d8a0*/  IMAD.MOV.U32 R4, RZ, RZ, R5 ;  /* 0x000000ffff047224 */ /* 0x000fe200078e0005 */
[----:B-1----:R-:W-:-:S05]  /*d8b0*/  @P0 SHF.R.U32.HI R4, RZ, R0, R6 ;  /* 0x00000000ff040219 */ /* 0x002fca0000011606 */
[----:B------:R-:W-:Y:S02]  /*d8c0*/  IMAD.MOV R0, RZ, RZ, -R4 ;  /* 0x000000ffff007224 */ /* 0x000fe400078e0a04 */
[----:B------:R-:W-:-:S04]  /*d8d0*/  IMAD.WIDE.U32 R2, R4, UR4, R2 ;  /* 0x0000000404027c25 */ /* 0x000fc8000f8e0002 */
[----:B------:R-:W-:Y:S01]  /*d8e0*/  IMAD R0, R20, R0, R5 ;  /* 0x0000000014007224 */ /* 0x000fe200078e0205 */
[----:B------:R-:W-:-:S05]  /*d8f0*/  SHF.R.S32.HI R5, RZ, 0x1f, R4 ;  /* 0x0000001fff057819 */ /* 0x000fca0000011404 */
[----:B------:R-:W-:-:S04]  /*d900*/  IMAD R5, R5, UR4, RZ ;  /* 0x0000000405057c24 */ /* 0x000fc8000f8e02ff */
[----:B------:R-:W-:Y:S01]  /*d910*/  IMAD R5, R4, UR5, R5 ;  /* 0x0000000504057c24 */ /* 0x000fe2000f8e0205 */
[----:B------:R-:W-:Y:S01]  /*d920*/  SHF.R.S32.HI R4, RZ, 0x1f, R0 ;  /* 0x0000001fff047819 */ /* 0x000fe20000011400 */
[----:B------:R-:W-:Y:S02]  /*d930*/  ULDC.64 UR4, c[0x0][0x2c8] ;  /* 0x0000b20000047ab9 */ /* 0x000fe40000000a00 */
[----:B------:R-:W-:Y:S02]  /*d940*/  IMAD.IADD R3, R3, 0x1, R5 ;  /* 0x0000000103037824 */ /* 0x000fe400078e0205 */
[----:B------:R-:W-:Y:S02]  /*d950*/  IMAD R5, R4, UR4, RZ ;  /* 0x0000000404057c24 */ /* 0x000fe4000f8e02ff */
[----:B------:R-:W-:-:S04]  /*d960*/  IMAD.WIDE.U32 R2, R0, UR4, R2 ;  /* 0x0000000400027c25 */ /* 0x000fc8000f8e0002 */
[----:B------:R-:W-:Y:S01]  /*d970*/  IMAD R4, R0, UR5, R5 ;  /* 0x0000000500047c24 */ /* 0x000fe2000f8e0205 */
[----:B------:R-:W-:Y:S01]  /*d980*/  ULDC.64 UR4, c[0x0][0x280] ;  /* 0x0000a00000047ab9 */ /* 0x000fe20000000a00 */
[----:B------:R-:W-:Y:S01]  /*d990*/  IMAD.SHL.U32 R0, R12, 0x8, RZ ;  /* 0x000000080c007824 */ /* 0x000fe200078e00ff */
[----:B------:R-:W-:Y:S01]  /*d9a0*/  LEA R7, P0, R2, UR4, 0x1 ;  /* 0x0000000402077c11 */ /* 0x000fe2000f8008ff */
[----:B------:R-:W-:Y:S01]  /*d9b0*/  IMAD.IADD R3, R3, 0x1, R4 ;  /* 0x0000000103037824 */ /* 0x000fe200078e0204 */
[----:B------:R-:W-:Y:S02]  /*d9c0*/  ULDC UR4, c[0x0][0x2b8] ;  /* 0x0000ae0000047ab9 */ /* 0x000fe40000000800 */
[----:B------:R-:W-:Y:S02]  /*d9d0*/  LOP3.LUT R10, R0, 0x38, RZ, 0xc0, !PT ;  /* 0x00000038000a7812 */ /* 0x000fe400078ec0ff */
[----:B------:R-:W-:Y:S02]  /*d9e0*/  LEA.HI.X R6, R2, UR5, R3, 0x1, P0 ;  /* 0x0000000502067c11 */ /* 0x000fe400080f0c03 */
[----:B------:R-:W-:-:S02]  /*d9f0*/  LOP3.LUT R2, R10, 0x40, RZ, 0xfc, !PT ;  /* 0x000000400a027812 */ /* 0x000fc400078efcff */
[----:B------:R-:W-:Y:S02]  /*da00*/  LOP3.LUT R3, R0, 0x1c0, RZ, 0xc0, !PT ;  /* 0x000001c000037812 */ /* 0x000fe400078ec0ff */
[----:B------:R-:W-:Y:S02]  /*da10*/  ISETP.GE.AND P0, PT, R2, UR4, PT ;  /* 0x0000000402007c0c */ /* 0x000fe4000bf06270 */
[----:B------:R-:W-:Y:S02]  /*da20*/  LOP3.LUT R2, R10, 0x80, RZ, 0xfc, !PT ;  /* 0x000000800a027812 */ /* 0x000fe400078efcff */
[----:B------:R-:W-:Y:S02]  /*da30*/  LOP3.LUT R3, R3, 0x38, R0, 0xf8, !PT ;  /* 0x0000003803037812 */ /* 0x000fe400078ef800 */
[----:B------:R-:W-:Y:S02]  /*da40*/  ISETP.GE.AND P1, PT, R2, UR4, PT ;  /* 0x0000000402007c0c */ /* 0x000fe4000bf26270 */
[----:B------:R-:W-:-:S02]  /*da50*/  LOP3.LUT R2, R10, 0xc0, RZ, 0xfc, !PT ;  /* 0x000000c00a027812 */ /* 0x000fc400078efcff */
[----:B------:R-:W-:Y:S02]  /*da60*/  ISETP.GE.AND P3, PT, R10, UR4, PT ;  /* 0x000000040a007c0c */ /* 0x000fe4000bf66270 */
[----:B------:R-:W-:Y:S01]  /*da70*/  ISETP.GE.AND P2, PT, R2, UR4, PT ;  /* 0x0000000402007c0c */ /* 0x000fe2000bf46270 */
[----:B------:R-:W-:Y:S01]  /*da80*/  UMOV UR4, 0xffffffff ;  /* 0xffffffff00047882 */ /* 0x000fe20000000000 */
[----:B------:R-:W-:-:S04]  /*da90*/  LOP3.LUT R0, R3, 0x38, R12, 0x78, !PT ;  /* 0x0000003803007812 */ /* 0x000fc800078e780c */
[----:B------:R-:W-:Y:S01]  /*daa0*/  LOP3.LUT R9, R0, 0x200, R9, 0xf8, !PT ;  /* 0x0000020000097812 */ /* 0x000fe200078ef809 */
[----:B------:R-:W-:Y:S06]  /*dab0*/  BRA.DIV UR4, `(.L_x_50) ;  /* 0x0000003604a87947 */ /* 0x000fec000b800000 */
[----:B------:R-:W0:Y:S01]  /*dac0*/  S2R R2, SR_CTAID.X ;  /* 0x0000000000027919 */ /* 0x000e220000002500 */
[----:B------:R-:W-:Y:S01]  /*dad0*/  ULDC UR4, c[0x0][0x288] ;  /* 0x0000a20000047ab9 */ /* 0x000fe20000000800 */
[----:B------:R-:W-:Y:S01]  /*dae0*/  ULDC.64 UR6, c[0x0][0x208] ;  /* 0x0000820000067ab9 */ /* 0x000fe20000000a00 */
[----:B------:R-:W-:Y:S01]  /*daf0*/  IMAD R0, R20, UR4, RZ ;  /* 0x0000000414007c24 */ /* 0x000fe2000f8e02ff */
[----:B------:R-:W-:Y:S04]  /*db00*/  SHFL.IDX PT, R3, R7, RZ, 0x181f ;  /* 0x00181fff07037589 */ /* 0x000fe800000e0000 */
[----:B------:R-:W-:Y:S04]  /*db10*/  SHFL.IDX PT, R4, R7, 0x1, 0x181f ;  /* 0x00381f0007047f89 */ /* 0x000fe800000e0000 */
[----:B------:R-:W-:Y:S01]  /*db20*/  SHFL.IDX PT, R14, R7, 0x7, 0x181f ;  /* 0x00f81f00070e7f89 */ /* 0x000fe200000e0000 */
[----:B0-----:R-:W-:-:S03]  /*db30*/  IMAD R8, R2, 0x80, R8 ;  /* 0x0000008002087824 */ /* 0x001fc600078e0208 */
[----:B------:R-:W0:Y:S01]  /*db40*/  SHFL.IDX PT, R2, R6, RZ, 0x181f ;  /* 0x00181fff06027589 */ /* 0x000e2200000e0000 */
[C---:B------:R-:W-:Y:S01]  /*db50*/  VIADD R5, R8.reuse, 0x10 ;  /* 0x0000001008057836 */ /* 0x040fe20000000000 */
[----:B------:R-:W-:-:S13]  /*db60*/  ISETP.GE.AND P4, PT, R8, R0, PT ;  /* 0x000000000800720c */ /* 0x000fda0003f86270 */
[----:B------:R-:W-:Y:S02]  /*db70*/  @!P4 LEA R21, R9, UR38, 0x1 ;  /* 0x000000260915cc11 */ /* 0x000fe4000f8e08ff */
[----:B0-----:R-:W-:-:S04]  /*db80*/  LOP3.LUT R3, R3, R2, RZ, 0x3c, !PT ;  /* 0x0000000203037212 */ /* 0x001fc800078e3cff */
[----:B------:R-:W-:-:S04]  /*db90*/  LOP3.LUT R2, R3, R2, RZ, 0x3c, !PT ;  /* 0x0000000203027212 */ /* 0x000fc800078e3cff */
[----:B------:R-:W-:-:S03]  /*dba0*/  LOP3.LUT R3, R3, R2, RZ, 0x3c, !PT ;  /* 0x0000000203037212 */ /* 0x000fc600078e3cff */
[----:B------:R-:W-:-:S05]  /*dbb0*/  @!P4 IMAD.WIDE.U32 R2, R10, 0x2, R2 ;  /* 0x000000020a02c825 */ /* 0x000fca00078e0002 */
[----:B------:R-:W-:Y:S04]  /*dbc0*/  @!P4 LDGSTS.E.BYPASS.LTC128B.128 [R21+0x14400], desc[UR6][R2.64], !P3 ;  /* 0x144000000215cfae */ /* 0x000fe8000d901d46 */
[----:B------:R-:W-:Y:S04]  /*dbd0*/  @!P4 LDGSTS.E.BYPASS.LTC128B.128 [R21+0x18400], desc[UR6][R2.64+0x80], !P0 ;  /* 0x184000800215cfae */ /* 0x000fe8000c101d46 */
[----:B------:R-:W-:Y:S04]  /*dbe0*/  @!P4 LDGSTS.E.BYPASS.LTC128B.128 [R21+0x1c400], desc[UR6][R2.64+0x100], !P1 ;  /* 0x1c4001000215cfae */ /* 0x000fe8000c901d46 */
[----:B------:R0:W-:Y:S01]  /*dbf0*/  @!P4 LDGSTS.E.BYPASS.LTC128B.128 [R21+0x20400], desc[UR6][R2.64+0x180], !P2 ;  /* 0x204001800215cfae */ /* 0x0001e2000d101d46 */
[----:B------:R-:W-:-:S03]  /*dc00*/  ISETP.GE.AND P4, PT, R5, R0, PT ;  /* 0x000000000500720c */ /* 0x000fc60003f86270 */
[----:B------:R-:W1:Y:S01]  /*dc10*/  SHFL.IDX PT, R5, R6, 0x1, 0x181f ;  /* 0x00381f0006057f89 */ /* 0x000e6200000e0000 */
[----:B0-----:R-:W-:-:S03]  /*dc20*/  VIADD R3, R8, 0x20 ;  /* 0x0000002008037836 */ /* 0x001fc60000000000 */
[----:B------:R-:W-:Y:S06]  /*dc30*/  SHFL.IDX PT, R2, R7, 0x2, 0x181f ;  /* 0x00581f0007027f89 */ /* 0x000fec00000e0000 */
[----:B------:R-:W-:Y:S01]  /*dc40*/  @!P4 LEA R20, R9, UR38, 0x1 ;  /* 0x000000260914cc11 */ /* 0x000fe2000f8e08ff */
[----:B-1----:R-:W-:-:S05]  /*dc50*/  @!P4 IMAD.WIDE.U32 R4, R10, 0x2, R4 ;  /* 0x000000020a04c825 */ /* 0x002fca00078e0004 */
        /* <DEDUP_REMOVED lines=26> */
[----:B0-----:R-:W-:-:S03]  /*de00*/  IADD3 R5, R8, 0x50, RZ ;  /* 0x0000005008057810 */ /* 0x001fc60007ffe0ff */
        /* <DEDUP_REMOVED lines=18> */
[----:B------:R-:W1:Y:S04]  /*df30*/  SHFL.IDX PT, R3, R6, 0x6, 0x181f ;  /* 0x00d81f0006037f89 */ /* 0x000e6800000e0000 */
[----:B0-----:R0:W2:Y:S06]  /*df40*/  SHFL.IDX PT, R4, R6, 0x7, 0x181f ;  /* 0x00f81f0006047f89 */ /* 0x0010ac00000e0000 */
[----:B------:R-:W-:Y:S01]  /*df50*/  @!P4 LEA R21, R9, UR38, 0x1 ;  /* 0x000000260915cc11 */ /* 0x000fe2000f8e08ff */
[----:B-1----:R-:W-:-:S05]  /*df60*/  @!P4 IMAD.WIDE.U32 R2, R10, 0x2, R2 ;  /* 0x000000020a02c825 */ /* 0x002fca00078e0002 */
[----:B------:R0:W-:Y:S04]  /*df70*/  @!P4 LDGSTS.E.BYPASS.LTC128B.128 [R21+0x17400], desc[UR6][R2.64], !P3 ;  /* 0x174000000215cfae */ /* 0x0001e8000d901d46 */
[----:B------:R0:W-:Y:S04]  /*df80*/  @!P4 LDGSTS.E.BYPASS.LTC128B.128 [R21+0x1b400], desc[UR6][R2.64+0x80], !P0 ;  /* 0x1b4000800215cfae */ /* 0x0001e8000c101d46 */
[----:B------:R0:W-:Y:S04]  /*df90*/  @!P4 LDGSTS.E.BYPASS.LTC128B.128 [R21+0x1f400], desc[UR6][R2.64+0x100], !P1 ;  /* 0x1f4001000215cfae */ /* 0x0001e8000c901d46 */
[----:B--2---:R0:W-:Y:S02]  /*dfa0*/  @!P4 LDGSTS.E.BYPASS.LTC128B.128 [R21+0x23400], desc[UR6][R2.64+0x180], !P2 ;  /* 0x234001800215cfae */ /* 0x0041e4000d101d46 */
.L_x_155:
[----:B0-----:R-:W-:Y:S01]  /*dfb0*/  VIADD R3, R8, 0x70 ;  /* 0x0000007008037836 */ /* 0x001fe20000000000 */
[----:B------:R-:W-:Y:S01]  /*dfc0*/  BSSY B0, `(.L_x_51) ;  /* 0x000000f000007945 */ /* 0x000fe20003800000 */
[----:B------:R-:W-:-:S03]  /*dfd0*/  IMAD.MOV.U32 R2, RZ, RZ, R14 ;  /* 0x000000ffff027224 */ /* 0x000fc600078e000e */
[----:B------:R-:W-:Y:S01]  /*dfe0*/  ISETP.GE.AND P4, PT, R3, R0, PT ;  /* 0x000000000300720c */ /* 0x000fe20003f86270 */
[----:B------:R-:W-:-:S12]  /*dff0*/  IMAD.MOV.U32 R3, RZ, RZ, R4 ;  /* 0x000000ffff037224 */ /* 0x000fd800078e0004 */
[----:B------:R-:W-:Y:S05]  /*e000*/  @P4 BRA `(.L_x_52) ;  /* 0x0000000000284947 */ /* 0x000fea0003800000 */
[----:B------:R-:W-:Y:S01]  /*e010*/  IMAD.WIDE.U32 R10, R10, 0x2, R2 ;  /* 0x000000020a0a7825 */ /* 0x000fe200078e0002 */
[----:B------:R-:W-:Y:S01]  /*e020*/  LEA R9, R9, UR38, 0x1 ;  /* 0x0000002609097c11 */ /* 0x000fe2000f8e08ff */
[----:B------:R-:W-:-:S04]  /*e030*/  ULDC.64 UR4, c[0x0][0x208] ;  /* 0x0000820000047ab9 */ /* 0x000fc80000000a00 */
[----:B------:R-:W-:Y:S01]  /*e040*/  @!PT LDS RZ, [RZ] ;  /* 0x00000000fffff984 */ /* 0x000fe20000000800 */
[----:B------:R-:W-:Y:S01]  /*e050*/  @!PT LDS RZ, [RZ] ;  /* 0x00000000fffff984 */ /* 0x000fe20000000800 */
[----:B------:R-:W-:Y:S01]  /*e060*/  @!PT LDS RZ, [RZ] ;  /* 0x00000000fffff984 */ /* 0x000fe20000000800 */
[----:B------:R0:W-:Y:S04]  /*e070*/  LDGSTS.E.BYPASS.LTC128B.128 [R9+0x17c00], desc[UR4][R10.64], !P3 ;  /* 0x17c000000a097fae */ /* 0x0001e8000d901d44 */
[----:B------:R0:W-:Y:S04]  /*e080*/  LDGSTS.E.BYPASS.LTC128B.128 [R9+0x1bc00], desc[UR4][R10.64+0x80], !P0 ;  /* 0x1bc000800a097fae */ /* 0x0001e8000c101d44 */
[----:B------:R0:W-:Y:S04]  /*e090*/  LDGSTS.E.BYPASS.LTC128B.128 [R9+0x1fc00], desc[UR4][R10.64+0x100], !P1 ;  /* 0x1fc001000a097fae */ /* 0x0001e8000c901d44 */
[----:B------:R0:W-:Y:S02]  /*e0a0*/  LDGSTS.E.BYPASS.LTC128B.128 [R9+0x23c00], desc[UR4][R10.64+0x180], !P2 ;  /* 0x23c001800a097fae */ /* 0x0001e4000d101d44 */
.L_x_52:
[----:B------:R-:W-:Y:S05]  /*e0b0*/  BSYNC B0 ;  /* 0x0000000000007941 */ /* 0x000fea0003800000 */
.L_x_51:
[----:B------:R-:W-:Y:S01]  /*e0c0*/  NOP ;  /* 0x0000000000007918 */ /* 0x000fe20000000000 */
[----:B------:R-:W-:Y:S01]  /*e0d0*/  SYNCS.ARRIVE.TRANS64.RED.A0T1 RZ, [UR38+0x38800], RZ ;  /* 0x038800ffffff79a7 */ /* 0x000fe20008200426 */
[----:B------:R-:W-:Y:S01]  /*e0e0*/  IMAD.MOV.U32 R2, RZ, RZ, 0x1 ;  /* 0x00000001ff027424 */ /* 0x000fe200078e00ff */
[----:B------:R-:W-:Y:S04]  /*e0f0*/  ARRIVES.LDGSTSBAR.64.TRANSCNT [UR38+0x38800] ;  /* 0x03880000ff0079b0 */ /* 0x000fe80008000aa6 */
[----:B------:R-:W-:Y:S01]  /*e100*/  SHF.L.U32 R2, R2, 0x1f, RZ ;  /* 0x0000001f02027819 */ /* 0x000fe200000006ff */
[----:B------:R-:W-:Y:S01]  /*e110*/  NOP ;  /* 0x0000000000007918 */ /* 0x000fe20000000000 */
[----:B------:R-:W2:Y:S01]  /*e120*/  LDL.LU R4, [R1+0x10] ;  /* 0x0000100001047983 */ /* 0x000ea20000300800 */
[----:B------:R-:W-:Y:S03]  /*e130*/  SYNCS.ARRIVE.TRANS64.A1T0 RZ, [UR38+0x38800], RZ ;  /* 0x038800ffffff79a7 */ /* 0x000fe60008100026 */
[----:B------:R-:W3:Y:S01]  /*e140*/  LDL R3, [R1+0x8] ;  /* 0x0000080001037983 */ /* 0x000ee20000100800 */
[----:B------:R-:W1:Y:S01]  /*e150*/  SYNCS.PHASECHK.TRANS64.TRYWAIT P0, [UR38+0x38820], R2 ;  /* 0x03882002ff0075a7 */ /* 0x000e620008000166 */
[----:B--2---:R-:W-:-:S04]  /*e160*/  IADD3 R0, R4, -0x2, RZ ;  /* 0xfffffffe04007810 */ /* 0x004fc80007ffe0ff */
[----:B---3--:R-:W-:Y:S01]  /*e170*/  ISETP.GE.AND P1, PT, R0, R3, PT ;  /* 0x000000030000720c */ /* 0x008fe20003f26270 */
[----:B-1----:R-:W-:-:S12]  /*e180*/  @!P0 BRA `(.L_x_53) ;  /* 0x0000003800c08947 */ /* 0x002fd80003800000 */
.L_x_156:
[----:B0-----:R-:W-:Y:S02]  /*e190*/  IMAD.MOV.U32 R9, RZ, RZ, 0x1 ;  /* 0x00000001ff097424 */ /* 0x001fe400078e00ff */
[----:B------:R-:W-:Y:S01]  /*e1a0*/  IMAD.MOV.U32 R8, RZ, RZ, RZ ;  /* 0x000000ffff087224 */ /* 0x000fe200078e00ff */
[----:B------:R-:W-:Y:S06]  /*e1b0*/  @!P1 BRA `(.L_x_54) ;  /* 0x0000002000e49947 */ /* 0x000fec0003800000 */
[----:B------:R-:W2:Y:S04]  /*e1c0*/  LDL.LU R4, [R1+0xc] ;  /* 0x00000c0001047983 */ /* 0x000ea80000300800 */
[----:B-1----:R-:W3:Y:S01]  /*e1d0*/  LDL.LU R3, [R1+0x8] ;  /* 0x0000080001037983 */ /* 0x002ee20000300800 */
[----:B------:R-:W-:Y:S01]  /*e1e0*/  UIADD3 UR4, UR40, 0x1, URZ ;  /* 0x0000000128047890 */ /* 0x000fe2000fffe03f */
[----:B------:R-:W-:Y:S01]  /*e1f0*/  MOV R9, 0x1 ;  /* 0x0000000100097802 */ /* 0x000fe20000000f00 */
[----:B------:R-:W0:Y:S02]  /*e200*/  S2R R6, SR_TID.X ;  /* 0x0000000000067919 */ /* 0x000e240000002100 */
[----:B0-----:R-:W-:Y:S02]  /*e210*/  LOP3.LUT R10, R6, 0x1f, RZ, 0xc0, !PT ;  /* 0x0000001f060a7812 */ /* 0x001fe400078ec0ff */
[----:B--2---:R-:W-:Y:S01]  /*e220*/  IMAD R2, R4, UR4, RZ ;  /* 0x0000000404027c24 */ /* 0x004fe2000f8e02ff */
[----:B---3--:R-:W-:-:S04]  /*e230*/  LOP3.LUT R3, RZ, R3, RZ, 0x33, !PT ;  /* 0x00000003ff037212 */ /* 0x008fc800078e33ff */
[----:B------:R-:W-:-:S05]  /*e240*/  VIMNMX R2, R2, UR39, PT ;  /* 0x0000002702027c48 */ /* 0x000fca000bfe0100 */
[----:B------:R-:W-:-:S05]  /*e250*/  IMAD.MOV R4, RZ, RZ, -R2 ;  /* 0x000000ffff047224 */ /* 0x000fca00078e0a02 */
[----:B------:R-:W-:Y:S02]  /*e260*/  VIADDMNMX R5, R4, 0x1, R3, !PT ;  /* 0x0000000104057846 */ /* 0x000fe40007800103 */
[----:B------:R-:W-:-:S03]  /*e270*/  LOP3.LUT R3, RZ, R2, RZ, 0x33, !PT ;  /* 0x00000002ff037212 */ /* 0x000fc600078e33ff */
[----:B------:R-:W-:Y:S02]  /*e280*/  VIADD R4, R5, 0xfffffffe ;  /* 0xfffffffe05047836 */ /* 0x000fe40000000000 */
[----:B------:R-:W-:-:S03]  /*e290*/  IMAD.IADD R5, R2, 0x1, R5 ;  /* 0x0000000102057824 */ /* 0x000fc600078e0205 */
[----:B------:R-:W-:Y:S01]  /*e2a0*/  ISETP.NE.AND P0, PT, R4, R3, PT ;  /* 0x000000030400720c */ /* 0x000fe20003f05270 */
[----:B------:R-:W-:Y:S01]  /*e2b0*/  IMAD.MOV.U32 R4, RZ, RZ, R16 ;  /* 0x000000ffff047224 */ /* 0x000fe200078e0010 */
[----:B------:R-:W-:-:S11]  /*e2c0*/  LOP3.LUT R12, R5, 0x1, RZ, 0xc0, !PT ;  /* 0x00000001050c7812 */ /* 0x000fd600078ec0ff */
[----:B------:R-:W-:Y:S05]  /*e2d0*/  @!P0 BRA `(.L_x_55) ;  /* 0x0000001400c88947 */ /* 0x000fea0003800000 */
[----:B------:R-:W-:Y:S01]  /*e2e0*/  BSSY B0, `(.L_x_55) ;  /* 0x0000171000007945 */ /* 0x000fe20003800000 */
[----:B------:R-:W-:Y:S02]  /*e2f0*/  IMAD.IADD R6, R5, 0x1, -R12 ;  /* 0x0000000105067824 */ /* 0x000fe400078e0a0c */
[----:B------:R-:W-:Y:S02]  /*e300*/  IMAD.MOV.U32 R7, RZ, RZ, 0x1 ;  /* 0x00000001ff077424 */ /* 0x000fe400078e00ff */
[----:B------:R-:W-:-:S07]  /*e310*/  IMAD.MOV.U32 R4, RZ, RZ, R16 ;  /* 0x000000ffff047224 */ /* 0x000fce00078e0010 */
.L_x_94:
[----:B------:R-:W2:Y:S01]  /*e320*/  LDL R2, [R1] ;  /* 0x0000000001027983 */ /* 0x000ea20000100800 */
[----:B------:R-:W-:Y:S01]  /*e330*/  VIADD R6, R6, 0xfffffffe ;  /* 0xfffffffe06067836 */ /* 0x000fe20000000000 */
[----:B------:R-:W-:Y:S04]  /*e340*/  BSSY B1, `(.L_x_56) ;  /* 0x00000b3000017945 */ /* 0x000fe80003800000 */
[----:B------:R-:W-:Y:S02]  /*e350*/  ISETP.NE.AND P2, PT, R6, RZ, PT ;  /* 0x000000ff0600720c */ /* 0x000fe40003f45270 */
[----:B--2---:R-:W-:-:S13]  /*e360*/  ISETP.NE.AND P0, PT, R2, RZ, PT ;  /* 0x000000ff0200720c */ /* 0x004fda0003f05270 */
[----:B------:R-:W-:Y:S05]  /*e370*/  @!P0 BRA `(.L_x_57) ;  /* 0x0000000800bc8947 */ /* 0x000fea0003800000 */
[----:B------:R-:W2:Y:S01]  /*e380*/  LDL R2, [R1+0x4] ;  /* 0x0000040001027983 */ /* 0x000ea20000100800 */
[----:B------:R-:W-:Y:S02]  /*e390*/  MOV R9, R0 ;  /* 0x0000000000097202 */ /* 0x000fe40000000f00 */
[----:B--2---:R-:W-:-:S13]  /*e3a0*/  ISETP.NE.AND P0, PT, R2, RZ, PT ;  /* 0x000000ff0200720c */ /* 0x004fda0003f05270 */
[----:B------:R-:W-:Y:S05]  /*e3b0*/  @!P0 BRA `(.L_x_58) ;  /* 0x00000000004c8947 */ /* 0x000fea0003800000 */
[----:B------:R-:W0:Y:S01]  /*e3c0*/  LDC R9, c[0x0][0x43c] ;  /* 0x00010f00ff097b82 */ /* 0x000e220000000800 */
[----:B------:R-:W-:Y:S01]  /*e3d0*/  ULDC.64 UR4, c[0x0][0x428] ;  /* 0x00010a0000047ab9 */ /* 0x000fe20000000a00 */
[----:B------:R-:W-:Y:S01]  /*e3e0*/  ULDC.64 UR6, c[0x0][0x208] ;  /* 0x0000820000067ab9 */ /* 0x000fe20000000a00 */
[----:B------:R-:W-:Y:S01]  /*e3f0*/  IMAD R5, R19, UR4, RZ ;  /* 0x0000000413057c24 */ /* 0x000fe2000f8e02ff */
[----:B0-----:R-:W-:-:S13]  /*e400*/  ISETP.NE.AND P0, PT, R9, 0x1, PT ;  /* 0x000000010900780c */ /* 0x001fda0003f05270 */
[----:B------:R-:W0:Y:S02]  /*e410*/  @P0 LDC.64 R2, c[0x0][0x440] ;  /* 0x00011000ff020b82 */ /* 0x000e240000000a00 */
[----:B0-----:R-:W-:-:S04]  /*e420*/  @P0 IMAD.HI.U32 R4, R0, R2, RZ ;  /* 0x0000000200040227 */ /* 0x001fc800078e00ff */
[----:B------:R-:W-:Y:S01]  /*e430*/  IMAD.MOV.U32 R2, RZ, RZ, R0 ;  /* 0x000000ffff027224 */ /* 0x000fe200078e0000 */
[----:B------:R-:W-:Y:S01]  /*e440*/  @P0 SHF.R.U32.HI R2, RZ, R3, R4 ;  /* 0x00000003ff020219 */ /* 0x000fe20000011604 */
[----:B------:R-:W-:-:S04]  /*e450*/  IMAD R4, R18, UR5, R5 ;  /* 0x0000000512047c24 */ /* 0x000fc8000f8e0205 */
[----:B------:R-:W-:-:S04]  /*e460*/  IMAD.MOV R3, RZ, RZ, -R2 ;  /* 0x000000ffff037224 */ /* 0x000fc800078e0a02 */
[----:B------:R-:W-:Y:S01]  /*e470*/  IMAD R9, R9, R3, R0 ;  /* 0x0000000309097224 */ /* 0x000fe200078e0200 */
[----:B------:R-:W-:-:S03]  /*e480*/  SHF.R.S32.HI R3, RZ, 0x1f, R2 ;  /* 0x0000001fff037819 */ /* 0x000fc60000011402 */
[----:B------:R-:W-:Y:S01]  /*e490*/  IMAD.WIDE.U32 R2, R18, UR4, R2 ;  /* 0x0000000412027c25 */ /* 0x000fe2000f8e0002 */
[----:B------:R-:W-:-:S03]  /*e4a0*/  ULDC.64 UR4, c[0x0][0x418] ;  /* 0x0001060000047ab9 */ /* 0x000fc60000000a00 */
[----:B------:R-:W-:Y:S01]  /*e4b0*/  IMAD.IADD R3, R4, 0x1, R3 ;  /* 0x0000000104037824 */ /* 0x000fe200078e0203 */
[----:B------:R-:W-:-:S04]  /*e4c0*/  LEA R4, P0, R2, UR4, 0x2 ;  /* 0x0000000402047c11 */ /* 0x000fc8000f8010ff */
[----:B------:R-:W-:-:S05]  /*e4d0*/  LEA.HI.X R5, R2, UR5, R3, 0x2, P0 ;  /* 0x0000000502057c11 */ /* 0x000fca00080f1403 */
[----:B------:R0:W5:Y:S04]  /*e4e0*/  LDG.E R4, desc[UR6][R4.64] ;  /* 0x0000000604047981 */ /* 0x000168000c1e1900 */
.L_x_58:
[----:B------:R-:W1:Y:S01]  /*e4f0*/  S2R R2, SR_TID.X ;  /* 0x0000000000027919 */ /* 0x000e620000002100 */
[----:B------:R-:W-:Y:S01]  /*e500*/  BSSY B2, `(.L_x_59) ;  /* 0x0000006000027945 */ /* 0x000fe20003800000 */
[----:B-1----:R-:W-:Y:S02]  /*e510*/  LOP3.LUT R3, R2, 0x7f, RZ, 0xc0, !PT ;  /* 0x0000007f02037812 */ /* 0x002fe400078ec0ff */
[----:B------:R-:W-:Y:S02]  /*e520*/  SHF.L.U32 R2, R7, 0x1f, RZ ;  /* 0x0000001f07027819 */ /* 0x000fe400000006ff */
[----:B------:R-:W-:Y:S02]  /*e530*/  ISETP.NE.AND P1, PT, R3, RZ, PT ;  /* 0x000000ff0300720c */ /* 0x000fe40003f25270 */
[----:B------:R-:W1:Y:S02]  /*e540*/  SYNCS.PHASECHK.TRANS64.TRYWAIT P0, [UR38+0x38848], R2 ;  /* 0x03884802ff0075a7 */ /* 0x000e640008000166 */
[----:B-1----:R-:W-:Y:S09]  /*e550*/  @!P0 BRA `(.L_x_60) ;  /* 0x0000003400e48947 */ /* 0x002ff20003800000 */
.L_x_157:
[----:B------:R-:W-:Y:S05]  /*e560*/  BSYNC B2 ;  /* 0x0000000000027941 */ /* 0x000fea0003800000 */
.L_x_59:
[----:B------:R-:W-:Y:S04]  /*e570*/  BSSY B2, `(.L_x_61) ;  /* 0x0000007000027945 */ /* 0x000fe80003800000 */
[----:B------:R-:W-:Y:S05]  /*e580*/  @P1 BRA `(.L_x_62) ;  /* 0x0000000000141947 */ /* 0x000fea0003800000 */
[----:B------:R-:W-:Y:S01]  /*e590*/  ISETP.NE.AND P0, PT, R10, RZ, PT ;  /* 0x000000ff0a00720c */ /* 0x000fe20003f05270 */
[----:B-1----:R-:W-:-:S04]  /*e5a0*/  IMAD.MOV.U32 R3, RZ, RZ, 0xa000 ;  /* 0x0000a000ff037424 */ /* 0x002fc800078e00ff */
[----:B------:R2:W-:Y:S08]  /*e5b0*/  SYNCS.ARRIVE.TRANS64 RZ, [UR38+0x38838], R3 ;  /* 0x03883803ffff79a7 */ /* 0x0005f00008000026 */
[----:B--2---:R-:W-:Y:S05]  /*e5c0*/  @!P0 BRA `(.L_x_62) ;  /* 0x0000000000048947 */ /* 0x004fea0003800000 */
[----:B------:R-:W-:Y:S01]  /*e5d0*/  BPT.TRAP 0x1 ;  /* 0x000000040000795c */ /* 0x000fe20000300000 */
.L_x_62:
[----:B------:R-:W-:Y:S05]  /*e5e0*/  BSYNC B2 ;  /* 0x0000000000027941 */ /* 0x000fea0003800000 */
.L_x_61:
[----:B------:R-:W-:Y:S01]  /*e5f0*/  IMAD.MOV.U32 R14, RZ, RZ, RZ ;  /* 0x000000ffff0e7224 */ /* 0x000fe200078e00ff */
[----:B------:R-:W-:Y:S01]  /*e600*/  ULDC.64 UR4, c[0x0][0x198] ;  /* 0x0000660000047ab9 */ /* 0x000fe20000000a00 */
[----:B------:R-:W-:Y:S01]  /*e610*/  PLOP3.LUT P0, PT, PT, PT, PT, 0x80, 0x0 ;  /* 0x000000000000781c */ /* 0x000fe20003f0f070 */
[----:B------:R-:W-:Y:S01]  /*e620*/  UIADD3 UR4, UP0, UR4, 0x370, URZ ;  /* 0x0000037004047890 */ /* 0x000fe2000ff1e03f */
[----:B-1----:R-:W-:Y:S01]  /*e630*/  IMAD R3, R9, 0x50, RZ ;  /* 0x0000005009037824 */ /* 0x002fe200078e02ff */
[----:B------:R-:W-:Y:S01]  /*e640*/  R2UR UR34, R14 ;  /* 0x000000000e2272ca */ /* 0x000fe200000e0000 */
[----:B------:R-:W-:Y:S02]  /*e650*/  UIADD3 UR32, UR38, 0x2e400, URZ ;  /* 0x0002e40026207890 */ /* 0x000fe4000fffe03f */
[----:B------:R-:W-:Y:S02]  /*e660*/  UIADD3 UR33, UR38, 0x38838, URZ ;  /* 0x0003883826217890 */ /* 0x000fe4000fffe03f */
[----:B------:R-:W-:Y:S01]  /*e670*/  UIADD3.X UR5, URZ, UR5, URZ, UP0, !UPT ;  /* 0x000000053f057290 */ /* 0x000fe200087fe43f */
[----:B------:R-:W-:Y:S01]  /*e680*/  UMOV UR6, 0x0 ;  /* 0x0000000000067882 */ /* 0x000fe20000000000 */
[----:B------:R-:W-:-:S10]  /*e690*/  UMOV UR7, 0x14f00000 ;  /* 0x14f0000000077882 */ /* 0x000fd40000000000 */
.L_x_63:
[----:B------:R-:W-:-:S13]  /*e6a0*/  @P0 ELECT P3, URZ, PT ;  /* 0x00000000003f082f */ /* 0x000fda0003860000 */
[----:B-----5:R-:W-:Y:S02]  /*e6b0*/  @P3 R2UR UR37, R4 ;  /* 0x00000000042532ca */ /* 0x020fe400000e0000 */
[----:B------:R-:W-:Y:S02]  /*e6c0*/  @P3 R2UR UR35, R3 ;  /* 0x00000000032332ca */ /* 0x000fe400000e0000 */
[----:B------:R-:W-:Y:S02]  /*e6d0*/  @P3 PLOP3.LUT P0, PT, P3, PT, PT, 0x8, 0x0 ;  /* 0x000000000000381c */ /* 0x000fe40001f0e170 */
[----:B------:R-:W-:-:S09]  /*e6e0*/  PLOP3.LUT P3, PT, PT, PT, PT, 0x8, 0x0 ;  /* 0x000000000000781c */ /* 0x000fd20003f6e170 */
[----:B------:R1:W-:Y:S02]  /*e6f0*/  UTMALDG.4D [UR32], [UR4], desc[UR6] ;  /* 0x00000620040075b4 */ /* 0x0003e40008019000 */
[----:B-1----:R-:W-:Y:S05]  /*e700*/  @P0 BRA.U.ANY `(.L_x_63) ;  /* 0xfffffffd00e40947 */ /* 0x002fea000393ffff */
[----:B0-----:R-:W-:Y:S01]  /*e710*/  MOV R5, 0x40 ;  /* 0x0000004000057802 */ /* 0x001fe20000000f00 */
[----:B------:R-:W-:Y:S01]  /*e720*/  UIADD3 UR8, UR38, 0x30c00, URZ ;  /* 0x00030c0026087890 */ /* 0x000fe2000fffe03f */
[----:B------:R-:W-:Y:S01]  /*e730*/  PLOP3.LUT P0, PT, PT, PT, PT, 0x80, 0x0 ;  /* 0x000000000000781c */ /* 0x000fe20003f0f070 */
[----:B------:R-:W-:Y:S01]  /*e740*/  UMOV UR6, 0x0 ;  /* 0x0000000000067882 */ /* 0x000fe20000000000 */
[----:B------:R-:W-:Y:S01]  /*e750*/  R2UR UR10, R5 ;  /* 0x00000000050a72ca */ /* 0x000fe200000e0000 */
[----:B------:R-:W-:-:S14]  /*e760*/  UMOV UR7, 0x14f00000 ;  /* 0x14f0000000077882 */ /* 0x000fdc0000000000 */
.L_x_64:
[----:B------:R-:W-:-:S13]  /*e770*/  @P0 ELECT P3, URZ, PT ;  /* 0x00000000003f082f */ /* 0x000fda0003860000 */
[----:B------:R-:W-:Y:S01]  /*e780*/  @P3 R2UR UR13, R4 ;  /* 0x00000000040d32ca */ /* 0x000fe200000e0000 */
[----:B------:R-:W-:Y:S01]  /*e790*/  UMOV UR9, UR33 ;  /* 0x0000002100097c82 */ /* 0x000fe20008000000 */
[----:B------:R-:W-:Y:S01]  /*e7a0*/  @P3 R2UR UR11, R3 ;  /* 0x00000000030b32ca */ /* 0x000fe200000e0000 */
[----:B------:R-:W-:Y:S01]  /*e7b0*/  UMOV UR12, UR36 ;  /* 0x00000024000c7c82 */ /* 0x000fe20008000000 */
[----:B------:R-:W-:Y:S02]  /*e7c0*/  @P3 PLOP3.LUT P0, PT, P3, PT, PT, 0x8, 0x0 ;  /* 0x000000000000381c */ /* 0x000fe40001f0e170 */
[----:B------:R-:W-:-:S09]  /*e7d0*/  PLOP3.LUT P3, PT, PT, PT, PT, 0x8, 0x0 ;  /* 0x000000000000781c */ /* 0x000fd20003f6e170 */
[----:B------:R0:W-:Y:S02]  /*e7e0*/  UTMALDG.4D [UR8], [UR4], desc[UR6] ;  /* 0x00000608040075b4 */ /* 0x0001e40008019000 */
[----:B0-----:R-:W-:Y:S05]  /*e7f0*/  @P0 BRA.U.ANY `(.L_x_64) ;  /* 0xfffffffd00dc0947 */ /* 0x001fea000393ffff */
[----:B------:R-:W-:Y:S01]  /*e800*/  IMAD.MOV.U32 R11, RZ, RZ, 0x80 ;  /* 0x00000080ff0b7424 */ /* 0x000fe200078e00ff */
[----:B------:R-:W-:Y:S01]  /*e810*/  PLOP3.LUT P0, PT, PT, PT, PT, 0x80, 0x0 ;  /* 0x000000000000781c */ /* 0x000fe20003f0f070 */
[----:B------:R-:W-:Y:S01]  /*e820*/  UIADD3 UR8, UR38, 0x33400, URZ ;  /* 0x0003340026087890 */ /* 0x000fe2000fffe03f */
[----:B------:R-:W-:Y:S02]  /*e830*/  UMOV UR6, 0x0 ;  /* 0x0000000000067882 */ /* 0x000fe40000000000 */
[----:B------:R-:W-:Y:S01]  /*e840*/  R2UR UR10, R11 ;  /* 0x000000000b0a72ca */ /* 0x000fe200000e0000 */
[----:B------:R-:W-:-:S14]  /*e850*/  UMOV UR7, 0x14f00000 ;  /* 0x14f0000000077882 */ /* 0x000fdc0000000000 */
.L_x_65:
        /* <DEDUP_REMOVED lines=15> */
.L_x_66:
        /* <DEDUP_REMOVED lines=9> */
[----:B------:R-:W0:Y:S01]  /*e9e0*/  SYNCS.PHASECHK.TRANS64.TRYWAIT P0, [UR38+0x38860], R2 ;  /* 0x03886002ff0075a7 */ /* 0x000e220008000166 */
[----:B------:R-:W-:Y:S04]  /*e9f0*/  BSSY B2, `(.L_x_67) ;  /* 0x0000002000027945 */ /* 0x000fe80003800000 */
[----:B0-----:R-:W-:Y:S05]  /*ea00*/  @!P0 BRA `(.L_x_68) ;  /* 0x0000003000d08947 */ /* 0x001fea0003800000 */
.L_x_158:
[----:B------:R-:W-:Y:S05]  /*ea10*/  BSYNC B2 ;  /* 0x0000000000027941 */ /* 0x000fea0003800000 */
.L_x_67:
[----:B------:R-:W-:Y:S01]  /*ea20*/  BSSY B2, `(.L_x_69) ;  /* 0x0000009000027945 */ /* 0x000fe20003800000 */
[----:B0-----:R-:W-:Y:S02]  /*ea30*/  IMAD.MOV.U32 R2, RZ, RZ, 0x0 ;  /* 0x00000000ff027424 */ /* 0x001fe400078e00ff */
[----:B------:R-:W-:Y:S01]  /*ea40*/  IMAD.MOV.U32 R3, RZ, RZ, 0x14f00000 ;  /* 0x14f00000ff037424 */ /* 0x000fe200078e00ff */
[----:B------:R-:W-:Y:S06]  /*ea50*/  @P1 BRA `(.L_x_70) ;  /* 0x0000000000141947 */ /* 0x000fec0003800000 */
[----:B------:R-:W-:Y:S01]  /*ea60*/  ISETP.NE.AND P0, PT, R10, RZ, PT ;  /* 0x000000ff0a00720c */ /* 0x000fe20003f05270 */
[----:B------:R-:W-:-:S04]  /*ea70*/  IMAD.MOV.U32 R15, RZ, RZ, 0xa000 ;  /* 0x0000a000ff0f7424 */ /* 0x000fc800078e00ff */
[----:B------:R0:W-:Y:S08]  /*ea80*/  SYNCS.ARRIVE.TRANS64 RZ, [UR38+0x38850], R15 ;  /* 0x0388500fffff79a7 */ /* 0x0001f00008000026 */
[----:B0-----:R-:W-:Y:S05]  /*ea90*/  @!P0 BRA `(.L_x_70) ;  /* 0x0000000000048947 */ /* 0x001fea0003800000 */
[----:B------:R-:W-:Y:S01]  /*eaa0*/  BPT.TRAP 0x1 ;  /* 0x000000040000795c */ /* 0x000fe20000300000 */
.L_x_70:
[----:B------:R-:W-:Y:S05]  /*eab0*/  BSYNC B2 ;  /* 0x0000000000027941 */ /* 0x000fea0003800000 */
.L_x_69:
[----:B------:R-:W-:Y:S01]  /*eac0*/  R2UR UR6, R2 ;  /* 0x00000000020672ca */ /* 0x000fe200000e0000 */
[----:B------:R-:W-:Y:S01]  /*ead0*/  ULDC.64 UR4, c[0x0][0x198] ;  /* 0x0000660000047ab9 */ /* 0x000fe20000000a00 */
[----:B------:R-:W-:Y:S01]  /*eae0*/  R2UR UR7, R3 ;  /* 0x00000000030772ca */ /* 0x000fe200000e0000 */
[----:B------:R-:W-:Y:S01]  /*eaf0*/  UIADD3 UR4, UP0, UR4, 0x470, URZ ;  /* 0x0000047004047890 */ /* 0x000fe2000ff1e03f */
[----:B------:R-:W-:Y:S01]  /*eb00*/  R2UR UR10, R14 ;  /* 0x000000000e0a72ca */ /* 0x000fe200000e0000 */
[----:B------:R-:W-:Y:S01]  /*eb10*/  IMAD R14, R17, 0x50, RZ ;  /* 0x00000050110e7824 */ /* 0x000fe200078e02ff */
[----:B------:R-:W-:Y:S01]  /*eb20*/  PLOP3.LUT P0, PT, PT, PT, PT, 0x80, 0x0 ;  /* 0x000000000000781c */ /* 0x000fe20003f0f070 */
[----:B------:R-:W-:Y:S02]  /*eb30*/  UIADD3 UR8, UR38, 0x400, URZ ;  /* 0x0000040026087890 */ /* 0x000fe4000fffe03f */
[----:B------:R-:W-:Y:S02]  /*eb40*/  UIADD3 UR9, UR38, 0x38850, URZ ;  /* 0x0003885026097890 */ /* 0x000fe4000fffe03f */
[----:B------:R-:W-:-:S12]  /*eb50*/  UIADD3.X UR5, URZ, UR5, URZ, UP0, !UPT ;  /* 0x000000053f057290 */ /* 0x000fd800087fe43f */
.L_x_71:
[----:B------:R-:W-:-:S13]  /*eb60*/  @P0 ELECT P1, URZ, PT ;  /* 0x00000000003f082f */ /* 0x000fda0003820000 */
[----:B------:R-:W-:Y:S01]  /*eb70*/  @P1 R2UR UR13, R16 ;  /* 0x00000000100d12ca */ /* 0x000fe200000e0000 */
[----:B------:R-:W-:Y:S01]  /*eb80*/  UMOV UR12, UR36 ;  /* 0x00000024000c7c82 */ /* 0x000fe20008000000 */
[----:B------:R-:W-:Y:S02]  /*eb90*/  @P1 R2UR UR11, R14 ;  /* 0x000000000e0b12ca */ /* 0x000fe400000e0000 */
[----:B------:R-:W-:Y:S02]  /*eba0*/  @P1 PLOP3.LUT P0, PT, P1, PT, PT, 0x8, 0x0 ;  /* 0x000000000000181c */ /* 0x000fe40000f0e170 */
[----:B------:R-:W-:-:S09]  /*ebb0*/  PLOP3.LUT P1, PT, PT, PT, PT, 0x8, 0x0 ;  /* 0x000000000000781c */ /* 0x000fd20003f2e170 */
[----:B------:R0:W-:Y:S02]  /*ebc0*/  UTMALDG.4D [UR8], [UR4], desc[UR6] ;  /* 0x00000608040075b4 */ /* 0x0001e40008019000 */
[----:B0-----:R-:W-:Y:S05]  /*ebd0*/  @P0 BRA.U.ANY `(.L_x_71) ;  /* 0xfffffffd00e00947 */ /* 0x001fea000393ffff */
[----:B------:R-:W-:Y:S01]  /*ebe0*/  R2UR UR10, R5 ;  /* 0x00000000050a72ca */ /* 0x000fe200000e0000 */
[----:B------:R-:W-:Y:S01]  /*ebf0*/  UIADD3 UR8, UR38, 0x2c00, URZ ;  /* 0x00002c0026087890 */ /* 0x000fe2000fffe03f */
[----:B------:R-:W-:Y:S02]  /*ec00*/  R2UR UR6, R2 ;  /* 0x00000000020672ca */ /* 0x000fe400000e0000 */
[----:B------:R-:W-:Y:S02]  /*ec10*/  R2UR UR7, R3 ;  /* 0x00000000030772ca */ /* 0x000fe400000e0000 */
[----:B------:R-:W-:-:S13]  /*ec20*/  PLOP3.LUT P0, PT, PT, PT, PT, 0x80, 0x0 ;  /* 0x000000000000781c */ /* 0x000fda0003f0f070 */
.L_x_72:
        /* <DEDUP_REMOVED lines=13> */
.L_x_73:
        /* <DEDUP_REMOVED lines=13> */
.L_x_74:
        /* <DEDUP_REMOVED lines=8> */
[----:B------:R-:W-:Y:S01]  /*ee50*/  MOV R17, R9 ;  /* 0x0000000900117202 */ /* 0x000fe20000000f00 */
[----:B------:R-:W-:-:S07]  /*ee60*/  IMAD.MOV.U32 R16, RZ, RZ, R4 ;  /* 0x000000ffff107224 */ /* 0x000fce00078e0004 */
.L_x_57:
[----:B------:R-:W-:Y:S05]  /*ee70*/  BSYNC B1 ;  /* 0x0000000000017941 */ /* 0x000fea0003800000 */
.L_x_56:
[----:B------:R-:W2:Y:S01]  /*ee80*/  LDL R2, [R1] ;  /* 0x0000000001027983 */ /* 0x000ea20000100800 */
[----:B------:R-:W-:Y:S01]  /*ee90*/  BSSY B1, `(.L_x_75) ;  /* 0x00000b2000017945 */ /* 0x000fe20003800000 */
[----:B------:R-:W-:Y:S02]  /*eea0*/  LOP3.LUT R9, R7, 0x1, RZ, 0x3c, !PT ;  /* 0x0000000107097812 */ /* 0x000fe400078e3cff */
[----:B--2---:R-:W-:-:S13]  /*eeb0*/  ISETP.NE.AND P0, PT, R2, RZ, PT ;  /* 0x000000ff0200720c */ /* 0x004fda0003f05270 */
[----:B------:R-:W-:Y:S05]  /*eec0*/  @!P0 BRA `(.L_x_76) ;  /* 0x0000000800b88947 */ /* 0x000fea0003800000 */
[----:B------:R-:W2:Y:S01]  /*eed0*/  LDL R2, [R1+0x4] ;  /* 0x0000040001027983 */ /* 0x000ea20000100800 */
[----:B------:R-:W-:Y:S01]  /*eee0*/  VIADD R11, R0, 0xffffffff ;  /* 0xffffffff000b7836 */ /* 0x000fe20000000000 */
[----:B--2---:R-:W-:-:S13]  /*eef0*/  ISETP.NE.AND P0, PT, R2, RZ, PT ;  /* 0x000000ff0200720c */ /* 0x004fda0003f05270 */
[----:B------:R-:W-:Y:S05]  /*ef00*/  @!P0 BRA `(.L_x_77) ;  /* 0x00000000004c8947 */ /* 0x000fea0003800000 */
[----:B------:R-:W0:Y:S01]  /*ef10*/  LDC R4, c[0x0][0x43c] ;  /* 0x00010f00ff047b82 */ /* 0x000e220000000800 */
[----:B------:R-:W-:Y:S01]  /*ef20*/  ULDC.64 UR4, c[0x0][0x428] ;  /* 0x00010a0000047ab9 */ /* 0x000fe20000000a00 */
[----:B------:R-:W-:Y:S01]  /*ef30*/  ULDC.64 UR6, c[0x0][0x208] ;  /* 0x0000820000067ab9 */ /* 0x000fe20000000a00 */
[----:B0-----:R-:W-:-:S13]  /*ef40*/  ISETP.NE.AND P0, PT, R4, 0x1, PT ;  /* 0x000000010400780c */ /* 0x001fda0003f05270 */
[----:B------:R-:W0:Y:S02]  /*ef50*/  @P0 LDC.64 R2, c[0x0][0x440] ;  /* 0x00011000ff020b82 */ /* 0x000e240000000a00 */
[----:B0-----:R-:W-:-:S04]  /*ef60*/  @P0 IMAD.HI.U32 R5, R11, R2, RZ ;  /* 0x000000020b050227 */ /* 0x001fc800078e00ff */
[----:B------:R-:W-:Y:S01]  /*ef70*/  IMAD.MOV.U32 R2, RZ, RZ, R11 ;  /* 0x000000ffff027224 */ /* 0x000fe200078e000b */
[----:B------:R-:W-:-:S05]  /*ef80*/  @P0 SHF.R.U32.HI R2, RZ, R3, R5 ;  /* 0x00000003ff020219 */ /* 0x000fca0000011605 */
[----:B------:R-:W-:-:S04]  /*ef90*/  IMAD.MOV R3, RZ, RZ, -R2 ;  /* 0x000000ffff037224 */ /* 0x000fc800078e0a02 */
[----:B------:R-:W-:Y:S01]  /*efa0*/  IMAD R11, R4, R3, R11 ;  /* 0x00000003040b7224 */ /* 0x000fe200078e020b */
[----:B------:R-:W-:Y:S01]  /*efb0*/  SHF.R.S32.HI R3, RZ, 0x1f, R2 ;  /* 0x0000001fff037819 */ /* 0x000fe20000011402 */
[----:B------:R-:W-:-:S04]  /*efc0*/  IMAD R4, R19, UR4, RZ ;  /* 0x0000000413047c24 */ /* 0x000fc8000f8e02ff */
[C---:B------:R-:W-:Y:S02]  /*efd0*/  IMAD R4, R18.reuse, UR5, R4 ;  /* 0x0000000512047c24 */ /* 0x040fe4000f8e0204 */
[----:B------:R-:W-:Y:S01]  /*efe0*/  IMAD.WIDE.U32 R2, R18, UR4, R2 ;  /* 0x0000000412027c25 */ /* 0x000fe2000f8e0002 */
[----:B------:R-:W-:-:S03]  /*eff0*/  ULDC.64 UR4, c[0x0][0x418] ;  /* 0x0001060000047ab9 */ /* 0x000fc60000000a00 */
[----:B------:R-:W-:Y:S01]  /*f000*/  IMAD.IADD R3, R4, 0x1, R3 ;  /* 0x0000000104037824 */ /* 0x000fe200078e0203 */
[----:B------:R-:W-:-:S04]  /*f010*/  LEA R4, P0, R2, UR4, 0x2 ;  /* 0x0000000402047c11 */ /* 0x000fc8000f8010ff */
[----:B------:R-:W-:-:S05]  /*f020*/  LEA.HI.X R5, R2, UR5, R3, 0x2, P0 ;  /* 0x0000000502057c11 */ /* 0x000fca00080f1403 */
[----:B------:R0:W5:Y:S04]  /*f030*/  LDG.E R4, desc[UR6][R4.64] ;  /* 0x0000000604047981 */ /* 0x000168000c1e1900 */
.L_x_77:
[----:B------:R-:W1:Y:S01]  /*f040*/  S2R R2, SR_TID.X ;  /* 0x0000000000027919 */ /* 0x000e620000002100 */
[----:B------:R-:W-:Y:S01]  /*f050*/  BSSY B2, `(.L_x_78) ;  /* 0x0000006000027945 */ /* 0x000fe20003800000 */
[----:B-1----:R-:W-:Y:S02]  /*f060*/  LOP3.LUT R3, R2, 0x7f, RZ, 0xc0, !PT ;  /* 0x0000007f02037812 */ /* 0x002fe400078ec0ff */
[----:B------:R-:W-:Y:S02]  /*f070*/  SHF.L.U32 R2, R9, 0x1f, RZ ;  /* 0x0000001f09027819 */ /* 0x000fe400000006ff */
[----:B------:R-:W-:Y:S02]  /*f080*/  ISETP.NE.AND P1, PT, R3, RZ, PT ;  /* 0x000000ff0300720c */ /* 0x000fe40003f25270 */
[----:B------:R-:W1:Y:S02]  /*f090*/  SYNCS.PHASECHK.TRANS64.TRYWAIT P0, [UR38+0x38840], R2 ;  /* 0x03884002ff0075a7 */ /* 0x000e640008000166 */
[----:B-1----:R-:W-:Y:S09]  /*f0a0*/  @!P0 BRA `(.L_x_79) ;  /* 0x0000002c00408947 */ /* 0x002ff20003800000 */
.L_x_159:
[----:B------:R-:W-:Y:S05]  /*f0b0*/  BSYNC B2 ;  /* 0x0000000000027941 */ /* 0x000fea0003800000 */
.L_x_78:
[----:B------:R-:W-:Y:S04]  /*f0c0*/  BSSY B2, `(.L_x_80) ;  /* 0x0000007000027945 */ /* 0x000fe80003800000 */
[----:B------:R-:W-:Y:S05]  /*f0d0*/  @P1 BRA `(.L_x_81) ;  /* 0x0000000000141947 */ /* 0x000fea0003800000 */
[----:B------:R-:W-:Y:S02]  /*f0e0*/  ISETP.NE.AND P0, PT, R10, RZ, PT ;  /* 0x000000ff0a00720c */ /* 0x000fe40003f05270 */
[----:B-1----:R-:W-:-:S04]  /*f0f0*/  MOV R2, 0xa000 ;  /* 0x0000a00000027802 */ /* 0x002fc80000000f00 */
[----:B------:R2:W-:Y:S07]  /*f100*/  SYNCS.ARRIVE.TRANS64 RZ, [UR38+0x38830], R2 ;  /* 0x03883002ffff79a7 */ /* 0x0005ee0008000026 */
[----:B------:R-:W-:Y:S05]  /*f110*/  @!P0 BRA `(.L_x_81) ;  /* 0x0000000000048947 */ /* 0x000fea0003800000 */
[----:B------:R-:W-:Y:S01]  /*f120*/  BPT.TRAP 0x1 ;  /* 0x000000040000795c */ /* 0x000fe20000300000 */
.L_x_81:
[----:B------:R-:W-:Y:S05]  /*f130*/  BSYNC B2 ;  /* 0x0000000000027941 */ /* 0x000fea0003800000 */
.L_x_80:
[----:B------:R-:W-:Y:S01]  /*f140*/  IMAD.MOV.U32 R15, RZ, RZ, RZ ;  /* 0x000000ffff0f7224 */ /* 0x000fe200078e00ff */
[----:B------:R-:W-:Y:S01]  /*f150*/  ULDC.64 UR4, c[0x0][0x198] ;  /* 0x0000660000047ab9 */ /* 0x000fe20000000a00 */
[----:B------:R-:W-:Y:S01]  /*f160*/  PLOP3.LUT P0, PT, PT, PT, PT, 0x80, 0x0 ;  /* 0x000000000000781c */ /* 0x000fe20003f0f070 */
[----:B------:R-:W-:Y:S01]  /*f170*/  UIADD3 UR4, UP0, UR4, 0x370, URZ ;  /* 0x0000037004047890 */ /* 0x000fe2000ff1e03f */
[----:B-12---:R-:W-:Y:S01]  /*f180*/  IMAD R2, R11, 0x50, RZ ;  /* 0x000000500b027824 */ /* 0x006fe200078e02ff */
[----:B------:R-:W-:Y:S01]  /*f190*/  R2UR UR10, R15 ;  /* 0x000000000f0a72ca */ /* 0x000fe200000e0000 */
[----:B------:R-:W-:Y:S02]  /*f1a0*/  UIADD3 UR8, UR38, 0x24400, URZ ;  /* 0x0002440026087890 */ /* 0x000fe4000fffe03f */
[----:B------:R-:W-:Y:S02]  /*f1b0*/  UIADD3 UR9, UR38, 0x38830, URZ ;  /* 0x0003883026097890 */ /* 0x000fe4000fffe03f */
[----:B------:R-:W-:Y:S01]  /*f1c0*/  UIADD3.X UR5, URZ, UR5, URZ, UP0, !UPT ;  /* 0x000000053f057290 */ /* 0x000fe200087fe43f */
[----:B------:R-:W-:Y:S01]  /*f1d0*/  UMOV UR6, 0x0 ;  /* 0x0000000000067882 */ /* 0x000fe20000000000 */
[----:B------:R-:W-:-:S10]  /*f1e0*/  UMOV UR7, 0x14f00000 ;  /* 0x14f0000000077882 */ /* 0x000fd40000000000 */
.L_x_82:
[----:B------:R-:W-:-:S13]  /*f1f0*/  @P0 ELECT P3, URZ, PT ;  /* 0x00000000003f082f */ /* 0x000fda0003860000 */
[----:B-----5:R-:W-:Y:S01]  /*f200*/  @P3 R2UR UR13, R4 ;  /* 0x00000000040d32ca */ /* 0x020fe200000e0000 */
[----:B------:R-:W-:Y:S01]  /*f210*/  UMOV UR12, UR36 ;  /* 0x00000024000c7c82 */ /* 0x000fe20008000000 */
[----:B------:R-:W-:Y:S02]  /*f220*/  @P3 R2UR UR11, R2 ;  /* 0x00000000020b32ca */ /* 0x000fe400000e0000 */
[----:B------:R-:W-:Y:S02]  /*f230*/  @P3 PLOP3.LUT P0, PT, P3, PT, PT, 0x8, 0x0 ;  /* 0x000000000000381c */ /* 0x000fe40001f0e170 */
[----:B------:R-:W-:-:S09]  /*f240*/  PLOP3.LUT P3, PT, PT, PT, PT, 0x8, 0x0 ;  /* 0x000000000000781c */ /* 0x000fd20003f6e170 */
[----:B------:R1:W-:Y:S02]  /*f250*/  UTMALDG.4D [UR8], [UR4], desc[UR6] ;  /* 0x00000608040075b4 */ /* 0x0003e40008019000 */
[----:B-1----:R-:W-:Y:S05]  /*f260*/  @P0 BRA.U.ANY `(.L_x_82) ;  /* 0xfffffffd00e00947 */ /* 0x002fea000393ffff */
[----:B------:R-:W-:Y:S01]  /*f270*/  IMAD.MOV.U32 R14, RZ, RZ, 0x40 ;  /* 0x00000040ff0e7424 */ /* 0x000fe200078e00ff */
[----:B------:R-:W-:Y:S01]  /*f280*/  PLOP3.LUT P0, PT, PT, PT, PT, 0x80, 0x0 ;  /* 0x000000000000781c */ /* 0x000fe20003f0f070 */
[----:B------:R-:W-:Y:S01]  /*f290*/  UIADD3 UR8, UR38, 0x26c00, URZ ;  /* 0x00026c0026087890 */ /* 0x000fe2000fffe03f */
[----:B------:R-:W-:Y:S02]  /*f2a0*/  UMOV UR6, 0x0 ;  /* 0x0000000000067882 */ /* 0x000fe40000000000 */
[----:B------:R-:W-:Y:S01]  /*f2b0*/  R2UR UR10, R14 ;  /* 0x000000000e0a72ca */ /* 0x000fe200000e0000 */
[----:B------:R-:W-:-:S14]  /*f2c0*/  UMOV UR7, 0x14f00000 ;  /* 0x14f0000000077882 */ /* 0x000fdc0000000000 */
.L_x_83:
[----:B------:R-:W-:-:S13]  /*f2d0*/  @P0 ELECT P3, URZ, PT ;  /* 0x00000000003f082f */ /* 0x000fda0003860000 */
[----:B------:R-:W-:Y:S01]  /*f2e0*/  @P3 R2UR UR13, R4 ;  /* 0x00000000040d32ca */ /* 0x000fe200000e0000 */
[----:B------:R-:W-:Y:S01]  /*f2f0*/  UMOV UR12, UR36 ;  /* 0x00000024000c7c82 */ /* 0x000fe20008000000 */
[----:B------:R-:W-:Y:S02]  /*f300*/  @P3 R2UR UR11, R2 ;  /* 0x00000000020b32ca */ /* 0x000fe400000e0000 */
[----:B------:R-:W-:Y:S02]  /*f310*/  @P3 PLOP3.LUT P0, PT, P3, PT, PT, 0x8, 0x0 ;  /* 0x000000000000381c */ /* 0x000fe40001f0e170 */
[----:B------:R-:W-:-:S09]  /*f320*/  PLOP3.LUT P3, PT, PT, PT, PT, 0x8, 0x0 ;  /* 0x000000000000781c */ /* 0x000fd20003f6e170 */
[----:B------:R1:W-:Y:S02]  /*f330*/  UTMALDG.4D [UR8], [UR4], desc[UR6] ;  /* 0x00000608040075b4 */ /* 0x0003e40008019000 */
[----:B-1----:R-:W-:Y:S05]  /*f340*/  @P0 BRA.U.ANY `(.L_x_83) ;  /* 0xfffffffd00e00947 */ /* 0x002fea000393ffff */
[----:B0-----:R-:W-:Y:S01]  /*f350*/  IMAD.MOV.U32 R5, RZ, RZ, 0x80 ;  /* 0x00000080ff057424 */ /* 0x001fe200078e00ff */
[----:B------:R-:W-:Y:S01]  /*f360*/  PLOP3.LUT P0, PT, PT, PT, PT, 0x80, 0x0 ;  /* 0x000000000000781c */ /* 0x000fe20003f0f070 */
[----:B------:R-:W-:Y:S01]  /*f370*/  UIADD3 UR8, UR38, 0x29400, URZ ;  /* 0x0002940026087890 */ /* 0x000fe2000fffe03f */
[----:B------:R-:W-:Y:S02]  /*f380*/  UMOV UR6, 0x0 ;  /* 0x0000000000067882 */ /* 0x000fe40000000000 */
[----:B------:R-:W-:Y:S01]  /*f390*/  R2UR UR10, R5 ;  /* 0x00000000050a72ca */ /* 0x000fe200000e0000 */
[----:B------:R-:W-:-:S14]  /*f3a0*/  UMOV UR7, 0x14f00000 ;  /* 0x14f0000000077882 */ /* 0x000fdc0000000000 */
.L_x_84:
        /* <DEDUP_REMOVED lines=14> */
.L_x_85:
        /* <DEDUP_REMOVED lines=8> */
[----:B------:R-:W-:Y:S01]  /*f510*/  SHF.L.U32 R2, R7, 0x1f, RZ ;  /* 0x0000001f07027819 */ /* 0x000fe200000006ff */
[----:B------:R-:W-:Y:S03]  /*f520*/  BSSY B2, `(.L_x_86) ;  /* 0x0000003000027945 */ /* 0x000fe60003800000 */
[----:B------:R-:W0:Y:S02]  /*f530*/  SYNCS.PHASECHK.TRANS64.TRYWAIT P0, [UR38+0x38868], R2 ;  /* 0x03886802ff0075a7 */ /* 0x000e240008000166 */
[----:B0-----:R-:W-:Y:S05]  /*f540*/  @!P0 BRA `(.L_x_87) ;  /* 0x0000002800308947 */ /* 0x001fea0003800000 */
.L_x_160:
[----:B------:R-:W-:Y:S05]  /*f550*/  BSYNC B2 ;  /* 0x0000000000027941 */ /* 0x000fea0003800000 */
.L_x_86:
[----:B------:R-:W-:Y:S01]  /*f560*/  BSSY B2, `(.L_x_88) ;  /* 0x0000009000027945 */ /* 0x000fe20003800000 */
[----:B0-----:R-:W-:Y:S01]  /*f570*/  IMAD.MOV.U32 R2, RZ, RZ, 0x0 ;  /* 0x00000000ff027424 */ /* 0x001fe200078e00ff */
[----:B------:R-:W-:Y:S02]  /*f580*/  MOV R3, 0x14f00000 ;  /* 0x14f0000000037802 */ /* 0x000fe40000000f00 */
[----:B------:R-:W-:Y:S05]  /*f590*/  @P1 BRA `(.L_x_89) ;  /* 0x0000000000141947 */ /* 0x000fea0003800000 */
[----:B------:R-:W-:Y:S01]  /*f5a0*/  ISETP.NE.AND P0, PT, R10, RZ, PT ;  /* 0x000000ff0a00720c */ /* 0x000fe20003f05270 */
[----:B------:R-:W-:-:S04]  /*f5b0*/  IMAD.MOV.U32 R7, RZ, RZ, 0xa000 ;  /* 0x0000a000ff077424 */ /* 0x000fc800078e00ff */
[----:B------:R0:W-:Y:S08]  /*f5c0*/  SYNCS.ARRIVE.TRANS64 RZ, [UR38+0x38858], R7 ;  /* 0x03885807ffff79a7 */ /* 0x0001f00008000026 */
[----:B0-----:R-:W-:Y:S05]  /*f5d0*/  @!P0 BRA `(.L_x_89) ;  /* 0x0000000000048947 */ /* 0x001fea0003800000 */
[----:B------:R-:W-:Y:S01]  /*f5e0*/  BPT.TRAP 0x1 ;  /* 0x000000040000795c */ /* 0x000fe20000300000 */
.L_x_89:
[----:B------:R-:W-:Y:S05]  /*f5f0*/  BSYNC B2 ;  /* 0x0000000000027941 */ /* 0x000fea0003800000 */
.L_x_88:
        /* <DEDUP_REMOVED lines=10> */
.L_x_90:
        /* <DEDUP_REMOVED lines=13> */
.L_x_91:
        /* <DEDUP_REMOVED lines=13> */
.L_x_92:
        /* <DEDUP_REMOVED lines=13> */
.L_x_93:
        /* <DEDUP_REMOVED lines=8> */
[----:B------:R-:W-:Y:S02]  /*f990*/  IMAD.MOV.U32 R17, RZ, RZ, R11 ;  /* 0x000000ffff117224 */ /* 0x000fe400078e000b */
[----:B------:R-:W-:-:S07]  /*f9a0*/  IMAD.MOV.U32 R16, RZ, RZ, R4 ;  /* 0x000000ffff107224 */ /* 0x000fce00078e0004 */
.L_x_76:
[----:B------:R-:W-:Y:S05]  /*f9b0*/  BSYNC B1 ;  /* 0x0000000000017941 */ /* 0x000fea0003800000 */
.L_x_75:
[----:B------:R-:W-:Y:S02]  /*f9c0*/  VIADD R0, R0, 0xfffffffe ;  /* 0xfffffffe00007836 */ /* 0x000fe40000000000 */
[----:B------:R-:W-:Y:S01]  /*f9d0*/  IMAD.MOV.U32 R7, RZ, RZ, R9 ;  /* 0x000000ffff077224 */ /* 0x000fe200078e0009 */
[----:B------:R-:W-:Y:S06]  /*f9e0*/  @P2 BRA `(.L_x_94) ;  /* 0xffffffe8004c2947 */ /* 0x000fec000383ffff */
[----:B------:R-:W-:Y:S05]  /*f9f0*/  BSYNC B0 ;  /* 0x0000000000007941 */ /* 0x000fea0003800000 */
.L_x_55:
[----:B------:R-:W-:Y:S01]  /*fa00*/  ISETP.NE.AND P0, PT, R12, RZ, PT ;  /* 0x000000ff0c00720c */ /* 0x000fe20003f05270 */
[----:B------:R-:W-:-:S12]  /*fa10*/  BSSY B0, `(.L_x_54) ;  /* 0x00000b3000007945 */ /* 0x000fd80003800000 */
[----:B------:R-:W-:Y:S05]  /*fa20*/  @!P0 BRA `(.L_x_95) ;  /* 0x0000000800c48947 */ /* 0x000fea0003800000 */
[----:B------:R-:W2:Y:S01]  /*fa30*/  LDL R2, [R1] ;  /* 0x0000000001027983 */ /* 0x000ea20000100800 */
[----:B------:R-:W-:Y:S02]  /*fa40*/  MOV R8, 0x1 ;  /* 0x0000000100087802 */ /* 0x000fe40000000f00 */
[----:B--2---:R-:W-:-:S13]  /*fa50*/  ISETP.NE.AND P1, PT, R2, RZ, PT ;  /* 0x000000ff0200720c */ /* 0x004fda0003f25270 */
[----:B------:R-:W-:Y:S05]  /*fa60*/  @!P1 BRA `(.L_x_95) ;  /* 0x0000000800b49947 */ /* 0x000fea0003800000 */
[----:B------:R-:W2:Y:S02]  /*fa70*/  LDL.LU R2, [R1+0x4] ;  /* 0x0000040001027983 */ /* 0x000ea40000300800 */
[----:B--2---:R-:W-:-:S13]  /*fa80*/  ISETP.NE.AND P1, PT, R2, RZ, PT ;  /* 0x000000ff0200720c */ /* 0x004fda0003f25270 */
[----:B------:R-:W-:Y:S05]  /*fa90*/  @!P1 BRA `(.L_x_96) ;  /* 0x0000000000509947 */ /* 0x000fea0003800000 */
[----:B------:R-:W0:Y:S01]  /*faa0*/  LDC R7, c[0x0][0x43c] ;  /* 0x00010f00ff077b82 */ /* 0x000e220000000800 */
[----:B------:R-:W-:Y:S01]  /*fab0*/  IMAD.MOV.U32 R6, RZ, RZ, R0 ;  /* 0x000000ffff067224 */ /* 0x000fe200078e0000 */
[----:B------:R-:W-:Y:S01]  /*fac0*/  ULDC.64 UR4, c[0x0][0x428] ;  /* 0x00010a0000047ab9 */ /* 0x000fe20000000a00 */
[----:B------:R-:W-:Y:S01]  /*fad0*/  ULDC.64 UR6, c[0x0][0x208] ;  /* 0x0000820000067ab9 */ /* 0x000fe20000000a00 */
[----:B------:R-:W-:-:S04]  /*fae0*/  IMAD R19, R19, UR4, RZ ;  /* 0x0000000413137c24 */ /* 0x000fc8000f8e02ff */
[----:B------:R-:W-:Y:S01]  /*faf0*/  IMAD R19, R18, UR5, R19 ;  /* 0x0000000512137c24 */ /* 0x000fe2000f8e0213 */
[----:B0-----:R-:W-:-:S13]  /*fb00*/  ISETP.NE.AND P0, PT, R7, 0x1, PT ;  /* 0x000000010700780c */ /* 0x001fda0003f05270 */
[----:B------:R-:W0:Y:S02]  /*fb10*/  @P0 LDC.64 R2, c[0x0][0x440] ;  /* 0x00011000ff020b82 */ /* 0x000e240000000a00 */
[----:B0-----:R-:W-:-:S05]  /*fb20*/  @P0 IMAD.HI.U32 R2, R0, R2, RZ ;  /* 0x0000000200020227 */ /* 0x001fca00078e00ff */
[----:B------:R-:W-:-:S04]  /*fb30*/  @P0 SHF.R.U32.HI R6, RZ, R3, R2 ;  /* 0x00000003ff060219 */ /* 0x000fc80000011602 */
[--C-:B------:R-:W-:Y:S01]  /*fb40*/  SHF.R.S32.HI R3, RZ, 0x1f, R6.reuse ;  /* 0x0000001fff037819 */ /* 0x100fe20000011406 */
[----:B------:R-:W-:-:S04]  /*fb50*/  IMAD.MOV.U32 R2, RZ, RZ, R6 ;  /* 0x000000ffff027224 */ /* 0x000fc800078e0006 */
[----:B------:R-:W-:Y:S01]  /*fb60*/  IMAD.WIDE.U32 R2, R18, UR4, R2 ;  /* 0x0000000412027c25 */ /* 0x000fe2000f8e0002 */
[----:B------:R-:W-:-:S03]  /*fb70*/  ULDC.64 UR4, c[0x0][0x418] ;  /* 0x0001060000047ab9 */ /* 0x000fc60000000a00 */
[----:B------:R-:W-:Y:S01]  /*fb80*/  IMAD.IADD R3, R19, 0x1, R3 ;  /* 0x0000000113037824 */ /* 0x000fe200078e0203 */
[----:B------:R-:W-:-:S04]  /*fb90*/  LEA R4, P0, R2, UR4, 0x2 ;  /* 0x0000000402047c11 */ /* 0x000fc8000f8010ff */
[----:B------:R-:W-:-:S05]  /*fba0*/  LEA.HI.X R5, R2, UR5, R3, 0x2, P0 ;  /* 0x0000000502057c11 */ /* 0x000fca00080f1403 */
[----:B------:R0:W5:Y:S01]  /*fbb0*/  LDG.E R4, desc[UR6][R4.64] ;  /* 0x0000000604047981 */ /* 0x000162000c1e1900 */
[----:B------:R-:W-:-:S04]  /*fbc0*/  IMAD.MOV R2, RZ, RZ, -R6 ;  /* 0x000000ffff027224 */ /* 0x000fc800078e0a06 */
[----:B------:R-:W-:-:S07]  /*fbd0*/  IMAD R0, R7, R2, R0 ;  /* 0x0000000207007224 */ /* 0x000fce00078e0200 */
.L_x_96:
[----:B------:R-:W1:Y:S01]  /*fbe0*/  S2R R2, SR_TID.X ;  /* 0x0000000000027919 */ /* 0x000e620000002100 */
[----:B------:R-:W-:Y:S01]  /*fbf0*/  BSSY B1, `(.L_x_97) ;  /* 0x0000006000017945 */ /* 0x000fe20003800000 */
[----:B-1----:R-:W-:Y:S02]  /*fc00*/  LOP3.LUT R3, R2, 0x7f, RZ, 0xc0, !PT ;  /* 0x0000007f02037812 */ /* 0x002fe400078ec0ff */
[----:B------:R-:W-:Y:S02]  /*fc10*/  SHF.L.U32 R2, R9, 0x1f, RZ ;  /* 0x0000001f09027819 */ /* 0x000fe400000006ff */
[----:B------:R-:W-:Y:S02]  /*fc20*/  ISETP.NE.AND P1, PT, R3, RZ, PT ;  /* 0x000000ff0300720c */ /* 0x000fe40003f25270 */
[----:B------:R-:W1:Y:S02]  /*fc30*/  SYNCS.PHASECHK.TRANS64.TRYWAIT P0, [UR38+0x38848], R2 ;  /* 0x03884802ff0075a7 */ /* 0x000e640008000166 */
[----:B-1----:R-:W-:Y:S09]  /*fc40*/  @!P0 BRA `(.L_x_98) ;  /* 0x0000002000888947 */ /* 0x002ff20003800000 */
.L_x_161:
[----:B------:R-:W-:Y:S05]  /*fc50*/  BSYNC B1 ;  /* 0x0000000000017941 */ /* 0x000fea0003800000 */
.L_x_97:
[----:B------:R-:W-:Y:S04]  /*fc60*/  BSSY B1, `(.L_x_99) ;  /* 0x0000007000017945 */ /* 0x000fe80003800000 */
[----:B------:R-:W-:Y:S05]  /*fc70*/  @P1 BRA `(.L_x_100) ;  /* 0x0000000000141947 */ /* 0x000fea0003800000 */
[----:B------:R-:W-:Y:S01]  /*fc80*/  ISETP.NE.AND P0, PT, R10, RZ, PT ;  /* 0x000000ff0a00720c */ /* 0x000fe20003f05270 */
[----:B-1----:R-:W-:-:S04]  /*fc90*/  IMAD.MOV.U32 R3, RZ, RZ, 0xa000 ;  /* 0x0000a000ff037424 */ /* 0x002fc800078e00ff */
[----:B------:R2:W-:Y:S08]  /*fca0*/  SYNCS.ARRIVE.TRANS64 RZ, [UR38+0x38838], R3 ;  /* 0x03883803ffff79a7 */ /* 0x0005f00008000026 */
[----:B--2---:R-:W-:Y:S05]  /*fcb0*/  @!P0 BRA `(.L_x_100) ;  /* 0x0000000000048947 */ /* 0x004fea0003800000 */
[----:B------:R-:W-:Y:S01]  /*fcc0*/  BPT.TRAP 0x1 ;  /* 0x000000040000795c */ /* 0x000fe20000300000 */
.L_x_100:
[----:B------:R-:W-:Y:S05]  /*fcd0*/  BSYNC B1 ;  /* 0x0000000000017941 */ /* 0x000fea0003800000 */
.L_x_99:
[----:B0-----:R-:W-:Y:S01]  /*fce0*/  MOV R5, RZ ;  /* 0x000000ff00057202 */ /* 0x001fe20000000f00 */
[----:B------:R-:W-:Y:S01]  /*fcf0*/  ULDC.64 UR4, c[0x0][0x198] ;  /* 0x0000660000047ab9 */ /* 0x000fe20000000a00 */
[----:B------:R-:W-:Y:S01]  /*fd00*/  PLOP3.LUT P0, PT, PT, PT, PT, 0x80, 0x0 ;  /* 0x000000000000781c */ /* 0x000fe20003f0f070 */
[----:B------:R-:W-:Y:S01]  /*fd10*/  UIADD3 UR4, UP0, UR4, 0x370, URZ ;  /* 0x0000037004047890 */ /* 0x000fe2000ff1e03f */
[----:B------:R-:W-:Y:S01]  /*fd20*/  R2UR UR10, R5 ;  /* 0x00000000050a72ca */ /* 0x000fe200000e0000 */
[----:B-1----:R-:W-:Y:S01]  /*fd30*/  IMAD R3, R0, 0x50, RZ ;  /* 0x0000005000037824 */ /* 0x002fe200078e02ff */
[----:B------:R-:W-:Y:S02]  /*fd40*/  UIADD3 UR8, UR38, 0x2e400, URZ ;  /* 0x0002e40026087890 */ /* 0x000fe4000fffe03f */
[----:B------:R-:W-:Y:S02]  /*fd50*/  UIADD3 UR9, UR38, 0x38838, URZ ;  /* 0x0003883826097890 */ /* 0x000fe4000fffe03f */
[----:B------:R-:W-:Y:S01]  /*fd60*/  UIADD3.X UR5, URZ, UR5, URZ, UP0, !UPT ;  /* 0x000000053f057290 */ /* 0x000fe200087fe43f */
[----:B------:R-:W-:Y:S01]  /*fd70*/  UMOV UR6, 0x0 ;  /* 0x0000000000067882 */ /* 0x000fe20000000000 */
[----:B------:R-:W-:-:S10]  /*fd80*/  UMOV UR7, 0x14f00000 ;  /* 0x14f0000000077882 */ /* 0x000fd40000000000 */
.L_x_101:
[----:B------:R-:W-:-:S13]  /*fd90*/  @P0 ELECT P2, URZ, PT ;  /* 0x00000000003f082f */ /* 0x000fda0003840000 */
[----:B-----5:R-:W-:Y:S01]  /*fda0*/  @P2 R2UR UR13, R4 ;  /* 0x00000000040d22ca */ /* 0x020fe200000e0000 */
        /* <DEDUP_REMOVED lines=12> */
.L_x_102:
        /* <DEDUP_REMOVED lines=14> */
.L_x_103:
        /* <DEDUP_REMOVED lines=14> */
.L_x_104:
        /* <DEDUP_REMOVED lines=8> */
[----:B------:R-:W0:Y:S01]  /*100b0*/  SYNCS.PHASECHK.TRANS64.TRYWAIT P0, [UR38+0x38860], R2 ;  /* 0x03886002ff0075a7 */ /* 0x000e220008000166 */
[----:B------:R-:W-:Y:S04]  /*100c0*/  BSSY B1, `(.L_x_105) ;  /* 0x0000002000017945 */ /* 0x000fe80003800000 */
[----:B0-----:R-:W-:Y:S05]  /*100d0*/  @!P0 BRA `(.L_x_106) ;  /* 0x0000001c007c8947 */ /* 0x001fea0003800000 */
.L_x_162:
[----:B------:R-:W-:Y:S05]  /*100e0*/  BSYNC B1 ;  /* 0x0000000000017941 */ /* 0x000fea0003800000 */
.L_x_105:
[----:B------:R-:W-:Y:S01]  /*100f0*/  BSSY B1, `(.L_x_107) ;  /* 0x0000009000017945 */ /* 0x000fe20003800000 */
[----:B0-----:R-:W-:Y:S02]  /*10100*/  IMAD.MOV.U32 R2, RZ, RZ, 0x0 ;  /* 0x00000000ff027424 */ /* 0x001fe400078e00ff */
[----:B------:R-:W-:Y:S01]  /*10110*/  IMAD.MOV.U32 R3, RZ, RZ, 0x14f00000 ;  /* 0x14f00000ff037424 */ /* 0x000fe200078e00ff */
[----:B------:R-:W-:Y:S06]  /*10120*/  @P1 BRA `(.L_x_108) ;  /* 0x0000000000141947 */ /* 0x000fec0003800000 */
[----:B------:R-:W-:Y:S02]  /*10130*/  ISETP.NE.AND P0, PT, R10, RZ, PT ;  /* 0x000000ff0a00720c */ /* 0x000fe40003f05270 */
[----:B------:R-:W-:-:S04]  /*10140*/  MOV R12, 0xa000 ;  /* 0x0000a000000c7802 */ /* 0x000fc80000000f00 */
[----:B------:R0:W-:Y:S07]  /*10150*/  SYNCS.ARRIVE.TRANS64 RZ, [UR38+0x38850], R12 ;  /* 0x0388500cffff79a7 */ /* 0x0001ee0008000026 */
[----:B------:R-:W-:Y:S05]  /*10160*/  @!P0 BRA `(.L_x_108) ;  /* 0x0000000000048947 */ /* 0x000fea0003800000 */
[----:B------:R-:W-:Y:S01]  /*10170*/  BPT.TRAP 0x1 ;  /* 0x000000040000795c */ /* 0x000fe20000300000 */
.L_x_108:
[----:B------:R-:W-:Y:S05]  /*10180*/  BSYNC B1 ;  /* 0x0000000000017941 */ /* 0x000fea0003800000 */
.L_x_107:
        /* <DEDUP_REMOVED lines=10> */
.L_x_109:
        /* <DEDUP_REMOVED lines=8> */
[----:B------:R-:W-:Y:S01]  /*102b0*/  R2UR UR10, R6 ;  /* 0x00000000060a72ca */ /* 0x000fe200000e0000 */
[----:B------:R-:W-:Y:S01]  /*102c0*/  UIADD3 UR8, UR38, 0x2c00, URZ ;  /* 0x00002c0026087890 */ /* 0x000fe2000fffe03f */
[----:B------:R-:W-:Y:S02]  /*102d0*/  R2UR UR6, R2 ;  /* 0x00000000020672ca */ /* 0x000fe400000e0000 */
[----:B------:R-:W-:Y:S02]  /*102e0*/  R2UR UR7, R3 ;  /* 0x00000000030772ca */ /* 0x000fe400000e0000 */
[----:B------:R-:W-:-:S13]  /*102f0*/  PLOP3.LUT P0, PT, PT, PT, PT, 0x80, 0x0 ;  /* 0x000000000000781c */ /* 0x000fda0003f0f070 */
.L_x_110:
        /* <DEDUP_REMOVED lines=13> */
.L_x_111:
        /* <DEDUP_REMOVED lines=13> */
.L_x_112:
        /* <DEDUP_REMOVED lines=8> */
[----:B------:R-:W-:Y:S02]  /*10520*/  IMAD.MOV.U32 R17, RZ, RZ, R0 ;  /* 0x000000ffff117224 */ /* 0x000fe400078e0000 */
[----:B------:R-:W-:-:S07]  /*10530*/  IMAD.MOV.U32 R16, RZ, RZ, R4 ;  /* 0x000000ffff107224 */ /* 0x000fce00078e0004 */
.L_x_95:
[----:B------:R-:W-:Y:S05]  /*10540*/  BSYNC B0 ;  /* 0x0000000000007941 */ /* 0x000fea0003800000 */
.L_x_54:
[----:B------:R-:W2:Y:S01]  /*10550*/  LDL.LU R0, [R1] ;  /* 0x0000000001007983 */ /* 0x000ea20000300800 */
[----:B------:R-:W-:Y:S01]  /*10560*/  BSSY B0, `(.L_x_113) ;  /* 0x0000051000007945 */ /* 0x000fe20003800000 */
[----:B--2---:R-:W-:-:S13]  /*10570*/  ISETP.NE.AND P0, PT, R0, RZ, PT ;  /* 0x000000ff0000720c */ /* 0x004fda0003f05270 */
[----:B------:R-:W-:Y:S05]  /*10580*/  @!P0 BRA `(.L_x_114) ;  /* 0x0000000400388947 */ /* 0x000fea0003800000 */
[----:B------:R-:W2:Y:S01]  /*10590*/  S2R R0, SR_TID.X ;  /* 0x0000000000007919 */ /* 0x000ea20000002100 */
[----:B-1----:R-:W-:Y:S01]  /*105a0*/  LEA R3, R8, UR38, 0x3 ;  /* 0x0000002608037c11 */ /* 0x002fe2000f8e18ff */
[----:B------:R-:W-:Y:S01]  /*105b0*/  BSSY B1, `(.L_x_115) ;  /* 0x0000006000017945 */ /* 0x000fe20003800000 */
[----:B--2---:R-:W-:Y:S02]  /*105c0*/  LOP3.LUT R2, R0, 0x7f, RZ, 0xc0, !PT ;  /* 0x0000007f00027812 */ /* 0x004fe400078ec0ff */
[----:B------:R-:W-:Y:S02]  /*105d0*/  SHF.L.U32 R0, R9, 0x1f, RZ ;  /* 0x0000001f09007819 */ /* 0x000fe400000006ff */
[----:B------:R-:W-:Y:S02]  /*105e0*/  ISETP.NE.AND P1, PT, R2, RZ, PT ;  /* 0x000000ff0200720c */ /* 0x000fe40003f25270 */
[----:B------:R-:W1:Y:S02]  /*105f0*/  SYNCS.PHASECHK.TRANS64.TRYWAIT P0, [R3+URZ+0x38860], R0 ;  /* 0x03886000030075a7 */ /* 0x000e64000800017f */
[----:B-1----:R-:W-:Y:S09]  /*10600*/  @!P0 BRA `(.L_x_116) ;  /* 0x0000001800488947 */ /* 0x002ff20003800000 */
.L_x_163:
[----:B------:R-:W-:Y:S05]  /*10610*/  BSYNC B1 ;  /* 0x0000000000017941 */ /* 0x000fea0003800000 */
.L_x_115:
[----:B------:R-:W-:Y:S04]  /*10620*/  BSSY B1, `(.L_x_117) ;  /* 0x0000008000017945 */ /* 0x000fe80003800000 */
[----:B------:R-:W-:Y:S05]  /*10630*/  @P1 BRA `(.L_x_118) ;  /* 0x0000000000181947 */ /* 0x000fea0003800000 */
[----:B------:R-:W2:Y:S01]  /*10640*/  S2R R2, SR_TID.X ;  /* 0x0000000000027919 */ /* 0x000ea20000002100 */
[----:B-1----:R-:W-:-:S04]  /*10650*/  IMAD.MOV.U32 R0, RZ, RZ, 0xa000 ;  /* 0x0000a000ff007424 */ /* 0x002fc800078e00ff */
[----:B------:R3:W-:Y:S01]  /*10660*/  SYNCS.ARRIVE.TRANS64 RZ, [R3+URZ+0x38850], R0 ;  /* 0x0388500003ff79a7 */ /* 0x0007e2000800003f */
[----:B--2---:R-:W-:-:S13]  /*10670*/  LOP3.LUT P0, RZ, R2, 0x1f, RZ, 0xc0, !PT ;  /* 0x0000001f02ff7812 */ /* 0x004fda000780c0ff */
[----:B---3--:R-:W-:Y:S05]  /*10680*/  @!P0 BRA `(.L_x_118) ;  /* 0x0000000000048947 */ /* 0x008fea0003800000 */
[----:B------:R-:W-:Y:S01]  /*10690*/  BPT.TRAP 0x1 ;  /* 0x000000040000795c */ /* 0x000fe20000300000 */
.L_x_118:
[----:B------:R-:W-:Y:S05]  /*106a0*/  BSYNC B1 ;  /* 0x0000000000017941 */ /* 0x000fea0003800000 */
.L_x_117:
[----:B------:R-:W-:Y:S01]  /*106b0*/  R2UR UR4, R8 ;  /* 0x00000000080472ca */ /* 0x000fe200000e0000 */
[----:B------:R-:W-:Y:S01]  /*106c0*/  ULDC.64 UR6, c[0x0][0x198] ;  /* 0x0000660000067ab9 */ /* 0x000fe20000000a00 */
[----:B------:R-:W-:Y:S01]  /*106d0*/  R2UR UR9, R3 ;  /* 0x00000000030972ca */ /* 0x000fe200000e0000 */
[----:B------:R-:W-:Y:S01]  /*106e0*/  UIADD3 UR6, UP0, UR6, 0x470, URZ ;  /* 0x0000047006067890 */ /* 0x000fe2000ff1e03f */
[----:B------:R-:W-:Y:S01]  /*106f0*/  PLOP3.LUT P0, PT, PT, PT, PT, 0x80, 0x0 ;  /* 0x000000000000781c */ /* 0x000fe20003f0f070 */
[----:B------:R-:W-:Y:S01]  /*10700*/  IMAD R17, R17, 0x50, RZ ;  /* 0x0000005011117824 */ /* 0x000fe200078e02ff */
[----:B------:R-:W-:Y:S01]  /*10710*/  UMOV UR14, 0x0 ;  /* 0x00000000000e7882 */ /* 0x000fe20000000000 */
[----:B------:R-:W-:Y:S01]  /*10720*/  UIADD3.X UR7, URZ, UR7, URZ, UP0, !UPT ;  /* 0x000000073f077290 */ /* 0x000fe200087fe43f */
[----:B------:R-:W-:Y:S01]  /*10730*/  UMOV UR15, 0x14f00000 ;  /* 0x14f00000000f7882 */ /* 0x000fe20000000000 */
[----:B------:R-:W-:-:S04]  /*10740*/  UMOV UR10, URZ ;  /* 0x0000003f000a7c82 */ /* 0x000fc80008000000 */
[----:B------:R-:W-:Y:S02]  /*10750*/  UIMAD UR4, UR4, 0xa000, UR38 ;  /* 0x0000a000040478a4 */ /* 0x000fe4000f8e0226 */
[----:B------:R-:W-:Y:S02]  /*10760*/  UIADD3 UR9, UR9, 0x38850, URZ ;  /* 0x0003885009097890 */ /* 0x000fe4000fffe03f */
[----:B------:R-:W-:-:S12]  /*10770*/  UIADD3 UR8, UR4, 0x400, URZ ;  /* 0x0000040004087890 */ /* 0x000fd8000fffe03f */
.L_x_119:
[----:B------:R-:W-:-:S13]  /*10780*/  @P0 ELECT P1, URZ, PT ;  /* 0x00000000003f082f */ /* 0x000fda0003820000 */
[----:B------:R-:W-:Y:S01]  /*10790*/  @P1 R2UR UR13, R16 ;  /* 0x00000000100d12ca */ /* 0x000fe200000e0000 */
[----:B------:R-:W-:Y:S01]  /*107a0*/  UMOV UR12, UR36 ;  /* 0x00000024000c7c82 */ /* 0x000fe20008000000 */
[----:B------:R-:W-:Y:S02]  /*107b0*/  @P1 R2UR UR11, R17 ;  /* 0x00000000110b12ca */ /* 0x000fe400000e0000 */
[----:B------:R-:W-:Y:S02]  /*107c0*/  @P1 PLOP3.LUT P0, PT, P1, PT, PT, 0x8, 0x0 ;  /* 0x000000000000181c */ /* 0x000fe40000f0e170 */
[----:B------:R-:W-:-:S09]  /*107d0*/  PLOP3.LUT P1, PT, PT, PT, PT, 0x8, 0x0 ;  /* 0x000000000000781c */ /* 0x000fd20003f2e170 */
[----:B------:R2:W-:Y:S02]  /*107e0*/  UTMALDG.4D [UR8], [UR6], desc[UR14] ;  /* 0x00000e08060075b4 */ /* 0x0005e40008019000 */
[----:B--2---:R-:W-:Y:S05]  /*107f0*/  @P0 BRA.U.ANY `(.L_x_119) ;  /* 0xfffffffd00e00947 */ /* 0x004fea000393ffff */
[----:B------:R-:W-:Y:S01]  /*10800*/  PLOP3.LUT P0, PT, PT, PT, PT, 0x80, 0x0 ;  /* 0x000000000000781c */ /* 0x000fe20003f0f070 */
[----:B------:R-:W-:Y:S01]  /*10810*/  UIADD3 UR8, UR4, 0x2c00, URZ ;  /* 0x00002c0004087890 */ /* 0x000fe2000fffe03f */
[----:B------:R-:W-:Y:S01]  /*10820*/  UMOV UR14, 0x0 ;  /* 0x00000000000e7882 */ /* 0x000fe20000000000 */
[----:B------:R-:W-:Y:S01]  /*10830*/  UMOV UR15, 0x14f00000 ;  /* 0x14f00000000f7882 */ /* 0x000fe20000000000 */
[----:B------:R-:W-:-:S09]  /*10840*/  UMOV UR10, 0x40 ;  /* 0x00000040000a7882 */ /* 0x000fd20000000000 */
.L_x_120:
        /* <DEDUP_REMOVED lines=13> */
.L_x_121:
        /* <DEDUP_REMOVED lines=10> */
[----:B------:R-:W-:Y:S02]  /*109c0*/  UMOV UR5, 0x14f00000 ;  /* 0x14f0000000057882 */ /* 0x000fe40000000000 */
[----:B------:R-:W-:Y:S01]  /*109d0*/  UMOV UR4, 0x0 ;  /* 0x0000000000047882 */ /* 0x000fe20000000000 */
[----:B------:R-:W-:-:S08]  /*109e0*/  UMOV UR10, 0xc0 ;  /* 0x000000c0000a7882 */ /* 0x000fd00000000000 */
.L_x_122:
        /* <DEDUP_REMOVED lines=8> */
.L_x_114:
[----:B------:R-:W-:Y:S05]  /*10a70*/  BSYNC B0 ;  /* 0x0000000000007941 */ /* 0x000fea0003800000 */
.L_x_113:
[----:B-1----:R-:W-:Y:S02]  /*10a80*/  VIADD R0, R8, 0x1 ;  /* 0x0000000108007836 */ /* 0x002fe40000000000 */
[----:B------:R-:W-:-:S03]  /*10a90*/  IMAD.MOV.U32 R3, RZ, RZ, RZ ;  /* 0x000000ffff037224 */ /* 0x000fc600078e00ff */
[----:B------:R-:W-:-:S04]  /*10aa0*/  ISETP.NE.AND P0, PT, R0, 0x2, PT ;  /* 0x000000020000780c */ /* 0x000fc80003f05270 */
[----:B------:R-:W-:Y:S02]  /*10ab0*/  SEL R2, RZ, 0x1, P0 ;  /* 0x00000001ff027807 */ /* 0x000fe40000000000 */
[----:B------:R-:W-:Y:S02]  /*10ac0*/  SEL R0, R0, RZ, P0 ;  /* 0x000000ff00007207 */ /* 0x000fe40000000000 */
[----:B------:R-:W-:-:S07]  /*10ad0*/  LOP3.LUT R9, R9, R2, RZ, 0x3c, !PT ;  /* 0x0000000209097212 */ /* 0x000fce00078e3cff */
.L_x_38:
[----:B------:R-:W1:Y:S01]  /*10ae0*/  S2R R5, SR_CgaCtaId ;  /* 0x0000000000057919 */ /* 0x000e620000008800 */
[----:B------:R-:W-:Y:S02]  /*10af0*/  MOV R2, 0x400 ;  /* 0x0000040000027802 */ /* 0x000fe40000000f00 */
[----:B------:R-:W-:Y:S02]  /*10b00*/  SHF.L.U32 R3, R3, 0x1f, RZ ;  /* 0x0000001f03037819 */ /* 0x000fe400000006ff */
[----:B-1----:R-:W-:-:S04]  /*10b10*/  LEA R2, R5, R2, 0x18 ;  /* 0x0000000205027211 */ /* 0x002fc800078ec0ff */
[----:B------:R-:W1:Y:S02]  /*10b20*/  SYNCS.PHASECHK.TRANS64.TRYWAIT P0, [R2+URZ+0x38820], R3 ;  /* 0x03882003020075a7 */ /* 0x000e64000800017f */
[----:B-1----:R-:W-:Y:S05]  /*10b30*/  @!P0 BRA `(.L_x_123) ;  /* 0x0000001400108947 */ /* 0x002fea0003800000 */
.L_x_164:
[----:B------:R-:W-:-:S03]  /*10b40*/  UMOV UR4, 0xffffffff ;  /* 0xffffffff00047882 */ /* 0x000fc60000000000 */
[----:B------:R-:W-:Y:S05]  /*10b50*/  BRA.DIV UR4, `(.L_x_124) ;  /* 0x00000016041c7947 */ /* 0x000fea000b800000 */
[----:B-1----:R-:W1:Y:S02]  /*10b60*/  S2R R3, SR_TID.X ;  /* 0x0000000000037919 */ /* 0x002e640000002100 */
[----:B-1----:R-:W-:-:S04]  /*10b70*/  SHF.R.U32.HI R3, RZ, 0x5, R3 ;  /* 0x00000005ff037819 */ /* 0x002fc80000011603 */
[----:B------:R-:W-:-:S05]  /*10b80*/  LOP3.LUT R3, R3, 0x3, RZ, 0xc0, !PT ;  /* 0x0000000303037812 */ /* 0x000fca00078ec0ff */
[----:B------:R1:W2:Y:S02]  /*10b90*/  SHFL.IDX PT, R14, R3, RZ, 0x1f ;  /* 0x00001fff030e7589 */ /* 0x0002a400000e0000 */
.L_x_167:
[----:B--2---:R-:W-:-:S13]  /*10ba0*/  ISETP.NE.AND P0, PT, R14, RZ, PT ;  /* 0x000000ff0e00720c */ /* 0x004fda0003f05270 */
[----:B------:R-:W-:Y:S05]  /*10bb0*/  @P0 BRA `(.L_x_10) ;  /* 0x0000000000880947 */ /* 0x000fea0003800000 */
[----:B------:R-:W-:-:S03]  /*10bc0*/  UMOV UR4, 0xffffffff ;  /* 0xffffffff00047882 */ /* 0x000fc60000000000 */
[----:B------:R-:W-:Y:S05]  /*10bd0*/  BRA.DIV UR4, `(.L_x_125) ;  /* 0x0000001604307947 */ /* 0x000fea000b800000 */
[----:B------:R-:W-:-:S13]  /*10be0*/  ELECT P6, URZ, PT ;  /* 0x00000000003f782f */ /* 0x000fda00038c0000 */
.L_x_170:
[----:B------:R-:W-:Y:S05]  /*10bf0*/  @!P6 BRA `(.L_x_10) ;  /* 0x000000000078e947 */ /* 0x000fea0003800000 */
[----:B-1----:R-:W2:Y:S02]  /*10c00*/  LDL.LU R3, [R1+0x14] ;  /* 0x0000140001037983 */ /* 0x002ea40000300800 */
[----:B--2---:R-:W-:-:S04]  /*10c10*/  LOP3.LUT R3, R3, 0x2, RZ, 0xfc, !PT ;  /* 0x0000000203037812 */ /* 0x004fc800078efcff */
[----:B------:R-:W-:-:S13]  /*10c20*/  ISETP.NE.AND P2, PT, R3, 0x3, PT ;  /* 0x000000030300780c */ /* 0x000fda0003f45270 */
[----:B------:R-:W-:Y:S05]  /*10c30*/  @!P2 BRA `(.L_x_126) ;  /* 0x000000000004a947 */ /* 0x000fea0003800000 */
[----:B------:R-:W-:Y:S01]  /*10c40*/  BPT.TRAP 0x1 ;  /* 0x000000040000795c */ /* 0x000fe20000300000 */
.L_x_126:
[----:B------:R-:W-:Y:S01]  /*10c50*/  IADD3 R7, R2, 0x38840, RZ ;  /* 0x0003884002077810 */ /* 0x000fe20007ffe0ff */
[----:B------:R-:W-:Y:S01]  /*10c60*/  VIADD R3, R0, 0x1 ;  /* 0x0000000100037836 */ /* 0x000fe20000000000 */
[----:B------:R-:W-:-:S03]  /*10c70*/  SHF.L.U32 R5, R9, 0x1f, RZ ;  /* 0x0000001f09057819 */ /* 0x000fc600000006ff */
[----:B------:R-:W-:Y:S01]  /*10c80*/  IMAD R6, R0, 0x8, R7 ;  /* 0x0000000800067824 */ /* 0x000fe200078e0207 */
[----:B------:R-:W-:-:S03]  /*10c90*/  ISETP.NE.AND P1, PT, R3, 0x2, PT ;  /* 0x000000020300780c */ /* 0x000fc60003f25270 */
[----:B------:R-:W1:Y:S01]  /*10ca0*/  SYNCS.PHASECHK.TRANS64.TRYWAIT P0, [R6+URZ], R5 ;  /* 0x00000005060075a7 */ /* 0x000e62000800017f */
[----:B------:R-:W-:Y:S02]  /*10cb0*/  SEL R4, RZ, 0x1, P1 ;  /* 0x00000001ff047807 */ /* 0x000fe40000800000 */
[----:B------:R-:W-:Y:S02]  /*10cc0*/  SEL R8, R3, RZ, P1 ;  /* 0x000000ff03087207 */ /* 0x000fe40000800000 */
[----:B------:R-:W-:-:S03]  /*10cd0*/  LOP3.LUT R4, R9, R4, RZ, 0x3c, !PT ;  /* 0x0000000409047212 */ /* 0x000fc600078e3cff */
[----:B------:R-:W-:Y:S01]  /*10ce0*/  IMAD R3, R8, 0x8, R7 ;  /* 0x0000000808037824 */ /* 0x000fe200078e0207 */
[----:B------:R-:W-:Y:S01]  /*10cf0*/  SHF.L.U32 R4, R4, 0x1f, RZ ;  /* 0x0000001f04047819 */ /* 0x000fe200000006ff */
[----:B-1----:R-:W-:Y:S06]  /*10d00*/  @!P0 BRA `(.L_x_127) ;  /* 0x0000001400048947 */ /* 0x002fec0003800000 */
.L_x_171:
[----:B------:R-:W2:Y:S02]  /*10d10*/  SYNCS.PHASECHK.TRANS64.TRYWAIT P0, [R3+URZ], R4 ;  /* 0x00000004030075a7 */ /* 0x000ea4000800017f */
[----:B--2---:R-:W-:Y:S05]  /*10d20*/  @!P0 BRA `(.L_x_128) ;  /* 0x0000001400108947 */ /* 0x004fea0003800000 */
.L_x_172:
[----:B------:R-:W-:Y:S05]  /*10d30*/  @!P2 BRA `(.L_x_129) ;  /* 0x000000000004a947 */ /* 0x000fea0003800000 */
[----:B------:R-:W-:Y:S01]  /*10d40*/  BPT.TRAP 0x1 ;  /* 0x000000040000795c */ /* 0x000fe20000300000 */
.L_x_129:
[----:B--2---:R-:W-:-:S04]  /*10d50*/  VIADD R3, R2, 0x38860 ;  /* 0x0003886002037836 */ /* 0x004fc80000000000 */
[----:B------:R-:W-:-:S04]  /*10d60*/  IMAD R0, R0, 0x8, R3 ;  /* 0x0000000800007824 */ /* 0x000fc800078e0203 */
[----:B------:R-:W2:Y:S02]  /*10d70*/  SYNCS.PHASECHK.TRANS64.TRYWAIT P0, [R0+URZ], R5 ;  /* 0x00000005000075a7 */ /* 0x000ea4000800017f */
[----:B--2---:R-:W-:Y:S05]  /*10d80*/  @!P0 BRA `(.L_x_130) ;  /* 0x00000014000c8947 */ /* 0x004fea0003800000 */
.L_x_173:
[----:B------:R-:W-:-:S07]  /*10d90*/  LEA R3, R8, R3, 0x3 ;  /* 0x0000000308037211 */ /* 0x000fce00078e18ff */
.L_x_131:
[----:B---3--:R3:W4:Y:S02]  /*10da0*/  SYNCS.PHASECHK.TRANS64.TRYWAIT P0, [R3+URZ], R4 ;  /* 0x00000004030075a7 */ /* 0x008724000800017f */
[----:B----4-:R-:W-:Y:S05]  /*10db0*/  @!P0 NANOSLEEP.SYNCS 0x989680 ;  /* 0x009896800000895d */ /* 0x010fea0003900000 */
[----:B------:R-:W4:Y:S02]  /*10dc0*/  @!P0 SYNCS.PHASECHK.TRANS64 P0, [R3+URZ], R4 ;  /* 0x00000004030085a7 */ /* 0x000f24000800007f */
[----:B----4-:R-:W-:Y:S05]  /*10dd0*/  @!P0 BRA `(.L_x_131) ;  /* 0xfffffffc00f08947 */ /* 0x010fea000383ffff */
.L_x_10:
[----:B------:R-:W-:Y:S05]  /*10de0*/  BSYNC B6 ;  /* 0x0000000000067941 */ /* 0x000fea0003800000 */
.L_x_7:
[----:B------:R-:W-:Y:S05]  /*10df0*/  EXIT ;  /* 0x000000000000794d */ /* 0x000fea0003800000 */
.L_x_14:
[----:B------:R-:W-:-:S13]  /*10e00*/  R2UR UR4, R16 ;  /* 0x00000000100472ca */ /* 0x000fda00000e0000 */
[----:B0-----:R-:W-:-:S04]  /*10e10*/  IMAD.U32 R3, RZ, RZ, UR4 ;  /* 0x00000004ff037e24 */ /* 0x001fc8000f8e00ff */
[----:B------:R0:W1:Y:S03]  /*10e20*/  SYNCS.PHASECHK.TRANS64.TRYWAIT P1, [R3+URZ+0x38800], R2 ;  /* 0x03880002030075a7 */ /* 0x000066000802017f */
[----:B-1----:R-:W-:Y:S05]  /*10e30*/  @!P1 NANOSLEEP.SYNCS 0x989680 ;  /* 0x009896800000995d */ /* 0x002fea0003900000 */
[----:B------:R-:W1:Y:S02]  /*10e40*/  @!P1 SYNCS.PHASECHK.TRANS64 P1, [R3+URZ+0x38800], R2 ;  /* 0x03880002030095a7 */ /* 0x000e64000802007f */
[----:B-1----:R-:W-:Y:S05]  /*10e50*/  @!P1 BRA `(.L_x_14) ;  /* 0xfffffffc00e89947 */ /* 0x002fea000383ffff */
[----:B------:R-:W-:Y:S05]  /*10e60*/  BRA `(.L_x_132) ;  /* 0xffffff0400847947 */ /* 0x000fea000383ffff */
.L_x_18:
[----:B------:R-:W-:-:S13]  /*10e70*/  R2UR UR4, R16 ;  /* 0x00000000100472ca */ /* 0x000fda00000e0000 */
[----:B0-----:R-:W-:-:S04]  /*10e80*/  IMAD.U32 R3, RZ, RZ, UR4 ;  /* 0x00000004ff037e24 */ /* 0x001fc8000f8e00ff */
[----:B------:R0:W2:Y:S03]  /*10e90*/  SYNCS.PHASECHK.TRANS64.TRYWAIT P2, [R3+URZ+0x38830], R2 ;  /* 0x03883002030075a7 */ /* 0x0000a6000804017f */
[----:B--2---:R-:W-:Y:S05]  /*10ea0*/  @!P2 NANOSLEEP.SYNCS 0x989680 ;  /* 0x009896800000a95d */ /* 0x004fea0003900000 */
[----:B------:R-:W2:Y:S02]  /*10eb0*/  @!P2 SYNCS.PHASECHK.TRANS64 P2, [R3+URZ+0x38830], R2 ;  /* 0x038830020300a5a7 */ /* 0x000ea4000804007f */
[----:B--2---:R-:W-:Y:S05]  /*10ec0*/  @!P2 BRA `(.L_x_18) ;  /* 0xfffffffc00e8a947 */ /* 0x004fea000383ffff */
[----:B------:R-:W-:Y:S05]  /*10ed0*/  BRA `(.L_x_17) ;  /* 0xffffff0400a07947 */ /* 0x000fea000383ffff */
.L_x_23:
[----:B------:R-:W-:-:S13]  /*10ee0*/  R2UR UR6, R215 ;  /* 0x00000000d70672ca */ /* 0x000fda00000e0000 */
[----:B-1----:R-:W-:-:S04]  /*10ef0*/  IMAD.U32 R7, RZ, RZ, UR6 ;  /* 0x00000006ff077e24 */ /* 0x002fc8000f8e00ff */
[----:B------:R1:W2:Y:S03]  /*10f00*/  SYNCS.PHASECHK.TRANS64.TRYWAIT P2, [R7+URZ+0x38830], R2 ;  /* 0x03883002070075a7 */ /* 0x0002a6000804017f */
[----:B--2---:R-:W-:Y:S05]  /*10f10*/  @!P2 NANOSLEEP.SYNCS 0x989680 ;  /* 0x009896800000a95d */ /* 0x004fea0003900000 */
[----:B------:R-:W2:Y:S02]  /*10f20*/  @!P2 SYNCS.PHASECHK.TRANS64 P2, [R7+URZ+0x38830], R2 ;  /* 0x038830020700a5a7 */ /* 0x000ea4000804007f */
[----:B--2---:R-:W-:Y:S05]  /*10f30*/  @!P2 BRA `(.L_x_23) ;  /* 0xfffffffc00e8a947 */ /* 0x004fea000383ffff */
[----:B------:R-:W-:Y:S05]  /*10f40*/  BRA `(.L_x_22) ;  /* 0xffffff4400287947 */ /* 0x000fea000383ffff */
.L_x_27:
[----:B-1----:R-:W-:-:S04]  /*10f50*/  IMAD.U32 R3, RZ, RZ, UR7 ;  /* 0x00000007ff037e24 */ /* 0x002fc8000f8e00ff */
[----:B------:R1:W2:Y:S03]  /*10f60*/  SYNCS.PHASECHK.TRANS64.TRYWAIT P2, [R3+URZ+0x38850], R0 ;  /* 0x03885000030075a7 */ /* 0x0002a6000804017f */
[----:B--2---:R-:W-:Y:S05]  /*10f70*/  @!P2 NANOSLEEP.SYNCS 0x989680 ;  /* 0x009896800000a95d */ /* 0x004fea0003900000 */
[----:B------:R-:W2:Y:S02]  /*10f80*/  @!P2 SYNCS.PHASECHK.TRANS64 P2, [R3+URZ+0x38850], R0 ;  /* 0x038850000300a5a7 */ /* 0x000ea4000804007f */
[----:B--2---:R-:W-:Y:S05]  /*10f90*/  @!P2 BRA `(.L_x_27) ;  /* 0xfffffffc00eca947 */ /* 0x004fea000383ffff */
[----:B------:R-:W-:Y:S05]  /*10fa0*/  BRA `(.L_x_26) ;  /* 0xffffff6c005c7947 */ /* 0x000fea000383ffff */
.L_x_32:
[----:B-1----:R1:W2:Y:S02]  /*10fb0*/  SYNCS.PHASECHK.TRANS64.TRYWAIT P0, [R11+URZ+0x38850], R8 ;  /* 0x038850080b0075a7 */ /* 0x0022a4000800017f */
[----:B--2---:R-:W-:Y:S05]  /*10fc0*/  @!P0 NANOSLEEP.SYNCS 0x989680 ;  /* 0x009896800000895d */ /* 0x004fea0003900000 */
[----:B------:R-:W2:Y:S02]  /*10fd0*/  @!P0 SYNCS.PHASECHK.TRANS64 P0, [R11+URZ+0x38850], R8 ;  /* 0x038850080b0085a7 */ /* 0x000ea4000800007f */
[----:B--2---:R-:W-:Y:S05]  /*10fe0*/  @!P0 BRA `(.L_x_32) ;  /* 0xfffffffc00f08947 */ /* 0x004fea000383ffff */
[----:B------:R-:W-:Y:S05]  /*10ff0*/  BRA `(.L_x_31) ;  /* 0xffffff84005c7947 */ /* 0x000fea000383ffff */
.L_x_43:
[----:B------:R-:W-:Y:S01]  /*11000*/  IMAD.MOV.U32 R13, RZ, RZ, R0 ;  /* 0x000000ffff0d7224 */ /* 0x000fe200078e0000 */
[----:B------:R-:W-:Y:S01]  /*11010*/  MOV R12, RZ ;  /* 0x000000ff000c7202 */ /* 0x000fe20000000f00 */
[----:B------:R-:W-:Y:S02]  /*11020*/  IMAD.MOV.U32 R11, RZ, RZ, 0x1f ;  /* 0x0000001fff0b7424 */ /* 0x000fe400078e00ff */
[----:B------:R-:W-:-:S07]  /*11030*/  IMAD.MOV.U32 R15, RZ, RZ, -0x1 ;  /* 0xffffffffff0f7424 */ /* 0x000fce00078e00ff */
[----:B------:R-:W-:Y:S05]  /*11040*/  WARPSYNC.COLLECTIVE R15, `(.L_x_133) ;  /* 0x000000000f087348 */ /* 0x000fea0003c00000 */
[----:B------:R0:W1:Y:S02]  /*11050*/  SHFL.IDX P6, R14, R13, R12, R11 ;  /* 0x0000000c0d0e7389 */ /* 0x00006400000c000b */
[----:B01----:R-:W-:Y:S01]  /*11060*/  ENDCOLLECTIVE ;  /* 0x000000000000791b */ /* 0x003fe20003800000 */
.L_x_133:
[----:B------:R-:W-:Y:S05]  /*11070*/  BRA `(.L_x_134) ;  /* 0xffffffc000047947 */ /* 0x000fea000383ffff */
.L_x_45:
[----:B------:R-:W-:Y:S01]  /*11080*/  BSSY B0, `(.L_x_135) ;  /* 0x0000006000007945 */ /* 0x000fe20003800000 */
[----:B------:R-:W-:-:S07]  /*11090*/  IMAD.MOV.U32 R15, RZ, RZ, -0x1 ;  /* 0xffffffffff0f7424 */ /* 0x000fce00078e00ff */
[----:B0-----:R-:W-:Y:S05]  /*110a0*/  WARPSYNC.COLLECTIVE R15, `(.L_x_136) ;  /* 0x000000000f0c7348 */ /* 0x001fea0003c00000 */
[----:B------:R-:W-:Y:S02]  /*110b0*/  ELECT P6, UR62, PT ;  /* 0x00000000003e782f */ /* 0x000fe400038c0000 */
[----:B------:R-:W-:Y:S01]  /*110c0*/  MOV R14, UR62 ;  /* 0x0000003e000e7c02 */ /* 0x000fe20008000f00 */
[----:B0-----:R-:W-:Y:S10]  /*110d0*/  ENDCOLLECTIVE ;  /* 0x000000000000791b */ /* 0x001ff40003800000 */
.L_x_136:
[----:B------:R-:W-:Y:S05]  /*110e0*/  BSYNC B0 ;  /* 0x0000000000007941 */ /* 0x000fea0003800000 */
.L_x_135:
[----:B------:R-:W-:Y:S05]  /*110f0*/  BRA `(.L_x_137) ;  /* 0xffffffc000047947 */ /* 0x000fea000383ffff */
.L_x_47:
[----:B0-----:R-:W-:-:S04]  /*11100*/  IMAD.U32 R3, RZ, RZ, UR38 ;  /* 0x00000026ff037e24 */ /* 0x001fc8000f8e00ff */
[----:B------:R0:W1:Y:S03]  /*11110*/  SYNCS.PHASECHK.TRANS64.TRYWAIT P0, [R3+URZ+0x38840], R0 ;  /* 0x03884000030075a7 */ /* 0x000066000800017f */
[----:B-1----:R-:W-:Y:S05]  /*11120*/  @!P0 NANOSLEEP.SYNCS 0x989680 ;  /* 0x009896800000895d */ /* 0x002fea0003900000 */
[----:B------:R-:W1:Y:S02]  /*11130*/  @!P0 SYNCS.PHASECHK.TRANS64 P0, [R3+URZ+0x38840], R0 ;  /* 0x03884000030085a7 */ /* 0x000e64000800007f */
[----:B-1----:R-:W-:Y:S05]  /*11140*/  @!P0 BRA `(.L_x_47) ;  /* 0xfffffffc00ec8947 */ /* 0x002fea000383ffff */
[----:B------:R-:W-:Y:S05]  /*11150*/  BRA `(.L_x_138) ;  /* 0xffffffc0005c7947 */ /* 0x000fea000383ffff */
.L_x_50:
[----:B------:R-:W-:Y:S01]  /*11160*/  IMAD R8, R11, 0x80, R8 ;  /* 0x000000800b087824 */ /* 0x000fe200078e0208 */
[----:B------:R-:W-:Y:S01]  /*11170*/  MOV R13, R6 ;  /* 0x00000006000d7202 */ /* 0x000fe20000000f00 */
[----:B------:R-:W-:Y:S02]  /*11180*/  IMAD.MOV.U32 R12, RZ, RZ, RZ ;  /* 0x000000ffff0c7224 */ /* 0x000fe400078e00ff */
[----:B------:R-:W-:Y:S02]  /*11190*/  IMAD.MOV.U32 R11, RZ, RZ, 0x181f ;  /* 0x0000181fff0b7424 */ /* 0x000fe400078e00ff */
[----:B------:R-:W-:Y:S02]  /*111a0*/  IMAD.MOV.U32 R15, RZ, RZ, -0x1 ;  /* 0xffffffffff0f7424 */ /* 0x000fe400078e00ff */
[----:B------:R-:W-:-:S07]  /*111b0*/  VIADD R5, R8, 0x10 ;  /* 0x0000001008057836 */ /* 0x000fce0000000000 */
[----:B------:R-:W-:Y:S05]  /*111c0*/  WARPSYNC.COLLECTIVE R15, `(.L_x_139) ;  /* 0x000000000f087348 */ /* 0x000fea0003c00000 */
[----:B------:R0:W1:Y:S02]  /*111d0*/  SHFL.IDX P6, R14, R13, R12, R11 ;  /* 0x0000000c0d0e7389 */ /* 0x00006400000c000b */
[----:B01----:R-:W-:Y:S01]  /*111e0*/  ENDCOLLECTIVE ;  /* 0x000000000000791b */ /* 0x003fe20003800000 */
.L_x_139:
[----:B------:R-:W-:Y:S02]  /*111f0*/  IMAD.MOV.U32 R13, RZ, RZ, R7 ;  /* 0x000000ffff0d7224 */ /* 0x000fe400078e0007 */
[----:B------:R-:W-:-:S07]  /*11200*/  IMAD.MOV.U32 R2, RZ, RZ, R14 ;  /* 0x000000ffff027224 */ /* 0x000fce00078e000e */
[----:B------:R-:W-:Y:S05]  /*11210*/  WARPSYNC.COLLECTIVE R15, `(.L_x_140) ;  /* 0x000000000f087348 */ /* 0x000fea0003c00000 */
[----:B------:R0:W1:Y:S02]  /*11220*/  SHFL.IDX P6, R14, R13, R12, R11 ;  /* 0x0000000c0d0e7389 */ /* 0x00006400000c000b */
[----:B01----:R-:W-:Y:S01]  /*11230*/  ENDCOLLECTIVE ;  /* 0x000000000000791b */ /* 0x003fe20003800000 */
.L_x_140:
[----:B------:R-:W-:Y:S01]  /*11240*/  ULDC UR4, c[0x0][0x288] ;  /* 0x0000a20000047ab9 */ /* 0x000fe20000000800 */
[----:B------:R-:W-:Y:S01]  /*11250*/  ULDC.64 UR6, c[0x0][0x208] ;  /* 0x0000820000067ab9 */ /* 0x000fe20000000a00 */
[----:B------:R-:W-:-:S05]  /*11260*/  IMAD R0, R20, UR4, RZ ;  /* 0x0000000414007c24 */ /* 0x000fca000f8e02ff */
[----:B------:R-:W-:Y:S01]  /*11270*/  ISETP.GE.AND P4, PT, R8, R0, PT ;  /* 0x000000000800720c */ /* 0x000fe20003f86270 */
[----:B------:R-:W-:Y:S02]  /*11280*/  IMAD.MOV.U32 R13, RZ, RZ, R6 ;  /* 0x000000ffff0d7224 */ /* 0x000fe400078e0006 */
[----:B------:R-:W-:-:S10]  /*11290*/  IMAD.MOV.U32 R12, RZ, RZ, 0x1 ;  /* 0x00000001ff0c7424 */ /* 0x000fd400078e00ff */
[----:B------:R-:W-:Y:S02]  /*112a0*/  @!P4 LEA R21, R9, UR38, 0x1 ;  /* 0x000000260915cc11 */ /* 0x000fe4000f8e08ff */
[----:B------:R-:W-:-:S04]  /*112b0*/  MOV R3, R14 ;  /* 0x0000000e00037202 */ /* 0x000fc80000000f00 */
[----:B------:R-:W-:-:S04]  /*112c0*/  LOP3.LUT R3, R3, R2, RZ, 0x3c, !PT ;  /* 0x0000000203037212 */ /* 0x000fc800078e3cff */
[----:B------:R-:W-:-:S04]  /*112d0*/  LOP3.LUT R2, R3, R2, RZ, 0x3c, !PT ;  /* 0x0000000203027212 */ /* 0x000fc800078e3cff */
[----:B------:R-:W-:-:S03]  /*112e0*/  LOP3.LUT R3, R3, R2, RZ, 0x3c, !PT ;  /* 0x0000000203037212 */ /* 0x000fc600078e3cff */
[----:B------:R-:W-:-:S05]  /*112f0*/  @!P4 IMAD.WIDE.U32 R2, R10, 0x2, R2 ;  /* 0x000000020a02c825 */ /* 0x000fca00078e0002 */
[----:B------:R-:W-:Y:S01]  /*11300*/  @!PT LDS RZ, [RZ] ;  /* 0x00000000fffff984 */ /* 0x000fe20000000800 */
[----:B------:R-:W-:Y:S01]  /*11310*/  @!PT LDS RZ, [RZ] ;  /* 0x00000000fffff984 */ /* 0x000fe20000000800 */
[----:B------:R-:W-:Y:S01]  /*11320*/  @!PT LDS RZ, [RZ] ;  /* 0x00000000fffff984 */ /* 0x000fe20000000800 */
[----:B------:R0:W-:Y:S04]  /*11330*/  @!P4 LDGSTS.E.BYPASS.LTC128B.128 [R21+0x14400], desc[UR6][R2.64], !P3 ;  /* 0x144000000215cfae */ /* 0x0001e8000d901d46 */
[----:B------:R0:W-:Y:S04]  /*11340*/  @!P4 LDGSTS.E.BYPASS.LTC128B.128 [R21+0x18400], desc[UR6][R2.64+0x80], !P0 ;  /* 0x184000800215cfae */ /* 0x0001e8000c101d46 */
[----:B------:R0:W-:Y:S04]  /*11350*/  @!P4 LDGSTS.E.BYPASS.LTC128B.128 [R21+0x1c400], desc[UR6][R2.64+0x100], !P1 ;  /* 0x1c4001000215cfae */ /* 0x0001e8000c901d46 */
[----:B------:R0:W-:Y:S01]  /*11360*/  @!P4 LDGSTS.E.BYPASS.LTC128B.128 [R21+0x20400], desc[UR6][R2.64+0x180], !P2 ;  /* 0x204001800215cfae */ /* 0x0001e2000d101d46 */
[----:B------:R-:W-:-:S13]  /*11370*/  ISETP.GE.AND P4, PT, R5, R0, PT ;  /* 0x000000000500720c */ /* 0x000fda0003f86270 */
[----:B0-----:R-:W-:Y:S05]  /*11380*/  WARPSYNC.COLLECTIVE R15, `(.L_x_141) ;  /* 0x000000000f087348 */ /* 0x001fea0003c00000 */
[----:B------:R1:W2:Y:S02]  /*11390*/  SHFL.IDX P6, R14, R13, R12, R11 ;  /* 0x0000000c0d0e7389 */ /* 0x0002a400000c000b */
[----:B012---:R-:W-:Y:S01]  /*113a0*/  ENDCOLLECTIVE ;  /* 0x000000000000791b */ /* 0x007fe20003800000 */
.L_x_141:
[----:B------:R-:W-:Y:S01]  /*113b0*/  VIADD R3, R8, 0x20 ;  /* 0x0000002008037836 */ /* 0x000fe20000000000 */
[----:B------:R-:W-:Y:S01]  /*113c0*/  @!P4 LEA R20, R9, UR38, 0x1 ;  /* 0x000000260914cc11 */ /* 0x000fe2000f8e08ff */
[----:B------:R-:W-:Y:S02]  /*113d0*/  IMAD.MOV.U32 R13, RZ, RZ, R7 ;  /* 0x000000ffff0d7224 */ /* 0x000fe400078e0007 */
[----:B------:R-:W-:-:S07]  /*113e0*/  IMAD.MOV.U32 R5, RZ, RZ, R14 ;  /* 0x000000ffff057224 */ /* 0x000fce00078e000e */
[----:B------:R-:W-:Y:S05]  /*113f0*/  WARPSYNC.COLLECTIVE R15, `(.L_x_142) ;  /* 0x000000000f087348 */ /* 0x000fea0003c00000 */
[----:B------:R0:W1:Y:S02]  /*11400*/  SHFL.IDX P6, R14, R13, R12, R11 ;  /* 0x0000000c0d0e7389 */ /* 0x00006400000c000b */
[----:B01----:R-:W-:Y:S01]  /*11410*/  ENDCOLLECTIVE ;  /* 0x000000000000791b */ /* 0x003fe20003800000 */
.L_x_142:
[----:B------:R-:W-:Y:S01]  /*11420*/  ULDC.64 UR4, c[0x0][0x208] ;  /* 0x0000820000047ab9 */ /* 0x000fe20000000a00 */
[----:B------:R-:W-:Y:S02]  /*11430*/  IMAD.MOV.U32 R13, RZ, RZ, R6 ;  /* 0x000000ffff0d7224 */ /* 0x000fe400078e0006 */
[----:B------:R-:W-:Y:S01]  /*11440*/  IMAD.MOV.U32 R12, RZ, RZ, 0x2 ;  /* 0x00000002ff0c7424 */ /* 0x000fe200078e00ff */
[----:B------:R-:W-:-:S05]  /*11450*/  MOV R4, R14 ;  /* 0x0000000e00047202 */ /* 0x000fca0000000f00 */
        /* <DEDUP_REMOVED lines=12> */
.L_x_143:
[----:B------:R-:W-:Y:S01]  /*11520*/  VIADD R5, R8, 0x30 ;  /* 0x0000003008057836 */ /* 0x000fe20000000000 */
[----:B------:R-:W-:Y:S01]  /*11530*/  @!P4 LEA R21, R9, UR38, 0x1 ;  /* 0x000000260915cc11 */ /* 0x000fe2000f8e08ff */
[----:B------:R-:W-:Y:S02]  /*11540*/  IMAD.MOV.U32 R13, RZ, RZ, R7 ;  /* 0x000000ffff0d7224 */ /* 0x000fe400078e0007 */
[----:B------:R-:W-:-:S07]  /*11550*/  IMAD.MOV.U32 R3, RZ, RZ, R14 ;  /* 0x000000ffff037224 */ /* 0x000fce00078e000e */
[----:B------:R-:W-:Y:S05]  /*11560*/  WARPSYNC.COLLECTIVE R15, `(.L_x_144) ;  /* 0x000000000f087348 */ /* 0x000fea0003c00000 */
[----:B------:R0:W1:Y:S02]  /*11570*/  SHFL.IDX P6, R14, R13, R12, R11 ;  /* 0x0000000c0d0e7389 */ /* 0x00006400000c000b */
[----:B01----:R-:W-:Y:S01]  /*11580*/  ENDCOLLECTIVE ;  /* 0x000000000000791b */ /* 0x003fe20003800000 */
.L_x_144:
        /* <DEDUP_REMOVED lines=16> */
.L_x_145:
[----:B------:R-:W-:Y:S01]  /*11690*/  VIADD R3, R8, 0x40 ;  /* 0x0000004008037836 */ /* 0x000fe20000000000 */
[----:B------:R-:W-:Y:S01]  /*116a0*/  @!P4 LEA R20, R9, UR38, 0x1 ;  /* 0x000000260914cc11 */ /* 0x000fe2000f8e08ff */
[----:B------:R-:W-:Y:S02]  /*116b0*/  IMAD.MOV.U32 R13, RZ, RZ, R7 ;  /* 0x000000ffff0d7224 */ /* 0x000fe400078e0007 */
[----:B------:R-:W-:-:S07]  /*116c0*/  IMAD.MOV.U32 R5, RZ, RZ, R14 ;  /* 0x000000ffff057224 */ /* 0x000fce00078e000e */
[----:B------:R-:W-:Y:S05]  /*116d0*/  WARPSYNC.COLLECTIVE R15, `(.L_x_146) ;  /* 0x000000000f087348 */ /* 0x000fea0003c00000 */
[----:B------:R0:W1:Y:S02]  /*116e0*/  SHFL.IDX P6, R14, R13, R12, R11 ;  /* 0x0000000c0d0e7389 */ /* 0x00006400000c000b */
[----:B01----:R-:W-:Y:S01]  /*116f0*/  ENDCOLLECTIVE ;  /* 0x000000000000791b */ /* 0x003fe20003800000 */
.L_x_146:
        /* <DEDUP_REMOVED lines=16> */
.L_x_147:
[----:B------:R-:W-:Y:S01]  /*11800*/  VIADD R5, R8, 0x50 ;  /* 0x0000005008057836 */ /* 0x000fe20000000000 */
[----:B------:R-:W-:Y:S01]  /*11810*/  @!P4 LEA R21, R9, UR38, 0x1 ;  /* 0x000000260915cc11 */ /* 0x000fe2000f8e08ff */
[----:B------:R-:W-:Y:S02]  /*11820*/  IMAD.MOV.U32 R13, RZ, RZ, R7 ;  /* 0x000000ffff0d7224 */ /* 0x000fe400078e0007 */
[----:B------:R-:W-:-:S07]  /*11830*/  IMAD.MOV.U32 R3, RZ, RZ, R14 ;  /* 0x000000ffff037224 */ /* 0x000fce00078e000e */
[----:B------:R-:W-:Y:S05]  /*11840*/  WARPSYNC.COLLECTIVE R15, `(.L_x_148) ;  /* 0x000000000f087348 */ /* 0x000fea0003c00000 */
[----:B------:R0:W1:Y:S02]  /*11850*/  SHFL.IDX P6, R14, R13, R12, R11 ;  /* 0x0000000c0d0e7389 */ /* 0x00006400000c000b */
[----:B01----:R-:W-:Y:S01]  /*11860*/  ENDCOLLECTIVE ;  /* 0x000000000000791b */ /* 0x003fe20003800000 */
.L_x_148:
        /* <DEDUP_REMOVED lines=16> */
.L_x_149:
[----:B------:R-:W-:Y:S01]  /*11970*/  VIADD R3, R8, 0x60 ;  /* 0x0000006008037836 */ /* 0x000fe20000000000 */
[----:B------:R-:W-:Y:S01]  /*11980*/  @!P4 LEA R20, R9, UR38, 0x1 ;  /* 0x000000260914cc11 */ /* 0x000fe2000f8e08ff */
[----:B------:R-:W-:Y:S02]  /*11990*/  IMAD.MOV.U32 R13, RZ, RZ, R7 ;  /* 0x000000ffff0d7224 */ /* 0x000fe400078e0007 */
[----:B------:R-:W-:-:S07]  /*119a0*/  IMAD.MOV.U32 R5, RZ, RZ, R14 ;  /* 0x000000ffff057224 */ /* 0x000fce00078e000e */
[----:B------:R-:W-:Y:S05]  /*119b0*/  WARPSYNC.COLLECTIVE R15, `(.L_x_150) ;  /* 0x000000000f087348 */ /* 0x000fea0003c00000 */
[----:B------:R0:W1:Y:S02]  /*119c0*/  SHFL.IDX P6, R14, R13, R12, R11 ;  /* 0x0000000c0d0e7389 */ /* 0x00006400000c000b */
[----:B01----:R-:W-:Y:S01]  /*119d0*/  ENDCOLLECTIVE ;  /* 0x000000000000791b */ /* 0x003fe20003800000 */
.L_x_150:
        /* <DEDUP_REMOVED lines=16> */
.L_x_151:
[----:B------:R-:W-:Y:S01]  /*11ae0*/  @!P4 LEA R21, R9, UR38, 0x1 ;  /* 0x000000260915cc11 */ /* 0x000fe2000f8e08ff */
[----:B------:R-:W-:Y:S02]  /*11af0*/  IMAD.MOV.U32 R13, RZ, RZ, R7 ;  /* 0x000000ffff0d7224 */ /* 0x000fe400078e0007 */
[----:B------:R-:W-:-:S07]  /*11b00*/  IMAD.MOV.U32 R3, RZ, RZ, R14 ;  /* 0x000000ffff037224 */ /* 0x000fce00078e000e */
[----:B------:R-:W-:Y:S05]  /*11b10*/  WARPSYNC.COLLECTIVE R15, `(.L_x_152) ;  /* 0x000000000f087348 */ /* 0x000fea0003c00000 */
[----:B------:R0:W1:Y:S02]  /*11b20*/  SHFL.IDX P6, R14, R13, R12, R11 ;  /* 0x0000000c0d0e7389 */ /* 0x00006400000c000b */
[----:B01----:R-:W-:Y:S01]  /*11b30*/  ENDCOLLECTIVE ;  /* 0x000000000000791b */ /* 0x003fe20003800000 */
.L_x_152:
        /* <DEDUP_REMOVED lines=11> */
[----:B------:R0:W-:Y:S02]  /*11bf0*/  @!P4 LDGSTS.E.BYPASS.LTC128B.128 [R21+0x23400], desc[UR4][R2.64+0x180], !P2 ;  /* 0x234001800215cfae */ /* 0x0001e4000d101d44 */
[----:B0-----:R-:W-:Y:S05]  /*11c00*/  WARPSYNC.COLLECTIVE R15, `(.L_x_153) ;  /* 0x000000000f087348 */ /* 0x001fea0003c00000 */
[----:B------:R1:W2:Y:S02]  /*11c10*/  SHFL.IDX P6, R14, R13, R12, R11 ;  /* 0x0000000c0d0e7389 */ /* 0x0002a400000c000b */
[----:B012---:R-:W-:Y:S01]  /*11c20*/  ENDCOLLECTIVE ;  /* 0x000000000000791b */ /* 0x007fe20003800000 */
.L_x_153:
[----:B------:R-:W-:Y:S02]  /*11c30*/  IMAD.MOV.U32 R13, RZ, RZ, R7 ;  /* 0x000000ffff0d7224 */ /* 0x000fe400078e0007 */
[----:B------:R-:W-:-:S07]  /*11c40*/  IMAD.MOV.U32 R4, RZ, RZ, R14 ;  /* 0x000000ffff047224 */ /* 0x000fce00078e000e */
[----:B------:R-:W-:Y:S05]  /*11c50*/  WARPSYNC.COLLECTIVE R15, `(.L_x_154) ;  /* 0x000000000f087348 */ /* 0x000fea0003c00000 */
[----:B------:R0:W1:Y:S02]  /*11c60*/  SHFL.IDX P6, R14, R13, R12, R11 ;  /* 0x0000000c0d0e7389 */ /* 0x00006400000c000b */
[----:B01----:R-:W-:Y:S01]  /*11c70*/  ENDCOLLECTIVE ;  /* 0x000000000000791b */ /* 0x003fe20003800000 */
.L_x_154:
[----:B------:R-:W-:Y:S05]  /*11c80*/  BRA `(.L_x_155) ;  /* 0xffffffc000c87947 */ /* 0x000fea000383ffff */
.L_x_53:
[----:B-1----:R-:W-:-:S04]  /*11c90*/  IMAD.U32 R3, RZ, RZ, UR38 ;  /* 0x00000026ff037e24 */ /* 0x002fc8000f8e00ff */
[----:B------:R1:W2:Y:S03]  /*11ca0*/  SYNCS.PHASECHK.TRANS64.TRYWAIT P0, [R3+URZ+0x38820], R2 ;  /* 0x03882002030075a7 */ /* 0x0002a6000800017f */
[----:B--2---:R-:W-:Y:S05]  /*11cb0*/  @!P0 NANOSLEEP.SYNCS 0x989680 ;  /* 0x009896800000895d */ /* 0x004fea0003900000 */
[----:B------:R-:W2:Y:S02]  /*11cc0*/  @!P0 SYNCS.PHASECHK.TRANS64 P0, [R3+URZ+0x38820], R2 ;  /* 0x03882002030085a7 */ /* 0x000ea4000800007f */
[----:B--2---:R-:W-:Y:S05]  /*11cd0*/  @!P0 BRA `(.L_x_53) ;  /* 0xfffffffc00ec8947 */ /* 0x004fea000383ffff */
[----:B------:R-:W-:Y:S05]  /*11ce0*/  BRA `(.L_x_156) ;  /* 0xffffffc400287947 */ /* 0x000fea000383ffff */
.L_x_60:
[----:B-1----:R-:W-:-:S04]  /*11cf0*/  MOV R3, UR38 ;  /* 0x0000002600037c02 */ /* 0x002fc80008000f00 */
[----:B------:R1:W2:Y:S03]  /*11d00*/  SYNCS.PHASECHK.TRANS64.TRYWAIT P0, [R3+URZ+0x38848], R2 ;  /* 0x03884802030075a7 */ /* 0x0002a6000800017f */
[----:B--2---:R-:W-:Y:S05]  /*11d10*/  @!P0 NANOSLEEP.SYNCS 0x989680 ;  /* 0x009896800000895d */ /* 0x004fea0003900000 */
[----:B------:R-:W2:Y:S02]  /*11d20*/  @!P0 SYNCS.PHASECHK.TRANS64 P0, [R3+URZ+0x38848], R2 ;  /* 0x03884802030085a7 */ /* 0x000ea4000800007f */
[----:B--2---:R-:W-:Y:S05]  /*11d30*/  @!P0 BRA `(.L_x_60) ;  /* 0xfffffffc00ec8947 */ /* 0x004fea000383ffff */
[----:B------:R-:W-:Y:S05]  /*11d40*/  BRA `(.L_x_157) ;  /* 0xffffffc800047947 */ /* 0x000fea000383ffff */
.L_x_68:
[----:B0-----:R-:W-:-:S04]  /*11d50*/  IMAD.U32 R3, RZ, RZ, UR38 ;  /* 0x00000026ff037e24 */ /* 0x001fc8000f8e00ff */
[----:B------:R0:W1:Y:S03]  /*11d60*/  SYNCS.PHASECHK.TRANS64.TRYWAIT P0, [R3+URZ+0x38860], R2 ;  /* 0x03886002030075a7 */ /* 0x000066000800017f */
[----:B-1----:R-:W-:Y:S05]  /*11d70*/  @!P0 NANOSLEEP.SYNCS 0x989680 ;  /* 0x009896800000895d */ /* 0x002fea0003900000 */
[----:B------:R-:W1:Y:S02]  /*11d80*/  @!P0 SYNCS.PHASECHK.TRANS64 P0, [R3+URZ+0x38860], R2 ;  /* 0x03886002030085a7 */ /* 0x000e64000800007f */
[----:B-1----:R-:W-:Y:S05]  /*11d90*/  @!P0 BRA `(.L_x_68) ;  /* 0xfffffffc00ec8947 */ /* 0x002fea000383ffff */
[----:B------:R-:W-:Y:S05]  /*11da0*/  BRA `(.L_x_158) ;  /* 0xffffffcc00187947 */ /* 0x000fea000383ffff */
.L_x_79:
[----:B-1----:R-:W-:-:S04]  /*11db0*/  IMAD.U32 R3, RZ, RZ, UR38 ;  /* 0x00000026ff037e24 */ /* 0x002fc8000f8e00ff */
[----:B------:R1:W2:Y:S03]  /*11dc0*/  SYNCS.PHASECHK.TRANS64.TRYWAIT P0, [R3+URZ+0x38840], R2 ;  /* 0x03884002030075a7 */ /* 0x0002a6000800017f */
[----:B--2---:R-:W-:Y:S05]  /*11dd0*/  @!P0 NANOSLEEP.SYNCS 0x989680 ;  /* 0x009896800000895d */ /* 0x004fea0003900000 */
[----:B------:R-:W2:Y:S02]  /*11de0*/  @!P0 SYNCS.PHASECHK.TRANS64 P0, [R3+URZ+0x38840], R2 ;  /* 0x03884002030085a7 */ /* 0x000ea4000800007f */
[----:B--2---:R-:W-:Y:S05]  /*11df0*/  @!P0 BRA `(.L_x_79) ;  /* 0xfffffffc00ec8947 */ /* 0x004fea000383ffff */
[----:B------:R-:W-:Y:S05]  /*11e00*/  BRA `(.L_x_159) ;  /* 0xffffffd000a87947 */ /* 0x000fea000383ffff */
.L_x_87:
[----:B0-----:R-:W-:-:S04]  /*11e10*/  IMAD.U32 R3, RZ, RZ, UR38 ;  /* 0x00000026ff037e24 */ /* 0x001fc8000f8e00ff */
[----:B------:R0:W1:Y:S03]  /*11e20*/  SYNCS.PHASECHK.TRANS64.TRYWAIT P0, [R3+URZ+0x38868], R2 ;  /* 0x03886802030075a7 */ /* 0x000066000800017f */
[----:B-1----:R-:W-:Y:S05]  /*11e30*/  @!P0 NANOSLEEP.SYNCS 0x989680 ;  /* 0x009896800000895d */ /* 0x002fea0003900000 */
[----:B------:R-:W1:Y:S02]  /*11e40*/  @!P0 SYNCS.PHASECHK.TRANS64 P0, [R3+URZ+0x38868], R2 ;  /* 0x03886802030085a7 */ /* 0x000e64000800007f */
[----:B-1----:R-:W-:Y:S05]  /*11e50*/  @!P0 BRA `(.L_x_87) ;  /* 0xfffffffc00ec8947 */ /* 0x002fea000383ffff */
[----:B------:R-:W-:Y:S05]  /*11e60*/  BRA `(.L_x_160) ;  /* 0xffffffd400b87947 */ /* 0x000fea000383ffff */
.L_x_98:
[----:B-1----:R-:W-:-:S04]  /*11e70*/  IMAD.U32 R3, RZ, RZ, UR38 ;  /* 0x00000026ff037e24 */ /* 0x002fc8000f8e00ff */
[----:B------:R1:W2:Y:S03]  /*11e80*/  SYNCS.PHASECHK.TRANS64.TRYWAIT P0, [R3+URZ+0x38848], R2 ;  /* 0x03884802030075a7 */ /* 0x0002a6000800017f */
[----:B--2---:R-:W-:Y:S05]  /*11e90*/  @!P0 NANOSLEEP.SYNCS 0x989680 ;  /* 0x009896800000895d */ /* 0x004fea0003900000 */
[----:B------:R-:W2:Y:S02]  /*11ea0*/  @!P0 SYNCS.PHASECHK.TRANS64 P0, [R3+URZ+0x38848], R2 ;  /* 0x03884802030085a7 */ /* 0x000ea4000800007f */
[----:B--2---:R-:W-:Y:S05]  /*11eb0*/  @!P0 BRA `(.L_x_98) ;  /* 0xfffffffc00ec8947 */ /* 0x004fea000383ffff */
[----:B------:R-:W-:Y:S05]  /*11ec0*/  BRA `(.L_x_161) ;  /* 0xffffffdc00607947 */ /* 0x000fea000383ffff */
.L_x_106:
[----:B0-----:R-:W-:-:S04]  /*11ed0*/  IMAD.U32 R3, RZ, RZ, UR38 ;  /* 0x00000026ff037e24 */ /* 0x001fc8000f8e00ff */
[----:B------:R0:W1:Y:S03]  /*11ee0*/  SYNCS.PHASECHK.TRANS64.TRYWAIT P0, [R3+URZ+0x38860], R2 ;  /* 0x03886002030075a7 */ /* 0x000066000800017f */
[----:B-1----:R-:W-:Y:S05]  /*11ef0*/  @!P0 NANOSLEEP.SYNCS 0x989680 ;  /* 0x009896800000895d */ /* 0x002fea0003900000 */
[----:B------:R-:W1:Y:S02]  /*11f00*/  @!P0 SYNCS.PHASECHK.TRANS64 P0, [R3+URZ+0x38860], R2 ;  /* 0x03886002030085a7 */ /* 0x000e64000800007f */
[----:B-1----:R-:W-:Y:S05]  /*11f10*/  @!P0 BRA `(.L_x_106) ;  /* 0xfffffffc00ec8947 */ /* 0x002fea000383ffff */
[----:B------:R-:W-:Y:S05]  /*11f20*/  BRA `(.L_x_162) ;  /* 0xffffffe0006c7947 */ /* 0x000fea000383ffff */
.L_x_116:
[----:B-1----:R1:W2:Y:S02]  /*11f30*/  SYNCS.PHASECHK.TRANS64.TRYWAIT P0, [R3+URZ+0x38860], R0 ;  /* 0x03886000030075a7 */ /* 0x0022a4000800017f */
[----:B--2---:R-:W-:Y:S05]  /*11f40*/  @!P0 NANOSLEEP.SYNCS 0x989680 ;  /* 0x009896800000895d */ /* 0x004fea0003900000 */
[----:B------:R-:W2:Y:S02]  /*11f50*/  @!P0 SYNCS.PHASECHK.TRANS64 P0, [R3+URZ+0x38860], R0 ;  /* 0x03886000030085a7 */ /* 0x000ea4000800007f */
[----:B--2---:R-:W-:Y:S05]  /*11f60*/  @!P0 BRA `(.L_x_116) ;  /* 0xfffffffc00f08947 */ /* 0x004fea000383ffff */
[----:B------:R-:W-:Y:S05]  /*11f70*/  BRA `(.L_x_163) ;  /* 0xffffffe400a47947 */ /* 0x000fea000383ffff */
.L_x_123:
[----:B-1----:R1:W2:Y:S02]  /*11f80*/  SYNCS.PHASECHK.TRANS64.TRYWAIT P0, [R2+URZ+0x38820], R3 ;  /* 0x03882003020075a7 */ /* 0x0022a4000800017f */
[----:B--2---:R-:W-:Y:S05]  /*11f90*/  @!P0 NANOSLEEP.SYNCS 0x989680 ;  /* 0x009896800000895d */ /* 0x004fea0003900000 */
[----:B------:R-:W2:Y:S02]  /*11fa0*/  @!P0 SYNCS.PHASECHK.TRANS64 P0, [R2+URZ+0x38820], R3 ;  /* 0x03882003020085a7 */ /* 0x000ea4000800007f */
[----:B--2---:R-:W-:Y:S05]  /*11fb0*/  @!P0 BRA `(.L_x_123) ;  /* 0xfffffffc00f08947 */ /* 0x004fea000383ffff */
[----:B------:R-:W-:Y:S05]  /*11fc0*/  BRA `(.L_x_164) ;  /* 0xffffffe800dc7947 */ /* 0x000fea000383ffff */
.L_x_124:
[----:B------:R-:W2:Y:S01]  /*11fd0*/  S2R R4, SR_TID.X ;  /* 0x0000000000047919 */ /* 0x000ea20000002100 */
[----:B------:R-:W-:Y:S01]  /*11fe0*/  BSSY B0, `(.L_x_165) ;  /* 0x000000a000007945 */ /* 0x000fe20003800000 */
[----:B0-----:R-:W-:Y:S02]  /*11ff0*/  IMAD.MOV.U32 R12, RZ, RZ, RZ ;  /* 0x000000ffff0c7224 */ /* 0x001fe400078e00ff */
[----:B------:R-:W-:Y:S02]  /*12000*/  IMAD.MOV.U32 R11, RZ, RZ, 0x1f ;  /* 0x0000001fff0b7424 */ /* 0x000fe400078e00ff */
[----:B------:R-:W-:Y:S01]  /*12010*/  IMAD.MOV.U32 R15, RZ, RZ, -0x1 ;  /* 0xffffffffff0f7424 */ /* 0x000fe200078e00ff */
[----:B--2---:R-:W-:-:S04]  /*12020*/  SHF.R.U32.HI R4, RZ, 0x5, R4 ;  /* 0x00000005ff047819 */ /* 0x004fc80000011604 */
[----:B------:R-:W-:-:S04]  /*12030*/  LOP3.LUT R4, R4, 0x3, RZ, 0xc0, !PT ;  /* 0x0000000304047812 */ /* 0x000fc800078ec0ff */
[----:B------:R-:W-:-:S07]  /*12040*/  MOV R13, R4 ;  /* 0x00000004000d7202 */ /* 0x000fce0000000f00 */
[----:B-1----:R-:W-:Y:S05]  /*12050*/  WARPSYNC.COLLECTIVE R15, `(.L_x_166) ;  /* 0x000000000f087348 */ /* 0x002fea0003c00000 */
[----:B------:R0:W2:Y:S02]  /*12060*/  SHFL.IDX P6, R14, R13, R12, R11 ;  /* 0x0000000c0d0e7389 */ /* 0x0000a400000c000b */
[----:B012---:R-:W-:Y:S01]  /*12070*/  ENDCOLLECTIVE ;  /* 0x000000000000791b */ /* 0x007fe20003800000 */
.L_x_166:
[----:B------:R-:W-:Y:S05]  /*12080*/  BSYNC B0 ;  /* 0x0000000000007941 */ /* 0x000fea0003800000 */
.L_x_165:
[----:B------:R-:W-:Y:S05]  /*12090*/  BRA `(.L_x_167) ;  /* 0xffffffe800c07947 */ /* 0x000fea000383ffff */
.L_x_125:
[----:B------:R-:W-:Y:S01]  /*120a0*/  BSSY B0, `(.L_x_168) ;  /* 0x0000006000007945 */ /* 0x000fe20003800000 */
[----:B------:R-:W-:-:S07]  /*120b0*/  IMAD.MOV.U32 R15, RZ, RZ, -0x1 ;  /* 0xffffffffff0f7424 */ /* 0x000fce00078e00ff */
[----:B01----:R-:W-:Y:S05]  /*120c0*/  WARPSYNC.COLLECTIVE R15, `(.L_x_169) ;  /* 0x000000000f0c7348 */ /* 0x003fea0003c00000 */
[----:B------:R-:W-:Y:S02]  /*120d0*/  ELECT P6, UR62, PT ;  /* 0x00000000003e782f */ /* 0x000fe400038c0000 */
[----:B------:R-:W-:Y:S01]  /*120e0*/  MOV R14, UR62 ;  /* 0x0000003e000e7c02 */ /* 0x000fe20008000f00 */
[----:B01----:R-:W-:Y:S10]  /*120f0*/  ENDCOLLECTIVE ;  /* 0x000000000000791b */ /* 0x003ff40003800000 */
.L_x_169:
[----:B------:R-:W-:Y:S05]  /*12100*/  BSYNC B0 ;  /* 0x0000000000007941 */ /* 0x000fea0003800000 */
.L_x_168:
[----:B------:R-:W-:Y:S05]  /*12110*/  BRA `(.L_x_170) ;  /* 0xffffffe800b47947 */ /* 0x000fea000383ffff */
.L_x_127:
[----:B-1----:R1:W2:Y:S02]  /*12120*/  SYNCS.PHASECHK.TRANS64.TRYWAIT P0, [R6+URZ], R5 ;  /* 0x00000005060075a7 */ /* 0x0022a4000800017f */
[----:B--2---:R-:W-:Y:S05]  /*12130*/  @!P0 NANOSLEEP.SYNCS 0x989680 ;  /* 0x009896800000895d */ /* 0x004fea0003900000 */
[----:B------:R-:W2:Y:S02]  /*12140*/  @!P0 SYNCS.PHASECHK.TRANS64 P0, [R6+URZ], R5 ;  /* 0x00000005060085a7 */ /* 0x000ea4000800007f */
[----:B--2---:R-:W-:Y:S05]  /*12150*/  @!P0 BRA `(.L_x_127) ;  /* 0xfffffffc00f08947 */ /* 0x004fea000383ffff */
[----:B------:R-:W-:Y:S05]  /*12160*/  BRA `(.L_x_171) ;  /* 0xffffffe800e87947 */ /* 0x000fea000383ffff */
.L_x_128:
[----:B--2---:R2:W3:Y:S02]  /*12170*/  SYNCS.PHASECHK.TRANS64.TRYWAIT P0, [R3+URZ], R4 ;  /* 0x00000004030075a7 */ /* 0x0044e4000800017f */
[----:B---3--:R-:W-:Y:S05]  /*12180*/  @!P0 NANOSLEEP.SYNCS 0x989680 ;  /* 0x009896800000895d */ /* 0x008fea0003900000 */
[----:B------:R-:W3:Y:S02]  /*12190*/  @!P0 SYNCS.PHASECHK.TRANS64 P0, [R3+URZ], R4 ;  /* 0x00000004030085a7 */ /* 0x000ee4000800007f */
[----:B---3--:R-:W-:Y:S05]  /*121a0*/  @!P0 BRA `(.L_x_128) ;  /* 0xfffffffc00f08947 */ /* 0x008fea000383ffff */
[----:B------:R-:W-:Y:S05]  /*121b0*/  BRA `(.L_x_172) ;  /* 0xffffffe800dc7947 */ /* 0x000fea000383ffff */
.L_x_130:
[----:B--2---:R2:W3:Y:S02]  /*121c0*/  SYNCS.PHASECHK.TRANS64.TRYWAIT P0, [R0+URZ], R5 ;  /* 0x00000005000075a7 */ /* 0x0044e4000800017f */
[----:B---3--:R-:W-:Y:S05]  /*121d0*/  @!P0 NANOSLEEP.SYNCS 0x989680 ;  /* 0x009896800000895d */ /* 0x008fea0003900000 */
[----:B------:R-:W3:Y:S02]  /*121e0*/  @!P0 SYNCS.PHASECHK.TRANS64 P0, [R0+URZ], R5 ;  /* 0x00000005000085a7 */ /* 0x000ee4000800007f */
[----:B---3--:R-:W-:Y:S05]  /*121f0*/  @!P0 BRA `(.L_x_130) ;  /* 0xfffffffc00f08947 */ /* 0x008fea000383ffff */
[----:B------:R-:W-:Y:S05]  /*12200*/  BRA `(.L_x_173) ;  /* 0xffffffe800e07947 */ /* 0x000fea000383ffff */
.L_x_174:
[----:B------:R-:W-:-:S00]  /*12210*/  BRA `(.L_x_174) ;  /* 0xfffffffc00fc7947 */ /* 0x000fc0000383ffff */
[----:B------:R-:W-:-:S00]  /*12220*/  NOP ;  /* 0x0000000000007918 */ /* 0x000fc00000000000 */
        /* <DEDUP_REMOVED lines=13> */
.L_x_3200:


//--------------------- .text._ZN7cutlass13device_kernelIN5flash11enable_sm90INS1_16FlashAttnFwdSm90INS1_25CollectiveMainloopFwdSm90ILi2EN4cute5tupleIJNS5_1CILi1EEES8_S8_EEENS6_IJNS7_ILi128EEENS7_ILi80EEENS7_ILi256EEEEEELi256ENS_6half_tEfNS_4arch4Sm90ELb0ELb0ELb0ELb1ELb0ELb0ELb0ELb1ELb1ELb1ELb1ELb0EEENS1_21CollectiveEpilogueFwdINS6_IJSA_SC_SB_EEES9_SE_SG_Li256ELb1ELb1ELb1ELb0EEENS1_36VarlenDynamicPersistentTileSchedulerILi128ELi80ELi256ELi128ELb1ELb1ELb1ELb0ELb1ELb1EEEEEEEEEvNT_6ParamsE --------------------------
	.section	.text._ZN7cutlass13device_kernelIN5flash11enable_sm90INS1_16FlashAttnFwdSm90INS1_25CollectiveMainloopFwdSm90ILi2EN4cute5tupleIJNS5_1CILi1EEES8_S8_EEENS6_IJNS7_ILi128EEENS7_ILi80EEENS7_ILi256EEEEEELi256ENS_6half_tEfNS_4arch4Sm90ELb0ELb0ELb0ELb1ELb0ELb0ELb0ELb1ELb1ELb1ELb1ELb0EEENS1_21CollectiveEpilogueFwdINS6_IJSA_SC_SB_EEES9_SE_SG_Li256ELb1ELb1ELb1ELb0EEENS1_36VarlenDynamicPersistentTileSchedulerILi128ELi80ELi256ELi128ELb1ELb1ELb1ELb0ELb1ELb1EEEEEEEEEvNT_6ParamsE,"ax",@progbits
	.align	128
.text._ZN7cutlass13device_kernelIN5flash11enable_sm90INS1_16FlashAttnFwdSm90INS1_25CollectiveMainloopFwdSm90ILi2EN4cute5tupleIJNS5_1CILi1EEES8_S8_EEENS6_IJNS7_ILi128EEENS7_ILi80EEENS7_ILi256EEEEEELi256ENS_6half_tEfNS_4arch4Sm90ELb0ELb0ELb0ELb1ELb0ELb0ELb0ELb1ELb1ELb1ELb1ELb0EEENS1_21CollectiveEpilogueFwdINS6_IJSA_SC_SB_EEES9_SE_SG_Li256ELb1ELb1ELb1ELb0EEENS1_36VarlenDynamicPersistentTileSchedulerILi128ELi80ELi256ELi128ELb1ELb1ELb1ELb0ELb1ELb1EEEEEEEEEvNT_6ParamsE:
        .type           _ZN7cutlass13device_kernelIN5flash11enable_sm90INS1_16FlashAttnFwdSm90INS1_25CollectiveMainloopFwdSm90ILi2EN4cute5tupleIJNS5_1CILi1EEES8_S8_EEENS6_IJNS7_ILi128EEENS7_ILi80EEENS7_ILi256EEEEEELi256ENS_6half_tEfNS_4arch4Sm90ELb0ELb0ELb0ELb1ELb0ELb0ELb0ELb1ELb1ELb1ELb1ELb0EEENS1_21CollectiveEpilogueFwdINS6_IJSA_SC_SB_EEES9_SE_SG_Li256ELb1ELb1ELb1ELb0EEENS1_36VarlenDynamicPersistentTileSchedulerILi128ELi80ELi256ELi128ELb1ELb1ELb1ELb0ELb1ELb1EEEEEEEEEvNT_6ParamsE,@function
        .size           _ZN7cutlass13device_kernelIN5flash11enable_sm90INS1_16FlashAttnFwdSm90INS1_25CollectiveMainloopFwdSm90ILi2EN4cute5tupleIJNS5_1CILi1EEES8_S8_EEENS6_IJNS7_ILi128EEENS7_ILi80EEENS7_ILi256EEEEEELi256ENS_6half_tEfNS_4arch4Sm90ELb0ELb0ELb0ELb1ELb0ELb0ELb0ELb1ELb1ELb1ELb1ELb0EEENS1_21CollectiveEpilogueFwdINS6_IJSA_SC_SB_EEES9_SE_SG_Li256ELb1ELb1ELb1ELb0EEENS1_36VarlenDynamicPersistentTileSchedulerILi128ELi80ELi256ELi128ELb1ELb1ELb1ELb0ELb1ELb1EEEEEEEEEvNT_6ParamsE,(.L_x_3201 - _ZN7cutlass13device_kernelIN5flash11enable_sm90INS1_16FlashAttnFwdSm90INS1_25CollectiveMainloopFwdSm90ILi2EN4cute5tupleIJNS5_1CILi1EEES8_S8_EEENS6_IJNS7_ILi128EEENS7_ILi80EEENS7_ILi256EEEEEELi256ENS_6half_tEfNS_4arch4Sm90ELb0ELb0ELb0ELb1ELb0ELb0ELb0ELb1ELb1ELb1ELb1ELb0EEENS1_21CollectiveEpilogueFwdINS6_IJSA_SC_SB_EEES9_SE_SG_Li256ELb1ELb1ELb1ELb0EEENS1_36VarlenDynamicPersistentTileSchedulerILi128ELi80ELi256ELi128ELb1ELb1ELb1ELb0ELb1ELb1EEEEEEEEEvNT_6ParamsE)
        .other          _ZN7cutlass13device_kernelIN5flash11enable_sm90INS1_16FlashAttnFwdSm90INS1_25CollectiveMainloopFwdSm90ILi2EN4cute5tupleIJNS5_1CILi1EEES8_S8_EEENS6_IJNS7_ILi128EEENS7_ILi80EEENS7_ILi256EEEEEELi256ENS_6half_tEfNS_4arch4Sm90ELb0ELb0ELb0ELb1ELb0ELb0ELb0ELb1ELb1ELb1ELb1ELb0EEENS1_21CollectiveEpilogueFwdINS6_IJSA_SC_SB_EEES9_SE_SG_Li256ELb1ELb1ELb1ELb0EEENS1_36VarlenDynamicPersistentTileSchedulerILi128ELi80ELi256ELi128ELb1ELb1ELb1ELb0ELb1ELb1EEEEEEEEEvNT_6ParamsE,@"STO_CUDA_ENTRY STV_DEFAULT"
_ZN7cutlass13device_kernelIN5flash11enable_sm90INS1_16FlashAttnFwdSm90INS1_25CollectiveMainloopFwdSm90ILi2EN4cute5tupleIJNS5_1CILi1EEES8_S8_EEENS6_IJNS7_ILi128EEENS7_ILi80EEENS7_ILi256EEEEEELi256ENS_6half_tEfNS_4arch4Sm90ELb0ELb0ELb0ELb1ELb0ELb0ELb0ELb1ELb1ELb1ELb1ELb0EEENS1_21CollectiveEpilogueFwdINS6_IJSA_SC_SB_EEES9_SE_SG_Li256ELb1ELb1ELb1ELb0EEENS1_36VarlenDynamicPersistentTileSchedulerILi128ELi80ELi256ELi128ELb1ELb1ELb1ELb0ELb1ELb1EEEEEEEEEvNT_6ParamsE:
[----:B------:R-:W0:Y:S02]  /*0000*/  LDC R1, c[0x0][0x28] ;  /* 0x00000a00ff017b82 */ /* 0x000e240000000800 */
[----:B0-----:R-:W-:Y:S01]  /*0010*/  VIADD R1, R1, 0xffffff88 ;  /* 0xffffff8801017836 */ /* 0x001fe20000000000 */
[----:B------:R-:W0:Y:S01]  /*0020*/  S2R R6, SR_TID.X ;  /* 0x0000000000067919 */ /* 0x000e220000002100 */
[----:B------:R-:W-:Y:S01]  /*0030*/  ELECT P0, URZ, PT ;  /* 0x00000000003f782f */ /* 0x000fe20003800000 */
[----:B------:R-:W-:Y:S01]  /*0040*/  BSSY B0, `(.L_x_175) ;  /* 0x000000e000007945 */ /* 0x000fe20003800000 */
[----:B0-----:R-:W-:-:S05]  /*0050*/  SHF.R.U32.HI R0, RZ, 0x5, R6 ;  /* 0x00000005ff007819 */ /* 0x001fca0000011606 */
[----:B------:R-:W0:Y:S02]  /*0060*/  SHFL.IDX PT, R2, R0, RZ, 0x1f ;  /* 0x00001fff00027589 */ /* 0x000e2400000e0000 */
[----:B0-----:R-:W-:Y:S02]  /*0070*/  ISETP.EQ.AND P0, PT, R2, RZ, P0 ;  /* 0x000000ff0200720c */ /* 0x001fe40000702270 */
[----:B------:R-:W-:-:S11]  /*0080*/  SHF.R.U32.HI R2, RZ, 0x7, R6 ;  /* 0x00000007ff027819 */ /* 0x000fd60000011606 */
        /* <DEDUP_REMOVED lines=9> */
.L_x_176:
[----:B------:R-:W-:Y:S05]  /*0120*/  BSYNC B0 ;  /* 0x0000000000007941 */ /* 0x000fea0003800000 */
.L_x_175:
[----:B------:R-:W-:Y:S01]  /*0130*/  VOTEU.ANY UP0, P0 ;  /* 0x00000000003f7886 */ /* 0x000fe20000000100 */
[----:B------:R-:W0:Y:S01]  /*0140*/  SHFL.IDX PT, R2, R2, RZ, 0x1f ;  /* 0x00001fff02027589 */ /* 0x000e2200000e0000 */
[----:B------:R-:W-:Y:S01]  /*0150*/  UMOV UR4, 0x80 ;  /* 0x0000008000047882 */ /* 0x000fe20000000000 */
[----:B------:R-:W-:Y:S01]  /*0160*/  UMOV UR7, 0x100 ;  /* 0x0000010000077882 */ /* 0x000fe20000000000 */
[----:B------:R-:W-:Y:S01]  /*0170*/  VOTEU.ANY UP1, P0 ;  /* 0x00000000003f7886 */ /* 0x000fe20000020100 */
[----:B------:R-:W1:Y:S01]  /*0180*/  @UP0 S2UR UR8, SR_CgaCtaId ;  /* 0x00000000000809c3 */ /* 0x000e620000008800 */
[----:B------:R-:W2:Y:S01]  /*0190*/  SHFL.IDX PT, R3, R0, RZ, 0x1f ;  /* 0x00001fff00037589 */ /* 0x000ea200000e0000 */
[----:B------:R-:W-:Y:S01]  /*01a0*/  @UP0 UMOV UR6, 0x400 ;  /* 0x0000040000060882 */ /* 0x000fe20000000000 */
[----:B------:R-:W-:-:S04]  /*01b0*/  @UP0 UIADD3 UR4, -UR4, 0x100000, URZ ;  /* 0x0010000004040890 */ /* 0x000fc8000fffe13f */
[----:B------:R-:W-:Y:S02]  /*01c0*/  @UP0 USHF.L.U32 UR5, UR4, 0xb, URZ ;  /* 0x0000000b04050899 */ /* 0x000fe4000800063f */
[----:B------:R-:W-:Y:S01]  /*01d0*/  @UP0 USHF.L.U32 UR4, UR4, 0x1, URZ ;  /* 0x0000000104040899 */ /* 0x000fe2000800063f */
[----:B------:R-:W-:Y:S01]  /*01e0*/  VOTEU.ANY UP2, P0 ;  /* 0x00000000003f7886 */ /* 0x000fe20000040100 */
[----:B0-----:R-:W-:Y:S01]  /*01f0*/  R2UR UR9, R2 ;  /* 0x00000000020972ca */ /* 0x001fe200000e0000 */
[----:B-1----:R-:W-:Y:S01]  /*0200*/  @UP0 ULEA UR8, UR8, UR6, 0x18 ;  /* 0x0000000608080291 */ /* 0x002fe2000f8ec03f */
[----:B--2---:R-:W-:Y:S01]  /*0210*/  ISETP.NE.AND P1, PT, R3, RZ, PT ;  /* 0x000000ff0300720c */ /* 0x004fe20003f25270 */
[----:B------:R-:W-:-:S04]  /*0220*/  @UP0 UIADD3 UR6, -UR7, 0x100000, URZ ;  /* 0x0010000007060890 */ /* 0x000fc8000fffe13f */
[----:B------:R-:W-:Y:S02]  /*0230*/  @UP0 USHF.L.U32 UR7, UR6, 0xb, URZ ;  /* 0x0000000b06070899 */ /* 0x000fe4000800063f */
[----:B------:R-:W-:-:S04]  /*0240*/  @UP0 USHF.L.U32 UR6, UR6, 0x1, URZ ;  /* 0x0000000106060899 */ /* 0x000fc8000800063f */
[----:B------:R-:W-:Y:S01]  /*0250*/  UISETP.NE.AND UP0, UPT, UR9, URZ, UPT ;  /* 0x0000003f0900728c */ /* 0x000fe2000bf05270 */
[----:B------:R-:W0:Y:S02]  /*0260*/  FENCE.VIEW.ASYNC.S ;  /* 0x00000000000073c6 */ /* 0x000e240000000000 */
[----:B0-----:R0:W1:Y:S05]  /*0270*/  @UP1 SYNCS.EXCH.64 URZ, [UR8+0x38800], UR4 ;  /* 0x03880004083f15b2 */ /* 0x00106a0008000100 */
[----:B------:R0:W2:Y:S01]  /*0280*/  @UP2 SYNCS.EXCH.64 URZ, [UR8+0x38820], UR6 ;  /* 0x03882006083f25b2 */ /* 0x0000a20008000100 */
[----:B------:R-:W-:Y:S05]  /*0290*/  @P1 BRA `(.L_x_177) ;  /* 0x0000000000481947 */ /* 0x000fea0003800000 */
[----:B0-----:R-:W0:Y:S01]  /*02a0*/  S2UR UR5, SR_CgaCtaId ;  /* 0x00000000000579c3 */ /* 0x001e220000008800 */
[----:B------:R-:W-:Y:S01]  /*02b0*/  UMOV UR4, 0x400 ;  /* 0x0000040000047882 */ /* 0x000fe20000000000 */
[----:B------:R-:W-:Y:S01]  /*02c0*/  UMOV UR6, 0x1 ;  /* 0x0000000100067882 */ /* 0x000fe20000000000 */
[----:B------:R-:W-:Y:S01]  /*02d0*/  UMOV UR7, 0x2 ;  /* 0x0000000200077882 */ /* 0x000fe20000000000 */
[----:B------:R-:W-:Y:S01]  /*02e0*/  ELECT P0, URZ, PT ;  /* 0x00000000003f782f */ /* 0x000fe20003800000 */
[----:B0-----:R-:W-:Y:S02]  /*02f0*/  ULEA UR8, UR5, UR4, 0x18 ;  /* 0x0000000405087291 */ /* 0x001fe4000f8ec03f */
[----:B------:R-:W-:-:S04]  /*0300*/  UIADD3 UR4, -UR6, 0x100000, URZ ;  /* 0x0010000006047890 */ /* 0x000fc8000fffe13f */
[----:B------:R-:W-:Y:S02]  /*0310*/  USHF.L.U32 UR5, UR4, 0xb, URZ ;  /* 0x0000000b04057899 */ /* 0x000fe4000800063f */
[----:B------:R-:W-:Y:S02]  /*0320*/  USHF.L.U32 UR4, UR4, 0x1, URZ ;  /* 0x0000000104047899 */ /* 0x000fe4000800063f */
[----:B------:R-:W-:-:S04]  /*0330*/  UIADD3 UR6, -UR7, 0x100000, URZ ;  /* 0x0010000007067890 */ /* 0x000fc8000fffe13f */
[----:B------:R-:W-:Y:S02]  /*0340*/  USHF.L.U32 UR7, UR6, 0xb, URZ ;  /* 0x0000000b06077899 */ /* 0x000fe4000800063f */
[----:B------:R-:W-:Y:S01]  /*0350*/  USHF.L.U32 UR6, UR6, 0x1, URZ ;  /* 0x0000000106067899 */ /* 0x000fe2000800063f */
[----:B------:R-:W0:Y:S03]  /*0360*/  FENCE.VIEW.ASYNC.S ;  /* 0x00000000000073c6 */ /* 0x000e260000000000 */
[----:B0-----:R3:W4:Y:S08]  /*0370*/  SYNCS.EXCH.64 URZ, [UR8+0x38830], UR4 ;  /* 0x03883004083f75b2 */ /* 0x0017300008000100 */
[----:B------:R3:W0:Y:S01]  /*0380*/  SYNCS.EXCH.64 URZ, [UR8+0x38840], UR6 ;  /* 0x03884006083f75b2 */ /* 0x0006220008000100 */
[----:B------:R3:W0:Y:S01]  /*0390*/  SYNCS.EXCH.64 URZ, [UR8+0x38838], UR4 ;  /* 0x03883804083f75b2 */ /* 0x0006220008000100 */
[----:B------:R3:W0:Y:S02]  /*03a0*/  SYNCS.EXCH.64 URZ, [UR8+0x38848], UR6 ;  /* 0x03884806083f75b2 */ /* 0x0006240008000100 */
[----:B---3--:R-:W-:Y:S01]  /*03b0*/  NOP ;  /* 0x0000000000007918 */ /* 0x008fe20000000000 */
.L_x_177:
[----:B------:R-:W3:Y:S01]  /*03c0*/  SHFL.IDX PT, R2, R0, RZ, 0x1f ;  /* 0x00001fff00027589 */ /* 0x000ee200000e0000 */
[----:B------:R-:W-:Y:S01]  /*03d0*/  NOP ;  /* 0x0000000000007918 */ /* 0x000fe20000000000 */
[----:B---3--:R-:W-:-:S13]  /*03e0*/  ISETP.NE.AND P0, PT, R2, RZ, PT ;  /* 0x000000ff0200720c */ /* 0x008fda0003f05270 */
        /* <DEDUP_REMOVED lines=14> */
[----:B0-----:R3:W0:Y:S08]  /*04d0*/  SYNCS.EXCH.64 URZ, [UR8+0x38850], UR4 ;  /* 0x03885004083f75b2 */ /* 0x0016300008000100 */
[----:B------:R3:W0:Y:S01]  /*04e0*/  SYNCS.EXCH.64 URZ, [UR8+0x38860], UR6 ;  /* 0x03886006083f75b2 */ /* 0x0006220008000100 */
[----:B------:R3:W0:Y:S01]  /*04f0*/  SYNCS.EXCH.64 URZ, [UR8+0x38858], UR4 ;  /* 0x03885804083f75b2 */ /* 0x0006220008000100 */
[----:B------:R3:W0:Y:S02]  /*0500*/  SYNCS.EXCH.64 URZ, [UR8+0x38868], UR6 ;  /* 0x03886806083f75b2 */ /* 0x0006240008000100 */
[----:B---3--:R-:W-:Y:S01]  /*0510*/  NOP ;  /* 0x0000000000007918 */ /* 0x008fe20000000000 */
.L_x_178:
[----:B------:R-:W3:Y:S01]  /*0520*/  SHFL.IDX PT, R2, R0, RZ, 0x1f ;  /* 0x00001fff00027589 */ /* 0x000ee200000e0000 */
[----:B------:R-:W-:Y:S01]  /*0530*/  NOP ;  /* 0x0000000000007918 */ /* 0x000fe20000000000 */
[----:B---3--:R-:W-:-:S13]  /*0540*/  ISETP.NE.AND P0, PT, R2, RZ, PT ;  /* 0x000000ff0200720c */ /* 0x008fda0003f05270 */
[----:B------:R-:W-:Y:S05]  /*0550*/  @P0 BRA `(.L_x_179) ;  /* 0x0000000000380947 */ /* 0x000fea0003800000 */
[----:B0-----:R-:W0:Y:S01]  /*0560*/  S2UR UR5, SR_CgaCtaId ;  /* 0x00000000000579c3 */ /* 0x001e220000008800 */
[----:B------:R-:W-:Y:S01]  /*0570*/  UMOV UR4, 0x400 ;  /* 0x0000040000047882 */ /* 0x000fe20000000000 */
[----:B------:R-:W-:Y:S01]  /*0580*/  UMOV UR7, 0x1 ;  /* 0x0000000100077882 */ /* 0x000fe20000000000 */
[----:B------:R-:W-:Y:S01]  /*0590*/  ELECT P0, URZ, PT ;  /* 0x00000000003f782f */ /* 0x000fe20003800000 */
[----:B0-----:R-:W-:Y:S02]  /*05a0*/  ULEA UR6, UR5, UR4, 0x18 ;  /* 0x0000000405067291 */ /* 0x001fe4000f8ec03f */
[----:B------:R-:W-:-:S04]  /*05b0*/  UIADD3 UR4, -UR7, 0x100000, URZ ;  /* 0x0010000007047890 */ /* 0x000fc8000fffe13f */
[----:B------:R-:W-:Y:S02]  /*05c0*/  USHF.L.U32 UR5, UR4, 0xb, URZ ;  /* 0x0000000b04057899 */ /* 0x000fe4000800063f */
[----:B------:R-:W-:Y:S01]  /*05d0*/  USHF.L.U32 UR4, UR4, 0x1, URZ ;  /* 0x0000000104047899 */ /* 0x000fe2000800063f */
[----:B------:R-:W0:Y:S11]  /*05e0*/  FENCE.VIEW.ASYNC.S ;  /* 0x00000000000073c6 */ /* 0x000e360000000000 */
[----:B0-----:R3:W0:Y:S01]  /*05f0*/  SYNCS.EXCH.64 URZ, [UR6+0x38870], UR4 ;  /* 0x03887004063f75b2 */ /* 0x0016220008000100 */
[----:B------:R3:W0:Y:S01]  /*0600*/  SYNCS.EXCH.64 URZ, [UR6+0x38880], UR4 ;  /* 0x03888004063f75b2 */ /* 0x0006220008000100 */
[----:B------:R3:W0:Y:S01]  /*0610*/  SYNCS.EXCH.64 URZ, [UR6+0x38878], UR4 ;  /* 0x03887804063f75b2 */ /* 0x0006220008000100 */
[----:B------:R3:W0:Y:S02]  /*0620*/  SYNCS.EXCH.64 URZ, [UR6+0x38888], UR4 ;  /* 0x03888804063f75b2 */ /* 0x0006240008000100 */
[----:B---3--:R-:W-:Y:S01]  /*0630*/  NOP ;  /* 0x0000000000007918 */ /* 0x008fe20000000000 */
.L_x_179:
        /* <DEDUP_REMOVED lines=22> */
.L_x_180:
        /* <DEDUP_REMOVED lines=22> */
.L_x_181:
[----:B0-----:R-:W-:Y:S01]  /*0900*/  UMOV UR4, 0x1 ;  /* 0x0000000100047882 */ /* 0x001fe20000000000 */
[----:B------:R-:W-:Y:S01]  /*0910*/  PLOP3.LUT P0, PT, PT, PT, UP0, 0x80, 0x0 ;  /* 0x000000000000781c */ /* 0x000fe20003f0f008 */
[----:B------:R-:W-:Y:S01]  /*0920*/  USEL UR4, UR4, 0x2, !UP0 ;  /* 0x0000000204047887 */ /* 0x000fe2000c000000 */
[----:B------:R-:W-:-:S05]  /*0930*/  NOP ;  /* 0x0000000000007918 */ /* 0x000fca0000000000 */
[----:B------:R-:W-:-:S05]  /*0940*/  IMAD.U32 R2, RZ, RZ, UR4 ;  /* 0x00000004ff027e24 */ /* 0x000fca000f8e00ff */
[----:B------:R0:W-:Y:S01]  /*0950*/  STL [R1+0x70], R2 ;  /* 0x0000700201007387 */ /* 0x0001e20000100800 */
[----:B-12-4-:R-:W-:Y:S06]  /*0960*/  BAR.SYNC.DEFER_BLOCKING 0x0 ;  /* 0x0000000000007b1d */ /* 0x016fec0000010000 */
[----:B------:R-:W-:Y:S05]  /*0970*/  @!P0 BRA `(.L_x_182) ;  /* 0x000000f000408947 */ /* 0x000fea0003800000 */
.L_x_183:
[----:B------:R-:W-:-:S08]  /*0980*/  NOP ;  /* 0x0000000000007918 */ /* 0x000fd00000000000 */
[----:B------:R-:W1:Y:S02]  /*0990*/  USETMAXREG.TRY_ALLOC.CTAPOOL UP0, 0xf0 ;  /* 0x000000f0000079c8 */ /* 0x000e640008000600 */
[----:B-1----:R-:W-:-:S13]  /*09a0*/  PLOP3.LUT P0, PT, PT, PT, UP0, 0x80, 0x0 ;  /* 0x000000000000781c */ /* 0x002fda0003f0f008 */
[----:B------:R-:W-:Y:S05]  /*09b0*/  @!P0 BRA `(.L_x_183) ;  /* 0xfffffffc00f08947 */ /* 0x000fea000383ffff */
[----:B------:R-:W1:Y:S08]  /*09c0*/  S2UR UR5, SR_CgaCtaId ;  /* 0x00000000000579c3 */ /* 0x000e700000008800 */
[----:B------:R-:W-:Y:S06]  /*09d0*/  BAR.ARV 0x8, 0x180 ;  /* 0x0206000000007b1d */ /* 0x000fec0000002000 */
[----:B------:R-:W-:-:S02]  /*09e0*/  UMOV UR4, 0x400 ;  /* 0x0000040000047882 */ /* 0x000fc40000000000 */
[----:B------:R-:W-:Y:S01]  /*09f0*/  BAR.SYNC.DEFER_BLOCKING 0x5, 0x180 ;  /* 0x0146000000007b1d */ /* 0x000fe20000010000 */
[----:B-1----:R-:W-:-:S09]  /*0a00*/  ULEA UR4, UR5, UR4, 0x18 ;  /* 0x0000000405047291 */ /* 0x002fd2000f8ec03f */
[----:B------:R-:W1:Y:S01]  /*0a10*/  LDS.128 R8, [UR4+0x388d0] ;  /* 0x0388d004ff087984 */ /* 0x000e620008000c00 */
[----:B------:R-:W-:Y:S01]  /*0a20*/  ULDC UR4, c[0x0][0xc3c] ;  /* 0x00030f0000047ab9 */ /* 0x000fe20000000800 */
[----:B------:R-:W-:Y:S06]  /*0a30*/  BAR.ARV 0x4, 0x180 ;  /* 0x0106000000007b1d */ /* 0x000fec0000002000 */
[----:B-1----:R-:W-:-:S13]  /*0a40*/  ISETP.GE.AND P0, PT, R11, UR4, PT ;  /* 0x000000040b007c0c */ /* 0x002fda000bf06270 */
[----:B------:R-:W-:Y:S05]  /*0a50*/  @P0 EXIT ;  /* 0x000000000000094d */ /* 0x000fea0003800000 */
[----:B------:R-:W2:Y:S01]  /*0a60*/  LDL R0, [R1+0x70] ;  /* 0x0000700001007983 */ /* 0x000ea20000100800 */
[----:B------:R-:W-:Y:S01]  /*0a70*/  VIADD R6, R6, 0xffffff80 ;  /* 0xffffff8006067836 */ /* 0x000fe20000000000 */
[----:B------:R-:W-:Y:S02]  /*0a80*/  R2UR UR6, R9 ;  /* 0x00000000090672ca */ /* 0x000fe400000e0000 */
[----:B------:R-:W-:Y:S02]  /*0a90*/  CS2R R16, SRZ ;  /* 0x0000000000107805 */ /* 0x000fe4000001ff00 */
[----:B------:R-:W-:Y:S02]  /*0aa0*/  R2UR UR5, R10 ;  /* 0x000000000a0572ca */ /* 0x000fe400000e0000 */
[----:B------:R-:W-:Y:S02]  /*0ab0*/  SHF.R.S32.HI R3, RZ, 0x1f, R6 ;  /* 0x0000001fff037819 */ /* 0x000fe40000011406 */
[----:B------:R-:W-:-:S02]  /*0ac0*/  R2UR UR7, R11 ;  /* 0x000000000b0772ca */ /* 0x000fc400000e0000 */
[CC--:B0-----:R-:W-:Y:S02]  /*0ad0*/  LEA.HI R2, R3.reuse, R6.reuse, RZ, 0x4 ;  /* 0x0000000603027211 */ /* 0x0c1fe400078f20ff */
[----:B------:R-:W-:-:S04]  /*0ae0*/  LEA.HI R4, R3, R6, RZ, 0x2 ;  /* 0x0000000603047211 */ /* 0x000fc800078f10ff */
[----:B------:R-:W-:-:S05]  /*0af0*/  LOP3.LUT R7, R4, 0xfffffffc, RZ, 0xc0, !PT ;  /* 0xfffffffc04077812 */ /* 0x000fca00078ec0ff */
[----:B------:R-:W-:Y:S01]  /*0b00*/  IMAD.IADD R10, R6, 0x1, -R7 ;  /* 0x00000001060a7824 */ /* 0x000fe200078e0a07 */
[----:B------:R-:W-:Y:S02]  /*0b10*/  SHF.R.S32.HI R7, RZ, 0x4, R2 ;  /* 0x00000004ff077819 */ /* 0x000fe40000011402 */
[----:B--2---:R-:W-:Y:S02]  /*0b20*/  R2UR UR4, R0 ;  /* 0x00000000000472ca */ /* 0x004fe400000e0000 */
[CC--:B------:R-:W-:Y:S02]  /*0b30*/  LEA.HI R0, R3.reuse, R6.reuse, RZ, 0x7 ;  /* 0x0000000603007211 */ /* 0x0c0fe400078f38ff */
[----:B------:R-:W-:Y:S02]  /*0b40*/  LEA.HI R3, R3, R6, RZ, 0x5 ;  /* 0x0000000603037211 */ /* 0x000fe400078f28ff */
[----:B------:R-:W-:-:S03]  /*0b50*/  LOP3.LUT R5, R0, 0xffffff80, RZ, 0xc0, !PT ;  /* 0xffffff8000057812 */ /* 0x000fc600078ec0ff */
[----:B------:R-:W-:Y:S02]  /*0b60*/  IMAD.SHL.U32 R3, R3, 0x20, RZ ;  /* 0x0000002003037824 */ /* 0x000fe400078e00ff */
[----:B------:R-:W-:Y:S01]  /*0b70*/  IMAD.IADD R12, R6, 0x1, -R5 ;  /* 0x00000001060c7824 */ /* 0x000fe200078e0a05 */
[----:B------:R-:W-:Y:S01]  /*0b80*/  LOP3.LUT R5, R2, 0x3fffff0, RZ, 0xc0, !PT ;  /* 0x03fffff002057812 */ /* 0x000fe200078ec0ff */
[----:B------:R-:W-:Y:S01]  /*0b90*/  ULOP3.LUT UR4, UR4, 0x1, URZ, 0xfc, !UPT ;  /* 0x0000000104047892 */ /* 0x000fe2000f8efc3f */
[----:B------:R-:W-:Y:S02]  /*0ba0*/  LOP3.LUT R4, R3, 0xfffffc00, RZ, 0xc0, !PT ;  /* 0xfffffc0003047812 */ /* 0x000fe400078ec0ff */
[----:B------:R-:W-:Y:S01]  /*0bb0*/  SHF.R.S32.HI R8, RZ, 0x1f, R12 ;  /* 0x0000001fff087819 */ /* 0x000fe2000001140c */
[----:B------:R-:W-:Y:S01]  /*0bc0*/  IMAD.IADD R5, R6, 0x1, -R5 ;  /* 0x0000000106057824 */ /* 0x000fe200078e0a05 */
[----:B------:R-:W-:Y:S01]  /*0bd0*/  SHF.R.S32.HI R3, RZ, 0x7, R0 ;  /* 0x00000007ff037819 */ /* 0x000fe20000011400 */
[----:B------:R-:W-:Y:S01]  /*0be0*/  STL [R1+0x1c], R12 ;  /* 0x00001c0c01007387 */ /* 0x000fe20000100800 */
[----:B------:R-:W-:Y:S01]  /*0bf0*/  LEA.HI R9, R8, R12, RZ, 0x2 ;  /* 0x0000000c08097211 */ /* 0x000fe200078f10ff */
[----:B------:R-:W-:Y:S01]  /*0c00*/  IMAD R5, R5, 0x40, R4 ;  /* 0x0000004005057824 */ /* 0x000fe200078e0204 */
[----:B------:R-:W-:-:S02]  /*0c10*/  LEA.HI R2, R2, R7, RZ, 0x1 ;  /* 0x0000000702027211 */ /* 0x000fc400078f08ff */
[--C-:B------:R-:W-:Y:S02]  /*0c20*/  SHF.R.S32.HI R6, RZ, 0x2, R9.reuse ;  /* 0x00000002ff067819 */ /* 0x100fe40000011409 */
[----:B------:R-:W-:Y:S02]  /*0c30*/  SHF.R.S32.HI R11, RZ, 0x1f, R9 ;  /* 0x0000001fff0b7819 */ /* 0x000fe40000011409 */
[----:B------:R-:W-:Y:S02]  /*0c40*/  LEA.HI R0, R0, R3, RZ, 0x1 ;  /* 0x0000000300007211 */ /* 0x000fe400078f08ff */
[----:B------:R-:W-:Y:S02]  /*0c50*/  LEA.HI R11, R11, R6, RZ, 0x3 ;  /* 0x000000060b0b7211 */ /* 0x000fe400078f18ff */
[----:B------:R-:W-:Y:S02]  /*0c60*/  LEA.HI R8, R8, R12, RZ, 0x5 ;  /* 0x0000000c08087211 */ /* 0x000fe400078f28ff */
[----:B------:R-:W-:-:S02]  /*0c70*/  LOP3.LUT R11, R11, 0xfffffff8, RZ, 0xc0, !PT ;  /* 0xfffffff80b0b7812 */ /* 0x000fc400078ec0ff */
[----:B------:R-:W-:Y:S02]  /*0c80*/  LOP3.LUT R2, R2, 0x1ffffffe, RZ, 0xc0, !PT ;  /* 0x1ffffffe02027812 */ /* 0x000fe400078ec0ff */
[----:B------:R-:W-:Y:S01]  /*0c90*/  LOP3.LUT R0, R0, 0x3fffffe, RZ, 0xc0, !PT ;  /* 0x03fffffe00007812 */ /* 0x000fe200078ec0ff */
[----:B------:R-:W-:Y:S01]  /*0ca0*/  IMAD.IADD R11, R6, 0x1, -R11 ;  /* 0x00000001060b7824 */ /* 0x000fe200078e0a0b */
[----:B------:R-:W-:Y:S01]  /*0cb0*/  SHF.R.S32.HI R8, RZ, 0x5, R8 ;  /* 0x00000005ff087819 */ /* 0x000fe20000011408 */
[----:B------:R-:W-:Y:S01]  /*0cc0*/  IMAD.IADD R2, R7, 0x1, -R2 ;  /* 0x0000000107027824 */ /* 0x000fe200078e0a02 */
[----:B------:R-:W-:Y:S01]  /*0cd0*/  LEA.HI R4, R10, R10, RZ, 0x1 ;  /* 0x0000000a0a047211 */ /* 0x000fe200078f08ff */
[----:B------:R-:W-:Y:S01]  /*0ce0*/  IMAD.IADD R0, R3, 0x1, -R0 ;  /* 0x0000000103007824 */ /* 0x000fe200078e0a00 */
[----:B------:R-:W-:Y:S01]  /*0cf0*/  LOP3.LUT R9, R9, 0x7ffffffc, RZ, 0xc0, !PT ;  /* 0x7ffffffc09097812 */ /* 0x000fe200078ec0ff */
[----:B------:R-:W-:Y:S01]  /*0d00*/  IMAD R11, R8, 0x10, R11 ;  /* 0x00000010080b7824 */ /* 0x000fe200078e020b */
[----:B------:R-:W-:Y:S01]  /*0d10*/  LOP3.LUT R3, R4, 0x1ffffffe, RZ, 0xc0, !PT ;  /* 0x1ffffffe04037812 */ /* 0x000fe200078ec0ff */
[----:B------:R-:W-:-:S02]  /*0d20*/  IMAD R2, R2, 0x8, R5 ;  /* 0x0000000802027824 */ /* 0x000fc400078e0205 */
[----:B------:R-:W-:Y:S02]  /*0d30*/  IMAD R0, R0, 0x40, R11 ;  /* 0x0000004000007824 */ /* 0x000fe400078e020b */
[----:B------:R-:W-:Y:S01]  /*0d40*/  IMAD.IADD R3, R10, 0x1, -R3 ;  /* 0x000000010a037824 */ /* 0x000fe200078e0a03 */
[----:B------:R0:W-:Y:S01]  /*0d50*/  STL [R1+0x68], R2 ;  /* 0x0000680201007387 */ /* 0x0001e20000100800 */
[----:B------:R-:W-:-:S03]  /*0d60*/  IMAD.IADD R9, R12, 0x1, -R9 ;  /* 0x000000010c097824 */ /* 0x000fc600078e0a09 */
[----:B------:R-:W-:Y:S01]  /*0d70*/  STL [R1+0x14], RZ ;  /* 0x000014ff01007387 */ /* 0x000fe20000100800 */
[----:B------:R-:W-:-:S03]  /*0d80*/  IMAD.SHL.U32 R19, R9, 0x2, RZ ;  /* 0x0000000209137824 */ /* 0x000fc600078e00ff */
[----:B------:R1:W-:Y:S01]  /*0d90*/  STL [R1+0x60], R0 ;  /* 0x0000600001007387 */ /* 0x0003e20000100800 */
[C---:B------:R-:W-:Y:S02]  /*0da0*/  VIADD R5, R19.reuse, 0x8 ;  /* 0x0000000813057836 */ /* 0x040fe40000000000 */
[----:B0-----:R-:W-:Y:S02]  /*0db0*/  IMAD.U32 R2, RZ, RZ, UR4 ;  /* 0x00000004ff027e24 */ /* 0x001fe4000f8e00ff */
[C---:B------:R-:W-:Y:S01]  /*0dc0*/  VIADD R4, R19.reuse, 0x10 ;  /* 0x0000001013047836 */ /* 0x040fe20000000000 */
[----:B------:R-:W-:Y:S01]  /*0dd0*/  SHF.R.S32.HI R5, RZ, 0x1f, R5 ;  /* 0x0000001fff057819 */ /* 0x000fe20000011405 */
[C---:B------:R-:W-:Y:S01]  /*0de0*/  VIADD R237, R19.reuse, 0x20 ;  /* 0x0000002013ed7836 */ /* 0x040fe20000000000 */
[----:B------:R0:W-:Y:S01]  /*0df0*/  STL [R1+0x6c], R2 ;  /* 0x00006c0201007387 */ /* 0x0001e20000100800 */
[----:B------:R-:W-:Y:S01]  /*0e00*/  VIADD R236, R19, 0x28 ;  /* 0x0000002813ec7836 */ /* 0x000fe20000000000 */
[----:B------:R-:W-:Y:S01]  /*0e10*/  SHF.R.S32.HI R4, RZ, 0x1f, R4 ;  /* 0x0000001fff047819 */ /* 0x000fe20000011404 */
[----:B-1----:R-:W-:Y:S01]  /*0e20*/  IMAD R0, R3, 0x8, R0 ;  /* 0x0000000803007824 */ /* 0x002fe200078e0200 */
[----:B------:R-:W-:Y:S01]  /*0e30*/  SHF.R.S32.HI R5, RZ, 0x1f, R237 ;  /* 0x0000001fff057819 */ /* 0x000fe200000114ed */
[C---:B------:R-:W-:Y:S01]  /*0e40*/  VIADD R235, R19.reuse, 0x30 ;  /* 0x0000003013eb7836 */ /* 0x040fe20000000000 */
[----:B------:R-:W-:Y:S01]  /*0e50*/  SHF.R.S32.HI R4, RZ, 0x1f, R236 ;  /* 0x0000001fff047819 */ /* 0x000fe200000114ec */
[C---:B------:R-:W-:Y:S01]  /*0e60*/  VIADD R234, R19.reuse, 0x38 ;  /* 0x0000003813ea7836 */ /* 0x040fe20000000000 */
[----:B------:R1:W-:Y:S01]  /*0e70*/  STL [R1+0x64], R0 ;  /* 0x0000640001007387 */ /* 0x0003e20000100800 */
[----:B------:R-:W-:-:S02]  /*0e80*/  VIADD R233, R19, 0x40 ;  /* 0x0000004013e97836 */ /* 0x000fc40000000000 */
[C---:B0-----:R-:W-:Y:S01]  /*0e90*/  VIADD R2, R19.reuse, 0x18 ;  /* 0x0000001813027836 */ /* 0x041fe20000000000 */
[----:B------:R-:W-:Y:S01]  /*0ea0*/  SHF.R.S32.HI R5, RZ, 0x1f, R234 ;  /* 0x0000001fff057819 */ /* 0x000fe200000114ea */
[C---:B------:R-:W-:Y:S01]  /*0eb0*/  VIADD R232, R19.reuse, 0x48 ;  /* 0x0000004813e87836 */ /* 0x040fe20000000000 */
        /* <DEDUP_REMOVED lines=37> */
[----:B------:R-:W-:Y:S01]  /*1110*/  VIADD R23, R19, 0xe0 ;  /* 0x000000e013177836 */ /* 0x000fe20000000000 */
[----:B------:R-:W-:-:S02]  /*1120*/  SHF.R.S32.HI R5, RZ, 0x1f, R216 ;  /* 0x0000001fff057819 */ /* 0x000fc400000114d8 */
[----:B------:R-:W-:Y:S02]  /*1130*/  SHF.R.S32.HI R4, RZ, 0x1f, R215 ;  /* 0x0000001fff047819 */ /* 0x000fe400000114d7 */
[----:B-1----:R-:W-:-:S07]  /*1140*/  SHF.R.S32.HI R2, RZ, 0x1f, R214 ;  /* 0x0000001fff027819 */ /* 0x002fce00000114d6 */
.L_x_230:
[----:B------:R-:W-:Y:S01]  /*1150*/  ULDC.64 UR8, c[0x0][0xc88] ;  /* 0x0003220000087ab9 */ /* 0x000fe20000000a00 */
[----:B------:R-:W-:Y:S01]  /*1160*/  ULDC.64 UR12, c[0x0][0x208] ;  /* 0x00008200000c7ab9 */ /* 0x000fe20000000a00 */
[----:B------:R-:W-:Y:S01]  /*1170*/  UIMAD.WIDE UR8, UR7, 0x4, UR8 ;  /* 0x00000004070878a5 */ /* 0x000fe2000f8e0208 */
[----:B------:R-:W-:Y:S02]  /*1180*/  ULDC.64 UR10, c[0x0][0xa20] ;  /* 0x00028800000a7ab9 */ /* 0x000fe40000000a00 */
[----:B------:R-:W-:-:S03]  /*1190*/  ULDC UR7, c[0x0][0x2f0] ;  /* 0x0000bc0000077ab9 */ /* 0x000fc60000000800 */
[----:B0-23--:R-:W-:Y:S02]  /*11a0*/  IMAD.U32 R2, RZ, RZ, UR8 ;  /* 0x00000008ff027e24 */ /* 0x00dfe4000f8e00ff */
[----:B-1----:R-:W-:Y:S01]  /*11b0*/  IMAD.U32 R3, RZ, RZ, UR9 ;  /* 0x00000009ff037e24 */ /* 0x002fe2000f8e00ff */
[----:B------:R-:W-:-:S04]  /*11c0*/  ULDC.64 UR8, c[0x0][0xa28] ;  /* 0x00028a0000087ab9 */ /* 0x000fc80000000a00 */
[----:B------:R-:W2:Y:S01]  /*11d0*/  LDG.E R2, desc[UR12][R2.64] ;  /* 0x0000000c02027981 */ /* 0x000ea2000c1e1900 */
[----:B------:R-:W-:Y:S02]  /*11e0*/  UISETP.NE.U32.AND UP0, UPT, UR8, URZ, UPT ;  /* 0x0000003f0800728c */ /* 0x000fe4000bf05070 */
[----:B------:R-:W-:Y:S02]  /*11f0*/  UISETP.NE.U32.AND UP1, UPT, UR10, URZ, UPT ;  /* 0x0000003f0a00728c */ /* 0x000fe4000bf25070 */
[----:B------:R-:W-:Y:S02]  /*1200*/  UISETP.NE.AND.EX UP0, UPT, UR9, URZ, UPT, UP0 ;  /* 0x0000003f0900728c */ /* 0x000fe4000bf05300 */
[----:B------:R-:W-:-:S04]  /*1210*/  UISETP.NE.AND.EX UP1, UPT, UR11, URZ, UPT, UP1 ;  /* 0x0000003f0b00728c */ /* 0x000fc8000bf25310 */
[----:B------:R-:W-:Y:S02]  /*1220*/  PLOP3.LUT P0, PT, PT, PT, UP0, 0x80, 0x0 ;  /* 0x000000000000781c */ /* 0x000fe40003f0f008 */
[----:B------:R-:W-:Y:S02]  /*1230*/  PLOP3.LUT P1, PT, PT, PT, UP1, 0x80, 0x0 ;  /* 0x000000000000781c */ /* 0x000fe40003f2f018 */
[----:B--2---:R-:W-:-:S13]  /*1240*/  R2UR UR4, R2 ;  /* 0x00000000020472ca */ /* 0x004fda00000e0000 */
[----:B------:R-:W-:Y:S02]  /*1250*/  USHF.R.S32.HI UR14, URZ, 0x1f, UR4 ;  /* 0x0000001f3f0e7899 */ /* 0x000fe40008011404 */
[----:B-----5:R-:W-:Y:S01]  /*1260*/  IMAD.U32 R0, RZ, RZ, UR4 ;  /* 0x00000004ff007e24 */ /* 0x020fe2000f8e00ff */
[----:B------:R-:W-:-:S04]  /*1270*/  @UP0 ULEA UR8, UP2, UR4, UR8, 0x2 ;  /* 0x0000000804080291 */ /* 0x000fc8000f84103f */
[----:B------:R-:W-:Y:S02]  /*1280*/  @UP0 ULEA.HI.X UR9, UR4, UR9, UR14, 0x2, UP2 ;  /* 0x0000000904090291 */ /* 0x000fe400090f140e */
[----:B------:R-:W-:Y:S01]  /*1290*/  IMAD.U32 R2, RZ, RZ, UR14 ;  /* 0x0000000eff027e24 */ /* 0x000fe2000f8e00ff */
[----:B------:R-:W-:Y:S01]  /*12a0*/  @UP1 ULEA UR10, UP0, UR4, UR10, 0x2 ;  /* 0x0000000a040a1291 */ /* 0x000fe2000f80103f */
[----:B------:R-:W-:Y:S03]  /*12b0*/  STL [R1+0x10], R0 ;  /* 0x0000100001007387 */ /* 0x000fe60000100800 */
[----:B------:R-:W-:Y:S01]  /*12c0*/  @UP1 ULEA.HI.X UR11, UR4, UR11, UR14, 0x2, UP0 ;  /* 0x0000000b040b1291 */ /* 0x000fe200080f140e */
[----:B------:R0:W-:Y:S01]  /*12d0*/  STL [R1+0x18], R2 ;  /* 0x0000180201007387 */ /* 0x0001e20000100800 */
[----:B------:R-:W-:Y:S01]  /*12e0*/  IMAD.U32 R4, RZ, RZ, UR10 ;  /* 0x0000000aff047e24 */ /* 0x000fe2000f8e00ff */
[----:B------:R-:W-:Y:S01]  /*12f0*/  ULDC UR4, c[0x0][0x424] ;  /* 0x0001090000047ab9 */ /* 0x000fe20000000800 */
[----:B------:R-:W-:-:S02]  /*1300*/  IMAD.U32 R3, RZ, RZ, UR9 ;  /* 0x00000009ff037e24 */ /* 0x000fc4000f8e00ff */
[----:B------:R-:W-:Y:S02]  /*1310*/  IMAD.U32 R5, RZ, RZ, UR11 ;  /* 0x0000000bff057e24 */ /* 0x000fe4000f8e00ff */
[----:B0-----:R-:W-:-:S03]  /*1320*/  IMAD.U32 R2, RZ, RZ, UR8 ;  /* 0x00000008ff027e24 */ /* 0x001fc6000f8e00ff */
[----:B------:R-:W2:Y:S01]  /*1330*/  @P1 LDG.E R4, desc[UR12][R4.64] ;  /* 0x0000000c04041981 */ /* 0x000ea2000c1e1900 */
[----:B------:R-:W-:-:S03]  /*1340*/  ULDC.64 UR8, c[0x0][0x418] ;  /* 0x0001060000087ab9 */ /* 0x000fc60000000a00 */
[----:B------:R0:W3:Y:S01]  /*1350*/  @P0 LDG.E R2, desc[UR12][R2.64] ;  /* 0x0000000c02020981 */ /* 0x0000e2000c1e1900 */
[----:B------:R-:W-:Y:S01]  /*1360*/  UISETP.NE.U32.AND UP0, UPT, UR8, URZ, UPT ;  /* 0x0000003f0800728c */ /* 0x000fe2000bf05070 */
[----:B0-----:R-:W-:-:S03]  /*1370*/  IMAD.U32 R3, RZ, RZ, UR6 ;  /* 0x00000006ff037e24 */ /* 0x001fc6000f8e00ff */
[----:B------:R-:W-:Y:S02]  /*1380*/  UISETP.NE.AND.EX UP0, UPT, UR9, URZ, UPT, UP0 ;  /* 0x0000003f0900728c */ /* 0x000fe4000bf05300 */
[----:B------:R0:W-:Y:S02]  /*1390*/  STL [R1+0xc], R3 ;  /* 0x00000c0301007387 */ /* 0x0001e40000100800 */
[----:B------:R-:W-:Y:S02]  /*13a0*/  USEL UR4, UR4, 0x1, UP0 ;  /* 0x0000000104047887 */ /* 0x000fe40008000000 */
[----:B------:R-:W-:Y:S02]  /*13b0*/  ULOP3.LUT UR6, UR5, 0xffff, URZ, 0xc0, !UPT ;  /* 0x0000ffff05067892 */ /* 0x000fe4000f8ec03f */
[----:B------:R-:W-:Y:S01]  /*13c0*/  UIMAD UR4, UR4, UR7, URZ ;  /* 0x00000007040472a4 */ /* 0x000fe2000f8e023f */
[----:B------:R-:W-:Y:S01]  /*13d0*/  UMOV UR54, URZ ;  /* 0x0000003f00367c82 */ /* 0x000fe20008000000 */
[----:B------:R-:W-:-:S02]  /*13e0*/  ULOP3.LUT UR7, UR5, 0xff000000, URZ, 0xc0, !UPT ;  /* 0xff00000005077892 */ /* 0x000fc4000f8ec03f */
[----:B------:R-:W-:Y:S01]  /*13f0*/  IMAD.U32 R213, RZ, RZ, UR6 ;  /* 0x00000006ffd57e24 */ /* 0x000fe2000f8e00ff */
[----:B------:R-:W-:Y:S02]  /*1400*/  ULOP3.LUT UR6, UR5, 0xff0000, URZ, 0xc0, !UPT ;  /* 0x00ff000005067892 */ /* 0x000fe4000f8ec03f */
[----:B--2---:R-:W-:Y:S02]  /*1410*/  @P1 R2UR UR4, R4 ;  /* 0x00000000040412ca */ /* 0x004fe400000e0000 */
[----:B---3--:R-:W-:Y:S01]  /*1420*/  @P0 R2UR UR54, R2 ;  /* 0x00000000023602ca */ /* 0x008fe200000e0000 */
[----:B0---4-:R-:W-:-:S14]  /*1430*/  @P1 BRA `(.L_x_184) ;  /* 0x00000000003c1947 */ /* 0x011fdc0003800000 */
[----:B------:R-:W-:Y:S02]  /*1440*/  ULDC.64 UR8, c[0x0][0xa08] ;  /* 0x0002820000087ab9 */ /* 0x000fe40000000a00 */
[----:B------:R-:W-:-:S04]  /*1450*/  ISETP.NE.U32.AND P0, PT, RZ, UR8, PT ;  /* 0x00000008ff007c0c */ /* 0x000fc8000bf05070 */
[----:B------:R-:W-:-:S13]  /*1460*/  ISETP.NE.AND.EX P0, PT, RZ, UR9, PT, P0 ;  /* 0x00000009ff007c0c */ /* 0x000fda000bf05300 */
[----:B------:R-:W-:Y:S05]  /*1470*/  @!P0 BRA `(.L_x_184) ;  /* 0x00000000002c8947 */ /* 0x000fea0003800000 */
[----:B------:R-:W-:Y:S01]  /*1480*/  R2UR UR10, R0 ;  /* 0x00000000000a72ca */ /* 0x000fe200000e0000 */
[----:B------:R-:W-:Y:S01]  /*1490*/  ULDC.64 UR4, c[0x0][0xa08] ;  /* 0x0002820000047ab9 */ /* 0x000fe20000000a00 */
[----:B------:R-:W-:-:S11]  /*14a0*/  ULDC.64 UR8, c[0x0][0x208] ;  /* 0x0000820000087ab9 */ /* 0x000fd60000000a00 */
[----:B------:R-:W-:-:S06]  /*14b0*/  UIMAD.WIDE UR4, UR10, 0x4, UR4 ;  /* 0x000000040a0478a5 */ /* 0x000fcc000f8e0204 */
[----:B------:R-:W-:Y:S02]  /*14c0*/  IMAD.U32 R2, RZ, RZ, UR4 ;  /* 0x00000004ff027e24 */ /* 0x000fe4000f8e00ff */
[----:B------:R-:W-:-:S05]  /*14d0*/  IMAD.U32 R3, RZ, RZ, UR5 ;  /* 0x00000005ff037e24 */ /* 0x000fca000f8e00ff */
[----:B------:R-:W2:Y:S04]  /*14e0*/  LDG.E R4, desc[UR8][R2.64] ;  /* 0x0000000802047981 */ /* 0x000ea8000c1e1900 */
[----:B------:R-:W3:Y:S01]  /*14f0*/  LDG.E R0, desc[UR8][R2.64+0x4] ;  /* 0x0000040802007981 */ /* 0x000ee2000c1e1900 */
[----:B--2---:R-:W-:Y:S02]  /*1500*/  R2UR UR4, R4 ;  /* 0x00000000040472ca */ /* 0x004fe400000e0000 */
[----:B---3--:R-:W-:-:S13]  /*1510*/  R2UR UR5, R0 ;  /* 0x00000000000572ca */ /* 0x008fda00000e0000 */
[----:B------:R-:W-:-:S12]  /*1520*/  UIADD3 UR4, -UR4, UR5, URZ ;  /* 0x0000000504047290 */ /* 0x000fd8000fffe13f */
.L_x_184:
[----:B------:R-:W-:Y:S02]  /*1530*/  UIADD3 UR54, -UR54, UR4, URZ ;  /* 0x0000000436367290 */ /* 0x000fe4000fffe13f */
[----:B------:R-:W-:Y:S02]  /*1540*/  USHF.R.U32.HI UR7, URZ, 0x8, UR7 ;  /* 0x000000083f077899 */ /* 0x000fe40008011607 */
[----:B------:R-:W-:Y:S02]  /*1550*/  UISETP.GE.AND UP0, UPT, UR54, 0x1, UPT ;  /* 0x000000013600788c */ /* 0x000fe4000bf06270 */
[----:B------:R-:W-:Y:S02]  /*1560*/  UIADD3 UR4, UR54, 0x4f, URZ ;  /* 0x0000004f36047890 */ /* 0x000fe4000fffe03f */
[----:B------:R-:W-:Y:S02]  /*1570*/  ULEA.HI UR7, UR6, UR7, URZ, 0x10 ;  /* 0x0000000706077291 */ /* 0x000fe4000f8f803f */
[----:B------:R-:W-:Y:S01]  /*1580*/  PLOP3.LUT P0, PT, PT, PT, UP0, 0x80, 0x0 ;  /* 0x000000000000781c */ /* 0x000fe20003f0f008 */
[----:B------:R-:W-:-:S02]  /*1590*/  UIMAD.WIDE UR4, UR4, 0x66666667, URZ ;  /* 0x66666667040478a5 */ /* 0x000fc4000f8e023f */
[----:B------:R-:W-:Y:S02]  /*15a0*/  ULOP3.LUT UR8, UR7, 0xff, URZ, 0xc0, !UPT ;  /* 0x000000ff07087892 */ /* 0x000fe4000f8ec03f */
[----:B------:R-:W-:Y:S02]  /*15b0*/  USHF.R.U32.HI UR7, URZ, 0x10, UR7 ;  /* 0x000000103f077899 */ /* 0x000fe40008011607 */
[----:B------:R-:W-:Y:S02]  /*15c0*/  USHF.R.U32.HI UR6, URZ, 0x1f, UR5 ;  /* 0x0000001f3f067899 */ /* 0x000fe40008011605 */
[----:B------:R-:W-:Y:S01]  /*15d0*/  IMAD.U32 R212, RZ, RZ, UR8 ;  /* 0x00000008ffd47e24 */ /* 0x000fe2000f8e00ff */
[----:B------:R-:W-:Y:S01]  /*15e0*/  UMOV UR4, URZ ;  /* 0x0000003f00047c82 */ /* 0x000fe20008000000 */
[----:B------:R-:W-:Y:S01]  /*15f0*/  ULEA.HI.SX32 UR9, UR5, UR6, 0x1b ;  /* 0x0000000605097291 */ /* 0x000fe2000f8fda3f */
[----:B------:R-:W-:Y:S01]  /*1600*/  IMAD.U32 R22, RZ, RZ, UR7 ;  /* 0x00000007ff167e24 */ /* 0x000fe2000f8e00ff */
[----:B------:R-:W-:Y:S10]  /*1610*/  @!P0 BRA `(.L_x_185) ;  /* 0x0000000000948947 */ /* 0x000ff40003800000 */
[----:B------:R-:W-:Y:S01]  /*1620*/  R2UR UR5, R22 ;  /* 0x00000000160572ca */ /* 0x000fe200000e0000 */
[----:B------:R-:W-:-:S12]  /*1630*/  ULDC UR4, c[0x0][0x9f0] ;  /* 0x00027c0000047ab9 */ /* 0x000fd80000000800 */
[----:B------:R-:W-:-:S04]  /*1640*/  UISETP.NE.AND UP0, UPT, UR5, URZ, UPT ;  /* 0x0000003f0500728c */ /* 0x000fc8000bf05270 */
[----:B------:R-:W-:-:S03]  /*1650*/  USEL UR10, UR5, UR4, UP0 ;  /* 0x00000004050a7287 */ /* 0x000fc60008000000 */
[----:B------:R-:W-:Y:S01]  /*1660*/  UMOV UR4, URZ ;  /* 0x0000003f00047c82 */ /* 0x000fe20008000000 */
[----:B------:R-:W-:Y:S02]  /*1670*/  UIADD3 UR6, UR9, -0x1, UR10 ;  /* 0xffffffff09067890 */ /* 0x000fe4000fffe00a */
[----:B------:R-:W-:-:S04]  /*1680*/  IMAD.U32 R3, RZ, RZ, UR10 ;  /* 0x0000000aff037e24 */ /* 0x000fc8000f8e00ff */
[----:B------:R-:W-:Y:S01]  /*1690*/  IMAD.U32 R4, RZ, RZ, UR6 ;  /* 0x00000006ff047e24 */ /* 0x000fe2000f8e00ff */
[-C--:B------:R-:W-:Y:S01]  /*16a0*/  IABS R0, R3.reuse ;  /* 0x0000000300007213 */ /* 0x080fe20000000000 */
[----:B------:R-:W-:Y:S01]  /*16b0*/  ULOP3.LUT UR6, UR6, UR10, URZ, 0x3c, !UPT ;  /* 0x0000000a06067292 */ /* 0x000fe2000f8e3c3f */
[----:B------:R-:W-:Y:S02]  /*16c0*/  IABS R5, R3 ;  /* 0x0000000300057213 */ /* 0x000fe40000000000 */
[----:B------:R-:W-:Y:S02]  /*16d0*/  R2UR UR11, R0 ;  /* 0x00000000000b72ca */ /* 0x000fe400000e0000 */
[----:B------:R-:W-:-:S05]  /*16e0*/  IABS R4, R4 ;  /* 0x0000000400047213 */ /* 0x000fca0000000000 */
[----:B------:R-:W-:-:S05]  /*16f0*/  IMAD.MOV.U32 R3, RZ, RZ, R4 ;  /* 0x000000ffff037224 */ /* 0x000fca00078e0004 */
[----:B------:R-:W-:Y:S01]  /*1700*/  R2UR UR8, R3 ;  /* 0x00000000030872ca */ /* 0x000fe200000e0000 */
[----:B------:R-:W0:Y:S08]  /*1710*/  I2F.RP R0, UR11 ;  /* 0x0000000b00007d06 */ /* 0x000e300008209400 */
[----:B0-----:R-:W0:Y:S02]  /*1720*/  MUFU.RCP R0, R0 ;  /* 0x0000000000007308 */ /* 0x001e240000001000 */
[----:B0-----:R-:W-:-:S02]  /*1730*/  VIADD R2, R0, 0xffffffe ;  /* 0x0ffffffe00027836 */ /* 0x001fc40000000000 */
[----:B------:R-:W-:-:S04]  /*1740*/  IMAD.MOV R0, RZ, RZ, -R5 ;  /* 0x000000ffff007224 */ /* 0x000fc800078e0a05 */
[----:B------:R-:W0:Y:S02]  /*1750*/  F2I.FTZ.U32.TRUNC.NTZ R2, R2 ;  /* 0x0000000200027305 */ /* 0x000e24000021f000 */
[----:B0-----:R-:W-:-:S13]  /*1760*/  R2UR UR5, R2 ;  /* 0x00000000020572ca */ /* 0x001fda00000e0000 */
[----:B------:R-:W-:-:S04]  /*1770*/  UIADD3 UR7, URZ, -UR5, URZ ;  /* 0x800000053f077290 */ /* 0x000fc8000fffe03f */
[----:B------:R-:W-:-:S04]  /*1780*/  UIMAD UR7, UR7, UR11, URZ ;  /* 0x0000000b070772a4 */ /* 0x000fc8000f8e023f */
[----:B------:R-:W-:-:S03]  /*1790*/  UIMAD.WIDE.U32 UR4, UR5, UR7, UR4 ;  /* 0x00000007050472a5 */ /* 0x000fc6000f8e0004 */
[----:B------:R-:W-:Y:S01]  /*17a0*/  R2UR UR7, R0 ;  /* 0x00000000000772ca */ /* 0x000fe200000e0000 */
[----:B------:R-:W-:-:S12]  /*17b0*/  UIMAD.WIDE.U32 UR4, UR5, UR8, URZ ;  /* 0x00000008050472a5 */ /* 0x000fd8000f8e003f */
[----:B------:R-:W-:-:S04]  /*17c0*/  UIMAD UR4, UR5, UR7, UR8 ;  /* 0x00000007050472a4 */ /* 0x000fc8000f8e0208 */
[----:B------:R-:W-:-:S11]  /*17d0*/  UISETP.GT.U32.AND UP1, UPT, UR11, UR4, UPT ;  /* 0x000000040b00728c */ /* 0x000fd6000bf24070 */
[----:B------:R-:W-:Y:S02]  /*17e0*/  @!UP1 UIADD3 UR4, UR4, -UR11, URZ ;  /* 0x8000000b04049290 */ /* 0x000fe4000fffe03f */
[----:B------:R-:W-:Y:S02]  /*17f0*/  @!UP1 UIADD3 UR5, UR5, 0x1, URZ ;  /* 0x0000000105059890 */ /* 0x000fe4000fffe03f */
[----:B------:R-:W-:Y:S02]  /*1800*/  UISETP.GE.U32.AND UP0, UPT, UR4, UR11, UPT ;  /* 0x0000000b0400728c */ /* 0x000fe4000bf06070 */
[----:B------:R-:W-:-:S09]  /*1810*/  UISETP.GE.AND UP1, UPT, UR6, URZ, UPT ;  /* 0x0000003f0600728c */ /* 0x000fd2000bf26270 */
[----:B------:R-:W-:Y:S02]  /*1820*/  @UP0 UIADD3 UR5, UR5, 0x1, URZ ;  /* 0x0000000105050890 */ /* 0x000fe4000fffe03f */
[----:B------:R-:W-:-:S05]  /*1830*/  UISETP.NE.AND UP0, UPT, UR10, URZ, UPT ;  /* 0x0000003f0a00728c */ /* 0x000fca000bf05270 */
[----:B------:R-:W-:Y:S02]  /*1840*/  UMOV UR4, UR5 ;  /* 0x0000000500047c82 */ /* 0x000fe40008000000 */
[----:B------:R-:W-:-:S04]  /*1850*/  @!UP1 UIADD3 UR4, -UR4, URZ, URZ ;  /* 0x0000003f04049290 */ /* 0x000fc8000fffe13f */
[----:B------:R-:W-:-:S12]  /*1860*/  @!UP0 ULOP3.LUT UR4, URZ, UR10, URZ, 0x33, !UPT ;  /* 0x0000000a3f048292 */ /* 0x000fd8000f8e333f */
.L_x_185:
[----:B------:R-:W-:Y:S01]  /*1870*/  R2UR UR5, R212 ;  /* 0x00000000d40572ca */ /* 0x000fe200000e0000 */
[----:B------:R-:W-:Y:S01]  /*1880*/  IMAD.U32 R0, RZ, RZ, UR9 ;  /* 0x00000009ff007e24 */ /* 0x000fe2000f8e00ff */
[----:B------:R-:W-:Y:S01]  /*1890*/  PLOP3.LUT P0, PT, PT, PT, PT, 0x80, 0x0 ;  /* 0x000000000000781c */ /* 0x000fe20003f0f070 */
[----:B------:R-:W-:Y:S01]  /*18a0*/  IMAD.U32 R3, RZ, RZ, UR4 ;  /* 0x00000004ff037e24 */ /* 0x000fe2000f8e00ff */
[----:B------:R-:W-:Y:S01]  /*18b0*/  CS2R R150, SRZ ;  /* 0x0000000000967805 */ /* 0x000fe2000001ff00 */
[----:B------:R-:W-:Y:S01]  /*18c0*/  IMAD.MOV.U32 R2, RZ, RZ, RZ ;  /* 0x000000ffff027224 */ /* 0x000fe200078e00ff */
[----:B------:R-:W-:Y:S02]  /*18d0*/  CS2R R148, SRZ ;  /* 0x0000000000947805 */ /* 0x000fe4000001ff00 */
[----:B------:R-:W-:Y:S02]  /*18e0*/  CS2R R146, SRZ ;  /* 0x0000000000927805 */ /* 0x000fe4000001ff00 */
[----:B------:R-:W-:-:S02]  /*18f0*/  CS2R R144, SRZ ;  /* 0x0000000000907805 */ /* 0x000fc4000001ff00 */
[----:B------:R-:W-:Y:S02]  /*1900*/  CS2R R142, SRZ ;  /* 0x00000000008e7805 */ /* 0x000fe4000001ff00 */
[----:B------:R-:W-:Y:S02]  /*1910*/  CS2R R140, SRZ ;  /* 0x00000000008c7805 */ /* 0x000fe4000001ff00 */
[----:B------:R-:W-:Y:S02]  /*1920*/  CS2R R138, SRZ ;  /* 0x00000000008a7805 */ /* 0x000fe4000001ff00 */
[----:B------:R-:W-:Y:S01]  /*1930*/  CS2R R136, SRZ ;  /* 0x0000000000887805 */ /* 0x000fe2000001ff00 */
[----:B------:R-:W-:Y:S01]  /*1940*/  UIMAD UR5, UR5, UR4, URZ ;  /* 0x00000004050572a4 */ /* 0x000fe2000f8e023f */
[----:B------:R-:W-:Y:S02]  /*1950*/  CS2R R134, SRZ ;  /* 0x0000000000867805 */ /* 0x000fe4000001ff00 */
[----:B------:R-:W-:-:S02]  /*1960*/  CS2R R132, SRZ ;  /* 0x0000000000847805 */ /* 0x000fc4000001ff00 */
[----:B------:R-:W-:Y:S02]  /*1970*/  CS2R R130, SRZ ;  /* 0x0000000000827805 */ /* 0x000fe4000001ff00 */
[----:B------:R-:W-:Y:S02]  /*1980*/  CS2R R128, SRZ ;  /* 0x0000000000807805 */ /* 0x000fe4000001ff00 */
[----:B------:R-:W-:Y:S02]  /*1990*/  CS2R R126, SRZ ;  /* 0x00000000007e7805 */ /* 0x000fe4000001ff00 */
[----:B------:R-:W-:Y:S01]  /*19a0*/  VIADDMNMX R3, R3, UR5, R0, PT ;  /* 0x0000000503037c46 */ /* 0x000fe2000b800100 */
[----:B------:R-:W-:Y:S01]  /*19b0*/  IMAD.U32 R18, RZ, RZ, UR5 ;  /* 0x00000005ff127e24 */ /* 0x000fe2000f8e00ff */
[----:B------:R-:W-:Y:S01]  /*19c0*/  CS2R R124, SRZ ;  /* 0x00000000007c7805 */ /* 0x000fe2000001ff00 */
[----:B------:R-:W-:Y:S01]  /*19d0*/  IMAD.MOV.U32 R0, RZ, RZ, RZ ;  /* 0x000000ffff007224 */ /* 0x000fe200078e00ff */
[----:B------:R-:W-:-:S02]  /*19e0*/  R2UR UR60, R3 ;  /* 0x00000000033c72ca */ /* 0x000fc400000e0000 */
        /* <DEDUP_REMOVED lines=11> */
[----:B------:R-:W-:Y:S01]  /*1aa0*/  CS2R R100, SRZ ;  /* 0x0000000000647805 */ /* 0x000fe2000001ff00 */
[----:B------:R-:W-:Y:S01]  /*1ab0*/  UISETP.GT.AND UP0, UPT, UR60, UR5, UPT ;  /* 0x000000053c00728c */ /* 0x000fe2000bf04270 */
[----:B------:R-:W-:-:S02]  /*1ac0*/  CS2R R98, SRZ ;  /* 0x0000000000627805 */ /* 0x000fc4000001ff00 */
[----:B------:R-:W-:Y:S02]  /*1ad0*/  CS2R R96, SRZ ;  /* 0x0000000000607805 */ /* 0x000fe4000001ff00 */
[----:B------:R-:W-:Y:S02]  /*1ae0*/  CS2R R94, SRZ ;  /* 0x00000000005e7805 */ /* 0x000fe4000001ff00 */
[----:B------:R-:W-:Y:S02]  /*1af0*/  CS2R R92, SRZ ;  /* 0x00000000005c7805 */ /* 0x000fe4000001ff00 */
[----:B------:R-:W-:Y:S02]  /*1b00*/  CS2R R90, SRZ ;  /* 0x00000000005a7805 */ /* 0x000fe4000001ff00 */
[----:B------:R-:W-:Y:S02]  /*1b10*/  PLOP3.LUT P1, PT, PT, PT, UP0, 0x80, 0x0 ;  /* 0x000000000000781c */ /* 0x000fe40003f2f008 */
        /* <DEDUP_REMOVED lines=34> */
[----:B------:R-:W0:Y:S01]  /*1d40*/  S2R R0, SR_TID.X ;  /* 0x0000000000007919 */ /* 0x000e220000002100 */
[----:B------:R-:W1:Y:S01]  /*1d50*/  S2UR UR7, SR_CgaCtaId ;  /* 0x00000000000779c3 */ /* 0x000e620000008800 */
[----:B------:R-:W-:Y:S02]  /*1d60*/  UMOV UR6, 0x400 ;  /* 0x0000040000067882 */ /* 0x000fe40000000000 */
[----:B-1----:R-:W-:-:S04]  /*1d70*/  ULEA UR6, UR7, UR6, 0x18 ;  /* 0x0000000607067291 */ /* 0x002fc8000f8ec03f */
[----:B------:R-:W-:Y:S01]  /*1d80*/  UIADD3 UR6, UR6, 0x14400, URZ ;  /* 0x0001440006067890 */ /* 0x000fe2000fffe03f */
[----:B0-----:R-:W-:-:S03]  /*1d90*/  VIADD R0, R0, 0xffffff80 ;  /* 0xffffff8000007836 */ /* 0x001fc60000000000 */
[----:B------:R-:W-:Y:S02]  /*1da0*/  ULOP3.LUT UP0, URZ, UR6, 0x9f, URZ, 0xc0, !UPT ;  /* 0x0000009f063f7892 */ /* 0x000fe4000f80c03f */
[----:B------:R-:W-:-:S04]  /*1db0*/  SHF.R.S32.HI R3, RZ, 0x1f, R0 ;  /* 0x0000001fff037819 */ /* 0x000fc80000011400 */
[----:B------:R-:W-:Y:S02]  /*1dc0*/  PLOP3.LUT P0, PT, PT, PT, UP0, 0x80, 0x0 ;  /* 0x000000000000781c */ /* 0x000fe40003f0f008 */
[----:B------:R-:W-:-:S04]  /*1dd0*/  LEA.HI R3, R3, R0, RZ, 0x7 ;  /* 0x0000000003037211 */ /* 0x000fc800078f38ff */
[----:B------:R-:W-:-:S06]  /*1de0*/  SHF.R.S32.HI R3, RZ, 0x7, R3 ;  /* 0x00000007ff037819 */ /* 0x000fcc0000011403 */
[----:B------:R-:W0:Y:S02]  /*1df0*/  SHFL.IDX PT, R3, R3, RZ, 0x1f ;  /* 0x00001fff03037589 */ /* 0x000e2400000e0000 */
[----:B0-----:R-:W-:-:S13]  /*1e00*/  R2UR UR4, R3 ;  /* 0x00000000030472ca */ /* 0x001fda00000e0000 */
        /* <DEDUP_REMOVED lines=10> */
[----:B------:R-:W-:Y:S01]  /*1eb0*/  IMAD.U32 R4, RZ, RZ, UR4 ;  /* 0x00000004ff047e24 */ /* 0x000fe2000f8e00ff */
[----:B------:R0:W1:Y:S01]  /*1ec0*/  LDC.64 R2, c[0x4][R0] ;  /* 0x0100000000027b82 */ /* 0x0000620000000a00 */
[----:B------:R-:W-:Y:S01]  /*1ed0*/  IMAD.U32 R5, RZ, RZ, UR5 ;  /* 0x00000005ff057e24 */ /* 0x000fe2000f8e00ff */
[----:B------:R-:W-:Y:S01]  /*1ee0*/  ULDC.64 UR4, c[0x4][0xb0] ;  /* 0x01002c0000047ab9 */ /* 0x000fe20000000a00 */
        /* <DEDUP_REMOVED lines=9> */
.L_x_187:
[----:B------:R-:W2:Y:S04]  /*1f80*/  LDL R2, [R1+0x14] ;  /* 0x0000140001027983 */ /* 0x000ea80000100800 */
[----:B------:R-:W3:Y:S01]  /*1f90*/  LDL R20, [R1+0x6c] ;  /* 0x00006c0001147983 */ /* 0x000ee20000100800 */
[----:B------:R-:W0:Y:S01]  /*1fa0*/  S2UR UR5, SR_CgaCtaId ;  /* 0x00000000000579c3 */ /* 0x000e220000008800 */
[----:B------:R-:W-:Y:S02]  /*1fb0*/  UMOV UR4, 0x400 ;  /* 0x0000040000047882 */ /* 0x000fe40000000000 */
[----:B0-----:R-:W-:-:S06]  /*1fc0*/  ULEA UR4, UR5, UR4, 0x18 ;  /* 0x0000000405047291 */ /* 0x001fcc000f8ec03f */
[----:B------:R-:W-:Y:S01]  /*1fd0*/  IMAD.U32 R5, RZ, RZ, UR4 ;  /* 0x00000004ff057e24 */ /* 0x000fe2000f8e00ff */
[----:B------:R-:W-:Y:S01]  /*1fe0*/  BSSY B0, `(.L_x_188) ;  /* 0x000000a000007945 */ /* 0x000fe20003800000 */
[----:B--2---:R-:W-:-:S04]  /*1ff0*/  LEA.HI R0, R2, R2, RZ, 0x1 ;  /* 0x0000000202007211 */ /* 0x004fc800078f08ff */
[----:B------:R-:W-:-:S05]  /*2000*/  LOP3.LUT R0, R0, 0xfffffffe, RZ, 0xc0, !PT ;  /* 0xfffffffe00007812 */ /* 0x000fca00078ec0ff */
[----:B------:R-:W-:-:S05]  /*2010*/  IMAD.IADD R0, R2, 0x1, -R0 ;  /* 0x0000000102007824 */ /* 0x000fca00078e0a00 */
[----:B------:R-:W-:-:S04]  /*2020*/  SHF.L.U32 R0, R0, 0x1f, RZ ;  /* 0x0000001f00007819 */ /* 0x000fc800000006ff */
[----:B------:R-:W0:Y:S01]  /*2030*/  SYNCS.PHASECHK.TRANS64.TRYWAIT P1, [R5+URZ+0x38800], R0 ;  /* 0x03880000050075a7 */ /* 0x000e22000802017f */
[----:B---3--:R-:W-:-:S13]  /*2040*/  R2UR UR6, R20 ;  /* 0x00000000140672ca */ /* 0x008fda00000e0000 */
[----:B------:R-:W-:-:S05]  /*2050*/  IMAD.U32 R2, RZ, RZ, UR6 ;  /* 0x00000006ff027e24 */ /* 0x000fca000f8e00ff */
[----:B------:R-:W-:Y:S01]  /*2060*/  ISETP.NE.AND P0, PT, R2, 0x3, PT ;  /* 0x000000030200780c */ /* 0x000fe20003f05270 */
[----:B0-----:R-:W-:-:S12]  /*2070*/  @!P1 BRA `(.L_x_189) ;  /* 0x0000014c00989947 */ /* 0x001fd80003800000 */
.L_x_364:
[----:B------:R-:W-:Y:S05]  /*2080*/  BSYNC B0 ;  /* 0x0000000000007941 */ /* 0x000fea0003800000 */
.L_x_188:
[----:B------:R-:W-:Y:S05]  /*2090*/  @!P0 BRA `(.L_x_190) ;  /* 0x0000000000048947 */ /* 0x000fea0003800000 */
[----:B------:R-:W-:Y:S01]  /*20a0*/  BPT.TRAP 0x1 ;  /* 0x000000040000795c */ /* 0x000fe20000300000 */
.L_x_190:
[----:B0-----:R-:W-:Y:S01]  /*20b0*/  IMAD R0, R16, 0x8, R5 ;  /* 0x0000000810007824 */ /* 0x001fe200078e0205 */
[----:B------:R-:W-:-:S04]  /*20c0*/  SHF.L.U32 R3, R17, 0x1f, RZ ;  /* 0x0000001f11037819 */ /* 0x000fc800000006ff */
[----:B------:R0:W1:Y:S01]  /*20d0*/  SYNCS.PHASECHK.TRANS64.TRYWAIT P2, [R0+URZ+0x38830], R3 ;  /* 0x03883003000075a7 */ /* 0x000062000804017f */
[----:B------:R-:W-:Y:S05]  /*20e0*/  @!P0 BRA `(.L_x_191) ;  /* 0x0000000000048947 */ /* 0x000fea0003800000 */
[----:B------:R-:W-:Y:S01]  /*20f0*/  BPT.TRAP 0x1 ;  /* 0x000000040000795c */ /* 0x000fe20000300000 */
.L_x_191:
[----:B------:R-:W2:Y:S01]  /*2100*/  S2R R2, SR_TID.X ;  /* 0x0000000000027919 */ /* 0x000ea20000002100 */
[----:B------:R-:W-:Y:S01]  /*2110*/  IMAD.MOV.U32 R151, RZ, RZ, RZ ;  /* 0x000000ffff977224 */ /* 0x000fe200078e00ff */
[----:B--2---:R-:W-:-:S04]  /*2120*/  LOP3.LUT R2, R2, 0x7f, RZ, 0xc0, !PT ;  /* 0x0000007f02027812 */ /* 0x004fc800078ec0ff */
[----:B------:R-:W-:Y:S01]  /*2130*/  ISETP.NE.AND P1, PT, R2, RZ, PT ;  /* 0x000000ff0200720c */ /* 0x000fe20003f25270 */
[----:B-1----:R-:W-:-:S12]  /*2140*/  @P2 BRA `(.L_x_192) ;  /* 0x0000000000082947 */ /* 0x002fd80003800000 */
[----:B------:R-:W1:Y:S02]  /*2150*/  SYNCS.PHASECHK.TRANS64.TRYWAIT P2, [R0+URZ+0x38830], R3 ;  /* 0x03883003000075a7 */ /* 0x000e64000804017f */
[----:B-1----:R-:W-:Y:S05]  /*2160*/  @!P2 BRA `(.L_x_193) ;  /* 0x0000014c0070a947 */ /* 0x002fea0003800000 */
.L_x_192:
[----:B------:R-:W-:Y:S05]  /*2170*/  WARPSYNC.ALL ;  /* 0x0000000000007948 */ /* 0x000fea0003800000 */
[----:B------:R-:W-:Y:S01]  /*2180*/  R2UR UR4, R5 ;  /* 0x00000000050472ca */ /* 0x000fe200000e0000 */
[----:B------:R-:W-:Y:S01]  /*2190*/  ULOP3.LUT UR53, UR53, 0x10000, URZ, 0xfc, !UPT ;  /* 0x0001000035357892 */ /* 0x000fe2000f8efc3f */
[----:B------:R-:W-:Y:S01]  /*21a0*/  R2UR UR52, R16 ;  /* 0x00000000103472ca */ /* 0x000fe200000e0000 */
[----:B------:R-:W-:Y:S01]  /*21b0*/  WARPGROUP.ARRIVE ;  /* 0x00000000000079c5 */ /* 0x000fe20000000000 */
[----:B------:R-:W-:Y:S01]  /*21c0*/  UMOV UR57, 0x40000040 ;  /* 0x4000004000397882 */ /* 0x000fe20000000000 */
[----:B------:R-:W-:Y:S01]  /*21d0*/  UMOV UR59, 0x40000040 ;  /* 0x40000040003b7882 */ /* 0x000fe20000000000 */
[----:B------:R-:W-:Y:S01]  /*21e0*/  UMOV UR7, 0x40000040 ;  /* 0x4000004000077882 */ /* 0x000fe20000000000 */
[----:B------:R-:W-:Y:S01]  /*21f0*/  UIADD3 UR9, UR53, 0x2, URZ ;  /* 0x0000000235097890 */ /* 0x000fe2000fffe03f */
[----:B------:R-:W-:Y:S01]  /*2200*/  MOV R4, UR57 ;  /* 0x0000003900047c02 */ /* 0x000fe20008000f00 */
[----:B------:R-:W-:Y:S01]  /*2210*/  UMOV UR56, UR53 ;  /* 0x0000003500387c82 */ /* 0x000fe20008000000 */
[----:B------:R-:W-:Y:S01]  /*2220*/  UMOV UR13, 0x40000040 ;  /* 0x40000040000d7882 */ /* 0x000fe20000000000 */
[----:B------:R-:W-:Y:S01]  /*2230*/  UMOV UR15, 0x40000040 ;  /* 0x40000040000f7882 */ /* 0x000fe20000000000 */
[----:B------:R-:W-:Y:S01]  /*2240*/  IMAD.U32 R11, RZ, RZ, UR13 ;  /* 0x0000000dff0b7e24 */ /* 0x000fe2000f8e00ff */
[----:B------:R-:W-:Y:S01]  /*2250*/  UIADD3 UR4, UR4, 0x24400, URZ ;  /* 0x0002440004047890 */ /* 0x000fe2000fffe03f */
[----:B------:R-:W-:Y:S01]  /*2260*/  MOV R12, UR56 ;  /* 0x00000038000c7c02 */ /* 0x000fe20008000f00 */
[----:B------:R-:W-:Y:S01]  /*2270*/  UMOV UR12, UR9 ;  /* 0x00000009000c7c82 */ /* 0x000fe20008000000 */
[----:B------:R-:W-:Y:S01]  /*2280*/  UIADD3 UR9, UR53, 0x4, URZ ;  /* 0x0000000435097890 */ /* 0x000fe2000fffe03f */
[----:B------:R-:W-:Y:S01]  /*2290*/  IMAD.U32 R10, RZ, RZ, UR12 ;  /* 0x0000000cff0a7e24 */ /* 0x000fe2000f8e00ff */
[----:B------:R-:W-:Y:S01]  /*22a0*/  USHF.R.U32.HI UR4, URZ, 0x4, UR4 ;  /* 0x000000043f047899 */ /* 0x000fe20008011604 */
[----:B------:R-:W-:Y:S01]  /*22b0*/  IMAD.U32 R2, RZ, RZ, UR54 ;  /* 0x00000036ff027e24 */ /* 0x000fe2000f8e00ff */
[----:B------:R-:W-:Y:S01]  /*22c0*/  UMOV UR11, 0x40000040 ;  /* 0x40000040000b7882 */ /* 0x000fe20000000000 */
[----:B------:R-:W-:Y:S01]  /*22d0*/  UIADD3 UR16, UR53, 0x404, URZ ;  /* 0x0000040435107890 */ /* 0x000fe2000fffe03f */
[----:B01----:R-:W-:Y:S01]  /*22e0*/  IMAD.U32 R3, RZ, RZ, UR60 ;  /* 0x0000003cff037e24 */ /* 0x003fe2000f8e00ff */
[----:B------:R-:W-:Y:S01]  /*22f0*/  ULOP3.LUT UR4, UR4, 0x3fff, URZ, 0xc0, !UPT ;  /* 0x00003fff04047892 */ /* 0x000fe2000f8ec03f */
[----:B------:R-:W-:Y:S01]  /*2300*/  IADD3 R2, R2, 0x50, -R19 ;  /* 0x0000005002027810 */ /* 0x000fe20007ffe813 */
[----:B------:R-:W-:Y:S01]  /*2310*/  UMOV UR17, 0x40000040 ;  /* 0x4000004000117882 */ /* 0x000fe20000000000 */
[----:B------:R-:W-:Y:S01]  /*2320*/  UMOV UR19, 0x40000040 ;  /* 0x4000004000137882 */ /* 0x000fe20000000000 */
[----:B------:R-:W-:Y:S01]  /*2330*/  ULOP3.LUT UR5, UR4, 0x10000, URZ, 0xfc, !UPT ;  /* 0x0001000004057892 */ /* 0x000fe2000f8efc3f */
[----:B------:R-:W-:Y:S01]  /*2340*/  P2R R20, PR, RZ, 0x1 ;  /* 0x00000001ff147803 */ /* 0x000fe20000000000 */
[----:B------:R-:W-:Y:S01]  /*2350*/  UIADD3 UR20, UR53, 0x406, URZ ;  /* 0x0000040635147890 */ /* 0x000fe2000fffe03f */
[----:B------:R-:W-:Y:S01]  /*2360*/  IMAD R2, R3, -0x50, R2 ;  /* 0xffffffb003027824 */ /* 0x000fe200078e0202 */
[----:B------:R-:W-:Y:S01]  /*2370*/  UIMAD UR52, UR52, 0xa00, UR5 ;  /* 0x00000a00343478a4 */ /* 0x000fe2000f8e0205 */
[----:B------:R-:W-:Y:S01]  /*2380*/  @!P1 VIADD R0, R0, 0x38840 ;  /* 0x0003884000009836 */ /* 0x000fe20000000000 */
[----:B------:R-:W-:Y:S01]  /*2390*/  UMOV UR4, UR56 ;  /* 0x0000003800047c82 */ /* 0x000fe20008000000 */
[----:B------:R-:W-:Y:S01]  /*23a0*/  IMAD.U32 R14, RZ, RZ, UR5 ;  /* 0x00000005ff0e7e24 */ /* 0x000fe2000f8e00ff */
[----:B------:R-:W-:Y:S01]  /*23b0*/  UIADD3 UR6, UR52, 0x80, URZ ;  /* 0x0000008034067890 */ /* 0x000fe2000fffe03f */
[C---:B------:R-:W-:Y:S01]  /*23c0*/  ISETP.GT.AND P6, PT, R2.reuse, RZ, PT ;  /* 0x000000ff0200720c */ /* 0x040fe20003fc4270 */
[----:B------:R-:W-:Y:S01]  /*23d0*/  UMOV UR5, UR57 ;  /* 0x0000003900057c82 */ /* 0x000fe20008000000 */
[----:B------:R-:W-:Y:S01]  /*23e0*/  UMOV UR58, UR52 ;  /* 0x00000034003a7c82 */ /* 0x000fe20008000000 */
[----:B------:R-:W-:Y:S01]  /*23f0*/  UIADD3 UR8, UR52, 0x200, URZ ;  /* 0x0000020034087890 */ /* 0x000fe2000fffe03f */
[----:B------:R-:W-:Y:S01]  /*2400*/  HGMMA.64x16x16.F32 R56, gdesc[UR56], RZ, !UPT, gsb0 ;  /* 0x00200000383879f0 */ /* 0x000fe2000c0008ff */
[----:B------:R-:W-:Y:S01]  /*2410*/  UIADD3 UR10, UR52, 0x2, URZ ;  /* 0x00000002340a7890 */ /* 0x000fe2000fffe03f */
[C---:B------:R-:W-:Y:S01]  /*2420*/  ISETP.GT.AND P5, PT, R2.reuse, 0x1, PT ;  /* 0x000000010200780c */ /* 0x040fe20003fa4270 */
[----:B------:R-:W-:Y:S01]  /*2430*/  UIADD3 UR18, UR52, 0x284, URZ ;  /* 0x0000028434127890 */ /* 0x000fe2000fffe03f */
[C---:B------:R-:W-:Y:S01]  /*2440*/  ISETP.GT.AND P4, PT, R2.reuse, 0x8, PT ;  /* 0x000000080200780c */ /* 0x040fe20003f84270 */
[----:B------:R-:W-:Y:S01]  /*2450*/  UIADD3 UR22, UR52, 0x286, URZ ;  /* 0x0000028634167890 */ /* 0x000fe2000fffe03f */
[C---:B------:R-:W-:Y:S01]  /*2460*/  ISETP.GT.AND P3, PT, R2.reuse, 0x9, PT ;  /* 0x000000090200780c */ /* 0x040fe20003f64270 */
[----:B------:R-:W-:Y:S01]  /*2470*/  UMOV UR21, 0x40000040 ;  /* 0x4000004000157882 */ /* 0x000fe20000000000 */
[----:B------:R-:W-:Y:S01]  /*2480*/  UMOV UR14, UR10 ;  /* 0x0000000a000e7c82 */ /* 0x000fe20008000000 */
[----:B------:R-:W-:Y:S01]  /*2490*/  UIADD3 UR10, UR52, 0x4, URZ ;  /* 0x00000004340a7890 */ /* 0x000fe2000fffe03f */
[----:B------:R-:W-:Y:S01]  /*24a0*/  ISETP.GT.AND P2, PT, R2, 0x10, PT ;  /* 0x000000100200780c */ /* 0x000fe20003f44270 */
[----:B------:R-:W-:Y:S01]  /*24b0*/  UMOV UR23, 0x40000040 ;  /* 0x4000004000177882 */ /* 0x000fe20000000000 */
[----:B------:R-:W-:Y:S01]  /*24c0*/  UIADD3 UR24, UR53, 0x800, URZ ;  /* 0x0000080035187890 */ /* 0x000fe2000fffe03f */
[----:B------:R-:W-:Y:S01]  /*24d0*/  @!P1 PRMT R0, RZ, 0x654, R0 ;  /* 0x00000654ff009816 */ /* 0x000fe20000000000 */
[----:B------:R-:W-:Y:S01]  /*24e0*/  UIADD3 UR26, UR52, 0x500, URZ ;  /* 0x00000500341a7890 */ /* 0x000fe2000fffe03f */
[--C-:B------:R-:W-:Y:S01]  /*24f0*/  IMAD.MOV.U32 R150, RZ, RZ, R151.reuse ;  /* 0x000000ffff967224 */ /* 0x100fe200078e0097 */
[----:B------:R-:W-:Y:S01]  /*2500*/  UMOV UR25, 0x40000040 ;  /* 0x4000004000197882 */ /* 0x000fe20000000000 */
[----:B------:R-:W-:Y:S01]  /*2510*/  UMOV UR27, 0x40000040 ;  /* 0x40000040001b7882 */ /* 0x000fe20000000000 */
[----:B------:R-:W-:Y:S01]  /*2520*/  UIADD3 UR28, UR53, 0x802, URZ ;  /* 0x00000802351c7890 */ /* 0x000fe2000fffe03f */
[--C-:B------:R-:W-:Y:S01]  /*2530*/  IMAD.MOV.U32 R149, RZ, RZ, R151.reuse ;  /* 0x000000ffff957224 */ /* 0x100fe200078e0097 */
        /* <DEDUP_REMOVED lines=31> */
[----:B------:R-:W-:Y:S01]  /*2730*/  IMAD.MOV.U32 R138, RZ, RZ, R151 ;  /* 0x000000ffff8a7224 */ /* 0x000fe200078e0097 */
[----:B------:R-:W-:-:S02]  /*2740*/  WARPGROUP.DEPBAR.LE gsb0, 0x0 ;  /* 0x00008000000079c5 */ /* 0x000fc40000010000 */
[----:B------:R-:W-:Y:S01]  /*2750*/  WARPGROUP.ARRIVE ;  /* 0x00000000000079c5 */ /* 0x000fe20000000000 */
[----:B------:R-:W-:Y:S01]  /*2760*/  UMOV UR49, 0x40000040 ;  /* 0x4000004000317882 */ /* 0x000fe20000000000 */
[----:B------:R-:W-:Y:S01]  /*2770*/  UMOV UR51, 0x40000040 ;  /* 0x4000004000337882 */ /* 0x000fe20000000000 */
[----:B------:R-:W-:Y:S01]  /*2780*/  UMOV UR59, 0x40000040 ;  /* 0x40000040003b7882 */ /* 0x000fe20000000000 */
[----:B------:R-:W-:Y:S01]  /*2790*/  UIADD3 UR54, UR52, 0x986, URZ ;  /* 0x0000098634367890 */ /* 0x000fe2000fffe03f */
[--C-:B------:R-:W-:Y:S01]  /*27a0*/  IMAD.MOV.U32 R137, RZ, RZ, R151.reuse ;  /* 0x000000ffff897224 */ /* 0x100fe200078e0097 */
[----:B------:R-:W-:Y:S01]  /*27b0*/  HGMMA.64x16x16.F32 R48, gdesc[UR4], RZ, !UPT, gsb0 ;  /* 0x00200000043079f0 */ /* 0x000fe2000c0008ff */
[----:B------:R-:W-:Y:S01]  /*27c0*/  UIADD3 UR6, UR52, 0x100, URZ ;  /* 0x0000010034067890 */ /* 0x000fe2000fffe03f */
[--C-:B------:R-:W-:Y:S01]  /*27d0*/  IMAD.MOV.U32 R136, RZ, RZ, R151.reuse ;  /* 0x000000ffff887224 */ /* 0x100fe200078e0097 */
[----:B------:R-:W-:Y:S01]  /*27e0*/  UMOV UR4, UR56 ;  /* 0x0000003800047c82 */ /* 0x000fe20008000000 */
[----:B------:R-:W-:Y:S01]  /*27f0*/  UMOV UR5, UR57 ;  /* 0x0000003900057c82 */ /* 0x000fe20008000000 */
[----:B------:R-:W-:Y:S01]  /*2800*/  UMOV UR7, 0x40000040 ;  /* 0x4000004000077882 */ /* 0x000fe20000000000 */
[----:B------:R-:W-:Y:S01]  /*2810*/  UMOV UR55, 0x40000040 ;  /* 0x4000004000377882 */ /* 0x000fe20000000000 */
[----:B------:R-:W-:Y:S01]  /*2820*/  UIADD3 UR61, UR60, -0x2, URZ ;  /* 0xfffffffe3c3d7890 */ /* 0x000fe2000fffe03f */
        /* <DEDUP_REMOVED lines=21> */
[--C-:B------:R-:W-:Y:S01]  /*2980*/  IMAD.MOV.U32 R114, RZ, RZ, R151.reuse ;  /* 0x000000ffff727224 */ /* 0x100fe200078e0097 */
[----:B------:R-:W-:Y:S02]  /*2990*/  WARPGROUP.DEPBAR.LE gsb0, 0x0 ;  /* 0x00008000000079c5 */ /* 0x000fe40000010000 */
[----:B------:R-:W-:Y:S01]  /*29a0*/  WARPGROUP.ARRIVE ;  /* 0x00000000000079c5 */ /* 0x000fe20000000000 */
[--C-:B------:R-:W-:Y:S02]  /*29b0*/  IMAD.MOV.U32 R113, RZ, RZ, R151.reuse ;  /* 0x000000ffff717224 */ /* 0x100fe400078e0097 */
[----:B------:R-:W-:-:S02]  /*29c0*/  IMAD.MOV.U32 R112, RZ, RZ, R151 ;  /* 0x000000ffff707224 */ /* 0x000fc400078e0097 */
[--C-:B------:R-:W-:Y:S01]  /*29d0*/  IMAD.MOV.U32 R111, RZ, RZ, R151.reuse ;  /* 0x000000ffff6f7224 */ /* 0x100fe200078e0097 */
[----:B------:R-:W-:Y:S01]  /*29e0*/  HGMMA.64x16x16.F32 R40, gdesc[UR4], RZ, !UPT, gsb0 ;  /* 0x00200000042879f0 */ /* 0x000fe2000c0008ff */
[----:B------:R-:W-:Y:S01]  /*29f0*/  UIADD3 UR6, UR52, 0x180, URZ ;  /* 0x0000018034067890 */ /* 0x000fe2000fffe03f */
[--C-:B------:R-:W-:Y:S01]  /*2a00*/  IMAD.MOV.U32 R110, RZ, RZ, R151.reuse ;  /* 0x000000ffff6e7224 */ /* 0x100fe200078e0097 */
[----:B------:R-:W-:Y:S01]  /*2a10*/  UMOV UR4, UR56 ;  /* 0x0000003800047c82 */ /* 0x000fe20008000000 */
[----:B------:R-:W-:Y:S01]  /*2a20*/  UMOV UR5, UR57 ;  /* 0x0000003900057c82 */ /* 0x000fe20008000000 */
[----:B------:R-:W-:Y:S01]  /*2a30*/  UMOV UR7, 0x40000040 ;  /* 0x4000004000077882 */ /* 0x000fe20000000000 */
        /* <DEDUP_REMOVED lines=29> */
[----:B------:R-:W-:Y:S01]  /*2c10*/  UMOV UR4, UR56 ;  /* 0x0000003800047c82 */ /* 0x000fe20008000000 */
[----:B------:R-:W-:Y:S01]  /*2c20*/  UMOV UR5, UR57 ;  /* 0x0000003900057c82 */ /* 0x000fe20008000000 */
[----:B------:R-:W-:Y:S01]  /*2c30*/  UMOV UR6, UR8 ;  /* 0x0000000800067c82 */ /* 0x000fe20008000000 */
[----:B------:R-:W-:Y:S01]  /*2c40*/  UMOV UR7, 0x40000040 ;  /* 0x4000004000077882 */ /* 0x000fe20000000000 */
[----:B------:R-:W-:Y:S01]  /*2c50*/  UIADD3 UR8, UR52, 0x202, URZ ;  /* 0x0000020234087890 */ /* 0x000fe2000fffe03f */
[--C-:B------:R-:W-:Y:S01]  /*2c60*/  IMAD.MOV.U32 R83, RZ, RZ, R151.reuse ;  /* 0x000000ffff537224 */ /* 0x100fe200078e0097 */
[----:B------:R-:W-:Y:S01]  /*2c70*/  UMOV UR57, 0x40000040 ;  /* 0x4000004000397882 */ /* 0x000fe20000000000 */
[----:B------:R-:W-:-:S02]  /*2c80*/  IMAD.MOV.U32 R82, RZ, RZ, R151 ;  /* 0x000000ffff527224 */ /* 0x000fc400078e0097 */
[----:B------:R-:W-:Y:S02]  /*2c90*/  IMAD.U32 R7, RZ, RZ, UR57 ;  /* 0x00000039ff077e24 */ /* 0x000fe4000f8e00ff */
        /* <DEDUP_REMOVED lines=17> */
[----:B------:R-:W-:Y:S01]  /*2db0*/  IMAD.MOV.U32 R64, RZ, RZ, R151 ;  /* 0x000000ffff407224 */ /* 0x000fe200078e0097 */
[----:B------:R-:W-:Y:S02]  /*2dc0*/  WARPGROUP.DEPBAR.LE gsb0, 0x0 ;  /* 0x00008000000079c5 */ /* 0x000fe40000010000 */
        /* <DEDUP_REMOVED lines=34> */
[----:B------:R-:W-:Y:S01]  /*2ff0*/  UMOV UR13, 0x40000040 ;  /* 0x40000040000d7882 */ /* 0x000fe20000000000 */
[----:B------:R-:W-:Y:S01]  /*3000*/  UIADD3 UR8, UR52, 0x204, URZ ;  /* 0x0000020434087890 */ /* 0x000fe2000fffe03f */
[----:B------:R-:W-:Y:S01]  /*3010*/  IMAD.U32 R8, RZ, RZ, UR12 ;  /* 0x0000000cff087e24 */ /* 0x000fe2000f8e00ff */
[----:B------:R-:W-:Y:S01]  /*3020*/  UIADD3 UR9, UR53, 0x6, URZ ;  /* 0x0000000635097890 */ /* 0x000fe2000fffe03f */
[----:B------:R-:W-:Y:S01]  /*3030*/  IMAD.U32 R9, RZ, RZ, UR13 ;  /* 0x0000000dff097e24 */ /* 0x000fe2000f8e00ff */
[----:B------:R-:W-:-:S02]  /*3040*/  WARPGROUP.DEPBAR.LE gsb0, 0x0 ;  /* 0x00008000000079c5 */ /* 0x000fc40000010000 */
        /* <DEDUP_REMOVED lines=33> */
[----:B------:R-:W-:Y:S01]  /*3260*/  UIADD3 UR12, UR52, 0x280, URZ ;  /* 0x00000280340c7890 */ /* 0x000fe2000fffe03f */
[----:B------:R-:W-:Y:S01]  /*3270*/  UMOV UR13, 0x40000040 ;  /* 0x40000040000d7882 */ /* 0x000fe20000000000 */
        /* <DEDUP_REMOVED lines=30> */
[----:B------:R-:W-:Y:S01]  /*3460*/  UMOV UR10, UR12 ;  /* 0x0000000c000a7c82 */ /* 0x000fe20008000000 */
[----:B------:R-:W-:Y:S01]  /*3470*/  UIADD3 UR12, UR53, 0x402, URZ ;  /* 0x00000402350c7890 */ /* 0x000fe2000fffe03f */
[----:B------:R-:W-:Y:S02]  /*3480*/  WARPGROUP.DEPBAR.LE gsb0, 0x0 ;  /* 0x00008000000079c5 */ /* 0x000fe40000010000 */
[----:B------:R-:W-:-:S06]  /*3490*/  WARPGROUP.ARRIVE ;  /* 0x00000000000079c5 */ /* 0x000fcc0000000000 */
[----:B------:R-:W-:Y:S01]  /*34a0*/  HGMMA.64x16x16.F32 R24, gdesc[UR4], R24, gsb0 ;  /* 0x00200000041879f0 */ /* 0x000fe20008000818 */
[----:B------:R-:W-:Y:S02]  /*34b0*/  UIADD3 UR6, UR52, 0x480, URZ ;  /* 0x0000048034067890 */ /* 0x000fe4000fffe03f */
[----:B------:R-:W-:-:S07]  /*34c0*/  UIADD3 UR7, UR53, 0xc06, URZ ;  /* 0x00000c0635077890 */ /* 0x000fce000fffe03f */
[----:B------:R-:W-:Y:S01]  /*34d0*/  UMOV UR56, UR7 ;  /* 0x0000000700387c82 */ /* 0x000fe20008000000 */
[----:B------:R-:W-:Y:S01]  /*34e0*/  R2UR UR7, R18 ;  /* 0x00000000120772ca */ /* 0x000fe200000e0000 */
[----:B------:R-:W-:-:S12]  /*34f0*/  IMAD.U32 R6, RZ, RZ, UR56 ;  /* 0x00000038ff067e24 */ /* 0x000fd8000f8e00ff */
[----:B------:R-:W-:Y:S01]  /*3500*/  UISETP.GE.AND UP0, UPT, UR61, UR7, UPT ;  /* 0x000000073d00728c */ /* 0x000fe2000bf06270 */
        /* <DEDUP_REMOVED lines=25> */
[----:B------:R-:W-:Y:S02]  /*36a0*/  UMOV UR11, UR57 ;  /* 0x00000039000b7c82 */ /* 0x000fe40008000000 */
[----:B------:R-:W-:-:S04]  /*36b0*/  UMOV UR53, UR11 ;  /* 0x0000000b00357c82 */ /* 0x000fc80008000000 */
[----:B------:R-:W-:Y:S01]  /*36c0*/  UMOV UR58, UR10 ;  /* 0x0000000a003a7c82 */ /* 0x000fe20008000000 */
[----:B------:R-:W-:Y:S01]  /*36d0*/  UMOV UR10, UR56 ;  /* 0x00000038000a7c82 */ /* 0x000fe20008000000 */
        /* <DEDUP_REMOVED lines=249> */
[----:B------:R-:W-:Y:S01]  /*4670*/  WARPGROUP.ARRIVE ;  /* 0x00000000000079c5 */ /* 0x000fe20000000000 */
[----:B------:R-:W-:Y:S02]  /*4680*/  FSEL R56, R56, -INF , P6 ;  /* 0xff80000038387808 */ /* 0x000fe40003000000 */
[----:B------:R-:W-:-:S02]  /*4690*/  FSEL R57, R57, -INF , P5 ;  /* 0xff80000039397808 */ /* 0x000fc40002800000 */
[----:B------:R-:W-:Y:S01]  /*46a0*/  FSEL R60, R60, -INF , P4 ;  /* 0xff8000003c3c7808 */ /* 0x000fe20002000000 */
[----:B------:R-:W-:Y:S01]  /*46b0*/  HGMMA.64x16x16.F32 R48, gdesc[UR56], R48, gsb0 ;  /* 0x00200000383079f0 */ /* 0x000fe20008000830 */
[----:B------:R-:W-:Y:S01]  /*46c0*/  UMOV UR56, UR10 ;  /* 0x0000000a00387c82 */ /* 0x000fe20008000000 */
[----:B------:R-:W-:Y:S01]  /*46d0*/  UMOV UR57, UR11 ;  /* 0x0000000b00397c82 */ /* 0x000fe20008000000 */
[----:B------:R-:W-:Y:S01]  /*46e0*/  UMOV UR58, UR6 ;  /* 0x00000006003a7c82 */ /* 0x000fe20008000000 */
[----:B------:R-:W-:Y:S01]  /*46f0*/  UMOV UR59, 0x40000040 ;  /* 0x40000040003b7882 */ /* 0x000fe20000000000 */
[----:B------:R-:W-:Y:S01]  /*4700*/  UIADD3 UR6, UR52, 0x906, URZ ;  /* 0x0000090634067890 */ /* 0x000fe2000fffe03f */
[----:B------:R-:W-:Y:S02]  /*4710*/  FMNMX.FTZ R3, R56, R57, !PT ;  /* 0x0000003938037209 */ /* 0x000fe40007810000 */
[----:B------:R-:W-:Y:S01]  /*4720*/  UMOV UR52, UR10 ;  /* 0x0000000a00347c82 */ /* 0x000fe20008000000 */
[----:B------:R-:W-:-:S02]  /*4730*/  FSEL R61, R61, -INF , P3 ;  /* 0xff8000003d3d7808 */ /* 0x000fc40001800000 */
[----:B------:R-:W-:Y:S02]  /*4740*/  FSEL R58, R58, -INF , P6 ;  /* 0xff8000003a3a7808 */ /* 0x000fe40003000000 */
[C---:B------:R-:W-:Y:S02]  /*4750*/  ISETP.GT.AND P6, PT, R2.reuse, 0x11, PT ;  /* 0x000000110200780c */ /* 0x040fe40003fc4270 */
[----:B------:R-:W-:Y:S02]  /*4760*/  FSEL R59, R59, -INF , P5 ;  /* 0xff8000003b3b7808 */ /* 0x000fe40002800000 */
[----:B------:R-:W-:Y:S02]  /*4770*/  ISETP.GT.AND P5, PT, R2, 0x18, PT ;  /* 0x000000180200780c */ /* 0x000fe40003fa4270 */
[----:B------:R-:W-:Y:S02]  /*4780*/  FSEL R62, R62, -INF , P4 ;  /* 0xff8000003e3e7808 */ /* 0x000fe40002000000 */
[----:B------:R-:W-:-:S02]  /*4790*/  ISETP.GT.AND P4, PT, R2, 0x19, PT ;  /* 0x000000190200780c */ /* 0x000fc40003f84270 */
[----:B------:R-:W-:Y:S02]  /*47a0*/  FSEL R63, R63, -INF , P3 ;  /* 0xff8000003f3f7808 */ /* 0x000fe40001800000 */
[----:B------:R-:W-:Y:S01]  /*47b0*/  ISETP.GT.AND P3, PT, R2, 0x20, PT ;  /* 0x000000200200780c */ /* 0x000fe20003f64270 */
[----:B------:R-:W-:Y:S02]  /*47c0*/  WARPGROUP.DEPBAR.LE gsb0, 0x0 ;  /* 0x00008000000079c5 */ /* 0x000fe40000010000 */
[----:B------:R-:W-:Y:S01]  /*47d0*/  WARPGROUP.ARRIVE ;  /* 0x00000000000079c5 */ /* 0x000fe20000000000 */
[----:B------:R-:W-:Y:S02]  /*47e0*/  FSEL R48, R48, -INF , P2 ;  /* 0xff80000030307808 */ /* 0x000fe40001000000 */
[----:B------:R-:W-:Y:S02]  /*47f0*/  FSEL R49, R49, -INF , P6 ;  /* 0xff80000031317808 */ /* 0x000fe40003000000 */
[----:B------:R-:W-:Y:S01]  /*4800*/  FSEL R52, R52, -INF , P5 ;  /* 0xff80000034347808 */ /* 0x000fe20002800000 */
[----:B------:R-:W-:Y:S01]  /*4810*/  HGMMA.64x16x16.F32 R40, gdesc[UR56], R40, gsb0 ;  /* 0x00200000382879f0 */ /* 0x000fe20008000828 */
[----:B------:R-:W-:Y:S01]  /*4820*/  UMOV UR56, UR10 ;  /* 0x0000000a00387c82 */ /* 0x000fe20008000000 */
[----:B------:R-:W-:Y:S01]  /*4830*/  UMOV UR57, UR11 ;  /* 0x0000000b00397c82 */ /* 0x000fe20008000000 */
[----:B------:R-:W-:Y:S01]  /*4840*/  UMOV UR58, UR6 ;  /* 0x00000006003a7c82 */ /* 0x000fe20008000000 */
[----:B------:R-:W-:Y:S01]  /*4850*/  UMOV UR59, 0x40000040 ;  /* 0x40000040003b7882 */ /* 0x000fe20000000000 */
[----:B------:R-:W-:Y:S01]  /*4860*/  FSEL R53, R53, -INF , P4 ;  /* 0xff80000035357808 */ /* 0x000fe20002000000 */
[----:B------:R-:W-:Y:S01]  /*4870*/  ULDC UR6, c[0x0][0x988] ;  /* 0x0002620000067ab9 */ /* 0x000fe20000000800 */
[----:B------:R-:W-:-:S02]  /*4880*/  FSEL R50, R50, -INF , P2 ;  /* 0xff80000032327808 */ /* 0x000fc40001000000 */
[C---:B------:R-:W-:Y:S02]  /*4890*/  ISETP.GT.AND P2, PT, R2.reuse, 0x21, PT ;  /* 0x000000210200780c */ /* 0x040fe40003f44270 */
[----:B------:R-:W-:Y:S02]  /*48a0*/  FSEL R51, R51, -INF , P6 ;  /* 0xff80000033337808 */ /* 0x000fe40003000000 */
[----:B------:R-:W-:Y:S02]  /*48b0*/  ISETP.GT.AND P6, PT, R2, 0x28, PT ;  /* 0x000000280200780c */ /* 0x000fe40003fc4270 */
[----:B------:R-:W-:Y:S02]  /*48c0*/  FSEL R54, R54, -INF , P5 ;  /* 0xff80000036367808 */ /* 0x000fe40002800000 */
[----:B------:R-:W-:Y:S02]  /*48d0*/  ISETP.GT.AND P5, PT, R2, 0x29, PT ;  /* 0x000000290200780c */ /* 0x000fe40003fa4270 */
[----:B------:R-:W-:-:S02]  /*48e0*/  FSEL R55, R55, -INF , P4 ;  /* 0xff80000037377808 */ /* 0x000fc40002000000 */
[----:B------:R-:W-:Y:S01]  /*48f0*/  ISETP.GT.AND P4, PT, R2, 0x30, PT ;  /* 0x000000300200780c */ /* 0x000fe20003f84270 */
[----:B------:R-:W-:Y:S02]  /*4900*/  WARPGROUP.DEPBAR.LE gsb0, 0x0 ;  /* 0x00008000000079c5 */ /* 0x000fe40000010000 */
[----:B------:R-:W-:Y:S01]  /*4910*/  WARPGROUP.ARRIVE ;  /* 0x00000000000079c5 */ /* 0x000fe20000000000 */
[----:B------:R-:W-:Y:S02]  /*4920*/  FSEL R40, R40, -INF , P3 ;  /* 0xff80000028287808 */ /* 0x000fe40001800000 */
[----:B------:R-:W-:Y:S02]  /*4930*/  FSEL R41, R41, -INF , P2 ;  /* 0xff80000029297808 */ /* 0x000fe40001000000 */
[----:B------:R-:W-:Y:S01]  /*4940*/  FSEL R44, R44, -INF , P6 ;  /* 0xff8000002c2c7808 */ /* 0x000fe20003000000 */
[----:B------:R-:W-:Y:S01]  /*4950*/  HGMMA.64x16x16.F32 R32, gdesc[UR56], R32, gsb0 ;  /* 0x00200000382079f0 */ /* 0x000fe20008000820 */
[----:B------:R-:W-:-:S02]  /*4960*/  R2UR UR57, R4 ;  /* 0x00000000043972ca */ /* 0x000fc400000e0000 */
[----:B------:R-:W-:Y:S02]  /*4970*/  FMNMX.FTZ R4, R60, R3, !PT ;  /* 0x000000033c047209 */ /* 0x000fe40007810000 */
[----:B------:R-:W-:Y:S02]  /*4980*/  FSEL R45, R45, -INF , P5 ;  /* 0xff8000002d2d7808 */ /* 0x000fe40002800000 */
[----:B------:R-:W-:Y:S02]  /*4990*/  FMNMX.FTZ R3, R61, R4, !PT ;  /* 0x000000043d037209 */ /* 0x000fe40007810000 */
[----:B------:R-:W-:Y:S02]  /*49a0*/  FSEL R42, R42, -INF , P3 ;  /* 0xff8000002a2a7808 */ /* 0x000fe40001800000 */
[----:B------:R-:W-:Y:S02]  /*49b0*/  FMNMX.FTZ R4, R48, R3, !PT ;  /* 0x0000000330047209 */ /* 0x000fe40007810000 */
[----:B------:R-:W-:-:S02]  /*49c0*/  ISETP.GT.AND P3, PT, R2, 0x31, PT ;  /* 0x000000310200780c */ /* 0x000fc40003f64270 */
[----:B------:R-:W-:Y:S02]  /*49d0*/  FMNMX.FTZ R3, R49, R4, !PT ;  /* 0x0000000431037209 */ /* 0x000fe40007810000 */
[----:B------:R-:W-:Y:S02]  /*49e0*/  FSEL R43, R43, -INF , P2 ;  /* 0xff8000002b2b7808 */ /* 0x000fe40001000000 */
[----:B------:R-:W-:Y:S02]  /*49f0*/  FMNMX.FTZ R4, R52, R3, !PT ;  /* 0x0000000334047209 */ /* 0x000fe40007810000 */
[----:B------:R-:W-:Y:S02]  /*4a00*/  ISETP.GT.AND P2, PT, R2, 0x38, PT ;  /* 0x000000380200780c */ /* 0x000fe40003f44270 */
[----:B------:R-:W-:Y:S02]  /*4a10*/  FMNMX.FTZ R3, R53, R4, !PT ;  /* 0x0000000435037209 */ /* 0x000fe40007810000 */
[----:B------:R-:W-:-:S02]  /*4a20*/  FSEL R46, R46, -INF , P6 ;  /* 0xff8000002e2e7808 */ /* 0x000fc40003000000 */
[----:B------:R-:W-:Y:S02]  /*4a30*/  FMNMX.FTZ R4, R40, R3, !PT ;  /* 0x0000000328047209 */ /* 0x000fe40007810000 */
[----:B------:R-:W-:Y:S02]  /*4a40*/  ISETP.GT.AND P6, PT, R2, 0x39, PT ;  /* 0x000000390200780c */ /* 0x000fe40003fc4270 */
[----:B------:R-:W-:Y:S02]  /*4a50*/  FMNMX.FTZ R3, R41, R4, !PT ;  /* 0x0000000429037209 */ /* 0x000fe40007810000 */
[----:B------:R-:W-:Y:S02]  /*4a60*/  FSEL R47, R47, -INF , P5 ;  /* 0xff8000002f2f7808 */ /* 0x000fe40002800000 */
[----:B------:R-:W-:Y:S02]  /*4a70*/  FMNMX.FTZ R4, R44, R3, !PT ;  /* 0x000000032c047209 */ /* 0x000fe40007810000 */
[----:B------:R-:W-:-:S02]  /*4a80*/  ISETP.GT.AND P5, PT, R2, 0x40, PT ;  /* 0x000000400200780c */ /* 0x000fc40003fa4270 */
[----:B------:R-:W-:Y:S02]  /*4a90*/  FMNMX.FTZ R3, R45, R4, !PT ;  /* 0x000000042d037209 */ /* 0x000fe40007810000 */
[----:B------:R-:W-:Y:S01]  /*4aa0*/  R2UR UR56, R12 ;  /* 0x000000000c3872ca */ /* 0x000fe200000e0000 */
[----:B------:R-:W-:Y:S02]  /*4ab0*/  WARPGROUP.DEPBAR.LE gsb0, 0x0 ;  /* 0x00008000000079c5 */ /* 0x000fe40000010000 */
[----:B------:R-:W-:Y:S01]  /*4ac0*/  WARPGROUP.ARRIVE ;  /* 0x00000000000079c5 */ /* 0x000fe20000000000 */
[----:B------:R-:W-:Y:S02]  /*4ad0*/  FSEL R32, R32, -INF , P4 ;  /* 0xff80000020207808 */ /* 0x000fe40002000000 */
[----:B------:R-:W-:Y:S02]  /*4ae0*/  FSEL R33, R33, -INF , P3 ;  /* 0xff80000021217808 */ /* 0x000fe40001800000 */
[----:B------:R-:W-:Y:S01]  /*4af0*/  FMNMX.FTZ R4, R32, R3, !PT ;  /* 0x0000000320047209 */ /* 0x000fe20007810000 */
[----:B------:R-:W-:Y:S01]  /*4b00*/  HGMMA.64x16x16.F32 R24, gdesc[UR52], R24, gsb0 ;  /* 0x00200000341879f0 */ /* 0x000fe20008000818 */
        /* <DEDUP_REMOVED lines=9> */
[----:B------:R-:W-:Y:S02]  /*4ba0*/  FSEL R38, R38, -INF , P2 ;  /* 0xff80000026267808 */ /* 0x000fe40001000000 */
[----:B------:R-:W-:Y:S02]  /*4bb0*/  ISETP.GT.AND P2, PT, R2, 0x49, PT ;  /* 0x000000490200780c */ /* 0x000fe40003f44270 */
[----:B------:R-:W-:Y:S01]  /*4bc0*/  FSEL R39, R39, -INF , P6 ;  /* 0xff80000027277808 */ /* 0x000fe20003000000 */
[----:B------:R-:W-:Y:S02]  /*4bd0*/  WARPGROUP.DEPBAR.LE gsb0, 0x0 ;  /* 0x00008000000079c5 */ /* 0x000fe40000010000 */
[----:B------:R-:W-:Y:S01]  /*4be0*/  FSEL R24, R24, -INF , P5 ;  /* 0xff80000018187808 */ /* 0x000fe20002800000 */
[----:B------:R0:W-:Y:S01]  /*4bf0*/  @!P1 SYNCS.ARRIVE.TRANS64.RED.A1T0 RZ, [R0+URZ], RZ ;  /* 0x000000ff00ff99a7 */ /* 0x0001e2000810043f */
[----:B------:R-:W-:-:S02]  /*4c00*/  FSEL R25, R25, -INF , P4 ;  /* 0xff80000019197808 */ /* 0x000fc40002000000 */
[----:B------:R-:W-:Y:S02]  /*4c10*/  FMNMX.FTZ R4, R24, R3, !PT ;  /* 0x0000000318047209 */ /* 0x000fe40007810000 */
[----:B------:R-:W-:Y:S02]  /*4c20*/  FSEL R28, R28, -INF , P3 ;  /* 0xff8000001c1c7808 */ /* 0x000fe40001800000 */
[----:B------:R-:W-:Y:S02]  /*4c30*/  FMNMX.FTZ R3, R25, R4, !PT ;  /* 0x0000000419037209 */ /* 0x000fe40007810000 */
[----:B------:R-:W-:Y:S02]  /*4c40*/  FSEL R29, R29, -INF , P2 ;  /* 0xff8000001d1d7808 */ /* 0x000fe40001000000 */
[----:B------:R-:W-:Y:S02]  /*4c50*/  FMNMX.FTZ R2, R28, R3, !PT ;  /* 0x000000031c027209 */ /* 0x000fe40007810000 */
[----:B------:R-:W-:-:S02]  /*4c60*/  FSEL R26, R26, -INF , P5 ;  /* 0xff8000001a1a7808 */ /* 0x000fc40002800000 */
[----:B------:R-:W-:Y:S02]  /*4c70*/  FMNMX.FTZ R12, R29, R2, !PT ;  /* 0x000000021d0c7209 */ /* 0x000fe40007810000 */
[----:B------:R-:W-:Y:S02]  /*4c80*/  FSEL R27, R27, -INF , P4 ;  /* 0xff8000001b1b7808 */ /* 0x000fe40002000000 */
[----:B------:R-:W-:Y:S01]  /*4c90*/  FSEL R30, R30, -INF , P3 ;  /* 0xff8000001e1e7808 */ /* 0x000fe20001800000 */
[----:B------:R-:W1:Y:S01]  /*4ca0*/  SHFL.BFLY PT, R3, R12, 0x2, 0x1f ;  /* 0x0c401f000c037f89 */ /* 0x000e6200000e0000 */
[----:B------:R-:W-:Y:S02]  /*4cb0*/  FSEL R31, R31, -INF , P2 ;  /* 0xff8000001f1f7808 */ /* 0x000fe40001000000 */
[----:B-1----:R-:W-:Y:S02]  /*4cc0*/  FMNMX.FTZ R13, R12, R3, !PT ;  /* 0x000000030c0d7209 */ /* 0x002fe40007810000 */
[----:B------:R-:W-:-:S03]  /*4cd0*/  FMNMX.FTZ R3, R58, R59, !PT ;  /* 0x0000003b3a037209 */ /* 0x000fc60007810000 */
[----:B------:R-:W1:Y:S02]  /*4ce0*/  SHFL.BFLY PT, R4, R13, 0x1, 0x1f ;  /* 0x0c201f000d047f89 */ /* 0x000e6400000e0000 */
[----:B-1----:R-:W-:-:S04]  /*4cf0*/  FMNMX.FTZ R4, R13, R4, !PT ;  /* 0x000000040d047209 */ /* 0x002fc80007810000 */
[C---:B------:R-:W-:Y:S01]  /*4d00*/  FSETP.NEU.FTZ.AND P0, PT, R4.reuse, -INF , PT ;  /* 0xff8000000400780b */ /* 0x040fe20003f1d000 */
[----:B------:R-:W-:-:S05]  /*4d10*/  FMUL.FTZ R2, R4, UR6 ;  /* 0x0000000604027c20 */ /* 0x000fca0008410000 */
[----:B------:R-:W-:Y:S02]  /*4d20*/  FSEL R15, R2, RZ, P0 ;  /* 0x000000ff020f7208 */ /* 0x000fe40000000000 */
[----:B------:R-:W-:Y:S02]  /*4d30*/  FMNMX.FTZ R2, R62, R3, !PT ;  /* 0x000000033e027209 */ /* 0x000fe40007810000 */
[----:B------:R-:W-:Y:S01]  /*4d40*/  ISETP.NE.AND P0, PT, R20, RZ, PT ;  /* 0x000000ff1400720c */ /* 0x000fe20003f05270 */
[--C-:B------:R-:W-:Y:S01]  /*4d50*/  FFMA.FTZ R208, R56, UR6, -R15.reuse ;  /* 0x0000000638d07c23 */ /* 0x100fe2000801080f */
[----:B------:R-:W-:Y:S01]  /*4d60*/  FMNMX.FTZ R3, R63, R2, !PT ;  /* 0x000000023f037209 */ /* 0x000fe20007810000 */
[--C-:B------:R-:W-:Y:S01]  /*4d70*/  FFMA.FTZ R13, R57, UR6, -R15.reuse ;  /* 0x00000006390d7c23 */ /* 0x100fe2000801080f */
[--C-:B------:R-:W-:Y:S01]  /*4d80*/  FFMA.FTZ R210, R60, UR6, -R15.reuse ;  /* 0x000000063cd27c23 */ /* 0x100fe2000801080f */
[--C-:B------:R-:W-:Y:S01]  /*4d90*/  FFMA.FTZ R61, R61, UR6, -R15.reuse ;  /* 0x000000063d3d7c23 */ /* 0x100fe2000801080f */
[----:B------:R-:W-:Y:S01]  /*4da0*/  FMNMX.FTZ R2, R50, R3, !PT ;  /* 0x0000000332027209 */ /* 0x000fe20007810000 */
[----:B------:R-:W-:Y:S01]  /*4db0*/  MUFU.EX2 R208, R208 ;  /* 0x000000d000d07308 */ /* 0x000fe20000000800 */
[--C-:B------:R-:W-:Y:S01]  /*4dc0*/  FFMA.FTZ R48, R48, UR6, -R15.reuse ;  /* 0x0000000630307c23 */ /* 0x100fe2000801080f */
[--C-:B------:R-:W-:Y:S01]  /*4dd0*/  FFMA.FTZ R49, R49, UR6, -R15.reuse ;  /* 0x0000000631317c23 */ /* 0x100fe2000801080f */
[----:B------:R-:W-:Y:S01]  /*4de0*/  FMNMX.FTZ R3, R51, R2, !PT ;  /* 0x0000000233037209 */ /* 0x000fe20007810000 */
[--C-:B------:R-:W-:Y:S01]  /*4df0*/  FFMA.FTZ R52, R52, UR6, -R15.reuse ;  /* 0x0000000634347c23 */ /* 0x100fe2000801080f */
[--C-:B------:R-:W-:Y:S01]  /*4e00*/  FFMA.FTZ R53, R53, UR6, -R15.reuse ;  /* 0x0000000635357c23 */ /* 0x100fe2000801080f */
[--C-:B------:R-:W-:Y:S01]  /*4e10*/  FFMA.FTZ R40, R40, UR6, -R15.reuse ;  /* 0x0000000628287c23 */ /* 0x100fe2000801080f */
[----:B------:R-:W-:Y:S01]  /*4e20*/  FMNMX.FTZ R2, R54, R3, !PT ;  /* 0x0000000336027209 */ /* 0x000fe20007810000 */
[----:B------:R-:W1:Y:S01]  /*4e30*/  MUFU.EX2 R13, R13 ;  /* 0x0000000d000d7308 */ /* 0x000e620000000800 */
[--C-:B------:R-:W-:Y:S01]  /*4e40*/  FFMA.FTZ R41, R41, UR6, -R15.reuse ;  /* 0x0000000629297c23 */ /* 0x100fe2000801080f */
        /* <DEDUP_REMOVED lines=12> */
[----:B------:R-:W-:Y:S01]  /*4f10*/  FFMA.FTZ R28, R28, UR6, -R15 ;  /* 0x000000061c1c7c23 */ /* 0x000fe2000801080f */
[----:B------:R-:W-:Y:S01]  /*4f20*/  FMNMX.FTZ R2, R46, R3, !PT ;  /* 0x000000032e027209 */ /* 0x000fe20007810000 */
[----:B------:R-:W-:Y:S01]  /*4f30*/  MUFU.EX2 R61, R61 ;  /* 0x0000003d003d7308 */ /* 0x000fe20000000800 */
[----:B-1----:R-:W-:Y:S01]  /*4f40*/  FADD.FTZ R21, R208, R13 ;  /* 0x0000000dd0157221 */ /* 0x002fe20000010000 */
[----:B------:R-:W-:Y:S01]  /*4f50*/  FFMA.FTZ R15, R29, UR6, -R15 ;  /* 0x000000061d0f7c23 */ /* 0x000fe2000801080f */
[----:B------:R-:W-:Y:S01]  /*4f60*/  FMNMX.FTZ R3, R47, R2, !PT ;  /* 0x000000022f037209 */ /* 0x000fe20007810000 */
[--C-:B------:R-:W-:Y:S01]  /*4f70*/  IMAD.MOV.U32 R60, RZ, RZ, R151.reuse ;  /* 0x000000ffff3c7224 */ /* 0x100fe200078e0097 */
[----:B------:R-:W-:Y:S01]  /*4f80*/  F2FP.F16.F32.PACK_AB R208, R13, R208 ;  /* 0x000000d00dd0723e */ /* 0x000fe200000000ff */
[--C-:B------:R-:W-:Y:S01]  /*4f90*/  IMAD.MOV.U32 R57, RZ, RZ, R151.reuse ;  /* 0x000000ffff397224 */ /* 0x100fe200078e0097 */
[----:B------:R-:W-:Y:S01]  /*4fa0*/  FMNMX.FTZ R2, R34, R3, !PT ;  /* 0x0000000322027209 */ /* 0x000fe20007810000 */
[----:B------:R-:W-:Y:S01]  /*4fb0*/  MUFU.EX2 R48, R48 ;  /* 0x0000003000307308 */ /* 0x000fe20000000800 */
[----:B------:R-:W-:-:S02]  /*4fc0*/  IMAD.MOV.U32 R56, RZ, RZ, R151 ;  /* 0x000000ffff387224 */ /* 0x000fc400078e0097 */
[----:B------:R-:W-:-:S04]  /*4fd0*/  FMNMX.FTZ R3, R35, R2, !PT ;  /* 0x0000000223037209 */ /* 0x000fc80007810000 */
[----:B------:R-:W-:Y:S01]  /*4fe0*/  FMNMX.FTZ R2, R38, R3, !PT ;  /* 0x0000000326027209 */ /* 0x000fe20007810000 */
[----:B------:R-:W1:Y:S03]  /*4ff0*/  MUFU.EX2 R49, R49 ;  /* 0x0000003100317308 */ /* 0x000e660000000800 */
[----:B------:R-:W-:-:S04]  /*5000*/  FMNMX.FTZ R3, R39, R2, !PT ;  /* 0x0000000227037209 */ /* 0x000fc80007810000 */
[----:B------:R-:W-:Y:S01]  /*5010*/  FMNMX.FTZ R2, R26, R3, !PT ;  /* 0x000000031a027209 */ /* 0x000fe20007810000 */
[----:B------:R-:W-:Y:S03]  /*5020*/  MUFU.EX2 R52, R52 ;  /* 0x0000003400347308 */ /* 0x000fe60000000800 */
[----:B------:R-:W-:-:S04]  /*5030*/  FMNMX.FTZ R3, R27, R2, !PT ;  /* 0x000000021b037209 */ /* 0x000fc80007810000 */
[----:B------:R-:W-:Y:S01]  /*5040*/  FMNMX.FTZ R2, R30, R3, !PT ;  /* 0x000000031e027209 */ /* 0x000fe20007810000 */
[----:B------:R-:W2:Y:S01]  /*5050*/  MUFU.EX2 R53, R53 ;  /* 0x0000003500357308 */ /* 0x000ea20000000800 */
[----:B-1----:R-:W-:Y:S02]  /*5060*/  F2FP.F16.F32.PACK_AB R204, R49, R48 ;  /* 0x0000003031cc723e */ /* 0x002fe400000000ff */
[----:B------:R-:W-:-:S05]  /*5070*/  FMNMX.FTZ R2, R31, R2, !PT ;  /* 0x000000021f027209 */ /* 0x000fca0007810000 */
[----:B------:R-:W1:Y:S01]  /*5080*/  SHFL.BFLY PT, R3, R2, 0x2, 0x1f ;  /* 0x0c401f0002037f89 */ /* 0x000e6200000e0000 */
[----:B------:R-:W-:Y:S08]  /*5090*/  MUFU.EX2 R40, R40 ;  /* 0x0000002800287308 */ /* 0x000ff00000000800 */
[----:B------:R-:W3:Y:S01]  /*50a0*/  MUFU.EX2 R41, R41 ;  /* 0x0000002900297308 */ /* 0x000ee20000000800 */
[----:B--2---:R-:W-:-:S07]  /*50b0*/  F2FP.F16.F32.PACK_AB R206, R53, R52 ;  /* 0x0000003435ce723e */ /* 0x004fce00000000ff */
[----:B------:R-:W-:Y:S01]  /*50c0*/  MUFU.EX2 R44, R44 ;  /* 0x0000002c002c7308 */ /* 0x000fe20000000800 */
[----:B-1----:R-:W-:-:S07]  /*50d0*/  FMNMX.FTZ R12, R2, R3, !PT ;  /* 0x00000003020c7209 */ /* 0x002fce0007810000 */
[----:B------:R-:W1:Y:S01]  /*50e0*/  MUFU.EX2 R45, R45 ;  /* 0x0000002d002d7308 */ /* 0x000e620000000800 */
[----:B---3--:R-:W-:Y:S01]  /*50f0*/  F2FP.F16.F32.PACK_AB R200, R41, R40 ;  /* 0x0000002829c8723e */ /* 0x008fe200000000ff */
[----:B------:R-:W2:Y:S06]  /*5100*/  SHFL.BFLY PT, R3, R12, 0x1, 0x1f ;  /* 0x0c201f000c037f89 */ /* 0x000eac00000e0000 */
[----:B------:R-:W-:Y:S08]  /*5110*/  MUFU.EX2 R32, R32 ;  /* 0x0000002000207308 */ /* 0x000ff00000000800 */
[----:B------:R-:W3:Y:S01]  /*5120*/  MUFU.EX2 R33, R33 ;  /* 0x0000002100217308 */ /* 0x000ee20000000800 */
[----:B-1----:R-:W-:-:S07]  /*5130*/  F2FP.F16.F32.PACK_AB R202, R45, R44 ;  /* 0x0000002c2dca723e */ /* 0x002fce00000000ff */
[----:B------:R-:W-:Y:S01]  /*5140*/  MUFU.EX2 R36, R36 ;  /* 0x0000002400247308 */ /* 0x000fe20000000800 */
[----:B--2---:R-:W-:Y:S01]  /*5150*/  FMNMX.FTZ R3, R12, R3, !PT ;  /* 0x000000030c037209 */ /* 0x004fe20007810000 */
[----:B------:R-:W-:Y:S01]  /*5160*/  FADD.FTZ R12, R210, R21 ;  /* 0x00000015d20c7221 */ /* 0x000fe20000010000 */
[----:B------:R-:W-:Y:S02]  /*5170*/  F2FP.F16.F32.PACK_AB R210, R61, R210 ;  /* 0x000000d23dd2723e */ /* 0x000fe400000000ff */
[C---:B------:R-:W-:Y:S01]  /*5180*/  FSETP.NEU.FTZ.AND P2, PT, R3.reuse, -INF , PT ;  /* 0xff8000000300780b */ /* 0x040fe20003f5d000 */
[----:B------:R-:W-:Y:S01]  /*5190*/  FMUL.FTZ R2, R3, UR6 ;  /* 0x0000000603027c20 */ /* 0x000fe20008410000 */
[----:B------:R-:W-:Y:S01]  /*51a0*/  FADD.FTZ R21, R61, R12 ;  /* 0x0000000c3d157221 */ /* 0x000fe20000010000 */
[----:B------:R-:W1:Y:S01]  /*51b0*/  MUFU.EX2 R37, R37 ;  /* 0x0000002500257308 */ /* 0x000e620000000800 */
[----:B---3--:R-:W-:Y:S01]  /*51c0*/  F2FP.F16.F32.PACK_AB R196, R33, R32 ;  /* 0x0000002021c4723e */ /* 0x008fe200000000ff */
[----:B------:R-:W-:Y:S01]  /*51d0*/  IMAD.MOV.U32 R61, RZ, RZ, R151 ;  /* 0x000000ffff3d7224 */ /* 0x000fe200078e0097 */
[----:B------:R-:W-:Y:S01]  /*51e0*/  FSEL R2, R2, RZ, P2 ;  /* 0x000000ff02027208 */ /* 0x000fe20001000000 */
[----:B------:R-:W-:Y:S01]  /*51f0*/  FADD.FTZ R12, R48, R21 ;  /* 0x00000015300c7221 */ /* 0x000fe20000010000 */
[----:B------:R-:W-:Y:S01]  /*5200*/  PLOP3.LUT P2, PT, PT, PT, UP0, 0x80, 0x0 ;  /* 0x000000000000781c */ /* 0x000fe20003f4f008 */
[----:B------:R-:W-:-:S02]  /*5210*/  IMAD.MOV.U32 R48, RZ, RZ, R151 ;  /* 0x000000ffff307224 */ /* 0x000fc400078e0097 */
[--C-:B------:R-:W-:Y:S01]  /*5220*/  FFMA.FTZ R58, R58, UR6, -R2.reuse ;  /* 0x000000063a3a7c23 */ /* 0x100fe20008010802 */
[--C-:B------:R-:W-:Y:S01]  /*5230*/  FFMA.FTZ R59, R59, UR6, -R2.reuse ;  /* 0x000000063b3b7c23 */ /* 0x100fe20008010802 */
[--C-:B------:R-:W-:Y:S01]  /*5240*/  FFMA.FTZ R62, R62, UR6, -R2.reuse ;  /* 0x000000063e3e7c23 */ /* 0x100fe20008010802 */
[--C-:B------:R-:W-:Y:S01]  /*5250*/  FFMA.FTZ R63, R63, UR6, -R2.reuse ;  /* 0x000000063f3f7c23 */ /* 0x100fe20008010802 */
[--C-:B------:R-:W-:Y:S01]  /*5260*/  FFMA.FTZ R50, R50, UR6, -R2.reuse ;  /* 0x0000000632327c23 */ /* 0x100fe20008010802 */
[--C-:B------:R-:W-:Y:S01]  /*5270*/  FFMA.FTZ R51, R51, UR6, -R2.reuse ;  /* 0x0000000633337c23 */ /* 0x100fe20008010802 */
[----:B------:R-:W-:Y:S01]  /*5280*/  MUFU.EX2 R58, R58 ;  /* 0x0000003a003a7308 */ /* 0x000fe20000000800 */
[--C-:B------:R-:W-:Y:S01]  /*5290*/  FFMA.FTZ R54, R54, UR6, -R2.reuse ;  /* 0x0000000636367c23 */ /* 0x100fe20008010802 */
[----:B------:R-:W-:Y:S01]  /*52a0*/  FFMA.FTZ R55, R55, UR6, -R2 ;  /* 0x0000000637377c23 */ /* 0x000fe20008010802 */
[----:B------:R-:W-:Y:S01]  /*52b0*/  FADD.FTZ R29, R49, R12 ;  /* 0x0000000c311d7221 */ /* 0x000fe20000010000 */
[--C-:B------:R-:W-:Y:S01]  /*52c0*/  FFMA.FTZ R42, R42, UR6, -R2.reuse ;  /* 0x000000062a2a7c23 */ /* 0x100fe20008010802 */
[--C-:B------:R-:W-:Y:S01]  /*52d0*/  FFMA.FTZ R43, R43, UR6, -R2.reuse ;  /* 0x000000062b2b7c23 */ /* 0x100fe20008010802 */
[--C-:B------:R-:W-:Y:S01]  /*52e0*/  FFMA.FTZ R46, R46, UR6, -R2.reuse ;  /* 0x000000062e2e7c23 */ /* 0x100fe20008010802 */
[----:B------:R-:W-:Y:S01]  /*52f0*/  FADD.FTZ R20, R52, R29 ;  /* 0x0000001d34147221 */ /* 0x000fe20000010000 */
[----:B------:R-:W2:Y:S01]  /*5300*/  MUFU.EX2 R59, R59 ;  /* 0x0000003b003b7308 */ /* 0x000ea20000000800 */
[--C-:B------:R-:W-:Y:S01]  /*5310*/  FFMA.FTZ R47, R47, UR6, -R2.reuse ;  /* 0x000000062f2f7c23 */ /* 0x100fe20008010802 */
[----:B------:R-:W-:Y:S01]  /*5320*/  FFMA.FTZ R34, R34, UR6, -R2 ;  /* 0x0000000622227c23 */ /* 0x000fe20008010802 */
[----:B------:R-:W-:Y:S01]  /*5330*/  FADD.FTZ R29, R53, R20 ;  /* 0x00000014351d7221 */ /* 0x000fe20000010000 */
[--C-:B------:R-:W-:Y:S01]  /*5340*/  FFMA.FTZ R35, R35, UR6, -R2.reuse ;  /* 0x0000000623237c23 */ /* 0x100fe20008010802 */
[--C-:B------:R-:W-:Y:S01]  /*5350*/  FFMA.FTZ R38, R38, UR6, -R2.reuse ;  /* 0x0000000626267c23 */ /* 0x100fe20008010802 */
[--C-:B------:R-:W-:Y:S01]  /*5360*/  FFMA.FTZ R39, R39, UR6, -R2.reuse ;  /* 0x0000000627277c23 */ /* 0x100fe20008010802 */
[----:B------:R-:W-:Y:S01]  /*5370*/  FADD.FTZ R20, R40, R29 ;  /* 0x0000001d28147221 */ /* 0x000fe20000010000 */
[----:B------:R-:W3:Y:S01]  /*5380*/  MUFU.EX2 R62, R62 ;  /* 0x0000003e003e7308 */ /* 0x000ee20000000800 */
[--C-:B------:R-:W-:Y:S01]  /*5390*/  FFMA.FTZ R26, R26, UR6, -R2.reuse ;  /* 0x000000061a1a7c23 */ /* 0x100fe20008010802 */
[----:B------:R-:W-:Y:S01]  /*53a0*/  FFMA.FTZ R27, R27, UR6, -R2 ;  /* 0x000000061b1b7c23 */ /* 0x000fe20008010802 */
[----:B------:R-:W-:Y:S01]  /*53b0*/  FADD.FTZ R29, R41, R20 ;  /* 0x00000014291d7221 */ /* 0x000fe20000010000 */
[--C-:B------:R-:W-:Y:S01]  /*53c0*/  FFMA.FTZ R30, R30, UR6, -R2.reuse ;  /* 0x000000061e1e7c23 */ /* 0x100fe20008010802 */
[----:B------:R-:W-:Y:S01]  /*53d0*/  FFMA.FTZ R2, R31, UR6, -R2 ;  /* 0x000000061f027c23 */ /* 0x000fe20008010802 */
[----:B-1----:R-:W-:Y:S01]  /*53e0*/  F2FP.F16.F32.PACK_AB R198, R37, R36 ;  /* 0x0000002425c6723e */ /* 0x002fe200000000ff */
[----:B0-----:R-:W-:Y:S01]  /*53f0*/  FADD.FTZ R0, R44, R29 ;  /* 0x0000001d2c007221 */ /* 0x001fe20000010000 */
[----:B------:R-:W0:Y:S01]  /*5400*/  MUFU.EX2 R63, R63 ;  /* 0x0000003f003f7308 */ /* 0x000e220000000800 */
[----:B--2---:R-:W-:Y:S01]  /*5410*/  FADD.FTZ R21, R58, R59 ;  /* 0x0000003b3a157221 */ /* 0x004fe20000010000 */
[----:B------:R-:W-:Y:S01]  /*5420*/  F2FP.F16.F32.PACK_AB R209, R59, R58 ;  /* 0x0000003a3bd1723e */ /* 0x000fe200000000ff */
[----:B------:R-:W-:Y:S01]  /*5430*/  FADD.FTZ R29, R45, R0 ;  /* 0x000000002d1d7221 */ /* 0x000fe20000010000 */
[----:B------:R-:W-:-:S02]  /*5440*/  IMAD.MOV.U32 R59, RZ, RZ, R151 ;  /* 0x000000ffff3b7224 */ /* 0x000fc400078e0097 */
[----:B------:R-:W-:Y:S02]  /*5450*/  IMAD.MOV.U32 R58, RZ, RZ, R151 ;  /* 0x000000ffff3a7224 */ /* 0x000fe400078e0097 */
[----:B------:R-:W1:Y:S01]  /*5460*/  MUFU.EX2 R50, R50 ;  /* 0x0000003200327308 */ /* 0x000e620000000800 */
[----:B---3--:R-:W-:Y:S01]  /*5470*/  FADD.FTZ R12, R62, R21 ;  /* 0x000000153e0c7221 */ /* 0x008fe20000010000 */
[--C-:B------:R-:W-:Y:S02]  /*5480*/  IMAD.MOV.U32 R53, RZ, RZ, R151.reuse ;  /* 0x000000ffff357224 */ /* 0x100fe400078e0097 */
[--C-:B------:R-:W-:Y:S02]  /*5490*/  IMAD.MOV.U32 R52, RZ, RZ, R151.reuse ;  /* 0x000000ffff347224 */ /* 0x100fe400078e0097 */
[--C-:B------:R-:W-:Y:S02]  /*54a0*/  IMAD.MOV.U32 R49, RZ, RZ, R151.reuse ;  /* 0x000000ffff317224 */ /* 0x100fe400078e0097 */
[----:B------:R-:W2:Y:S01]  /*54b0*/  MUFU.EX2 R51, R51 ;  /* 0x0000003300337308 */ /* 0x000ea20000000800 */
[C---:B0-----:R-:W-:Y:S01]  /*54c0*/  FADD.FTZ R21, R63.reuse, R12 ;  /* 0x0000000c3f157221 */ /* 0x041fe20000010000 */
[----:B------:R-:W-:Y:S01]  /*54d0*/  F2FP.F16.F32.PACK_AB R211, R63, R62 ;  /* 0x0000003e3fd3723e */ /* 0x000fe200000000ff */
[----:B------:R-:W-:-:S02]  /*54e0*/  IMAD.MOV.U32 R63, RZ, RZ, R151 ;  /* 0x000000ffff3f7224 */ /* 0x000fc400078e0097 */
[--C-:B------:R-:W-:Y:S02]  /*54f0*/  IMAD.MOV.U32 R62, RZ, RZ, R151.reuse ;  /* 0x000000ffff3e7224 */ /* 0x100fe400078e0097 */
[----:B------:R-:W-:Y:S01]  /*5500*/  IMAD.MOV.U32 R45, RZ, RZ, R151 ;  /* 0x000000ffff2d7224 */ /* 0x000fe200078e0097 */
[----:B------:R-:W0:Y:S01]  /*5510*/  MUFU.EX2 R54, R54 ;  /* 0x0000003600367308 */ /* 0x000e220000000800 */
[----:B-1----:R-:W-:Y:S01]  /*5520*/  FADD.FTZ R12, R50, R21 ;  /* 0x00000015320c7221 */ /* 0x002fe20000010000 */
[--C-:B------:R-:W-:Y:S02]  /*5530*/  IMAD.MOV.U32 R44, RZ, RZ, R151.reuse ;  /* 0x000000ffff2c7224 */ /* 0x100fe400078e0097 */
[--C-:B------:R-:W-:Y:S02]  /*5540*/  IMAD.MOV.U32 R41, RZ, RZ, R151.reuse ;  /* 0x000000ffff297224 */ /* 0x100fe400078e0097 */
[--C-:B------:R-:W-:Y:S02]  /*5550*/  IMAD.MOV.U32 R40, RZ, RZ, R151.reuse ;  /* 0x000000ffff287224 */ /* 0x100fe400078e0097 */
[----:B------:R-:W1:Y:S01]  /*5560*/  MUFU.EX2 R55, R55 ;  /* 0x0000003700377308 */ /* 0x000e620000000800 */
[C---:B--2---:R-:W-:Y:S01]  /*5570*/  FADD.FTZ R21, R51.reuse, R12 ;  /* 0x0000000c33157221 */ /* 0x044fe20000010000 */
[----:B------:R-:W-:Y:S01]  /*5580*/  F2FP.F16.F32.PACK_AB R205, R51, R50 ;  /* 0x0000003233cd723e */ /* 0x000fe200000000ff */
[----:B------:R-:W-:-:S02]  /*5590*/  IMAD.MOV.U32 R51, RZ, RZ, R151 ;  /* 0x000000ffff337224 */ /* 0x000fc400078e0097 */
[--C-:B------:R-:W-:Y:S02]  /*55a0*/  IMAD.MOV.U32 R50, RZ, RZ, R151.reuse ;  /* 0x000000ffff327224 */ /* 0x100fe400078e0097 */
[----:B------:R-:W-:Y:S01]  /*55b0*/  IMAD.MOV.U32 R31, RZ, RZ, R151 ;  /* 0x000000ffff1f7224 */ /* 0x000fe200078e0097 */
[----:B------:R-:W2:Y:S01]  /*55c0*/  MUFU.EX2 R42, R42 ;  /* 0x0000002a002a7308 */ /* 0x000ea20000000800 */
[----:B0-----:R-:W-:-:S07]  /*55d0*/  FADD.FTZ R12, R54, R21 ;  /* 0x00000015360c7221 */ /* 0x001fce0000010000 */
[----:B------:R-:W0:Y:S01]  /*55e0*/  MUFU.EX2 R43, R43 ;  /* 0x0000002b002b7308 */ /* 0x000e220000000800 */
[C---:B-1----:R-:W-:Y:S01]  /*55f0*/  FADD.FTZ R21, R55.reuse, R12 ;  /* 0x0000000c37157221 */ /* 0x042fe20000010000 */
[----:B------:R-:W-:Y:S01]  /*5600*/  FADD.FTZ R12, R32, R29 ;  /* 0x0000001d200c7221 */ /* 0x000fe20000010000 */
[----:B------:R-:W-:Y:S01]  /*5610*/  F2FP.F16.F32.PACK_AB R207, R55, R54 ;  /* 0x0000003637cf723e */ /* 0x000fe200000000ff */
[--C-:B------:R-:W-:Y:S02]  /*5620*/  IMAD.MOV.U32 R55, RZ, RZ, R151.reuse ;  /* 0x000000ffff377224 */ /* 0x100fe400078e0097 */
[----:B------:R-:W-:Y:S01]  /*5630*/  FADD.FTZ R29, R33, R12 ;  /* 0x0000000c211d7221 */ /* 0x000fe20000010000 */
[----:B------:R-:W-:Y:S01]  /*5640*/  IMAD.MOV.U32 R54, RZ, RZ, R151 ;  /* 0x000000ffff367224 */ /* 0x000fe200078e0097 */
[----:B------:R-:W1:Y:S01]  /*5650*/  MUFU.EX2 R46, R46 ;  /* 0x0000002e002e7308 */ /* 0x000e620000000800 */
[----:B--2---:R-:W-:Y:S01]  /*5660*/  FADD.FTZ R0, R42, R21 ;  /* 0x000000152a007221 */ /* 0x004fe20000010000 */
[----:B------:R-:W-:Y:S01]  /*5670*/  FADD.FTZ R12, R36, R29 ;  /* 0x0000001d240c7221 */ /* 0x000fe20000010000 */
[----:B------:R-:W-:-:S02]  /*5680*/  IMAD.MOV.U32 R36, RZ, RZ, R151 ;  /* 0x000000ffff247224 */ /* 0x000fc400078e0097 */
[--C-:B------:R-:W-:Y:S02]  /*5690*/  IMAD.MOV.U32 R33, RZ, RZ, R151.reuse ;  /* 0x000000ffff217224 */ /* 0x100fe400078e0097 */
[--C-:B------:R-:W-:Y:S01]  /*56a0*/  IMAD.MOV.U32 R32, RZ, RZ, R151.reuse ;  /* 0x000000ffff207224 */ /* 0x100fe200078e0097 */
[----:B------:R-:W2:Y:S01]  /*56b0*/  MUFU.EX2 R47, R47 ;  /* 0x0000002f002f7308 */ /* 0x000ea20000000800 */
[C---:B0-----:R-:W-:Y:S01]  /*56c0*/  FADD.FTZ R21, R43.reuse, R0 ;  /* 0x000000002b157221 */ /* 0x041fe20000010000 */
[----:B------:R-:W-:Y:S01]  /*56d0*/  F2FP.F16.F32.PACK_AB R201, R43, R42 ;  /* 0x0000002a2bc9723e */ /* 0x000fe200000000ff */
[--C-:B------:R-:W-:Y:S02]  /*56e0*/  IMAD.MOV.U32 R43, RZ, RZ, R151.reuse ;  /* 0x000000ffff2b7224 */ /* 0x100fe400078e0097 */
[--C-:B------:R-:W-:Y:S02]  /*56f0*/  IMAD.MOV.U32 R42, RZ, RZ, R151.reuse ;  /* 0x000000ffff2a7224 */ /* 0x100fe400078e0097 */
[----:B------:R-:W-:Y:S01]  /*5700*/  IMAD.MOV.U32 R29, RZ, RZ, R151 ;  /* 0x000000ffff1d7224 */ /* 0x000fe200078e0097 */
[----:B------:R-:W0:Y:S01]  /*5710*/  MUFU.EX2 R34, R34 ;  /* 0x0000002200227308 */ /* 0x000e220000000800 */
[----:B-1----:R-:W-:Y:S01]  /*5720*/  FADD.FTZ R0, R46, R21 ;  /* 0x000000152e007221 */ /* 0x002fe20000010000 */
[----:B------:R-:W-:Y:S01]  /*5730*/  FADD.FTZ R21, R37, R12 ;  /* 0x0000000c25157221 */ /* 0x000fe20000010000 */
[----:B------:R-:W-:-:S05]  /*5740*/  IMAD.MOV.U32 R37, RZ, RZ, R151 ;  /* 0x000000ffff257224 */ /* 0x000fca00078e0097 */
[----:B------:R-:W1:Y:S01]  /*5750*/  MUFU.EX2 R24, R24 ;  /* 0x0000001800187308 */ /* 0x000e620000000800 */
[C---:B--2---:R-:W-:Y:S01]  /*5760*/  FADD.FTZ R13, R47.reuse, R0 ;  /* 0x000000002f0d7221 */ /* 0x044fe20000010000 */
[----:B------:R-:W-:Y:S01]  /*5770*/  F2FP.F16.F32.PACK_AB R203, R47, R46 ;  /* 0x0000002e2fcb723e */ /* 0x000fe200000000ff */
[--C-:B------:R-:W-:Y:S02]  /*5780*/  IMAD.MOV.U32 R47, RZ, RZ, R151.reuse ;  /* 0x000000ffff2f7224 */ /* 0x100fe400078e0097 */
[----:B------:R-:W-:-:S03]  /*5790*/  IMAD.MOV.U32 R46, RZ, RZ, R151 ;  /* 0x000000ffff2e7224 */ /* 0x000fc600078e0097 */
[----:B------:R-:W2:Y:S01]  /*57a0*/  MUFU.EX2 R35, R35 ;  /* 0x0000002300237308 */ /* 0x000ea20000000800 */
[----:B0-----:R-:W-:-:S07]  /*57b0*/  FADD.FTZ R0, R34, R13 ;  /* 0x0000000d22007221 */ /* 0x001fce0000010000 */
[----:B------:R-:W0:Y:S01]  /*57c0*/  MUFU.EX2 R25, R25 ;  /* 0x0000001900197308 */ /* 0x000e220000000800 */
[----:B-1----:R-:W-:-:S07]  /*57d0*/  FADD.FTZ R12, R24, R21 ;  /* 0x00000015180c7221 */ /* 0x002fce0000010000 */
[----:B------:R-:W1:Y:S01]  /*57e0*/  MUFU.EX2 R38, R38 ;  /* 0x0000002600267308 */ /* 0x000e620000000800 */
[C---:B--2---:R-:W-:Y:S01]  /*57f0*/  FADD.FTZ R13, R35.reuse, R0 ;  /* 0x00000000230d7221 */ /* 0x044fe20000010000 */
[----:B------:R-:W-:Y:S01]  /*5800*/  F2FP.F16.F32.PACK_AB R197, R35, R34 ;  /* 0x0000002223c5723e */ /* 0x000fe200000000ff */
[--C-:B------:R-:W-:Y:S02]  /*5810*/  IMAD.MOV.U32 R35, RZ, RZ, R151.reuse ;  /* 0x000000ffff237224 */ /* 0x100fe400078e0097 */
[----:B------:R-:W-:-:S03]  /*5820*/  IMAD.MOV.U32 R34, RZ, RZ, R151 ;  /* 0x000000ffff227224 */ /* 0x000fc600078e0097 */
[----:B------:R-:W2:Y:S01]  /*5830*/  MUFU.EX2 R28, R28 ;  /* 0x0000001c001c7308 */ /* 0x000ea20000000800 */
[C---:B0-----:R-:W-:Y:S01]  /*5840*/  FADD.FTZ R21, R25.reuse, R12 ;  /* 0x0000000c19157221 */ /* 0x041fe20000010000 */
[----:B------:R-:W-:Y:S01]  /*5850*/  F2FP.F16.F32.PACK_AB R192, R25, R24 ;  /* 0x0000001819c0723e */ /* 0x000fe200000000ff */
[--C-:B------:R-:W-:Y:S02]  /*5860*/  IMAD.MOV.U32 R25, RZ, RZ, R151.reuse ;  /* 0x000000ffff197224 */ /* 0x100fe400078e0097 */
[----:B------:R-:W-:-:S03]  /*5870*/  IMAD.MOV.U32 R24, RZ, RZ, R151 ;  /* 0x000000ffff187224 */ /* 0x000fc600078e0097 */
[----:B------:R-:W0:Y:S01]  /*5880*/  MUFU.EX2 R39, R39 ;  /* 0x0000002700277308 */ /* 0x000e220000000800 */
[----:B-1----:R-:W-:-:S07]  /*5890*/  FADD.FTZ R0, R38, R13 ;  /* 0x0000000d26007221 */ /* 0x002fce0000010000 */
[----:B------:R-:W1:Y:S01]  /*58a0*/  MUFU.EX2 R26, R26 ;  /* 0x0000001a001a7308 */ /* 0x000e620000000800 */
[----:B--2---:R-:W-:-:S07]  /*58b0*/  FADD.FTZ R12, R28, R21 ;  /* 0x000000151c0c7221 */ /* 0x004fce0000010000 */
        /* <DEDUP_REMOVED lines=8> */
[C---:B--2---:R-:W-:Y:S01]  /*5940*/  FADD.FTZ R13, R15.reuse, R12 ;  /* 0x0000000c0f0d7221 */ /* 0x044fe20000010000 */
[----:B------:R-:W-:Y:S01]  /*5950*/  F2FP.F16.F32.PACK_AB R194, R15, R28 ;  /* 0x0000001c0fc2723e */ /* 0x000fe200000000ff */
[----:B------:R-:W-:-:S05]  /*5960*/  IMAD.MOV.U32 R28, RZ, RZ, R151 ;  /* 0x000000ffff1c7224 */ /* 0x000fca00078e0097 */
[----:B------:R2:W3:Y:S01]  /*5970*/  MUFU.EX2 R195, R2 ;  /* 0x0000000200c37308 */ /* 0x0004e20000000800 */
[C---:B0-----:R-:W-:Y:S01]  /*5980*/  FADD.FTZ R15, R27.reuse, R0 ;  /* 0x000000001b0f7221 */ /* 0x041fe20000010000 */
[----:B------:R-:W-:Y:S01]  /*5990*/  F2FP.F16.F32.PACK_AB R193, R27, R26 ;  /* 0x0000001a1bc1723e */ /* 0x000fe200000000ff */
[----:B------:R-:W-:Y:S02]  /*59a0*/  IMAD.MOV.U32 R0, RZ, RZ, 0x3f800000 ;  /* 0x3f800000ff007424 */ /* 0x000fe400078e00ff */
[--C-:B------:R-:W-:Y:S02]  /*59b0*/  IMAD.MOV.U32 R27, RZ, RZ, R151.reuse ;  /* 0x000000ffff1b7224 */ /* 0x100fe400078e0097 */
[----:B------:R-:W-:Y:S02]  /*59c0*/  IMAD.MOV.U32 R26, RZ, RZ, R151 ;  /* 0x000000ffff1a7224 */ /* 0x000fe400078e0097 */
[----:B-1----:R-:W-:Y:S01]  /*59d0*/  FADD.FTZ R12, R30, R15 ;  /* 0x0000000f1e0c7221 */ /* 0x002fe20000010000 */
[----:B--2---:R-:W-:-:S03]  /*59e0*/  IMAD.MOV.U32 R2, RZ, RZ, 0x3f800000 ;  /* 0x3f800000ff027424 */ /* 0x004fc600078e00ff */
[C---:B---3--:R-:W-:Y:S01]  /*59f0*/  FADD.FTZ R12, R195.reuse, R12 ;  /* 0x0000000cc30c7221 */ /* 0x048fe20000010000 */
[----:B------:R-:W-:Y:S01]  /*5a00*/  F2FP.F16.F32.PACK_AB R195, R195, R30 ;  /* 0x0000001ec3c3723e */ /* 0x000fe200000000ff */
[----:B------:R-:W-:Y:S01]  /*5a10*/  IMAD.MOV.U32 R30, RZ, RZ, R151 ;  /* 0x000000ffff1e7224 */ /* 0x000fe200078e0097 */
[----:B------:R-:W-:Y:S06]  /*5a20*/  @!P2 BRA `(.L_x_194) ;  /* 0x0000003c0098a947 */ /* 0x000fec0003800000 */
[----:B------:R-:W-:Y:S01]  /*5a30*/  R2UR UR7, R16 ;  /* 0x00000000100772ca */ /* 0x000fe200000e0000 */
[----:B------:R-:W-:Y:S01]  /*5a40*/  IMAD.MOV.U32 R20, RZ, RZ, R3 ;  /* 0x000000ffff147224 */ /* 0x000fe200078e0003 */
[----:B------:R-:W-:Y:S01]  /*5a50*/  CS2R R150, SRZ ;  /* 0x0000000000967805 */ /* 0x000fe2000001ff00 */
[----:B------:R-:W-:Y:S01]  /*5a60*/  IMAD.MOV.U32 R15, RZ, RZ, R4 ;  /* 0x000000ffff0f7224 */ /* 0x000fe200078e0004 */
[----:B------:R-:W-:Y:S01]  /*5a70*/  CS2R R146, SRZ ;  /* 0x0000000000927805 */ /* 0x000fe2000001ff00 */
[----:B------:R-:W-:Y:S01]  /*5a80*/  IMAD.MOV.U32 R21, RZ, RZ, R17 ;  /* 0x000000ffff157224 */ /* 0x000fe200078e0011 */
[----:B------:R-:W-:Y:S01]  /*5a90*/  CS2R R142, SRZ ;  /* 0x00000000008e7805 */ /* 0x000fe2000001ff00 */
[----:B------:R-:W-:Y:S01]  /*5aa0*/  IMAD.MOV.U32 R0, RZ, RZ, 0x3f800000 ;  /* 0x3f800000ff007424 */ /* 0x000fe200078e00ff */
        /* <DEDUP_REMOVED lines=60> */
[----:B------:R-:W-:-:S07]  /*5e70*/  CS2R R24, SRZ ;  /* 0x0000000000187805 */ /* 0x000fce000001ff00 */
.L_x_203:
[----:B------:R-:W-:-:S04]  /*5e80*/  UIADD3 UR6, UR7, 0x1, URZ ;  /* 0x0000000107067890 */ /* 0x000fc8000fffe03f */
[----:B------:R-:W-:-:S04]  /*5e90*/  UISETP.NE.AND UP0, UPT, UR6, 0x2, UPT ;  /* 0x000000020600788c */ /* 0x000fc8000bf05270 */
[----:B------:R-:W-:Y:S02]  /*5ea0*/  USEL UR10, URZ, 0x1, UP0 ;  /* 0x000000013f0a7887 */ /* 0x000fe40008000000 */
[----:B------:R-:W-:-:S04]  /*5eb0*/  USEL UR6, UR6, URZ, UP0 ;  /* 0x0000003f06067287 */ /* 0x000fc80008000000 */
[----:B------:R-:W-:Y:S02]  /*5ec0*/  LOP3.LUT R17, R21, UR10, RZ, 0x3c, !PT ;  /* 0x0000000a15117c12 */ /* 0x000fe4000f8e3cff */
[----:B------:R-:W-:Y:S01]  /*5ed0*/  IMAD.U32 R16, RZ, RZ, UR6 ;  /* 0x00000006ff107e24 */ /* 0x000fe2000f8e00ff */
[----:B------:R-:W-:Y:S06]  /*5ee0*/  @!P0 BRA `(.L_x_195) ;  /* 0x0000000000048947 */ /* 0x000fec0003800000 */
[----:B------:R-:W-:Y:S01]  /*5ef0*/  BPT.TRAP 0x1 ;  /* 0x000000040000795c */ /* 0x000fe20000300000 */
.L_x_195:
[----:B------:R-:W0:Y:S01]  /*5f00*/  S2UR UR11, SR_CgaCtaId ;  /* 0x00000000000b79c3 */ /* 0x000e220000008800 */
[----:B------:R-:W-:Y:S01]  /*5f10*/  UMOV UR10, 0x400 ;  /* 0x00000400000a7882 */ /* 0x000fe20000000000 */
[----:B------:R-:W-:Y:S01]  /*5f20*/  SHF.L.U32 R3, R17, 0x1f, RZ ;  /* 0x0000001f11037819 */ /* 0x000fe200000006ff */
[----:B0-----:R-:W-:-:S06]  /*5f30*/  ULEA UR10, UR11, UR10, 0x18 ;  /* 0x0000000a0b0a7291 */ /* 0x001fcc000f8ec03f */
[----:B------:R-:W-:-:S05]  /*5f40*/  IMAD.U32 R5, RZ, RZ, UR10 ;  /* 0x0000000aff057e24 */ /* 0x000fca000f8e00ff */
[----:B------:R-:W-:-:S13]  /*5f50*/  R2UR UR60, R5 ;  /* 0x00000000053c72ca */ /* 0x000fda00000e0000 */
[----:B------:R-:W-:-:S09]  /*5f60*/  ULEA UR60, UR6, UR60, 0x3 ;  /* 0x0000003c063c7291 */ /* 0x000fd2000f8e183f */
[----:B------:R0:W1:Y:S01]  /*5f70*/  SYNCS.PHASECHK.TRANS64.TRYWAIT P2, [UR60+0x38830], R3 ;  /* 0x03883003ff0075a7 */ /* 0x000062000804017c */
[----:B------:R-:W-:Y:S05]  /*5f80*/  @!P0 BRA `(.L_x_196) ;  /* 0x0000000000048947 */ /* 0x000fea0003800000 */
[----:B------:R-:W-:Y:S01]  /*5f90*/  BPT.TRAP 0x1 ;  /* 0x000000040000795c */ /* 0x000fe20000300000 */
.L_x_196:
[----:B-1----:R-:W-:Y:S05]  /*5fa0*/  @P2 BRA `(.L_x_197) ;  /* 0x0000000000082947 */ /* 0x002fea0003800000 */
[----:B------:R-:W1:Y:S02]  /*5fb0*/  SYNCS.PHASECHK.TRANS64.TRYWAIT P2, [UR60+0x38830], R3 ;  /* 0x03883003ff0075a7 */ /* 0x000e64000804017c */
[----:B-1----:R-:W-:Y:S05]  /*5fc0*/  @!P2 BRA `(.L_x_198) ;  /* 0x0000010c00eca947 */ /* 0x002fea0003800000 */
.L_x_197:
[----:B------:R-:W-:Y:S01]  /*5fd0*/  R2UR UR10, R14 ;  /* 0x000000000e0a72ca */ /* 0x000fe200000e0000 */
[----:B------:R-:W-:Y:S01]  /*5fe0*/  WARPGROUP.ARRIVE ;  /* 0x00000000000079c5 */ /* 0x000fe20000000000 */
[----:B------:R-:W-:Y:S01]  /*5ff0*/  R2UR UR6, R16 ;  /* 0x00000000100672ca */ /* 0x000fe200000e0000 */
[----:B------:R-:W-:Y:S01]  /*6000*/  UMOV UR51, 0x40000040 ;  /* 0x4000004000337882 */ /* 0x000fe20000000000 */
[----:B01----:R-:W-:Y:S01]  /*6010*/  MOV R3, UR49 ;  /* 0x0000003100037c02 */ /* 0x003fe20008000f00 */
[----:B------:R-:W-:Y:S01]  /*6020*/  UMOV UR49, UR57 ;  /* 0x0000003900317c82 */ /* 0x000fe20008000000 */
[----:B------:R-:W-:Y:S01]  /*6030*/  MOV R4, UR48 ;  /* 0x0000003000047c02 */ /* 0x000fe20008000f00 */
[----:B------:R-:W-:Y:S01]  /*6040*/  UMOV UR48, UR56 ;  /* 0x0000003800307c82 */ /* 0x000fe20008000000 */
[----:B------:R-:W-:Y:S01]  /*6050*/  UMOV UR52, UR56 ;  /* 0x0000003800347c82 */ /* 0x000fe20008000000 */
[----:B------:R-:W-:Y:S01]  /*6060*/  UMOV UR53, UR57 ;  /* 0x0000003900357c82 */ /* 0x000fe20008000000 */
[----:B------:R-:W-:Y:S01]  /*6070*/  UMOV UR55, 0x40000040 ;  /* 0x4000004000377882 */ /* 0x000fe20000000000 */
[----:B------:R-:W-:Y:S01]  /*6080*/  UMOV UR59, 0x40000040 ;  /* 0x40000040003b7882 */ /* 0x000fe20000000000 */
[----:B------:R-:W-:Y:S01]  /*6090*/  R2UR UR18, R10 ;  /* 0x000000000a1272ca */ /* 0x000fe200000e0000 */
[----:B------:R-:W-:Y:S01]  /*60a0*/  UMOV UR23, 0x40000040 ;  /* 0x4000004000177882 */ /* 0x000fe20000000000 */
[----:B------:R-:W-:Y:S01]  /*60b0*/  R2UR UR19, R11 ;  /* 0x000000000b1372ca */ /* 0x000fe200000e0000 */
[----:B------:R-:W-:Y:S01]  /*60c0*/  UIMAD UR6, UR6, 0xa00, UR10 ;  /* 0x00000a00060678a4 */ /* 0x000fe2000f8e020a */
[----:B------:R-:W-:Y:S01]  /*60d0*/  R2UR UR14, R8 ;  /* 0x00000000080e72ca */ /* 0x000fe200000e0000 */
[----:B------:R-:W-:Y:S01]  /*60e0*/  UMOV UR27, 0x40000040 ;  /* 0x40000040001b7882 */ /* 0x000fe20000000000 */
[----:B------:R-:W-:Y:S01]  /*60f0*/  R2UR UR15, R9 ;  /* 0x00000000090f72ca */ /* 0x000fe200000e0000 */
[----:B------:R-:W-:Y:S01]  /*6100*/  UIADD3 UR54, UR6, 0x80, URZ ;  /* 0x0000008006367890 */ /* 0x000fe2000fffe03f */
[-C--:B------:R-:W-:Y:S01]  /*6110*/  FMUL.FTZ R24, R24, R2.reuse ;  /* 0x0000000218187220 */ /* 0x080fe20000410000 */
[----:B------:R-:W-:Y:S01]  /*6120*/  UIADD3 UR58, UR6, 0x100, URZ ;  /* 0x00000100063a7890 */ /* 0x000fe2000fffe03f */
[-C--:B------:R-:W-:Y:S01]  /*6130*/  FMUL.FTZ R25, R25, R2.reuse ;  /* 0x0000000219197220 */ /* 0x080fe20000410000 */
[----:B------:R-:W-:Y:S01]  /*6140*/  UMOV UR50, UR6 ;  /* 0x0000000600327c82 */ /* 0x000fe20008000000 */
[----:B------:R-:W-:Y:S01]  /*6150*/  UIADD3 UR10, UR6, 0x180, URZ ;  /* 0x00000180060a7890 */ /* 0x000fe2000fffe03f */
[----:B------:R-:W-:Y:S01]  /*6160*/  HGMMA.64x16x16.F32 R184, gdesc[UR48], RZ, !UPT, gsb0 ;  /* 0x0020000030b879f0 */ /* 0x000fe2000c0008ff */
[----:B------:R-:W-:Y:S01]  /*6170*/  UIADD3 UR11, UR6, 0x200, URZ ;  /* 0x00000200060b7890 */ /* 0x000fe2000fffe03f */
[----:B------:R-:W-:Y:S01]  /*6180*/  R2UR UR49, R3 ;  /* 0x00000000033172ca */ /* 0x000fe200000e0000 */
[----:B------:R-:W-:Y:S01]  /*6190*/  UIADD3 UR22, UR6, 0x286, URZ ;  /* 0x0000028606167890 */ /* 0x000fe2000fffe03f */
[----:B------:R-:W-:Y:S01]  /*61a0*/  R2UR UR48, R4 ;  /* 0x00000000043072ca */ /* 0x000fe200000e0000 */
[----:B------:R-:W-:Y:S01]  /*61b0*/  UIADD3 UR26, UR6, 0x500, URZ ;  /* 0x00000500061a7890 */ /* 0x000fe2000fffe03f */
[-C--:B------:R-:W-:Y:S01]  /*61c0*/  FMUL.FTZ R28, R28, R2.reuse ;  /* 0x000000021c1c7220 */ /* 0x080fe20000410000 */
        /* <DEDUP_REMOVED lines=53> */
[----:B------:R-:W-:Y:S01]  /*6520*/  UMOV UR52, UR56 ;  /* 0x0000003800347c82 */ /* 0x000fe20008000000 */
[----:B------:R-:W-:Y:S01]  /*6530*/  UMOV UR53, UR57 ;  /* 0x0000003900357c82 */ /* 0x000fe20008000000 */
[----:B------:R-:W-:Y:S01]  /*6540*/  UMOV UR54, UR10 ;  /* 0x0000000a00367c82 */ /* 0x000fe20008000000 */
[----:B------:R-:W-:Y:S01]  /*6550*/  UMOV UR55, 0x40000040 ;  /* 0x4000004000377882 */ /* 0x000fe20000000000 */
[----:B------:R-:W-:Y:S01]  /*6560*/  UIADD3 UR10, UR6, 0x82, URZ ;  /* 0x00000082060a7890 */ /* 0x000fe2000fffe03f */
        /* <DEDUP_REMOVED lines=102> */
[----:B------:R-:W-:Y:S01]  /*6bd0*/  HGMMA.64x16x16.F32 R152, gdesc[UR56], RZ, !UPT, gsb0 ;  /* 0x00200000389879f0 */ /* 0x000fe2000c0008ff */
        /* <DEDUP_REMOVED lines=458> */
.L_x_199:
[----:B------:R-:W-:Y:S01]  /*8880*/  IMAD.U32 R2, RZ, RZ, UR7 ;  /* 0x00000007ff027e24 */ /* 0x000fe2000f8e00ff */
[----:B------:R-:W-:-:S03]  /*8890*/  SHF.L.U32 R0, R21, 0x1f, RZ ;  /* 0x0000001f15007819 */ /* 0x000fc600000006ff */
[----:B------:R-:W-:-:S04]  /*88a0*/  IMAD R21, R2, 0x8, R5 ;  /* 0x0000000802157824 */ /* 0x000fc800078e0205 */
[----:B------:R0:W1:Y:S01]  /*88b0*/  SYNCS.PHASECHK.TRANS64.TRYWAIT P2, [R21+URZ+0x38850], R0 ;  /* 0x03885000150075a7 */ /* 0x000062000804017f */
[----:B------:R-:W-:Y:S05]  /*88c0*/  @!P0 BRA `(.L_x_200) ;  /* 0x0000000000048947 */ /* 0x000fea0003800000 */
[----:B------:R-:W-:Y:S01]  /*88d0*/  BPT.TRAP 0x1 ;  /* 0x000000040000795c */ /* 0x000fe20000300000 */
.L_x_200:
[----:B-1----:R-:W-:Y:S05]  /*88e0*/  @P2 BRA `(.L_x_201) ;  /* 0x0000000000082947 */ /* 0x002fea0003800000 */
[----:B------:R-:W1:Y:S02]  /*88f0*/  SYNCS.PHASECHK.TRANS64.TRYWAIT P2, [R21+URZ+0x38850], R0 ;  /* 0x03885000150075a7 */ /* 0x000e64000804017f */
[----:B-1----:R-:W-:Y:S05]  /*8900*/  @!P2 BRA `(.L_x_202) ;  /* 0x000000e400b4a947 */ /* 0x002fea0003800000 */
.L_x_201:
[----:B------:R-:W-:Y:S01]  /*8910*/  R2UR UR6, R5 ;  /* 0x00000000050672ca */ /* 0x000fe200000e0000 */
[----:B------:R-:W-:Y:S01]  /*8920*/  WARPGROUP.ARRIVE ;  /* 0x00000000000079c5 */ /* 0x000fe20000000000 */
[----:B01----:R-:W-:Y:S01]  /*8930*/  FMNMX.FTZ R0, R184, R15, !PT ;  /* 0x0000000fb8007209 */ /* 0x003fe20007810000 */
[----:B------:R-:W-:Y:S01]  /*8940*/  ULDC UR11, c[0x0][0x988] ;  /* 0x00026200000b7ab9 */ /* 0x000fe20000000800 */
[----:B------:R-:W-:Y:S01]  /*8950*/  @!P1 VIADD R21, R21, 0x38860 ;  /* 0x0003886015159836 */ /* 0x000fe20000000000 */
[----:B------:R-:W-:Y:S01]  /*8960*/  VOTEU.ALL UP0, P1 ;  /* 0x00000000003f7886 */ /* 0x000fe20000800000 */
[----:B------:R-:W-:-:S04]  /*8970*/  FMNMX.FTZ R0, R185, R0, !PT ;  /* 0x00000000b9007209 */ /* 0x000fc80007810000 */
[----:B------:R-:W-:Y:S01]  /*8980*/  FMNMX.FTZ R0, R188, R0, !PT ;  /* 0x00000000bc007209 */ /* 0x000fe20007810000 */
[----:B------:R-:W-:Y:S02]  /*8990*/  @!UP0 UIADD3 UR60, UR60, 0x38840, URZ ;  /* 0x000388403c3c8890 */ /* 0x000fe4000fffe03f */
[----:B------:R-:W-:Y:S01]  /*89a0*/  UIADD3 UR6, UR6, 0x400, URZ ;  /* 0x0000040006067890 */ /* 0x000fe2000fffe03f */
[----:B------:R-:W-:Y:S01]  /*89b0*/  FMNMX.FTZ R0, R189, R0, !PT ;  /* 0x00000000bd007209 */ /* 0x000fe20007810000 */
[----:B------:R-:W-:Y:S02]  /*89c0*/  @!UP0 UPRMT UR60, URZ, 0x654, UR60 ;  /* 0x000006543f3c8896 */ /* 0x000fe4000800003c */
[----:B------:R-:W-:Y:S01]  /*89d0*/  USHF.R.U32.HI UR6, URZ, 0x4, UR6 ;  /* 0x000000043f067899 */ /* 0x000fe20008011606 */
[----:B------:R-:W-:-:S03]  /*89e0*/  FMNMX.FTZ R0, R176, R0, !PT ;  /* 0x00000000b0007209 */ /* 0x000fc60007810000 */
[----:B------:R-:W-:Y:S01]  /*89f0*/  ULOP3.LUT UR6, UR6, 0x3fff, URZ, 0xc0, !UPT ;  /* 0x00003fff06067892 */ /* 0x000fe2000f8ec03f */
[----:B------:R-:W-:-:S03]  /*8a00*/  FMNMX.FTZ R0, R177, R0, !PT ;  /* 0x00000000b1007209 */ /* 0x000fc60007810000 */
[----:B------:R-:W-:Y:S01]  /*8a10*/  ULOP3.LUT UR6, UR6, 0x2800000, URZ, 0xfc, !UPT ;  /* 0x0280000006067892 */ /* 0x000fe2000f8efc3f */
[----:B------:R-:W-:-:S03]  /*8a20*/  FMNMX.FTZ R0, R180, R0, !PT ;  /* 0x00000000b4007209 */ /* 0x000fc60007810000 */
[----:B------:R-:W-:Y:S01]  /*8a30*/  UIMAD UR10, UR7, 0xa00, UR6 ;  /* 0x00000a00070a78a4 */ /* 0x000fe2000f8e0206 */
[----:B------:R-:W-:Y:S02]  /*8a40*/  FMNMX.FTZ R0, R181, R0, !PT ;  /* 0x00000000b5007209 */ /* 0x000fe40007810000 */
[----:B------:R-:W-:Y:S02]  /*8a50*/  UMOV UR7, 0x40000040 ;  /* 0x4000004000077882 */ /* 0x000fe40000000000 */
[----:B------:R-:W-:Y:S02]  /*8a60*/  FMNMX.FTZ R0, R168, R0, !PT ;  /* 0x00000000a8007209 */ /* 0x000fe40007810000 */
[----:B------:R-:W-:Y:S02]  /*8a70*/  UMOV UR6, UR10 ;  /* 0x0000000a00067c82 */ /* 0x000fe40008000000 */
[----:B------:R-:W-:Y:S01]  /*8a80*/  HGMMA.64x256x16.F32 R24, R208, gdesc[UR4].tnspB, R24, gsb0 ;  /* 0x43e00004d0187df0 */ /* 0x000fe20008000818 */
[----:B------:R-:W-:Y:S01]  /*8a90*/  UIADD3 UR6, UR10, 0x80, URZ ;  /* 0x000000800a067890 */ /* 0x000fe2000fffe03f */
[----:B------:R-:W-:Y:S01]  /*8aa0*/  FMNMX.FTZ R0, R169, R0, !PT ;  /* 0x00000000a9007209 */ /* 0x000fe20007810000 */
[----:B------:R-:W-:-:S03]  /*8ab0*/  UMOV UR7, 0x40000040 ;  /* 0x4000004000077882 */ /* 0x000fc60000000000 */
        /* <DEDUP_REMOVED lines=9> */
[----:B------:R-:W-:-:S05]  /*8b50*/  FMNMX.FTZ R0, R157, R0, !PT ;  /* 0x000000009d007209 */ /* 0x000fca0007810000 */
[----:B------:R-:W0:Y:S02]  /*8b60*/  SHFL.BFLY PT, R2, R0, 0x2, 0x1f ;  /* 0x0c401f0000027f89 */ /* 0x000e2400000e0000 */
[----:B0-----:R-:W-:Y:S02]  /*8b70*/  FMNMX.FTZ R2, R0, R2, !PT ;  /* 0x0000000200027209 */ /* 0x001fe40007810000 */
[----:B------:R-:W-:-:S03]  /*8b80*/  FMNMX.FTZ R0, R186, R20, !PT ;  /* 0x00000014ba007209 */ /* 0x000fc60007810000 */
[----:B------:R-:W0:Y:S01]  /*8b90*/  SHFL.BFLY PT, R4, R2, 0x1, 0x1f ;  /* 0x0c201f0002047f89 */ /* 0x000e2200000e0000 */
[----:B------:R-:W-:-:S04]  /*8ba0*/  FMNMX.FTZ R0, R187, R0, !PT ;  /* 0x00000000bb007209 */ /* 0x000fc80007810000 */
[----:B------:R-:W-:-:S04]  /*8bb0*/  FMNMX.FTZ R0, R190, R0, !PT ;  /* 0x00000000be007209 */ /* 0x000fc80007810000 */
[----:B------:R-:W-:-:S04]  /*8bc0*/  FMNMX.FTZ R3, R191, R0, !PT ;  /* 0x00000000bf037209 */ /* 0x000fc80007810000 */
[----:B------:R-:W-:-:S04]  /*8bd0*/  FMNMX.FTZ R3, R178, R3, !PT ;  /* 0x00000003b2037209 */ /* 0x000fc80007810000 */
[----:B------:R-:W-:-:S04]  /*8be0*/  FMNMX.FTZ R3, R179, R3, !PT ;  /* 0x00000003b3037209 */ /* 0x000fc80007810000 */
[----:B------:R-:W-:Y:S02]  /*8bf0*/  FMNMX.FTZ R3, R182, R3, !PT ;  /* 0x00000003b6037209 */ /* 0x000fe40007810000 */
[----:B0-----:R-:W-:Y:S02]  /*8c00*/  FMNMX.FTZ R4, R2, R4, !PT ;  /* 0x0000000402047209 */ /* 0x001fe40007810000 */
[----:B------:R-:W-:-:S03]  /*8c10*/  FMNMX.FTZ R3, R183, R3, !PT ;  /* 0x00000003b7037209 */ /* 0x000fc60007810000 */
[----:B------:R-:W-:Y:S01]  /*8c20*/  FADD.FTZ R2, -R4, R15 ;  /* 0x0000000f04027221 */ /* 0x000fe20000010100 */
        /* <DEDUP_REMOVED lines=33> */
[----:B------:R-:W-:Y:S01]  /*8e40*/  UMOV UR6, UR11 ;  /* 0x0000000b00067c82 */ /* 0x000fe20008000000 */
[----:B------:R-:W-:Y:S01]  /*8e50*/  R2UR UR7, R18 ;  /* 0x00000000120772ca */ /* 0x000fe200000e0000 */
[----:B------:R-:W-:Y:S01]  /*8e60*/  FMUL.FTZ R0, R4, UR6 ;  /* 0x0000000604007c20 */ /* 0x000fe20008410000 */
[----:B------:R-:W-:-:S03]  /*8e70*/  FMUL.FTZ R2, R2, UR6 ;  /* 0x0000000602027c20 */ /* 0x000fc60008410000 */
[--C-:B------:R-:W-:Y:S01]  /*8e80*/  FFMA.FTZ R206, R180, UR6, -R0.reuse ;  /* 0x00000006b4ce7c23 */ /* 0x100fe20008010800 */
[--C-:B------:R-:W-:Y:S01]  /*8e90*/  FFMA.FTZ R202, R172, UR6, -R0.reuse ;  /* 0x00000006acca7c23 */ /* 0x100fe20008010800 */
[----:B------:R-:W0:Y:S01]  /*8ea0*/  SHFL.BFLY PT, R180, R3, 0x2, 0x1f ;  /* 0x0c401f0003b47f89 */ /* 0x000e2200000e0000 */
[--C-:B------:R-:W-:Y:S01]  /*8eb0*/  FFMA.FTZ R204, R176, UR6, -R0.reuse ;  /* 0x00000006b0cc7c23 */ /* 0x100fe20008010800 */
        /* <DEDUP_REMOVED lines=12> */
[----:B------:R-:W-:Y:S01]  /*8f80*/  FFMA.FTZ R161, R165, UR6, -R0 ;  /* 0x00000006a5a17c23 */ /* 0x000fe20008010800 */
[----:B------:R-:W-:Y:S01]  /*8f90*/  MUFU.EX2 R2, R2 ;  /* 0x0000000200027308 */ /* 0x000fe20000000800 */
[----:B------:R-:W-:Y:S01]  /*8fa0*/  UISETP.GT.AND UP0, UPT, UR61, UR7, UPT ;  /* 0x000000073d00728c */ /* 0x000fe2000bf04270 */
[----:B------:R-:W-:Y:S01]  /*8fb0*/  R2UR UR7, R16 ;  /* 0x00000000100772ca */ /* 0x000fe200000e0000 */
[----:B------:R-:W-:-:S04]  /*8fc0*/  UIADD3 UR61, UR61, -0x1, URZ ;  /* 0xffffffff3d3d7890 */ /* 0x000fc8000fffe03f */
[----:B------:R-:W-:Y:S01]  /*8fd0*/  PLOP3.LUT P2, PT, PT, PT, UP0, 0x80, 0x0 ;  /* 0x000000000000781c */ /* 0x000fe20003f4f008 */
[----:B------:R-:W1:Y:S01]  /*8fe0*/  MUFU.EX2 R208, R208 ;  /* 0x000000d000d07308 */ /* 0x000e620000000800 */
[----:B0-----:R-:W-:-:S05]  /*8ff0*/  FMNMX.FTZ R3, R3, R180, !PT ;  /* 0x000000b403037209 */ /* 0x001fca0007810000 */
[----:B------:R-:W0:Y:S02]  /*9000*/  SHFL.BFLY PT, R172, R3, 0x1, 0x1f ;  /* 0x0c201f0003ac7f89 */ /* 0x000e2400000e0000 */
[----:B------:R-:W2:Y:S08]  /*9010*/  MUFU.EX2 R15, R15 ;  /* 0x0000000f000f7308 */ /* 0x000eb00000000800 */
[----:B------:R-:W-:Y:S01]  /*9020*/  MUFU.EX2 R210, R210 ;  /* 0x000000d200d27308 */ /* 0x000fe20000000800 */
[----:B-1----:R-:W-:-:S07]  /*9030*/  FFMA.FTZ R13, R2, R13, R208 ;  /* 0x0000000d020d7223 */ /* 0x002fce00000100d0 */
[----:B------:R-:W-:Y:S01]  /*9040*/  MUFU.EX2 R184, R184 ;  /* 0x000000b800b87308 */ /* 0x000fe20000000800 */
[C---:B--2---:R-:W-:Y:S01]  /*9050*/  FADD.FTZ R13, R15.reuse, R13 ;  /* 0x0000000d0f0d7221 */ /* 0x044fe20000010000 */
[----:B------:R-:W-:Y:S01]  /*9060*/  F2FP.F16.F32.PACK_AB R208, R15, R208 ;  /* 0x000000d00fd0723e */ /* 0x000fe200000000ff */
[----:B------:R-:W-:Y:S01]  /*9070*/  IMAD.MOV.U32 R15, RZ, RZ, R4 ;  /* 0x000000ffff0f7224 */ /* 0x000fe200078e0004 */
[----:B0-----:R-:W-:-:S04]  /*9080*/  FMNMX.FTZ R3, R3, R172, !PT ;  /* 0x000000ac03037209 */ /* 0x001fc80007810000 */
[----:B------:R-:W-:Y:S08]  /*9090*/  MUFU.EX2 R204, R204 ;  /* 0x000000cc00cc7308 */ /* 0x000ff00000000800 */
        /* <DEDUP_REMOVED lines=10> */
[----:B------:R-:W-:Y:S01]  /*9140*/  MUFU.EX2 R161, R161 ;  /* 0x000000a100a17308 */ /* 0x000fe20000000800 */
[----:B------:R-:W-:-:S02]  /*9150*/  WARPGROUP.DEPBAR.LE gsb0, 0x0 ;  /* 0x00008000000079c5 */ /* 0x000fc40000010000 */
[--C-:B------:R-:W-:Y:S01]  /*9160*/  FFMA.FTZ R192, R152, UR6, -R0.reuse ;  /* 0x0000000698c07c23 */ /* 0x100fe20008010800 */
[----:B------:R-:W-:Y:S01]  /*9170*/  FFMA.FTZ R152, R153, UR6, -R0 ;  /* 0x0000000699987c23 */ /* 0x000fe20008010800 */
[----:B------:R-:W-:Y:S01]  /*9180*/  FADD.FTZ R153, -R3, R20 ;  /* 0x0000001403997221 */ /* 0x000fe20000010100 */
[--C-:B------:R-:W-:Y:S01]  /*9190*/  FFMA.FTZ R194, R156, UR6, -R0.reuse ;  /* 0x000000069cc27c23 */ /* 0x100fe20008010800 */
[----:B------:R-:W-:Y:S01]  /*91a0*/  FFMA.FTZ R0, R157, UR6, -R0 ;  /* 0x000000069d007c23 */ /* 0x000fe20008010800 */
[----:B------:R-:W-:Y:S01]  /*91b0*/  @!P1 SYNCS.ARRIVE.TRANS64.RED.A1T0 RZ, [UR60], RZ ;  /* 0x000000ffffff99a7 */ /* 0x000fe2000810043c */
[----:B------:R-:W-:Y:S01]  /*91c0*/  FMUL.FTZ R153, R153, UR6 ;  /* 0x0000000699997c20 */ /* 0x000fe20008410000 */
[----:B------:R-:W-:Y:S08]  /*91d0*/  MUFU.EX2 R192, R192 ;  /* 0x000000c000c07308 */ /* 0x000ff00000000800 */
[----:B------:R-:W-:Y:S08]  /*91e0*/  MUFU.EX2 R20, R0 ;  /* 0x0000000000147308 */ /* 0x000ff00000000800 */
[----:B------:R0:W-:Y:S08]  /*91f0*/  MUFU.EX2 R0, R153 ;  /* 0x0000009900007308 */ /* 0x0001f00000000800 */
[----:B------:R-:W-:Y:S01]  /*9200*/  MUFU.EX2 R152, R152 ;  /* 0x0000009800987308 */ /* 0x000fe20000000800 */
[----:B0-----:R-:W-:-:S04]  /*9210*/  FMUL.FTZ R153, R3, UR6 ;  /* 0x0000000603997c20 */ /* 0x001fc80008410000 */
[--C-:B------:R-:W-:Y:S01]  /*9220*/  FFMA.FTZ R209, R186, UR6, -R153.reuse ;  /* 0x00000006bad17c23 */ /* 0x100fe20008010899 */
[--C-:B------:R-:W-:Y:S01]  /*9230*/  FFMA.FTZ R156, R187, UR6, -R153.reuse ;  /* 0x00000006bb9c7c23 */ /* 0x100fe20008010899 */
[--C-:B------:R-:W-:Y:S01]  /*9240*/  FFMA.FTZ R211, R190, UR6, -R153.reuse ;  /* 0x00000006bed37c23 */ /* 0x100fe20008010899 */
[--C-:B------:R-:W-:Y:S01]  /*9250*/  FFMA.FTZ R164, R191, UR6, -R153.reuse ;  /* 0x00000006bfa47c23 */ /* 0x100fe20008010899 */
[--C-:B------:R-:W-:Y:S01]  /*9260*/  FFMA.FTZ R205, R178, UR6, -R153.reuse ;  /* 0x00000006b2cd7c23 */ /* 0x100fe20008010899 */
[--C-:B------:R-:W-:Y:S01]  /*9270*/  FFMA.FTZ R157, R179, UR6, -R153.reuse ;  /* 0x00000006b39d7c23 */ /* 0x100fe20008010899 */
[----:B------:R-:W0:Y:S01]  /*9280*/  MUFU.EX2 R209, R209 ;  /* 0x000000d100d17308 */ /* 0x000e220000000800 */
[--C-:B------:R-:W-:Y:S01]  /*9290*/  FFMA.FTZ R207, R182, UR6, -R153.reuse ;  /* 0x00000006b6cf7c23 */ /* 0x100fe20008010899 */
[--C-:B------:R-:W-:Y:S01]  /*92a0*/  FFMA.FTZ R197, R162, UR6, -R153.reuse ;  /* 0x00000006a2c57c23 */ /* 0x100fe20008010899 */
[--C-:B------:R-:W-:Y:S01]  /*92b0*/  FFMA.FTZ R165, R183, UR6, -R153.reuse ;  /* 0x00000006b7a57c23 */ /* 0x100fe20008010899 */
[--C-:B------:R-:W-:Y:S01]  /*92c0*/  FFMA.FTZ R201, R170, UR6, -R153.reuse ;  /* 0x00000006aac97c23 */ /* 0x100fe20008010899 */
[--C-:B------:R-:W-:Y:S01]  /*92d0*/  FFMA.FTZ R171, R171, UR6, -R153.reuse ;  /* 0x00000006abab7c23 */ /* 0x100fe20008010899 */
[--C-:B------:R-:W-:Y:S01]  /*92e0*/  FFMA.FTZ R203, R174, UR6, -R153.reuse ;  /* 0x00000006aecb7c23 */ /* 0x100fe20008010899 */
[--C-:B------:R-:W-:Y:S01]  /*92f0*/  FFMA.FTZ R175, R175, UR6, -R153.reuse ;  /* 0x00000006afaf7c23 */ /* 0x100fe20008010899 */
[----:B------:R-:W1:Y:S01]  /*9300*/  MUFU.EX2 R156, R156 ;  /* 0x0000009c009c7308 */ /* 0x000e620000000800 */
[--C-:B------:R-:W-:Y:S01]  /*9310*/  FFMA.FTZ R163, R163, UR6, -R153.reuse ;  /* 0x00000006a3a37c23 */ /* 0x100fe20008010899 */
[--C-:B------:R-:W-:Y:S01]  /*9320*/  FFMA.FTZ R199, R166, UR6, -R153.reuse ;  /* 0x00000006a6c77c23 */ /* 0x100fe20008010899 */
[--C-:B------:R-:W-:Y:S01]  /*9330*/  FFMA.FTZ R167, R167, UR6, -R153.reuse ;  /* 0x00000006a7a77c23 */ /* 0x100fe20008010899 */
[--C-:B------:R-:W-:Y:S01]  /*9340*/  FFMA.FTZ R162, R154, UR6, -R153.reuse ;  /* 0x000000069aa27c23 */ /* 0x100fe20008010899 */
[--C-:B------:R-:W-:Y:S01]  /*9350*/  FFMA.FTZ R155, R155, UR6, -R153.reuse ;  /* 0x000000069b9b7c23 */ /* 0x100fe20008010899 */
[--C-:B------:R-:W-:Y:S01]  /*9360*/  FFMA.FTZ R158, R158, UR6, -R153.reuse ;  /* 0x000000069e9e7c23 */ /* 0x100fe20008010899 */
[----:B------:R-:W-:Y:S01]  /*9370*/  FFMA.FTZ R153, R159, UR6, -R153 ;  /* 0x000000069f997c23 */ /* 0x000fe20008010899 */
[----:B------:R-:W2:Y:S01]  /*9380*/  MUFU.EX2 R211, R211 ;  /* 0x000000d300d37308 */ /* 0x000ea20000000800 */
[----:B0-----:R-:W-:Y:S01]  /*9390*/  FFMA.FTZ R12, R0, R12, R209 ;  /* 0x0000000c000c7223 */ /* 0x001fe200000100d1 */
[----:B------:R-:W-:Y:S01]  /*93a0*/  FADD.FTZ R159, R210, R13 ;  /* 0x0000000dd29f7221 */ /* 0x000fe20000010000 */
[----:B------:R-:W-:-:S02]  /*93b0*/  @!P1 PRMT R170, RZ, 0x654, R21 ;  /* 0x00000654ffaa9816 */ /* 0x000fc40000000015 */
[C---:B------:R-:W-:Y:S01]  /*93c0*/  F2FP.F16.F32.PACK_AB R210, R184.reuse, R210 ;  /* 0x000000d2b8d2723e */ /* 0x040fe200000000ff */
[----:B------:R-:W-:Y:S01]  /*93d0*/  FADD.FTZ R159, R184, R159 ;  /* 0x0000009fb89f7221 */ /* 0x000fe20000010000 */
[----:B------:R0:W-:Y:S01]  /*93e0*/  @!P1 SYNCS.ARRIVE.TRANS64.RED.A1T0 RZ, [R170+URZ], RZ ;  /* 0x000000ffaaff99a7 */ /* 0x0001e2000810043f */
[----:B------:R-:W3:Y:S01]  /*93f0*/  MUFU.EX2 R164, R164 ;  /* 0x000000a400a47308 */ /* 0x000ee20000000800 */
[----:B-1----:R-:W-:Y:S01]  /*9400*/  FADD.FTZ R12, R156, R12 ;  /* 0x0000000c9c0c7221 */ /* 0x002fe20000010000 */
[----:B------:R-:W-:Y:S01]  /*9410*/  FADD.FTZ R159, R204, R159 ;  /* 0x0000009fcc9f7221 */ /* 0x000fe20000010000 */
[----:B------:R-:W-:Y:S02]  /*9420*/  F2FP.F16.F32.PACK_AB R209, R156, R209 ;  /* 0x000000d19cd1723e */ /* 0x000fe400000000ff */
[C---:B------:R-:W-:Y:S01]  /*9430*/  F2FP.F16.F32.PACK_AB R204, R176.reuse, R204 ;  /* 0x000000ccb0cc723e */ /* 0x040fe200000000ff */
[----:B------:R-:W-:Y:S02]  /*9440*/  FADD.FTZ R159, R176, R159 ;  /* 0x0000009fb09f7221 */ /* 0x000fe40000010000 */
[----:B------:R-:W1:Y:S01]  /*9450*/  MUFU.EX2 R205, R205 ;  /* 0x000000cd00cd7308 */ /* 0x000e620000000800 */
[----:B--2---:R-:W-:Y:S01]  /*9460*/  FADD.FTZ R13, R211, R12 ;  /* 0x0000000cd30d7221 */ /* 0x004fe20000010000 */
[----:B------:R-:W-:Y:S01]  /*9470*/  FADD.FTZ R159, R206, R159 ;  /* 0x0000009fce9f7221 */ /* 0x000fe20000010000 */
[----:B------:R-:W-:-:S03]  /*9480*/  F2FP.F16.F32.PACK_AB R206, R177, R206 ;  /* 0x000000ceb1ce723e */ /* 0x000fc600000000ff */
[----:B------:R-:W-:Y:S02]  /*9490*/  FADD.FTZ R159, R177, R159 ;  /* 0x0000009fb19f7221 */ /* 0x000fe40000010000 */
[----:B------:R-:W2:Y:S01]  /*94a0*/  MUFU.EX2 R157, R157 ;  /* 0x0000009d009d7308 */ /* 0x000ea20000000800 */
[----:B---3--:R-:W-:Y:S01]  /*94b0*/  FADD.FTZ R13, R164, R13 ;  /* 0x0000000da40d7221 */ /* 0x008fe20000010000 */
[----:B------:R-:W-:Y:S01]  /*94c0*/  FADD.FTZ R159, R200, R159 ;  /* 0x0000009fc89f7221 */ /* 0x000fe20000010000 */
[----:B------:R-:W-:Y:S02]  /*94d0*/  F2FP.F16.F32.PACK_AB R211, R164, R211 ;  /* 0x000000d3a4d3723e */ /* 0x000fe400000000ff */
[C---:B------:R-:W-:Y:S01]  /*94e0*/  F2FP.F16.F32.PACK_AB R200, R168.reuse, R200 ;  /* 0x000000c8a8c8723e */ /* 0x040fe200000000ff */
[----:B------:R-:W-:Y:S02]  /*94f0*/  FADD.FTZ R159, R168, R159 ;  /* 0x0000009fa89f7221 */ /* 0x000fe40000010000 */
[----:B------:R-:W3:Y:S01]  /*9500*/  MUFU.EX2 R207, R207 ;  /* 0x000000cf00cf7308 */ /* 0x000ee20000000800 */
[----:B-1----:R-:W-:Y:S01]  /*9510*/  FADD.FTZ R13, R205, R13 ;  /* 0x0000000dcd0d7221 */ /* 0x002fe20000010000 */
[----:B------:R-:W-:Y:S01]  /*9520*/  FADD.FTZ R159, R202, R159 ;  /* 0x0000009fca9f7221 */ /* 0x000fe20000010000 */
[----:B------:R-:W-:-:S03]  /*9530*/  F2FP.F16.F32.PACK_AB R202, R169, R202 ;  /* 0x000000caa9ca723e */ /* 0x000fc600000000ff */
[----:B------:R-:W-:Y:S02]  /*9540*/  FADD.FTZ R159, R169, R159 ;  /* 0x0000009fa99f7221 */ /* 0x000fe40000010000 */
[----:B------:R-:W1:Y:S01]  /*9550*/  MUFU.EX2 R165, R165 ;  /* 0x000000a500a57308 */ /* 0x000e620000000800 */
[C---:B--2---:R-:W-:Y:S01]  /*9560*/  FADD.FTZ R13, R157.reuse, R13 ;  /* 0x0000000d9d0d7221 */ /* 0x044fe20000010000 */
[----:B------:R-:W-:Y:S01]  /*9570*/  FADD.FTZ R159, R196, R159 ;  /* 0x0000009fc49f7221 */ /* 0x000fe20000010000 */
[----:B------:R-:W-:Y:S02]  /*9580*/  F2FP.F16.F32.PACK_AB R205, R157, R205 ;  /* 0x000000cd9dcd723e */ /* 0x000fe400000000ff */
[C---:B------:R-:W-:Y:S01]  /*9590*/  F2FP.F16.F32.PACK_AB R196, R160.reuse, R196 ;  /* 0x000000c4a0c4723e */ /* 0x040fe200000000ff */
[----:B------:R-:W-:Y:S02]  /*95a0*/  FADD.FTZ R159, R160, R159 ;  /* 0x0000009fa09f7221 */ /* 0x000fe40000010000 */
[----:B------:R-:W2:Y:S01]  /*95b0*/  MUFU.EX2 R201, R201 ;  /* 0x000000c900c97308 */ /* 0x000ea20000000800 */
[----:B---3--:R-:W-:Y:S01]  /*95c0*/  FADD.FTZ R13, R207, R13 ;  /* 0x0000000dcf0d7221 */ /* 0x008fe20000010000 */
[----:B------:R-:W-:Y:S01]  /*95d0*/  FADD.FTZ R159, R198, R159 ;  /* 0x0000009fc69f7221 */ /* 0x000fe20000010000 */
[----:B------:R-:W-:-:S03]  /*95e0*/  F2FP.F16.F32.PACK_AB R198, R161, R198 ;  /* 0x000000c6a1c6723e */ /* 0x000fc600000000ff */
[----:B------:R-:W-:Y:S02]  /*95f0*/  FADD.FTZ R159, R161, R159 ;  /* 0x0000009fa19f7221 */ /* 0x000fe40000010000 */
[----:B------:R-:W3:Y:S01]  /*9600*/  MUFU.EX2 R21, R171 ;  /* 0x000000ab00157308 */ /* 0x000ee20000000800 */
[C---:B-1----:R-:W-:Y:S01]  /*9610*/  FADD.FTZ R13, R165.reuse, R13 ;  /* 0x0000000da50d7221 */ /* 0x042fe20000010000 */
[----:B------:R-:W-:Y:S01]  /*9620*/  FADD.FTZ R159, R192, R159 ;  /* 0x0000009fc09f7221 */ /* 0x000fe20000010000 */
[----:B------:R-:W-:Y:S02]  /*9630*/  F2FP.F16.F32.PACK_AB R207, R165, R207 ;  /* 0x000000cfa5cf723e */ /* 0x000fe400000000ff */
[C---:B------:R-:W-:Y:S01]  /*9640*/  F2FP.F16.F32.PACK_AB R192, R152.reuse, R192 ;  /* 0x000000c098c0723e */ /* 0x040fe200000000ff */
[----:B------:R-:W-:Y:S02]  /*9650*/  FADD.FTZ R159, R152, R159 ;  /* 0x0000009f989f7221 */ /* 0x000fe40000010000 */
[----:B------:R-:W1:Y:S01]  /*9660*/  MUFU.EX2 R203, R203 ;  /* 0x000000cb00cb7308 */ /* 0x000e620000000800 */
[----:B--2---:R-:W-:-:S07]  /*9670*/  FADD.FTZ R13, R201, R13 ;  /* 0x0000000dc90d7221 */ /* 0x004fce0000010000 */
[----:B------:R-:W2:Y:S01]  /*9680*/  MUFU.EX2 R154, R175 ;  /* 0x000000af009a7308 */ /* 0x000ea20000000800 */
[C---:B---3--:R-:W-:Y:S01]  /*9690*/  FADD.FTZ R13, R21.reuse, R13 ;  /* 0x0000000d150d7221 */ /* 0x048fe20000010000 */
[----:B------:R-:W-:Y:S01]  /*96a0*/  F2FP.F16.F32.PACK_AB R201, R21, R201 ;  /* 0x000000c915c9723e */ /* 0x000fe200000000ff */
[----:B------:R-:W-:-:S05]  /*96b0*/  IMAD.MOV.U32 R21, RZ, RZ, R17 ;  /* 0x000000ffff157224 */ /* 0x000fca00078e0011 */
[----:B------:R-:W3:Y:S01]  /*96c0*/  MUFU.EX2 R197, R197 ;  /* 0x000000c500c57308 */ /* 0x000ee20000000800 */
[----:B-1----:R-:W-:-:S07]  /*96d0*/  FADD.FTZ R13, R203, R13 ;  /* 0x0000000dcb0d7221 */ /* 0x002fce0000010000 */
[----:B------:R-:W1:Y:S01]  /*96e0*/  MUFU.EX2 R12, R163 ;  /* 0x000000a3000c7308 */ /* 0x000e620000000800 */
[C---:B--2---:R-:W-:Y:S01]  /*96f0*/  FADD.FTZ R13, R154.reuse, R13 ;  /* 0x0000000d9a0d7221 */ /* 0x044fe20000010000 */
[----:B------:R-:W-:-:S06]  /*9700*/  F2FP.F16.F32.PACK_AB R203, R154, R203 ;  /* 0x000000cb9acb723e */ /* 0x000fcc00000000ff */
[----:B------:R-:W2:Y:S01]  /*9710*/  MUFU.EX2 R199, R199 ;  /* 0x000000c700c77308 */ /* 0x000ea20000000800 */
[----:B---3--:R-:W-:-:S07]  /*9720*/  FADD.FTZ R13, R197, R13 ;  /* 0x0000000dc50d7221 */ /* 0x008fce0000010000 */
[----:B------:R-:W3:Y:S01]  /*9730*/  MUFU.EX2 R167, R167 ;  /* 0x000000a700a77308 */ /* 0x000ee20000000800 */
[C---:B-1----:R-:W-:Y:S01]  /*9740*/  FADD.FTZ R13, R12.reuse, R13 ;  /* 0x0000000d0c0d7221 */ /* 0x042fe20000010000 */
[----:B------:R-:W-:-:S06]  /*9750*/  F2FP.F16.F32.PACK_AB R197, R12, R197 ;  /* 0x000000c50cc5723e */ /* 0x000fcc00000000ff */
[----:B------:R-:W1:Y:S01]  /*9760*/  MUFU.EX2 R162, R162 ;  /* 0x000000a200a27308 */ /* 0x000e620000000800 */
[----:B--2---:R-:W-:-:S07]  /*9770*/  FADD.FTZ R13, R199, R13 ;  /* 0x0000000dc70d7221 */ /* 0x004fce0000010000 */
[----:B------:R-:W2:Y:S01]  /*9780*/  MUFU.EX2 R155, R155 ;  /* 0x0000009b009b7308 */ /* 0x000ea20000000800 */
[C---:B---3--:R-:W-:Y:S01]  /*9790*/  FADD.FTZ R13, R167.reuse, R13 ;  /* 0x0000000da70d7221 */ /* 0x048fe20000010000 */
[----:B------:R-:W-:-:S06]  /*97a0*/  F2FP.F16.F32.PACK_AB R199, R167, R199 ;  /* 0x000000c7a7c7723e */ /* 0x000fcc00000000ff */
[----:B------:R-:W3:Y:S01]  /*97b0*/  MUFU.EX2 R194, R194 ;  /* 0x000000c200c27308 */ /* 0x000ee20000000800 */
[----:B-1----:R-:W-:-:S07]  /*97c0*/  FADD.FTZ R13, R162, R13 ;  /* 0x0000000da20d7221 */ /* 0x002fce0000010000 */
[----:B------:R-:W1:Y:S01]  /*97d0*/  MUFU.EX2 R158, R158 ;  /* 0x0000009e009e7308 */ /* 0x000e620000000800 */
[C---:B--2---:R-:W-:Y:S01]  /*97e0*/  FADD.FTZ R13, R155.reuse, R13 ;  /* 0x0000000d9b0d7221 */ /* 0x044fe20000010000 */
[----:B------:R-:W-:-:S06]  /*97f0*/  F2FP.F16.F32.PACK_AB R193, R155, R162 ;  /* 0x000000a29bc1723e */ /* 0x000fcc00000000ff */
[----:B------:R-:W2:Y:S01]  /*9800*/  MUFU.EX2 R153, R153 ;  /* 0x0000009900997308 */ /* 0x000ea20000000800 */
[----:B---3--:R-:W-:Y:S01]  /*9810*/  FADD.FTZ R159, R194, R159 ;  /* 0x0000009fc29f7221 */ /* 0x008fe20000010000 */
[----:B------:R-:W-:Y:S01]  /*9820*/  F2FP.F16.F32.PACK_AB R194, R20, R194 ;  /* 0x000000c214c2723e */ /* 0x000fe200000000ff */
[----:B-1----:R-:W-:Y:S02]  /*9830*/  FADD.FTZ R12, R158, R13 ;  /* 0x0000000d9e0c7221 */ /* 0x002fe40000010000 */
[----:B------:R-:W-:Y:S01]  /*9840*/  FADD.FTZ R13, R20, R159 ;  /* 0x0000009f140d7221 */ /* 0x000fe20000010000 */
[----:B------:R-:W-:Y:S02]  /*9850*/  IMAD.MOV.U32 R20, RZ, RZ, R3 ;  /* 0x000000ffff147224 */ /* 0x000fe400078e0003 */
[C---:B--2---:R-:W-:Y:S01]  /*9860*/  FADD.FTZ R12, R153.reuse, R12 ;  /* 0x0000000c990c7221 */ /* 0x044fe20000010000 */
[----:B------:R-:W-:Y:S01]  /*9870*/  F2FP.F16.F32.PACK_AB R195, R153, R158 ;  /* 0x0000009e99c3723e */ /* 0x000fe200000000ff */
[----:B0-----:R-:W-:Y:S06]  /*9880*/  @P2 BRA `(.L_x_203) ;  /* 0xffffffc4007c2947 */ /* 0x001fec000383ffff */
.L_x_194:
        /* <DEDUP_REMOVED lines=131> */
.L_x_204:
[----:B------:R-:W-:Y:S01]  /*a0c0*/  IMAD R0, R16, 0x8, R5 ;  /* 0x0000000810007824 */ /* 0x000fe200078e0205 */
[----:B------:R-:W-:-:S04]  /*a0d0*/  SHF.L.U32 R7, R17, 0x1f, RZ ;  /* 0x0000001f11077819 */ /* 0x000fc800000006ff */
[----:B------:R0:W1:Y:S01]  /*a0e0*/  SYNCS.PHASECHK.TRANS64.TRYWAIT P2, [R0+URZ+0x38850], R7 ;  /* 0x03885007000075a7 */ /* 0x000062000804017f */
[----:B------:R-:W-:Y:S05]  /*a0f0*/  @!P0 BRA `(.L_x_205) ;  /* 0x0000000000048947 */ /* 0x000fea0003800000 */
[----:B------:R-:W-:Y:S01]  /*a100*/  BPT.TRAP 0x1 ;  /* 0x000000040000795c */ /* 0x000fe20000300000 */
.L_x_205:
[----:B-1----:R-:W-:Y:S05]  /*a110*/  @P2 BRA `(.L_x_206) ;  /* 0x0000000000082947 */ /* 0x002fea0003800000 */
[----:B------:R-:W1:Y:S02]  /*a120*/  SYNCS.PHASECHK.TRANS64.TRYWAIT P0, [R0+URZ+0x38850], R7 ;  /* 0x03885007000075a7 */ /* 0x000e64000800017f */
[----:B-1----:R-:W-:Y:S05]  /*a130*/  @!P0 BRA `(.L_x_207) ;  /* 0x000000cc00bc8947 */ /* 0x002fea0003800000 */
.L_x_206:
[----:B------:R-:W-:Y:S05]  /*a140*/  WARPSYNC.ALL ;  /* 0x0000000000007948 */ /* 0x000fea0003800000 */
[----:B------:R-:W-:Y:S01]  /*a150*/  VIADD R5, R5, 0x400 ;  /* 0x0000040005057836 */ /* 0x000fe20000000000 */
[----:B------:R-:W2:Y:S01]  /*a160*/  LDL.LU R15, [R1+0x14] ;  /* 0x00001400010f7983 */ /* 0x000ea20000300800 */
[----:B01----:R-:W-:Y:S01]  /*a170*/  IMAD.MOV.U32 R7, RZ, RZ, 0x40000040 ;  /* 0x40000040ff077424 */ /* 0x003fe200078e00ff */
[----:B------:R-:W-:Y:S01]  /*a180*/  WARPGROUP.ARRIVE ;  /* 0x00000000000079c5 */ /* 0x000fe20000000000 */
[----:B------:R-:W-:Y:S01]  /*a190*/  IMAD.MOV.U32 R9, RZ, RZ, 0x40000040 ;  /* 0x40000040ff097424 */ /* 0x000fe200078e00ff */
[----:B------:R-:W-:Y:S01]  /*a1a0*/  SHF.R.U32.HI R5, RZ, 0x4, R5 ;  /* 0x00000004ff057819 */ /* 0x000fe20000011605 */
[----:B------:R-:W0:Y:S01]  /*a1b0*/  SHFL.BFLY PT, R2, R13, 0x2, 0x1f ;  /* 0x0c401f000d027f89 */ /* 0x000e2200000e0000 */
[----:B------:R-:W-:Y:S01]  /*a1c0*/  R2UR UR11, R7 ;  /* 0x00000000070b72ca */ /* 0x000fe200000e0000 */
[----:B------:R-:W-:Y:S01]  /*a1d0*/  IMAD.MOV.U32 R7, RZ, RZ, 0x40000040 ;  /* 0x40000040ff077424 */ /* 0x000fe200078e00ff */
[----:B------:R-:W-:Y:S01]  /*a1e0*/  LOP3.LUT R5, R5, 0x3fff, RZ, 0xc0, !PT ;  /* 0x00003fff05057812 */ /* 0x000fe200078ec0ff */
[----:B------:R-:W-:-:S02]  /*a1f0*/  @!P1 VIADD R11, R0, 0x38860 ;  /* 0x00038860000b9836 */ /* 0x000fc40000000000 */
[----:B------:R-:W-:Y:S01]  /*a200*/  IMAD.MOV.U32 R0, RZ, RZ, -0x800000 ;  /* 0xff800000ff007424 */ /* 0x000fe200078e00ff */
[----:B------:R-:W-:Y:S02]  /*a210*/  LOP3.LUT R5, R5, 0x2800000, RZ, 0xfc, !PT ;  /* 0x0280000005057812 */ /* 0x000fe400078efcff */
[----:B------:R-:W-:-:S03]  /*a220*/  @!P1 PRMT R11, RZ, 0x654, R11 ;  /* 0x00000654ff0b9816 */ /* 0x000fc6000000000b */
[C---:B------:R-:W-:Y:S02]  /*a230*/  IMAD R6, R16.reuse, 0xa00, R5 ;  /* 0x00000a0010067824 */ /* 0x040fe400078e0205 */
[----:B------:R-:W1:Y:S01]  /*a240*/  SHFL.BFLY PT, R5, R12, 0x2, 0x1f ;  /* 0x0c401f000c057f89 */ /* 0x000e6200000e0000 */
[----:B------:R-:W-:Y:S02]  /*a250*/  VIADD R16, R16, 0x1 ;  /* 0x0000000110107836 */ /* 0x000fe40000000000 */
[C---:B------:R-:W-:Y:S01]  /*a260*/  R2UR UR10, R6.reuse ;  /* 0x00000000060a72ca */ /* 0x040fe200000e0000 */
[----:B------:R-:W-:Y:S02]  /*a270*/  VIADD R8, R6, 0x80 ;  /* 0x0000008006087836 */ /* 0x000fe40000000000 */
[----:B------:R-:W-:Y:S01]  /*a280*/  ISETP.NE.AND P2, PT, R16, 0x2, PT ;  /* 0x000000021000780c */ /* 0x000fe20003f45270 */
[----:B0-----:R-:W-:Y:S01]  /*a290*/  FADD.FTZ R2, R2, R13 ;  /* 0x0000000d02027221 */ /* 0x001fe20000010000 */
[----:B------:R-:W-:-:S02]  /*a2a0*/  IMAD.U32 R13, RZ, RZ, UR6 ;  /* 0x00000006ff0d7e24 */ /* 0x000fc4000f8e00ff */
[----:B------:R-:W-:-:S06]  /*a2b0*/  SEL R16, R16, RZ, P2 ;  /* 0x000000ff10107207 */ /* 0x000fcc0001000000 */
[----:B------:R-:W-:Y:S01]  /*a2c0*/  HGMMA.64x256x16.F32 R24, R208, gdesc[UR8].tnspB, R24, gsb0 ;  /* 0x43e00008d0187df0 */ /* 0x000fe20008000818 */
[----:B------:R-:W-:Y:S01]  /*a2d0*/  R2UR UR10, R8 ;  /* 0x00000000080a72ca */ /* 0x000fe200000e0000 */
[----:B------:R-:W-:Y:S01]  /*a2e0*/  VIADD R8, R6, 0x100 ;  /* 0x0000010006087836 */ /* 0x000fe20000000000 */
[----:B------:R-:W-:Y:S01]  /*a2f0*/  R2UR UR11, R9 ;  /* 0x00000000090b72ca */ /* 0x000fe200000e0000 */
[----:B------:R-:W-:Y:S02]  /*a300*/  IMAD.MOV.U32 R9, RZ, RZ, 0x40000040 ;  /* 0x40000040ff097424 */ /* 0x000fe400078e00ff */
[----:B--2---:R-:W-:Y:S01]  /*a310*/  VIADD R15, R15, 0x1 ;  /* 0x000000010f0f7836 */ /* 0x004fe20000000000 */
[----:B------:R-:W-:Y:S02]  /*a320*/  WARPGROUP.DEPBAR.LE gsb0, 0x0 ;  /* 0x00008000000079c5 */ /* 0x000fe40000010000 */
[----:B------:R-:W-:Y:S02]  /*a330*/  WARPGROUP.ARRIVE ;  /* 0x00000000000079c5 */ /* 0x000fe40000000000 */
[----:B------:R-:W-:-:S15]  /*a340*/  STL [R1+0x14], R15 ;  /* 0x0000140f01007387 */ /* 0x000fde0000100800 */
[----:B------:R-:W-:-:S02]  /*a350*/  NOP ;  /* 0x0000000000007918 */ /* 0x000fc40000000000 */
[----:B------:R-:W-:Y:S01]  /*a360*/  HGMMA.64x256x16.F32 R24, R204, gdesc[UR8].tnspB, R24, gsb0 ;  /* 0x43e00008cc187df0 */ /* 0x000fe20008000818 */
[----:B------:R-:W-:Y:S01]  /*a370*/  R2UR UR10, R8 ;  /* 0x00000000080a72ca */ /* 0x000fe200000e0000 */
[C---:B------:R-:W-:Y:S01]  /*a380*/  VIADD R8, R6.reuse, 0x180 ;  /* 0x0000018006087836 */ /* 0x040fe20000000000 */
[----:B------:R-:W-:Y:S01]  /*a390*/  R2UR UR11, R9 ;  /* 0x00000000090b72ca */ /* 0x000fe200000e0000 */
[----:B------:R-:W-:Y:S02]  /*a3a0*/  IMAD.MOV.U32 R9, RZ, RZ, 0x40000040 ;  /* 0x40000040ff097424 */ /* 0x000fe400078e00ff */
[----:B------:R-:W-:Y:S01]  /*a3b0*/  VIADD R6, R6, 0x200 ;  /* 0x0000020006067836 */ /* 0x000fe20000000000 */
[----:B------:R-:W-:Y:S02]  /*a3c0*/  WARPGROUP.DEPBAR.LE gsb0, 0x0 ;  /* 0x00008000000079c5 */ /* 0x000fe40000010000 */
[----:B------:R-:W-:-:S15]  /*a3d0*/  WARPGROUP.ARRIVE ;  /* 0x00000000000079c5 */ /* 0x000fde0000000000 */
[----:B------:R-:W-:-:S04]  /*a3e0*/  NOP ;  /* 0x0000000000007918 */ /* 0x000fc80000000000 */
[----:B------:R-:W-:Y:S01]  /*a3f0*/  HGMMA.64x256x16.F32 R24, R200, gdesc[UR8].tnspB, R24, gsb0 ;  /* 0x43e00008c8187df0 */ /* 0x000fe20008000818 */
[----:B------:R-:W-:Y:S02]  /*a400*/  R2UR UR10, R8 ;  /* 0x00000000080a72ca */ /* 0x000fe400000e0000 */
[----:B------:R-:W-:Y:S01]  /*a410*/  R2UR UR11, R9 ;  /* 0x00000000090b72ca */ /* 0x000fe200000e0000 */
[----:B------:R-:W-:Y:S02]  /*a420*/  WARPGROUP.DEPBAR.LE gsb0, 0x0 ;  /* 0x00008000000079c5 */ /* 0x000fe40000010000 */
[----:B------:R-:W-:-:S15]  /*a430*/  WARPGROUP.ARRIVE ;  /* 0x00000000000079c5 */ /* 0x000fde0000000000 */
[----:B------:R-:W-:-:S07]  /*a440*/  NOP ;  /* 0x0000000000007918 */ /* 0x000fce0000000000 */
[----:B------:R-:W-:Y:S01]  /*a450*/  HGMMA.64x256x16.F32 R24, R196, gdesc[UR8].tnspB, R24, gsb0 ;  /* 0x43e00008c4187df0 */ /* 0x000fe20008000818 */
[----:B------:R-:W-:Y:S02]  /*a460*/  R2UR UR10, R6 ;  /* 0x00000000060a72ca */ /* 0x000fe400000e0000 */
[----:B------:R-:W-:Y:S01]  /*a470*/  R2UR UR11, R7 ;  /* 0x00000000070b72ca */ /* 0x000fe200000e0000 */
[----:B-1----:R-:W-:Y:S02]  /*a480*/  FADD.FTZ R7, R5, R12 ;  /* 0x0000000c05077221 */ /* 0x002fe40000010000 */
[----:B------:R-:W0:Y:S04]  /*a490*/  SHFL.BFLY PT, R5, R2, 0x1, 0x1f ;  /* 0x0c201f0002057f89 */ /* 0x000e2800000e0000 */
[----:B------:R-:W1:Y:S01]  /*a4a0*/  SHFL.BFLY PT, R6, R7, 0x1, 0x1f ;  /* 0x0c201f0007067f89 */ /* 0x000e6200000e0000 */
[----:B0-----:R-:W-:Y:S01]  /*a4b0*/  FADD.FTZ R10, R2, R5 ;  /* 0x00000005020a7221 */ /* 0x001fe20000010000 */
[----:B------:R-:W-:Y:S01]  /*a4c0*/  IMAD.MOV.U32 R5, RZ, RZ, RZ ;  /* 0x000000ffff057224 */ /* 0x000fe200078e00ff */
[----:B------:R-:W-:Y:S01]  /*a4d0*/  SEL R2, RZ, 0x1, P2 ;  /* 0x00000001ff027807 */ /* 0x000fe20001000000 */
[----:B-1----:R-:W-:-:S02]  /*a4e0*/  FADD.FTZ R14, R7, R6 ;  /* 0x00000006070e7221 */ /* 0x002fc40000010000 */
[----:B------:R-:W-:Y:S01]  /*a4f0*/  FSETP.NE.FTZ.AND P0, PT, R10, RZ, PT ;  /* 0x000000ff0a00720b */ /* 0x000fe20003f15000 */
[----:B------:R-:W-:Y:S01]  /*a500*/  IMAD.MOV.U32 R6, RZ, RZ, RZ ;  /* 0x000000ffff067224 */ /* 0x000fe200078e00ff */
[----:B------:R-:W-:Y:S01]  /*a510*/  LOP3.LUT R17, R17, R2, RZ, 0x3c, !PT ;  /* 0x0000000211117212 */ /* 0x000fe200078e3cff */
[----:B------:R-:W-:Y:S01]  /*a520*/  IMAD.U32 R7, RZ, RZ, UR6 ;  /* 0x00000006ff077e24 */ /* 0x000fe2000f8e00ff */
[----:B------:R-:W-:Y:S01]  /*a530*/  FSETP.NE.FTZ.AND P3, PT, R14, RZ, PT ;  /* 0x000000ff0e00720b */ /* 0x000fe20003f75000 */
[----:B------:R-:W-:-:S08]  /*a540*/  IMAD.MOV.U32 R2, RZ, RZ, -0x800000 ;  /* 0xff800000ff027424 */ /* 0x000fd000078e00ff */
[----:B------:R-:W0:Y:S01]  /*a550*/  @P0 MUFU.LG2 R8, R10 ;  /* 0x0000000a00080308 */ /* 0x000e220000000c00 */
[----:B------:R-:W-:-:S03]  /*a560*/  @P0 FMUL.FTZ R7, R7, 0.69314718246459960938 ;  /* 0x3f31721807070820 */ /* 0x000fc60000410000 */
[----:B------:R-:W-:-:S04]  /*a570*/  @P3 FMUL.FTZ R13, R13, 0.69314718246459960938 ;  /* 0x3f3172180d0d3820 */ /* 0x000fc80000410000 */
[----:B------:R-:W1:Y:S08]  /*a580*/  @P3 MUFU.LG2 R9, R14 ;  /* 0x0000000e00093308 */ /* 0x000e700000000c00 */
[----:B------:R1:W2:Y:S01]  /*a590*/  @P0 MUFU.RCP R6, R10 ;  /* 0x0000000a00060308 */ /* 0x0002a20000001000 */
[----:B0-----:R-:W-:-:S04]  /*a5a0*/  @P0 FMUL.FTZ R8, R8, 0.69314718246459960938 ;  /* 0x3f31721808080820 */ /* 0x001fc80000410000 */
[----:B------:R-:W-:Y:S01]  /*a5b0*/  @P0 FFMA.FTZ R2, R7, R4, R8 ;  /* 0x0000000407020223 */ /* 0x000fe20000010008 */
[----:B------:R-:W-:Y:S02]  /*a5c0*/  PLOP3.LUT P0, PT, PT, PT, PT, 0x8, 0x0 ;  /* 0x000000000000781c */ /* 0x000fe40003f0e170 */
[----:B------:R-:W0:Y:S01]  /*a5d0*/  @P3 MUFU.RCP R5, R14 ;  /* 0x0000000e00053308 */ /* 0x000e220000001000 */
[----:B-1----:R-:W-:-:S04]  /*a5e0*/  @P3 FMUL.FTZ R10, R9, 0.69314718246459960938 ;  /* 0x3f317218090a3820 */ /* 0x002fc80000410000 */
[----:B------:R-:W-:Y:S01]  /*a5f0*/  @P3 FFMA.FTZ R0, R13, R3, R10 ;  /* 0x000000030d003223 */ /* 0x000fe2000001000a */
[----:B------:R-:W-:Y:S02]  /*a600*/  WARPGROUP.DEPBAR.LE gsb0, 0x0 ;  /* 0x00008000000079c5 */ /* 0x000fe40000010000 */
[----:B------:R-:W-:-:S06]  /*a610*/  WARPGROUP.ARRIVE ;  /* 0x00000000000079c5 */ /* 0x000fcc0000000000 */
[----:B------:R-:W-:Y:S03]  /*a620*/  HGMMA.64x256x16.F32 R24, R192, gdesc[UR8].tnspB, R24, gsb0 ;  /* 0x43e00008c0187df0 */ /* 0x000fe60008000818 */
[----:B------:R-:W-:Y:S02]  /*a630*/  WARPGROUP.DEPBAR.LE gsb0, 0x0 ;  /* 0x00008000000079c5 */ /* 0x000fe40000010000 */
[----:B------:R1:W-:Y:S01]  /*a640*/  @!P1 SYNCS.ARRIVE.TRANS64.RED.A1T0 RZ, [R11+URZ], RZ ;  /* 0x000000ff0bff99a7 */ /* 0x0003e2000810043f */
        /* <DEDUP_REMOVED lines=64> */
[-C--:B0-----:R-:W-:Y:S01]  /*aa50*/  FMUL.FTZ R26, R26, R5.reuse ;  /* 0x000000051a1a7220 */ /* 0x081fe20000410000 */
        /* <DEDUP_REMOVED lines=62> */
[----:B-1----:R-:W-:-:S07]  /*ae40*/  FMUL.FTZ R151, R151, R5 ;  /* 0x0000000597977220 */ /* 0x002fce0000410000 */
.L_x_186:
[----:B------:R-:W0:Y:S08]  /*ae50*/  S2UR UR4, SR_CgaCtaId ;  /* 0x00000000000479c3 */ /* 0x000e300000008800 */
[----:B------:R-:W-:Y:S06]  /*ae60*/  BAR.SYNC.DEFER_BLOCKING 0x5, 0x180 ;  /* 0x0146000000007b1d */ /* 0x000fec0000010000 */
[----:B------:R-:W-:Y:S01]  /*ae70*/  UMOV UR8, 0x400 ;  /* 0x0000040000087882 */ /* 0x000fe20000000000 */
[----:B------:R-:W-:Y:S01]  /*ae80*/  BSSY B0, `(.L_x_208) ;  /* 0x00004ba000007945 */ /* 0x000fe20003800000 */
[----:B0-----:R-:W-:-:S09]  /*ae90*/  ULEA UR8, UR4, UR8, 0x18 ;  /* 0x0000000804087291 */ /* 0x001fd2000f8ec03f */
[----:B------:R-:W0:Y:S02]  /*aea0*/  LDS.128 R4, [UR8+0x388d0] ;  /* 0x0388d008ff047984 */ /* 0x000e240008000c00 */
[----:B0-----:R-:W-:Y:S02]  /*aeb0*/  R2UR UR6, R5 ;  /* 0x00000000050672ca */ /* 0x001fe400000e0000 */
[----:B------:R-:W-:Y:S02]  /*aec0*/  R2UR UR5, R6 ;  /* 0x00000000060572ca */ /* 0x000fe400000e0000 */
[----:B------:R-:W-:Y:S01]  /*aed0*/  R2UR UR7, R7 ;  /* 0x00000000070772ca */ /* 0x000fe200000e0000 */
[----:B------:R-:W-:Y:S06]  /*aee0*/  BAR.ARV 0x4, 0x180 ;  /* 0x0106000000007b1d */ /* 0x000fec0000002000 */
[----:B------:R-:W-:Y:S08]  /*aef0*/  @P0 BRA `(.L_x_209) ;  /* 0x0000003800900947 */ /* 0x000ff00003800000 */
[----:B------:R-:W2:Y:S01]  /*af00*/  LDL.LU R9, [R1+0x10] ;  /* 0x0000100001097983 */ /* 0x000ea20000300800 */
[----:B------:R-:W0:Y:S01]  /*af10*/  S2UR UR4, SR_SWINHI ;  /* 0x00000000000479c3 */ /* 0x000e220000002f00 */
[----:B------:R-:W-:Y:S01]  /*af20*/  IMAD.MOV.U32 R12, RZ, RZ, 0x2 ;  /* 0x00000002ff0c7424 */ /* 0x000fe200078e00ff */
[----:B------:R-:W-:Y:S01]  /*af30*/  F2FP.F16.F32.PACK_AB R6, R29, R28 ;  /* 0x0000001c1d06723e */ /* 0x000fe200000000ff */
[----:B------:R-:W3:Y:S01]  /*af40*/  LDL.LU R8, [R1+0x18] ;  /* 0x0000180001087983 */ /* 0x000ee20000300800 */
[----:B------:R-:W-:Y:S01]  /*af50*/  F2FP.F16.F32.PACK_AB R7, R31, R30 ;  /* 0x0000001e1f07723e */ /* 0x000fe200000000ff */
[----:B------:R-:W-:Y:S01]  /*af60*/  ULDC.64 UR14, c[0x0][0xc00] ;  /* 0x00030000000e7ab9 */ /* 0x000fe20000000a00 */
[----:B------:R-:W-:Y:S01]  /*af70*/  R2UR UR22, R22 ;  /* 0x00000000161672ca */ /* 0x000fe200000e0000 */
[----:B------:R-:W4:Y:S01]  /*af80*/  LDL R3, [R1+0x68] ;  /* 0x0000680001037983 */ /* 0x000f220000100800 */
[----:B------:R-:W-:Y:S01]  /*af90*/  ULDC.64 UR26, c[0x0][0x208] ;  /* 0x00008200001a7ab9 */ /* 0x000fe20000000a00 */
[----:B------:R-:W-:-:S02]  /*afa0*/  ULDC UR20, c[0x0][0xbe8] ;  /* 0x0002fa0000147ab9 */ /* 0x000fc40000000800 */
[----:B------:R-:W5:Y:S01]  /*afb0*/  LDL R174, [R1+0xc] ;  /* 0x00000c0001ae7983 */ /* 0x000f620000100800 */
[----:B------:R-:W-:Y:S02]  /*afc0*/  R2UR UR21, R212 ;  /* 0x00000000d41572ca */ /* 0x000fe400000e0000 */
[----:B------:R-:W-:Y:S01]  /*afd0*/  R2UR UR24, R213 ;  /* 0x00000000d51872ca */ /* 0x000fe200000e0000 */
[----:B------:R-:W5:Y:S01]  /*afe0*/  LDL R175, [R1+0x64] ;  /* 0x0000640001af7983 */ /* 0x000f620000100800 */
[----:B------:R-:W-:Y:S01]  /*aff0*/  UMOV UR10, UR8 ;  /* 0x00000008000a7c82 */ /* 0x000fe20008000000 */
[----:B0-----:R-:W-:Y:S01]  /*b000*/  UMOV UR11, UR4 ;  /* 0x00000004000b7c82 */ /* 0x001fe20008000000 */
[----:B------:R-:W-:Y:S01]  /*b010*/  BAR.SYNC.DEFER_BLOCKING 0x1, 0x100 ;  /* 0x0044000000007b1d */ /* 0x000fe20000010000 */
[----:B--2---:R-:W-:Y:S02]  /*b020*/  R2UR UR19, R9 ;  /* 0x00000000091372ca */ /* 0x004fe400000e0000 */
[----:B---3--:R-:W-:Y:S01]  /*b030*/  R2UR UR17, R8 ;  /* 0x00000000081172ca */ /* 0x008fe200000e0000 */
[----:B----4-:R-:W-:Y:S01]  /*b040*/  IMAD.WIDE R12, R3, R12, UR10 ;  /* 0x0000000a030c7e25 */ /* 0x010fe2000f8e020c */
[----:B-----5:R-:W-:-:S02]  /*b050*/  R2UR UR18, R174 ;  /* 0x00000000ae1272ca */ /* 0x020fc400000e0000 */
[----:B------:R-:W-:-:S04]  /*b060*/  IADD3 R15, P1, R12, 0x20, RZ ;  /* 0x000000200c0f7810 */ /* 0x000fc80007f3e0ff */
[----:B------:R-:W-:-:S04]  /*b070*/  LOP3.LUT R14, R15, 0x380, RZ, 0xc0, !PT ;  /* 0x000003800f0e7812 */ /* 0x000fc800078ec0ff */
[----:B------:R-:W-:Y:S02]  /*b080*/  SHF.R.U64 R14, R14, 0x3, RZ ;  /* 0x000000030e0e7819 */ /* 0x000fe400000012ff */
[----:B------:R-:W-:Y:S02]  /*b090*/  IADD3 R157, P0, R12, 0x40, RZ ;  /* 0x000000400c9d7810 */ /* 0x000fe40007f1e0ff */
[----:B------:R-:W-:Y:S01]  /*b0a0*/  LOP3.LUT R14, R14, R15, RZ, 0x3c, !PT ;  /* 0x0000000f0e0e7212 */ /* 0x000fe200078e3cff */
[----:B------:R-:W-:Y:S01]  /*b0b0*/  IMAD.X R15, RZ, RZ, R13, P1 ;  /* 0x000000ffff0f7224 */ /* 0x000fe200008e060d */
[C---:B------:R-:W-:Y:S02]  /*b0c0*/  IADD3 R159, P4, R12.reuse, 0x60, RZ ;  /* 0x000000600c9f7810 */ /* 0x040fe40007f9e0ff */
[C---:B------:R-:W-:Y:S02]  /*b0d0*/  IADD3 R161, P3, R12.reuse, 0x4000, RZ ;  /* 0x000040000ca17810 */ /* 0x040fe40007f7e0ff */
[----:B------:R-:W-:-:S02]  /*b0e0*/  IADD3 R163, P6, R12, 0x4020, RZ ;  /* 0x000040200ca37810 */ /* 0x000fc40007fde0ff */
[C---:B------:R-:W-:Y:S02]  /*b0f0*/  IADD3 R165, P5, R12.reuse, 0x4040, RZ ;  /* 0x000040400ca57810 */ /* 0x040fe40007fbe0ff */
[C---:B------:R-:W-:Y:S02]  /*b100*/  IADD3 R167, P2, R12.reuse, 0x4060, RZ ;  /* 0x000040600ca77810 */ /* 0x040fe40007f5e0ff */
[C---:B------:R-:W-:Y:S02]  /*b110*/  IADD3 R169, P1, R12.reuse, 0x8000, RZ ;  /* 0x000080000ca97810 */ /* 0x040fe40007f3e0ff */
[----:B------:R-:W-:Y:S02]  /*b120*/  LOP3.LUT R5, R12, 0x380, RZ, 0xc0, !PT ;  /* 0x000003800c057812 */ /* 0x000fe400078ec0ff */
[----:B------:R-:W-:Y:S02]  /*b130*/  LOP3.LUT R156, R157, 0x380, RZ, 0xc0, !PT ;  /* 0x000003809d9c7812 */ /* 0x000fe400078ec0ff */
[----:B------:R-:W-:-:S02]  /*b140*/  LOP3.LUT R158, R159, 0x380, RZ, 0xc0, !PT ;  /* 0x000003809f9e7812 */ /* 0x000fc400078ec0ff */
[----:B------:R-:W-:Y:S02]  /*b150*/  LOP3.LUT R160, R161, 0x380, RZ, 0xc0, !PT ;  /* 0x00000380a1a07812 */ /* 0x000fe400078ec0ff */
[----:B------:R-:W-:Y:S02]  /*b160*/  LOP3.LUT R162, R163, 0x380, RZ, 0xc0, !PT ;  /* 0x00000380a3a27812 */ /* 0x000fe400078ec0ff */
[----:B------:R-:W-:Y:S02]  /*b170*/  LOP3.LUT R164, R165, 0x380, RZ, 0xc0, !PT ;  /* 0x00000380a5a47812 */ /* 0x000fe400078ec0ff */
[----:B------:R-:W-:Y:S02]  /*b180*/  LOP3.LUT R166, R167, 0x380, RZ, 0xc0, !PT ;  /* 0x00000380a7a67812 */ /* 0x000fe400078ec0ff */
[----:B------:R-:W-:Y:S02]  /*b190*/  LOP3.LUT R168, R169, 0x380, RZ, 0xc0, !PT ;  /* 0x00000380a9a87812 */ /* 0x000fe400078ec0ff */
[----:B------:R-:W-:-:S02]  /*b1a0*/  SHF.R.U64 R5, R5, 0x3, RZ ;  /* 0x0000000305057819 */ /* 0x000fc400000012ff */
[----:B------:R-:W-:Y:S02]  /*b1b0*/  SHF.R.U64 R156, R156, 0x3, RZ ;  /* 0x000000039c9c7819 */ /* 0x000fe400000012ff */
[----:B------:R-:W-:Y:S02]  /*b1c0*/  SHF.R.U64 R158, R158, 0x3, RZ ;  /* 0x000000039e9e7819 */ /* 0x000fe400000012ff */
[----:B------:R-:W-:Y:S02]  /*b1d0*/  SHF.R.U64 R160, R160, 0x3, RZ ;  /* 0x00000003a0a07819 */ /* 0x000fe400000012ff */
[----:B------:R-:W-:Y:S02]  /*b1e0*/  SHF.R.U64 R162, R162, 0x3, RZ ;  /* 0x00000003a2a27819 */ /* 0x000fe400000012ff */
[----:B------:R-:W-:Y:S02]  /*b1f0*/  SHF.R.U64 R164, R164, 0x3, RZ ;  /* 0x00000003a4a47819 */ /* 0x000fe400000012ff */
[----:B------:R-:W-:-:S02]  /*b200*/  SHF.R.U64 R166, R166, 0x3, RZ ;  /* 0x00000003a6a67819 */ /* 0x000fc400000012ff */
[----:B------:R-:W-:Y:S02]  /*b210*/  SHF.R.U64 R168, R168, 0x3, RZ ;  /* 0x00000003a8a87819 */ /* 0x000fe400000012ff */
[----:B------:R-:W-:Y:S01]  /*b220*/  LOP3.LUT R4, R5, R12, RZ, 0x3c, !PT ;  /* 0x0000000c05047212 */ /* 0x000fe200078e3cff */
[--C-:B------:R-:W-:Y:S01]  /*b230*/  IMAD.MOV.U32 R5, RZ, RZ, R13.reuse ;  /* 0x000000ffff057224 */ /* 0x100fe200078e000d */
[----:B------:R-:W-:Y:S01]  /*b240*/  LOP3.LUT R156, R156, R157, RZ, 0x3c, !PT ;  /* 0x0000009d9c9c7212 */ /* 0x000fe200078e3cff */
[--C-:B------:R-:W-:Y:S01]  /*b250*/  IMAD.X R157, RZ, RZ, R13.reuse, P0 ;  /* 0x000000ffff9d7224 */ /* 0x100fe200000e060d */
        /* <DEDUP_REMOVED lines=11> */
[----:B------:R-:W-:Y:S01]  /*b310*/  IMAD.X R169, RZ, RZ, R13, P1 ;  /* 0x000000ffffa97224 */ /* 0x000fe200008e060d */
[----:B------:R-:W-:-:S02]  /*b320*/  IADD3 R171, P0, R12, 0x8020, RZ ;  /* 0x000080200cab7810 */ /* 0x000fc40007f1e0ff */
[C---:B------:R-:W-:Y:S02]  /*b330*/  IADD3 R173, P4, R12.reuse, 0x8040, RZ ;  /* 0x000080400cad7810 */ /* 0x040fe40007f9e0ff */
[C---:B------:R-:W-:Y:S02]  /*b340*/  IADD3 R9, P3, R12.reuse, 0x8060, RZ ;  /* 0x000080600c097810 */ /* 0x040fe40007f7e0ff */
[C---:B------:R-:W-:Y:S02]  /*b350*/  IADD3 R11, P6, R12.reuse, 0xc000, RZ ;  /* 0x0000c0000c0b7810 */ /* 0x040fe40007fde0ff */
[C---:B------:R-:W-:Y:S02]  /*b360*/  IADD3 R153, P5, R12.reuse, 0xc020, RZ ;  /* 0x0000c0200c997810 */ /* 0x040fe40007fbe0ff */
[C---:B------:R-:W-:Y:S02]  /*b370*/  IADD3 R155, P2, R12.reuse, 0xc040, RZ ;  /* 0x0000c0400c9b7810 */ /* 0x040fe40007f5e0ff */
[----:B------:R-:W-:-:S02]  /*b380*/  IADD3 R21, P1, R12, 0xc060, RZ ;  /* 0x0000c0600c157810 */ /* 0x000fc40007f3e0ff */
[----:B------:R-:W-:Y:S02]  /*b390*/  MOV R3, R4 ;  /* 0x0000000400037202 */ /* 0x000fe40000000f00 */
[----:B------:R-:W-:Y:S02]  /*b3a0*/  F2FP.F16.F32.PACK_AB R4, R25, R24 ;  /* 0x000000181904723e */ /* 0x000fe400000000ff */
[----:B------:R-:W-:Y:S02]  /*b3b0*/  F2FP.F16.F32.PACK_AB R5, R27, R26 ;  /* 0x0000001a1b05723e */ /* 0x000fe400000000ff */
[----:B------:R-:W-:Y:S02]  /*b3c0*/  LOP3.LUT R170, R171, 0x380, RZ, 0xc0, !PT ;  /* 0x00000380abaa7812 */ /* 0x000fe400078ec0ff */
[----:B------:R-:W-:Y:S02]  /*b3d0*/  LOP3.LUT R172, R173, 0x380, RZ, 0xc0, !PT ;  /* 0x00000380adac7812 */ /* 0x000fe400078ec0ff */
[----:B------:R-:W-:-:S02]  /*b3e0*/  LOP3.LUT R8, R9, 0x380, RZ, 0xc0, !PT ;  /* 0x0000038009087812 */ /* 0x000fc400078ec0ff */
[----:B------:R-:W-:Y:S02]  /*b3f0*/  LOP3.LUT R10, R11, 0x380, RZ, 0xc0, !PT ;  /* 0x000003800b0a7812 */ /* 0x000fe400078ec0ff */
[----:B------:R-:W-:Y:S02]  /*b400*/  LOP3.LUT R152, R153, 0x380, RZ, 0xc0, !PT ;  /* 0x0000038099987812 */ /* 0x000fe400078ec0ff */
[----:B------:R-:W-:Y:S02]  /*b410*/  LOP3.LUT R154, R155, 0x380, RZ, 0xc0, !PT ;  /* 0x000003809b9a7812 */ /* 0x000fe400078ec0ff */
[----:B------:R-:W-:Y:S01]  /*b420*/  LOP3.LUT R20, R21, 0x380, RZ, 0xc0, !PT ;  /* 0x0000038015147812 */ /* 0x000fe200078ec0ff */
[----:B------:R0:W-:Y:S01]  /*b430*/  STSM.16.M88.4 [R3], R4 ;  /* 0x0000000403007844 */ /* 0x0001e20000000200 */
[----:B------:R-:W-:Y:S02]  /*b440*/  SHF.R.U64 R170, R170, 0x3, RZ ;  /* 0x00000003aaaa7819 */ /* 0x000fe400000012ff */
[----:B------:R-:W-:-:S02]  /*b450*/  SHF.R.U64 R172, R172, 0x3, RZ ;  /* 0x00000003acac7819 */ /* 0x000fc400000012ff */
[----:B------:R-:W-:Y:S02]  /*b460*/  SHF.R.U64 R8, R8, 0x3, RZ ;  /* 0x0000000308087819 */ /* 0x000fe400000012ff */
[----:B------:R-:W-:Y:S02]  /*b470*/  SHF.R.U64 R10, R10, 0x3, RZ ;  /* 0x000000030a0a7819 */ /* 0x000fe400000012ff */
[----:B------:R-:W-:Y:S02]  /*b480*/  SHF.R.U64 R152, R152, 0x3, RZ ;  /* 0x0000000398987819 */ /* 0x000fe400000012ff */
[----:B------:R-:W-:Y:S02]  /*b490*/  SHF.R.U64 R154, R154, 0x3, RZ ;  /* 0x000000039a9a7819 */ /* 0x000fe400000012ff */
[----:B------:R-:W-:Y:S02]  /*b4a0*/  SHF.R.U64 R20, R20, 0x3, RZ ;  /* 0x0000000314147819 */ /* 0x000fe400000012ff */
[----:B------:R-:W-:-:S02]  /*b4b0*/  MOV R14, R14 ;  /* 0x0000000e000e7202 */ /* 0x000fc40000000f00 */
[----:B0-----:R-:W-:Y:S02]  /*b4c0*/  F2FP.F16.F32.PACK_AB R4, R33, R32 ;  /* 0x000000202104723e */ /* 0x001fe400000000ff */
[----:B------:R-:W-:Y:S02]  /*b4d0*/  F2FP.F16.F32.PACK_AB R5, R35, R34 ;  /* 0x000000222305723e */ /* 0x000fe400000000ff */
[----:B------:R-:W-:Y:S02]  /*b4e0*/  F2FP.F16.F32.PACK_AB R6, R37, R36 ;  /* 0x000000242506723e */ /* 0x000fe400000000ff */
[----:B------:R-:W-:Y:S02]  /*b4f0*/  F2FP.F16.F32.PACK_AB R7, R39, R38 ;  /* 0x000000262707723e */ /* 0x000fe400000000ff */
        /* <DEDUP_REMOVED lines=14> */
[----:B------:R0:W-:Y:S01]  /*b5e0*/  STSM.16.M88.4 [R14], R4 ;  /* 0x000000040e007844 */ /* 0x0001e20000000200 */
[----:B------:R-:W-:-:S02]  /*b5f0*/  MOV R156, R156 ;  /* 0x0000009c009c7202 */ /* 0x000fc40000000f00 */
[----:B------:R-:W-:Y:S02]  /*b600*/  F2FP.F16.F32.PACK_AB R12, R41, R40 ;  /* 0x00000028290c723e */ /* 0x000fe400000000ff */
[----:B------:R-:W-:Y:S02]  /*b610*/  F2FP.F16.F32.PACK_AB R13, R43, R42 ;  /* 0x0000002a2b0d723e */ /* 0x000fe400000000ff */
[----:B------:R-:W-:Y:S02]  /*b620*/  F2FP.F16.F32.PACK_AB R15, R47, R46 ;  /* 0x0000002e2f0f723e */ /* 0x000fe400000000ff */
[----:B------:R-:W-:Y:S02]  /*b630*/  MOV R158, R158 ;  /* 0x0000009e009e7202 */ /* 0x000fe40000000f00 */
[----:B------:R-:W-:Y:S02]  /*b640*/  MOV R161, R160 ;  /* 0x000000a000a17202 */ /* 0x000fe40000000f00 */
[----:B0-----:R-:W-:-:S02]  /*b650*/  F2FP.F16.F32.PACK_AB R14, R45, R44 ;  /* 0x0000002c2d0e723e */ /* 0x001fc400000000ff */
[----:B------:R-:W-:Y:S02]  /*b660*/  F2FP.F16.F32.PACK_AB R4, R49, R48 ;  /* 0x000000303104723e */ /* 0x000fe400000000ff */
[----:B------:R-:W-:Y:S02]  /*b670*/  F2FP.F16.F32.PACK_AB R5, R51, R50 ;  /* 0x000000323305723e */ /* 0x000fe400000000ff */
[----:B------:R-:W-:Y:S02]  /*b680*/  F2FP.F16.F32.PACK_AB R6, R53, R52 ;  /* 0x000000343506723e */ /* 0x000fe400000000ff */
[----:B------:R-:W-:Y:S01]  /*b690*/  F2FP.F16.F32.PACK_AB R7, R55, R54 ;  /* 0x000000363707723e */ /* 0x000fe200000000ff */
[----:B------:R0:W-:Y:S01]  /*b6a0*/  STSM.16.M88.4 [R156], R12 ;  /* 0x0000000c9c007844 */ /* 0x0001e20000000200 */
[----:B------:R-:W-:Y:S02]  /*b6b0*/  MOV R160, R8 ;  /* 0x0000000800a07202 */ /* 0x000fe40000000f00 */
[----:B------:R-:W-:-:S02]  /*b6c0*/  MOV R3, R10 ;  /* 0x0000000a00037202 */ /* 0x000fc40000000f00 */
[----:B------:R-:W-:Y:S02]  /*b6d0*/  F2FP.F16.F32.PACK_AB R8, R57, R56 ;  /* 0x000000383908723e */ /* 0x000fe400000000ff */
[----:B------:R-:W-:Y:S02]  /*b6e0*/  F2FP.F16.F32.PACK_AB R9, R59, R58 ;  /* 0x0000003a3b09723e */ /* 0x000fe400000000ff */
[----:B------:R-:W-:Y:S02]  /*b6f0*/  F2FP.F16.F32.PACK_AB R10, R61, R60 ;  /* 0x0000003c3d0a723e */ /* 0x000fe400000000ff */
[----:B------:R-:W-:Y:S02]  /*b700*/  F2FP.F16.F32.PACK_AB R11, R63, R62 ;  /* 0x0000003e3f0b723e */ /* 0x000fe400000000ff */
[----:B------:R-:W-:Y:S01]  /*b710*/  MOV R162, R162 ;  /* 0x000000a200a27202 */ /* 0x000fe20000000f00 */
[----:B------:R1:W-:Y:S01]  /*b720*/  STSM.16.M88.4 [R158], R4 ;  /* 0x000000049e007844 */ /* 0x0003e20000000200 */
[----:B------:R-:W-:-:S02]  /*b730*/  MOV R18, R152 ;  /* 0x0000009800127202 */ /* 0x000fc40000000f00 */
[----:B0-----:R-:W-:Y:S02]  /*b740*/  F2FP.F16.F32.PACK_AB R12, R65, R64 ;  /* 0x00000040410c723e */ /* 0x001fe400000000ff */
[----:B------:R-:W-:Y:S02]  /*b750*/  F2FP.F16.F32.PACK_AB R13, R67, R66 ;  /* 0x00000042430d723e */ /* 0x000fe400000000ff */
[----:B------:R-:W-:Y:S02]  /*b760*/  F2FP.F16.F32.PACK_AB R14, R69, R68 ;  /* 0x00000044450e723e */ /* 0x000fe400000000ff */
[----:B------:R-:W-:Y:S02]  /*b770*/  F2FP.F16.F32.PACK_AB R15, R71, R70 ;  /* 0x00000046470f723e */ /* 0x000fe400000000ff */
[----:B------:R-:W-:Y:S02]  /*b780*/  MOV R22, R154 ;  /* 0x0000009a00167202 */ /* 0x000fe40000000f00 */
[----:B------:R-:W-:-:S02]  /*b790*/  MOV R164, R164 ;  /* 0x000000a400a47202 */ /* 0x000fc40000000f00 */
[----:B------:R-:W-:Y:S02]  /*b7a0*/  F2FP.F16.F32.PACK_AB R152, R73, R72 ;  /* 0x000000484998723e */ /* 0x000fe400000000ff */
[----:B------:R-:W-:Y:S02]  /*b7b0*/  F2FP.F16.F32.PACK_AB R153, R75, R74 ;  /* 0x0000004a4b99723e */ /* 0x000fe400000000ff */
[----:B------:R-:W-:Y:S02]  /*b7c0*/  F2FP.F16.F32.PACK_AB R154, R77, R76 ;  /* 0x0000004c4d9a723e */ /* 0x000fe400000000ff */
[----:B------:R-:W-:Y:S01]  /*b7d0*/  F2FP.F16.F32.PACK_AB R155, R79, R78 ;  /* 0x0000004e4f9b723e */ /* 0x000fe200000000ff */
[----:B------:R0:W-:Y:S01]  /*b7e0*/  STSM.16.M88.4 [R161], R8 ;  /* 0x00000008a1007844 */ /* 0x0001e20000000200 */
[----:B------:R-:W-:Y:S02]  /*b7f0*/  MOV R166, R166 ;  /* 0x000000a600a67202 */ /* 0x000fe40000000f00 */
[----:B------:R-:W-:-:S02]  /*b800*/  F2FP.F16.F32.PACK_AB R156, R81, R80 ;  /* 0x00000050519c723e */ /* 0x000fc400000000ff */
[----:B------:R-:W-:Y:S02]  /*b810*/  F2FP.F16.F32.PACK_AB R157, R83, R82 ;  /* 0x00000052539d723e */ /* 0x000fe400000000ff */
[----:B-1----:R-:W-:Y:S02]  /*b820*/  F2FP.F16.F32.PACK_AB R158, R85, R84 ;  /* 0x00000054559e723e */ /* 0x002fe400000000ff */
[----:B------:R-:W-:Y:S01]  /*b830*/  F2FP.F16.F32.PACK_AB R159, R87, R86 ;  /* 0x00000056579f723e */ /* 0x000fe200000000ff */
[----:B------:R1:W-:Y:S01]  /*b840*/  STSM.16.M88.4 [R162], R12 ;  /* 0x0000000ca2007844 */ /* 0x0003e20000000200 */
[----:B------:R-:W-:Y:S02]  /*b850*/  MOV R168, R168 ;  /* 0x000000a800a87202 */ /* 0x000fe40000000f00 */
[----:B------:R-:W-:Y:S02]  /*b860*/  F2FP.F16.F32.PACK_AB R4, R89, R88 ;  /* 0x000000585904723e */ /* 0x000fe400000000ff */
[----:B------:R-:W-:-:S02]  /*b870*/  F2FP.F16.F32.PACK_AB R5, R91, R90 ;  /* 0x0000005a5b05723e */ /* 0x000fc400000000ff */
[----:B------:R-:W-:Y:S02]  /*b880*/  F2FP.F16.F32.PACK_AB R6, R93, R92 ;  /* 0x0000005c5d06723e */ /* 0x000fe400000000ff */
[----:B------:R-:W-:Y:S02]  /*b890*/  F2FP.F16.F32.PACK_AB R7, R95, R94 ;  /* 0x0000005e5f07723e */ /* 0x000fe400000000ff */
[----:B------:R-:W-:Y:S02]  /*b8a0*/  MOV R170, R170 ;  /* 0x000000aa00aa7202 */ /* 0x000fe40000000f00 */
[----:B0-----:R-:W-:Y:S02]  /*b8b0*/  F2FP.F16.F32.PACK_AB R8, R97, R96 ;  /* 0x000000606108723e */ /* 0x001fe400000000ff */
[----:B------:R-:W-:Y:S02]  /*b8c0*/  F2FP.F16.F32.PACK_AB R9, R99, R98 ;  /* 0x000000626309723e */ /* 0x000fe400000000ff */
[----:B------:R-:W-:-:S02]  /*b8d0*/  F2FP.F16.F32.PACK_AB R10, R101, R100 ;  /* 0x00000064650a723e */ /* 0x000fc400000000ff */
[----:B------:R-:W-:Y:S01]  /*b8e0*/  F2FP.F16.F32.PACK_AB R11, R103, R102 ;  /* 0x00000066670b723e */ /* 0x000fe200000000ff */
[----:B------:R0:W-:Y:S01]  /*b8f0*/  STSM.16.M88.4 [R164], R152 ;  /* 0x00000098a4007844 */ /* 0x0001e20000000200 */
[----:B------:R-:W-:Y:S02]  /*b900*/  MOV R172, R172 ;  /* 0x000000ac00ac7202 */ /* 0x000fe40000000f00 */
[----:B-1----:R-:W-:Y:S02]  /*b910*/  F2FP.F16.F32.PACK_AB R12, R105, R104 ;  /* 0x00000068690c723e */ /* 0x002fe400000000ff */
[----:B------:R-:W-:Y:S02]  /*b920*/  F2FP.F16.F32.PACK_AB R13, R107, R106 ;  /* 0x0000006a6b0d723e */ /* 0x000fe400000000ff */
[----:B------:R-:W-:Y:S02]  /*b930*/  F2FP.F16.F32.PACK_AB R14, R109, R108 ;  /* 0x0000006c6d0e723e */ /* 0x000fe400000000ff */
[----:B------:R-:W-:Y:S01]  /*b940*/  F2FP.F16.F32.PACK_AB R15, R111, R110 ;  /* 0x0000006e6f0f723e */ /* 0x000fe200000000ff */
[----:B------:R1:W-:Y:S01]  /*b950*/  STSM.16.M88.4 [R166], R156 ;  /* 0x0000009ca6007844 */ /* 0x0003e20000000200 */
[----:B------:R-:W-:-:S03]  /*b960*/  MOV R161, R20 ;  /* 0x0000001400a17202 */ /* 0x000fc60000000f00 */
[----:B------:R2:W-:Y:S01]  /*b970*/  STSM.16.M88.4 [R168], R4 ;  /* 0x00000004a8007844 */ /* 0x0005e20000000200 */
[----:B0-----:R-:W-:Y:S02]  /*b980*/  F2FP.F16.F32.PACK_AB R152, R113, R112 ;  /* 0x000000707198723e */ /* 0x001fe400000000ff */
[----:B------:R-:W-:Y:S02]  /*b990*/  F2FP.F16.F32.PACK_AB R153, R115, R114 ;  /* 0x000000727399723e */ /* 0x000fe400000000ff */
[----:B------:R-:W-:Y:S02]  /*b9a0*/  F2FP.F16.F32.PACK_AB R154, R117, R116 ;  /* 0x00000074759a723e */ /* 0x000fe400000000ff */
[----:B------:R-:W-:Y:S01]  /*b9b0*/  F2FP.F16.F32.PACK_AB R155, R119, R118 ;  /* 0x00000076779b723e */ /* 0x000fe200000000ff */
[----:B------:R0:W-:Y:S01]  /*b9c0*/  STSM.16.M88.4 [R170], R8 ;  /* 0x00000008aa007844 */ /* 0x0001e20000000200 */
[----:B-1----:R-:W-:Y:S02]  /*b9d0*/  F2FP.F16.F32.PACK_AB R156, R121, R120 ;  /* 0x00000078799c723e */ /* 0x002fe400000000ff */
[----:B------:R-:W-:-:S02]  /*b9e0*/  F2FP.F16.F32.PACK_AB R157, R123, R122 ;  /* 0x0000007a7b9d723e */ /* 0x000fc400000000ff */
[----:B------:R-:W-:Y:S02]  /*b9f0*/  F2FP.F16.F32.PACK_AB R158, R125, R124 ;  /* 0x0000007c7d9e723e */ /* 0x000fe400000000ff */
[----:B------:R-:W-:Y:S01]  /*ba00*/  F2FP.F16.F32.PACK_AB R159, R127, R126 ;  /* 0x0000007e7f9f723e */ /* 0x000fe200000000ff */
[----:B------:R1:W-:Y:S01]  /*ba10*/  STSM.16.M88.4 [R172], R12 ;  /* 0x0000000cac007844 */ /* 0x0003e20000000200 */
[----:B--2---:R-:W-:Y:S02]  /*ba20*/  F2FP.F16.F32.PACK_AB R4, R129, R128 ;  /* 0x000000808104723e */ /* 0x004fe400000000ff */
[----:B------:R-:W-:Y:S02]  /*ba30*/  F2FP.F16.F32.PACK_AB R5, R131, R130 ;  /* 0x000000828305723e */ /* 0x000fe400000000ff */
[----:B------:R-:W-:Y:S02]  /*ba40*/  F2FP.F16.F32.PACK_AB R6, R133, R132 ;  /* 0x000000848506723e */ /* 0x000fe400000000ff */
[----:B------:R-:W-:-:S02]  /*ba50*/  F2FP.F16.F32.PACK_AB R7, R135, R134 ;  /* 0x000000868707723e */ /* 0x000fc400000000ff */
        /* <DEDUP_REMOVED lines=9> */
[----:B------:R-:W-:Y:S04]  /*baf0*/  STSM.16.M88.4 [R3], R156 ;  /* 0x0000009c03007844 */ /* 0x000fe80000000200 */
[----:B------:R1:W-:Y:S04]  /*bb00*/  STSM.16.M88.4 [R18], R4 ;  /* 0x0000000412007844 */ /* 0x0003e80000000200 */
[----:B------:R2:W-:Y:S04]  /*bb10*/  STSM.16.M88.4 [R22], R8 ;  /* 0x0000000816007844 */ /* 0x0005e80000000200 */
[----:B------:R3:W-:Y:S01]  /*bb20*/  STSM.16.M88.4 [R161], R12 ;  /* 0x0000000ca1007844 */ /* 0x0007e20000000200 */
[----:B------:R-:W-:Y:S01]  /*bb30*/  USHF.L.U32 UR4, UR19, 0x2, URZ ;  /* 0x0000000213047899 */ /* 0x000fe2000800063f */
[----:B------:R-:W-:Y:S01]  /*bb40*/  BAR.SYNC.DEFER_BLOCKING 0x1, 0x100 ;  /* 0x0044000000007b1d */ /* 0x000fe20000010000 */
[----:B------:R-:W-:Y:S01]  /*bb50*/  ISETP.NE.U32.AND P0, PT, RZ, UR14, PT ;  /* 0x0000000eff007c0c */ /* 0x000fe2000bf05070 */
[----:B------:R-:W-:-:S02]  /*bb60*/  USHF.L.U64.HI UR16, UR19, 0x2, UR17 ;  /* 0x0000000213107899 */ /* 0x000fc40008010211 */
[----:B------:R-:W-:Y:S01]  /*bb70*/  UIADD3 UR9, UP0, UR4, UR14, URZ ;  /* 0x0000000e04097290 */ /* 0x000fe2000ff1e03f */
[----:B------:R-:W-:-:S03]  /*bb80*/  ISETP.NE.AND.EX P0, PT, RZ, UR15, PT, P0 ;  /* 0x0000000fff007c0c */ /* 0x000fc6000bf05300 */
[----:B------:R-:W-:Y:S02]  /*bb90*/  UIADD3.X UR12, UR16, UR15, URZ, UP0, !UPT ;  /* 0x0000000f100c7290 */ /* 0x000fe400087fe43f */
[----:B------:R-:W-:-:S04]  /*bba0*/  IMAD.U32 R20, RZ, RZ, UR9 ;  /* 0x00000009ff147e24 */ /* 0x000fc8000f8e00ff */
[----:B------:R-:W-:Y:S01]  /*bbb0*/  IMAD.U32 R21, RZ, RZ, UR12 ;  /* 0x0000000cff157e24 */ /* 0x000fe2000f8e00ff */
[----:B------:R-:W-:-:S04]  /*bbc0*/  ULDC.64 UR12, c[0x0][0xc08] ;  /* 0x00030200000c7ab9 */ /* 0x000fc80000000a00 */
[----:B0-----:R-:W4:Y:S01]  /*bbd0*/  @P0 LDG.E R152, desc[UR26][R20.64] ;  /* 0x0000001a14980981 */ /* 0x001f22000c1e1900 */
[----:B------:R-:W-:-:S04]  /*bbe0*/  UISETP.NE.U32.AND UP0, UPT, UR12, URZ, UPT ;  /* 0x0000003f0c00728c */ /* 0x000fc8000bf05070 */
[----:B------:R-:W-:-:S06]  /*bbf0*/  UISETP.NE.AND.EX UP0, UPT, UR13, URZ, UPT, UP0 ;  /* 0x0000003f0d00728c */ /* 0x000fcc000bf05300 */
[----:B------:R-:W-:-:S05]  /*bc00*/  PLOP3.LUT P4, PT, PT, PT, UP0, 0x80, 0x0 ;  /* 0x000000000000781c */ /* 0x000fca0003f8f008 */
[----:B------:R-:W-:-:S03]  /*bc10*/  @UP0 UIADD3 UR12, UP1, UR4, UR12, URZ ;  /* 0x0000000c040c0290 */ /* 0x000fc6000ff3e03f */
[----:B------:R-:W-:Y:S01]  /*bc20*/  ULDC UR4, c[0x0][0xad4] ;  /* 0x0002b50000047ab9 */ /* 0x000fe20000000800 */
[----:B------:R-:W-:Y:S02]  /*bc30*/  @UP0 UIADD3.X UR13, UR16, UR13, URZ, UP1, !UPT ;  /* 0x0000000d100d0290 */ /* 0x000fe40008ffe43f */
[----:B-1----:R-:W-:-:S04]  /*bc40*/  IMAD.U32 R4, RZ, RZ, UR12 ;  /* 0x0000000cff047e24 */ /* 0x002fc8000f8e00ff */
[----:B------:R-:W-:-:S05]  /*bc50*/  IMAD.U32 R5, RZ, RZ, UR13 ;  /* 0x0000000dff057e24 */ /* 0x000fca000f8e00ff */
[----:B------:R0:W5:Y:S01]  /*bc60*/  @P4 LDG.E R3, desc[UR26][R4.64] ;  /* 0x0000001a04034981 */ /* 0x000162000c1e1900 */
[----:B------:R-:W-:Y:S02]  /*bc70*/  UISETP.NE.AND UP0, UPT, UR22, URZ, UPT ;  /* 0x0000003f1600728c */ /* 0x000fe4000bf05270 */
[----:B------:R-:W-:Y:S02]  /*bc80*/  UISETP.NE.AND UP1, UPT, UR20, 0x1, UPT ;  /* 0x000000011400788c */ /* 0x000fe4000bf25270 */
[----:B------:R-:W-:Y:S01]  /*bc90*/  USEL UR4, UR22, UR4, UP0 ;  /* 0x0000000416047287 */ /* 0x000fe20008000000 */
[----:B------:R-:W-:-:S03]  /*bca0*/  UMOV UR23, 0x9b8 ;  /* 0x000009b800177882 */ /* 0x000fc60000000000 */
[----:B------:R-:W-:Y:S01]  /*bcb0*/  UISETP.GT.AND UP2, UPT, UR4, 0x1, UPT ;  /* 0x000000010400788c */ /* 0x000fe2000bf44270 */
[----:B------:R-:W-:Y:S01]  /*bcc0*/  PLOP3.LUT P1, PT, PT, PT, UP1, 0x80, 0x0 ;  /* 0x000000000000781c */ /* 0x000fe20003f2f018 */
[----:B------:R-:W-:Y:S02]  /*bcd0*/  UISETP.NE.U32.AND UP0, UPT, UR14, URZ, UPT ;  /* 0x0000003f0e00728c */ /* 0x000fe4000bf05070 */
[----:B------:R-:W-:Y:S01]  /*bce0*/  USEL UR23, UR23, 0x978, UP2 ;  /* 0x0000097817177887 */ /* 0x000fe20009000000 */
[----:B--2---:R-:W-:Y:S01]  /*bcf0*/  IMAD.U32 R8, RZ, RZ, UR18 ;  /* 0x00000012ff087e24 */ /* 0x004fe2000f8e00ff */
[----:B------:R-:W-:Y:S01]  /*bd00*/  UISETP.NE.AND.EX UP0, UPT, UR15, URZ, UPT, UP0 ;  /* 0x0000003f0f00728c */ /* 0x000fe2000bf05300 */
[----:B------:R-:W-:Y:S02]  /*bd10*/  UMOV UR4, URZ ;  /* 0x0000003f00047c82 */ /* 0x000fe40008000000 */
[----:B------:R-:W-:Y:S01]  /*bd20*/  IMAD R8, R8, 0x80, R175 ;  /* 0x0000008008087824 */ /* 0x000fe200078e02af */
[----:B------:R-:W-:Y:S01]  /*bd30*/  USEL UR9, UR19, URZ, !UP0 ;  /* 0x0000003f13097287 */ /* 0x000fe2000c000000 */
[----:B------:R-:W-:Y:S01]  /*bd40*/  @UP1 ULDC UR25, c[0x0][0xbec] ;  /* 0x0002fb0000191ab9 */ /* 0x000fe20000000800 */
[----:B------:R-:W-:-:S02]  /*bd50*/  USEL UR22, UR17, URZ, !UP0 ;  /* 0x0000003f11167287 */ /* 0x000fc4000c000000 */
[----:B0-----:R-:W-:Y:S01]  /*bd60*/  @P1 IMAD.HI.U32 R4, R8, UR25, RZ ;  /* 0x0000001908041c27 */ /* 0x001fe2000f8e00ff */
[----:B------:R-:W-:Y:S01]  /*bd70*/  USEL UR21, UR21, URZ, UP2 ;  /* 0x0000003f15157287 */ /* 0x000fe20009000000 */
[----:B------:R-:W-:Y:S01]  /*bd80*/  ULDC.64 UR16, c[0x0][UR23+0x220] ;  /* 0x0000880017107abb */ /* 0x000fe20008000a00 */
[----:B------:R-:W-:Y:S01]  /*bd90*/  ULDC.64 UR14, c[0x0][UR23+0x218] ;  /* 0x00008600170e7abb */ /* 0x000fe20008000a00 */
[----:B------:R-:W-:Y:S01]  /*bda0*/  ULDC.64 UR18, c[0x0][UR23+0x228] ;  /* 0x00008a0017127abb */ /* 0x000fe20008000a00 */
[----:B------:R-:W-:Y:S02]  /*bdb0*/  UIMAD UR17, UR17, UR9, URZ ;  /* 0x00000009111172a4 */ /* 0x000fe4000f8e023f */
[----:B------:R-:W-:Y:S01]  /*bdc0*/  UIMAD.WIDE.U32 UR12, UR14, UR24, URZ ;  /* 0x000000180e0c72a5 */ /* 0x000fe2000f8e003f */
[----:B------:R-:W-:Y:S01]  /*bdd0*/  IMAD.MOV.U32 R5, RZ, RZ, R8 ;  /* 0x000000ffff057224 */ /* 0x000fe200078e0008 */
[----:B------:R-:W-:Y:S01]  /*bde0*/  @UP1 ULDC UR28, c[0x0][0xbf0] ;  /* 0x0002fc00001c1ab9 */ /* 0x000fe20000000800 */
[----:B------:R-:W-:-:S02]  /*bdf0*/  UIMAD UR24, UR15, UR24, URZ ;  /* 0x000000180f1872a4 */ /* 0x000fc4000f8e023f */
[----:B------:R-:W-:Y:S01]  /*be00*/  UIMAD.WIDE.U32 UR26, UR18, UR21, URZ ;  /* 0x00000015121a72a5 */ /* 0x000fe2000f8e003f */
[----:B------:R-:W-:Y:S01]  /*be10*/  @P1 SHF.R.U32.HI R5, RZ, UR28, R4 ;  /* 0x0000001cff051c19 */ /* 0x000fe20008011604 */
[----:B------:R-:W-:Y:S02]  /*be20*/  UIMAD.WIDE.U32 UR14, UR16, UR9, URZ ;  /* 0x00000009100e72a5 */ /* 0x000fe4000f8e003f */
[----:B------:R-:W-:Y:S02]  /*be30*/  UIMAD UR18, UR19, UR21, URZ ;  /* 0x00000015131272a4 */ /* 0x000fe4000f8e023f */
[----:B------:R-:W-:Y:S01]  /*be40*/  UIMAD UR17, UR16, UR22, UR17 ;  /* 0x00000016101172a4 */ /* 0x000fe2000f8e0211 */
[----:B------:R-:W-:Y:S01]  /*be50*/  IMAD.U32 R4, RZ, RZ, UR26 ;  /* 0x0000001aff047e24 */ /* 0x000fe2000f8e00ff */
[----:B------:R-:W-:Y:S01]  /*be60*/  UIADD3 UR18, UR27, UR18, URZ ;  /* 0x000000121b127290 */ /* 0x000fe2000fffe03f */
[----:B------:R-:W-:Y:S01]  /*be70*/  IMAD.MOV R7, RZ, RZ, -R5 ;  /* 0x000000ffff077224 */ /* 0x000fe200078e0a05 */
[----:B------:R-:W-:-:S02]  /*be80*/  UIADD3 UR24, UR13, UR24, URZ ;  /* 0x000000180d187290 */ /* 0x000fc4000fffe03f */
[----:B------:R-:W-:Y:S01]  /*be90*/  UIADD3 UR17, UR15, UR17, URZ ;  /* 0x000000110f117290 */ /* 0x000fe2000fffe03f */
[----:B------:R-:W-:Y:S02]  /*bea0*/  IMAD R7, R7, UR20, R8 ;  /* 0x0000001407077c24 */ /* 0x000fe4000f8e0208 */
[----:B------:R-:W-:-:S03]  /*beb0*/  IMAD.U32 R10, RZ, RZ, UR18 ;  /* 0x00000012ff0a7e24 */ /* 0x000fc6000f8e00ff */
[----:B------:R-:W-:Y:S02]  /*bec0*/  SHF.R.S32.HI R6, RZ, 0x1f, R7 ;  /* 0x0000001fff067819 */ /* 0x000fe40000011407 */
[----:B----4-:R-:W-:-:S13]  /*bed0*/  @P0 R2UR UR4, R152 ;  /* 0x00000000980402ca */ /* 0x010fda00000e0000 */
[----:B------:R-:W-:Y:S02]  /*bee0*/  UIADD3 UR12, UP0, UP3, UR14, UR12, UR4 ;  /* 0x0000000c0e0c7290 */ /* 0x000fe4000fb1e004 */
[----:B------:R-:W-:-:S04]  /*bef0*/  USHF.R.S32.HI UR16, URZ, 0x1f, UR4 ;  /* 0x0000001f3f107899 */ /* 0x000fc80008011404 */
[----:B------:R-:W-:Y:S01]  /*bf00*/  UIADD3.X UR14, UR17, UR24, UR16, UP0, UP3 ;  /* 0x00000018110e7290 */ /* 0x000fe200087e6410 */
[----:B------:R-:W-:Y:S02]  /*bf10*/  IADD3 R4, P2, P3, R5, UR12, R4 ;  /* 0x0000000c05047c10 */ /* 0x000fe4000fb5e004 */
[----:B------:R-:W-:Y:S01]  /*bf20*/  SHF.R.S32.HI R5, RZ, 0x1f, R5 ;  /* 0x0000001fff057819 */ /* 0x000fe20000011405 */
[----:B------:R-:W-:Y:S02]  /*bf30*/  ULDC.64 UR12, c[0x0][UR23+0x210] ;  /* 0x00008400170c7abb */ /* 0x000fe40008000a00 */
[----:B------:R-:W-:Y:S01]  /*bf40*/  IMAD R9, R7, UR13, RZ ;  /* 0x0000000d07097c24 */ /* 0x000fe2000f8e02ff */
[----:B------:R-:W-:Y:S01]  /*bf50*/  IADD3.X R5, R5, UR14, R10, P2, P3 ;  /* 0x0000000e05057c10 */ /* 0x000fe200097e640a */
[----:B------:R-:W-:Y:S01]  /*bf60*/  ULDC.64 UR14, c[0x0][0xba8] ;  /* 0x0002ea00000e7ab9 */ /* 0x000fe20000000a00 */
[----:B------:R-:W-:Y:S01]  /*bf70*/  @!UP2 ULDC UR14, c[0x0][0xb50] ;  /* 0x0002d400000eaab9 */ /* 0x000fe20000000800 */
[----:B------:R-:W-:Y:S01]  /*bf80*/  IMAD R9, R6, UR12, R9 ;  /* 0x0000000c06097c24 */ /* 0x000fe2000f8e0209 */
[----:B------:R-:W-:Y:S01]  /*bf90*/  @!UP2 ULDC UR15, c[0x0][0xb54] ;  /* 0x0002d500000faab9 */ /* 0x000fe20000000800 */
[----:B------:R-:W-:-:S04]  /*bfa0*/  IMAD.WIDE.U32 R4, R7, UR12, R4 ;  /* 0x0000000c07047c25 */ /* 0x000fc8000f8e0004 */
[----:B------:R-:W-:Y:S01]  /*bfb0*/  IMAD.IADD R5, R5, 0x1, R9 ;  /* 0x0000000105057824 */ /* 0x000fe200078e0209 */
[C---:B------:R-:W-:Y:S01]  /*bfc0*/  LEA R9, P2, R4.reuse, UR14, 0x2 ;  /* 0x0000000e04097c11 */ /* 0x040fe2000f8410ff */
[----:B------:R-:W-:Y:S01]  /*bfd0*/  ULDC UR12, c[0x0][0xa88] ;  /* 0x0002a200000c7ab9 */ /* 0x000fe20000000800 */
[----:B-----5:R-:W-:Y:S02]  /*bfe0*/  @P4 R2UR UR12, R3 ;  /* 0x00000000030c42ca */ /* 0x020fe400000e0000 */
[----:B------:R-:W-:Y:S01]  /*bff0*/  LEA.HI.X R11, R4, UR15, R5, 0x2, P2 ;  /* 0x0000000f040b7c11 */ /* 0x000fe200090f1405 */
[----:B---3--:R-:W-:-:S12]  /*c000*/  @P4 BRA `(.L_x_210) ;  /* 0x00000000001c4947 */ /* 0x008fd80003800000 */
[----:B------:R-:W-:Y:S05]  /*c010*/  @!P0 BRA `(.L_x_210) ;  /* 0x0000000000188947 */ /* 0x000fea0003800000 */
[----:B------:R-:W-:Y:S02]  /*c020*/  ULDC.64 UR12, c[0x0][0x208] ;  /* 0x00008200000c7ab9 */ /* 0x000fe40000000a00 */
[----:B------:R-:W2:Y:S04]  /*c030*/  LDG.E R4, desc[UR12][R20.64] ;  /* 0x0000000c14047981 */ /* 0x000ea8000c1e1900 */
[----:B------:R-:W3:Y:S01]  /*c040*/  LDG.E R3, desc[UR12][R20.64+0x4] ;  /* 0x0000040c14037981 */ /* 0x000ee2000c1e1900 */
[----:B--2---:R-:W-:Y:S02]  /*c050*/  R2UR UR13, R4 ;  /* 0x00000000040d72ca */ /* 0x004fe400000e0000 */
[----:B---3--:R-:W-:-:S13]  /*c060*/  R2UR UR12, R3 ;  /* 0x00000000030c72ca */ /* 0x008fda00000e0000 */
[----:B------:R-:W-:-:S12]  /*c070*/  UIADD3 UR12, -UR13, UR12, URZ ;  /* 0x0000000c0d0c7290 */ /* 0x000fd8000fffe13f */
.L_x_210:
[----:B------:R-:W2:Y:S04]  /*c080*/  LDL R10, [R1+0x60] ;  /* 0x00006000010a7983 */ /* 0x000ea80000100800 */
[----:B------:R-:W3:Y:S01]  /*c090*/  LDL R3, [R1+0x1c] ;  /* 0x00001c0001037983 */ /* 0x000ee20000100800 */
[----:B------:R-:W-:Y:S01]  /*c0a0*/  R2UR UR13, R174 ;  /* 0x00000000ae0d72ca */ /* 0x000fe200000e0000 */
[----:B------:R-:W-:Y:S02]  /*c0b0*/  UIMAD UR12, UR12, UR20, URZ ;  /* 0x000000140c0c72a4 */ /* 0x000fe4000f8e023f */
[----:B------:R-:W-:Y:S01]  /*c0c0*/  SHFL.IDX PT, R4, R9, RZ, 0x1c1f ;  /* 0x001c1fff09047589 */ /* 0x000fe200000e0000 */
[----:B------:R-:W-:-:S03]  /*c0d0*/  ULDC.64 UR14, c[0x0][0x208] ;  /* 0x00008200000e7ab9 */ /* 0x000fc60000000a00 */
[----:B------:R-:W0:Y:S04]  /*c0e0*/  SHFL.IDX PT, R5, R11, RZ, 0x1c1f ;  /* 0x001c1fff0b057589 */ /* 0x000e2800000e0000 */
[----:B------:R-:W-:Y:S02]  /*c0f0*/  SHFL.IDX PT, R6, R9, 0x1, 0x1c1f ;  /* 0x003c1f0009067f89 */ /* 0x000fe400000e0000 */
[----:B------:R-:W-:Y:S02]  /*c100*/  IMAD.U32 R12, RZ, RZ, UR13 ;  /* 0x0000000dff0c7e24 */ /* 0x000fe4000f8e00ff */
[----:B------:R-:W1:Y:S02]  /*c110*/  SHFL.IDX PT, R7, R11, 0x1, 0x1c1f ;  /* 0x003c1f000b077f89 */ /* 0x000e6400000e0000 */
[----:B--2---:R-:W-:Y:S01]  /*c120*/  IMAD R12, R12, 0x80, R10 ;  /* 0x000000800c0c7824 */ /* 0x004fe200078e020a */
[----:B---3--:R-:W-:-:S03]  /*c130*/  LOP3.LUT P0, RZ, R3, 0x3, RZ, 0xc0, !PT ;  /* 0x0000000303ff7812 */ /* 0x008fc6000780c0ff */
[C---:B------:R-:W-:Y:S01]  /*c140*/  VIADD R10, R12.reuse, 0x8 ;  /* 0x000000080c0a7836 */ /* 0x040fe20000000000 */
[----:B------:R-:W-:-:S04]  /*c150*/  ISETP.GE.OR P2, PT, R12, UR12, P0 ;  /* 0x0000000c0c007c0c */ /* 0x000fc80008746670 */
[----:B------:R-:W-:-:S09]  /*c160*/  ISETP.GE.OR P0, PT, R10, UR12, P0 ;  /* 0x0000000c0a007c0c */ /* 0x000fd20008706670 */
[----:B0-----:R0:W-:Y:S04]  /*c170*/  @!P2 ST.E desc[UR14][R4.64], R2 ;  /* 0x000000020400a985 */ /* 0x0011e8000c10190e */
[----:B-1----:R0:W-:Y:S01]  /*c180*/  @!P0 ST.E desc[UR14][R6.64], R0 ;  /* 0x0000000006008985 */ /* 0x0021e2000c10190e */
[----:B------:R-:W-:-:S13]  /*c190*/  PLOP3.LUT P0, PT, PT, PT, UP2, 0x80, 0x0 ;  /* 0x000000000000781c */ /* 0x000fda0003f0f028 */
[----:B0-----:R-:W-:Y:S05]  /*c1a0*/  @P0 BRA `(.L_x_211) ;  /* 0x0000001000300947 */ /* 0x001fea0003800000 */
[----:B------:R-:W0:Y:S01]  /*c1b0*/  S2R R0, SR_TID.X ;  /* 0x0000000000007919 */ /* 0x000e220000002100 */
[----:B------:R-:W-:Y:S01]  /*c1c0*/  ULDC.64 UR14, c[0x0][0x208] ;  /* 0x00008200000e7ab9 */ /* 0x000fe20000000a00 */
[----:B------:R-:W-:Y:S02]  /*c1d0*/  R2UR UR18, R213 ;  /* 0x00000000d51272ca */ /* 0x000fe400000e0000 */
[----:B------:R-:W-:Y:S01]  /*c1e0*/  R2UR UR17, R174 ;  /* 0x00000000ae1172ca */ /* 0x000fe200000e0000 */
[----:B0-----:R-:W-:-:S05]  /*c1f0*/  VIADD R0, R0, 0xffffff80 ;  /* 0xffffff8000007836 */ /* 0x001fca0000000000 */
[----:B------:R-:W-:-:S04]  /*c200*/  SHF.R.S32.HI R3, RZ, 0x1f, R0 ;  /* 0x0000001fff037819 */ /* 0x000fc80000011400 */
[----:B------:R-:W-:-:S04]  /*c210*/  LEA.HI R3, R3, R0, RZ, 0x3 ;  /* 0x0000000003037211 */ /* 0x000fc800078f18ff */
[----:B------:R-:W-:Y:S02]  /*c220*/  LOP3.LUT R5, R3, 0xfffffff8, RZ, 0xc0, !PT ;  /* 0xfffffff803057812 */ /* 0x000fe400078ec0ff */
[----:B------:R-:W-:Y:S01]  /*c230*/  SHF.R.S32.HI R79, RZ, 0x3, R3 ;  /* 0x00000003ff4f7819 */ /* 0x000fe20000011403 */
[----:B------:R-:W-:Y:S02]  /*c240*/  IMAD.MOV.U32 R3, RZ, RZ, 0x2 ;  /* 0x00000002ff037424 */ /* 0x000fe400078e00ff */
[----:B------:R-:W-:-:S04]  /*c250*/  IMAD.IADD R18, R0, 0x1, -R5 ;  /* 0x0000000100127824 */ /* 0x000fc800078e0a05 */
[----:B------:R-:W-:-:S04]  /*c260*/  IMAD.SHL.U32 R0, R18, 0x8, RZ ;  /* 0x0000000812007824 */ /* 0x000fc800078e00ff */
[----:B------:R-:W-:-:S04]  /*c270*/  IMAD R2, R79, 0x40, R0 ;  /* 0x000000404f027824 */ /* 0x000fc800078e0200 */
[----:B------:R-:W-:-:S03]  /*c280*/  IMAD.WIDE R2, R2, R3, UR10 ;  /* 0x0000000a02027e25 */ /* 0x000fc6000f8e0203 */
[C---:B------:R-:W-:Y:S02]  /*c290*/  IADD3 R9, P4, R2.reuse, 0x1000, RZ ;  /* 0x0000100002097810 */ /* 0x040fe40007f9e0ff */
[C---:B------:R-:W-:Y:S02]  /*c2a0*/  IADD3 R13, P3, R2.reuse, 0x2000, RZ ;  /* 0x00002000020d7810 */ /* 0x040fe40007f7e0ff */
[----:B------:R-:W-:Y:S02]  /*c2b0*/  IADD3 R25, P2, R2, 0x3000, RZ ;  /* 0x0000300002197810 */ /* 0x000fe40007f5e0ff */
[----:B------:R-:W-:Y:S02]  /*c2c0*/  LOP3.LUT R8, R9, 0x380, RZ, 0xc0, !PT ;  /* 0x0000038009087812 */ /* 0x000fe400078ec0ff */
[----:B------:R-:W-:Y:S02]  /*c2d0*/  LOP3.LUT R12, R13, 0x380, RZ, 0xc0, !PT ;  /* 0x000003800d0c7812 */ /* 0x000fe400078ec0ff */
[----:B------:R-:W-:-:S02]  /*c2e0*/  LOP3.LUT R24, R25, 0x380, RZ, 0xc0, !PT ;  /* 0x0000038019187812 */ /* 0x000fc400078ec0ff */
[----:B------:R-:W-:Y:S02]  /*c2f0*/  SHF.R.U64 R8, R8, 0x3, RZ ;  /* 0x0000000308087819 */ /* 0x000fe400000012ff */
[----:B------:R-:W-:Y:S02]  /*c300*/  SHF.R.U64 R12, R12, 0x3, RZ ;  /* 0x000000030c0c7819 */ /* 0x000fe400000012ff */
[----:B------:R-:W-:Y:S02]  /*c310*/  SHF.R.U64 R24, R24, 0x3, RZ ;  /* 0x0000000318187819 */ /* 0x000fe400000012ff */
[----:B------:R-:W-:Y:S01]  /*c320*/  LOP3.LUT R8, R8, R9, RZ, 0x3c, !PT ;  /* 0x0000000908087212 */ /* 0x000fe200078e3cff */
[--C-:B------:R-:W-:Y:S01]  /*c330*/  IMAD.X R9, RZ, RZ, R3.reuse, P4 ;  /* 0x000000ffff097224 */ /* 0x100fe200020e0603 */
[----:B------:R-:W-:Y:S01]  /*c340*/  LOP3.LUT R12, R12, R13, RZ, 0x3c, !PT ;  /* 0x0000000d0c0c7212 */ /* 0x000fe200078e3cff */
[--C-:B------:R-:W-:Y:S01]  /*c350*/  IMAD.X R13, RZ, RZ, R3.reuse, P3 ;  /* 0x000000ffff0d7224 */ /* 0x100fe200018e0603 */
[----:B------:R-:W-:Y:S01]  /*c360*/  LOP3.LUT R24, R24, R25, RZ, 0x3c, !PT ;  /* 0x0000001918187212 */ /* 0x000fe200078e3cff */
[----:B------:R-:W-:Y:S01]  /*c370*/  IMAD.X R25, RZ, RZ, R3, P2 ;  /* 0x000000ffff197224 */ /* 0x000fe200010e0603 */
[C---:B------:R-:W-:Y:S01]  /*c380*/  IADD3 R29, P0, R2.reuse, 0x4000, RZ ;  /* 0x00004000021d7810 */ /* 0x040fe20007f1e0ff */
[----:B------:R-:W5:Y:S01]  /*c390*/  LD.E.128 R8, desc[UR14][R8.64] ;  /* 0x0000000e08087980 */ /* 0x000f62000c101d00 */
[----:B------:R-:W-:-:S02]  /*c3a0*/  IADD3 R33, P6, R2, 0x5000, RZ ;  /* 0x0000500002217810 */ /* 0x000fc40007fde0ff */
[C---:B------:R-:W-:Y:S01]  /*c3b0*/  IADD3 R37, P5, R2.reuse, 0x6000, RZ ;  /* 0x0000600002257810 */ /* 0x040fe20007fbe0ff */
[----:B------:R-:W5:Y:S01]  /*c3c0*/  LD.E.128 R12, desc[UR14][R12.64] ;  /* 0x0000000e0c0c7980 */ /* 0x000f62000c101d00 */
[C---:B------:R-:W-:Y:S02]  /*c3d0*/  IADD3 R41, P4, R2.reuse, 0x7000, RZ ;  /* 0x0000700002297810 */ /* 0x040fe40007f9e0ff */
[C---:B------:R-:W-:Y:S01]  /*c3e0*/  IADD3 R45, P3, R2.reuse, 0x8000, RZ ;  /* 0x00008000022d7810 */ /* 0x040fe20007f7e0ff */
[----:B------:R-:W5:Y:S01]  /*c3f0*/  LD.E.128 R24, desc[UR14][R24.64] ;  /* 0x0000000e18187980 */ /* 0x000f62000c101d00 */
[----:B------:R-:W-:Y:S02]  /*c400*/  IADD3 R49, P2, R2, 0x9000, RZ ;  /* 0x0000900002317810 */ /* 0x000fe40007f5e0ff */
[----:B------:R-:W-:Y:S02]  /*c410*/  LOP3.LUT R28, R29, 0x380, RZ, 0xc0, !PT ;  /* 0x000003801d1c7812 */ /* 0x000fe400078ec0ff */
[----:B------:R-:W-:-:S02]  /*c420*/  LOP3.LUT R32, R33, 0x380, RZ, 0xc0, !PT ;  /* 0x0000038021207812 */ /* 0x000fc400078ec0ff */
[----:B------:R-:W-:Y:S02]  /*c430*/  LOP3.LUT R36, R37, 0x380, RZ, 0xc0, !PT ;  /* 0x0000038025247812 */ /* 0x000fe400078ec0ff */
[----:B------:R-:W-:Y:S02]  /*c440*/  LOP3.LUT R40, R41, 0x380, RZ, 0xc0, !PT ;  /* 0x0000038029287812 */ /* 0x000fe400078ec0ff */
[----:B------:R-:W-:Y:S02]  /*c450*/  LOP3.LUT R44, R45, 0x380, RZ, 0xc0, !PT ;  /* 0x000003802d2c7812 */ /* 0x000fe400078ec0ff */
[----:B------:R-:W-:Y:S02]  /*c460*/  LOP3.LUT R48, R49, 0x380, RZ, 0xc0, !PT ;  /* 0x0000038031307812 */ /* 0x000fe400078ec0ff */
[----:B------:R-:W-:Y:S02]  /*c470*/  SHF.R.U64 R28, R28, 0x3, RZ ;  /* 0x000000031c1c7819 */ /* 0x000fe400000012ff */
[----:B------:R-:W-:-:S02]  /*c480*/  SHF.R.U64 R32, R32, 0x3, RZ ;  /* 0x0000000320207819 */ /* 0x000fc400000012ff */
[----:B------:R-:W-:Y:S02]  /*c490*/  SHF.R.U64 R36, R36, 0x3, RZ ;  /* 0x0000000324247819 */ /* 0x000fe400000012ff */
        /* <DEDUP_REMOVED lines=24> */
[----:B------:R-:W-:Y:S01]  /*c620*/  LOP3.LUT R52, R53, 0x380, RZ, 0xc0, !PT ;  /* 0x0000038035347812 */ /* 0x000fe200078ec0ff */
[----:B------:R-:W5:Y:S01]  /*c630*/  LD.E.128 R40, desc[UR14][R40.64] ;  /* 0x0000000e28287980 */ /* 0x000f62000c101d00 */
[----:B------:R-:W-:Y:S01]  /*c640*/  LOP3.LUT R56, R57, 0x380, RZ, 0xc0, !PT ;  /* 0x0000038039387812 */ /* 0x000fe200078ec0ff */
[----:B------:R-:W-:Y:S01]  /*c650*/  IMAD.X R73, RZ, RZ, R3, P2 ;  /* 0x000000ffff497224 */ /* 0x000fe200010e0603 */
[----:B------:R-:W-:Y:S01]  /*c660*/  LOP3.LUT R60, R61, 0x380, RZ, 0xc0, !PT ;  /* 0x000003803d3c7812 */ /* 0x000fe200078ec0ff */
[----:B------:R-:W5:Y:S01]  /*c670*/  LD.E.128 R44, desc[UR14][R44.64] ;  /* 0x0000000e2c2c7980 */ /* 0x000f62000c101d00 */
[----:B------:R-:W-:-:S02]  /*c680*/  LOP3.LUT R64, R65, 0x380, RZ, 0xc0, !PT ;  /* 0x0000038041407812 */ /* 0x000fc400078ec0ff */
[----:B------:R-:W-:Y:S01]  /*c690*/  LOP3.LUT R68, R69, 0x380, RZ, 0xc0, !PT ;  /* 0x0000038045447812 */ /* 0x000fe200078ec0ff */
[----:B------:R-:W5:Y:S01]  /*c6a0*/  LD.E.128 R48, desc[UR14][R48.64] ;  /* 0x0000000e30307980 */ /* 0x000f62000c101d00 */
[----:B------:R-:W-:Y:S02]  /*c6b0*/  LOP3.LUT R4, R5, 0x380, RZ, 0xc0, !PT ;  /* 0x0000038005047812 */ /* 0x000fe400078ec0ff */
[----:B------:R-:W-:Y:S02]  /*c6c0*/  LOP3.LUT R7, R2, 0x380, RZ, 0xc0, !PT ;  /* 0x0000038002077812 */ /* 0x000fe400078ec0ff */
[----:B------:R-:W-:Y:S02]  /*c6d0*/  SHF.R.U64 R52, R52, 0x3, RZ ;  /* 0x0000000334347819 */ /* 0x000fe400000012ff */
        /* <DEDUP_REMOVED lines=16> */
[----:B------:R-:W-:Y:S01]  /*c7e0*/  LOP3.LUT R72, R4, R5, RZ, 0x3c, !PT ;  /* 0x0000000504487212 */ /* 0x000fe200078e3cff */
[----:B------:R-:W5:Y:S01]  /*c7f0*/  LD.E.128 R52, desc[UR14][R52.64] ;  /* 0x0000000e34347980 */ /* 0x000f62000c101d00 */
[----:B------:R-:W-:-:S03]  /*c800*/  LOP3.LUT R2, R7, R2, RZ, 0x3c, !PT ;  /* 0x0000000207027212 */ /* 0x000fc600078e3cff */
[----:B------:R-:W5:Y:S04]  /*c810*/  LD.E.128 R56, desc[UR14][R56.64] ;  /* 0x0000000e38387980 */ /* 0x000f68000c101d00 */
[----:B------:R0:W5:Y:S04]  /*c820*/  LD.E.128 R4, desc[UR14][R2.64] ;  /* 0x0000000e02047980 */ /* 0x000168000c101d00 */
[----:B------:R-:W5:Y:S04]  /*c830*/  LD.E.128 R60, desc[UR14][R60.64] ;  /* 0x0000000e3c3c7980 */ /* 0x000f68000c101d00 */
[----:B------:R-:W5:Y:S04]  /*c840*/  LD.E.128 R64, desc[UR14][R64.64] ;  /* 0x0000000e40407980 */ /* 0x000f68000c101d00 */
[----:B------:R-:W5:Y:S04]  /*c850*/  LD.E.128 R68, desc[UR14][R68.64] ;  /* 0x0000000e44447980 */ /* 0x000f68000c101d00 */
[----:B------:R-:W5:Y:S01]  /*c860*/  LD.E.128 R72, desc[UR14][R72.64] ;  /* 0x0000000e48487980 */ /* 0x000f62000c101d00 */
[----:B------:R-:W-:-:S02]  /*c870*/  ULDC.64 UR14, c[0x0][0xaa0] ;  /* 0x0002a800000e7ab9 */ /* 0x000fc40000000a00 */
[----:B------:R-:W-:Y:S01]  /*c880*/  UIMAD UR13, UR16, UR14, URZ ;  /* 0x0000000e100d72a4 */ /* 0x000fe2000f8e023f */
[----:B0-----:R-:W-:Y:S01]  /*c890*/  IMAD.U32 R3, RZ, RZ, UR17 ;  /* 0x00000011ff037e24 */ /* 0x001fe2000f8e00ff */
[----:B------:R-:W-:Y:S01]  /*c8a0*/  UIMAD.WIDE.U32 UR10, UR4, UR14, URZ ;  /* 0x0000000e040a72a5 */ /* 0x000fe2000f8e003f */
[----:B------:R-:W-:Y:S01]  /*c8b0*/  IMAD R2, R18, 0x20, R79 ;  /* 0x0000002012027824 */ /* 0x000fe200078e024f */
[----:B------:R-:W-:Y:S01]  /*c8c0*/  UIMAD UR13, UR4, UR15, UR13 ;  /* 0x0000000f040d72a4 */ /* 0x000fe2000f8e020d */
[----:B------:R-:W-:Y:S01]  /*c8d0*/  IMAD.U32 R80, RZ, RZ, UR17 ;  /* 0x00000011ff507e24 */ /* 0x000fe2000f8e00ff */
[----:B------:R-:W-:Y:S01]  /*c8e0*/  @!PT LDS RZ, [RZ] ;  /* 0x00000000fffff984 */ /* 0x000fe20000000800 */
[----:B------:R-:W-:Y:S01]  /*c8f0*/  @!PT LDS RZ, [RZ] ;  /* 0x00000000fffff984 */ /* 0x000fe20000000800 */
[----:B------:R-:W-:Y:S01]  /*c900*/  @!PT LDS RZ, [RZ] ;  /* 0x00000000fffff984 */ /* 0x000fe20000000800 */
[----:B------:R-:W-:Y:S01]  /*c910*/  @!PT LDS RZ, [RZ] ;  /* 0x00000000fffff984 */ /* 0x000fe20000000800 */
[----:B------:R0:W-:Y:S06]  /*c920*/  MEMBAR.ALL.CTA ;  /* 0x0000000000007992 */ /* 0x0001ec0000008000 */
[----:B0-----:R-:W0:Y:S01]  /*c930*/  FENCE.VIEW.ASYNC.S ;  /* 0x00000000000073c6 */ /* 0x001e220000000000 */
[----:B------:R-:W-:Y:S01]  /*c940*/  ULDC.64 UR14, c[0x0][0xae8] ;  /* 0x0002ba00000e7ab9 */ /* 0x000fe20000000a00 */
[----:B------:R-:W-:-:S02]  /*c950*/  UIADD3 UR11, UR11, UR13, URZ ;  /* 0x0000000d0b0b7290 */ /* 0x000fc4000fffe03f */
[----:B------:R-:W-:Y:S02]  /*c960*/  USHF.R.S32.HI UR4, URZ, 0x1f, UR9 ;  /* 0x0000001f3f047899 */ /* 0x000fe40008011409 */
[----:B------:R-:W-:Y:S01]  /*c970*/  UIMAD.WIDE.U32 UR10, UR18, UR14, UR10 ;  /* 0x0000000e120a72a5 */ /* 0x000fe2000f8e000a */
[----:B------:R-:W-:Y:S01]  /*c980*/  IMAD R20, R3, 0x80, R2 ;  /* 0x0000008003147824 */ /* 0x000fe200078e0202 */
[----:B------:R-:W-:Y:S02]  /*c990*/  @UP1 ULDC UR13, c[0x0][0xbec] ;  /* 0x0002fb00000d1ab9 */ /* 0x000fe40000000800 */
[----:B------:R-:W-:-:S03]  /*c9a0*/  UIMAD UR11, UR18, UR15, UR11 ;  /* 0x0000000f120b72a4 */ /* 0x000fc6000f8e020b */
[----:B------:R-:W-:Y:S02]  /*c9b0*/  ULDC.64 UR14, c[0x0][0xaf0] ;  /* 0x0002bc00000e7ab9 */ /* 0x000fe40000000a00 */
[----:B------:R-:W-:Y:S01]  /*c9c0*/  UIMAD UR4, UR4, UR14, URZ ;  /* 0x0000000e040472a4 */ /* 0x000fe2000f8e023f */
[----:B------:R-:W-:Y:S01]  /*c9d0*/  @P1 IMAD.HI.U32 R2, R20, UR13, RZ ;  /* 0x0000000d14021c27 */ /* 0x000fe2000f8e00ff */
[----:B------:R-:W-:Y:S02]  /*c9e0*/  UIMAD.WIDE.U32 UR10, UR9, UR14, UR10 ;  /* 0x0000000e090a72a5 */ /* 0x000fe4000f8e000a */
[----:B------:R-:W-:Y:S01]  /*c9f0*/  UIMAD UR4, UR9, UR15, UR4 ;  /* 0x0000000f090472a4 */ /* 0x000fe2000f8e0204 */
[----:B------:R-:W-:Y:S02]  /*ca00*/  IMAD.MOV.U32 R21, RZ, RZ, R20 ;  /* 0x000000ffff157224 */ /* 0x000fe400078e0014 */
[----:B------:R-:W-:Y:S02]  /*ca10*/  @UP1 ULDC UR9, c[0x0][0xbf0] ;  /* 0x0002fc0000091ab9 */ /* 0x000fe40000000800 */
[----:B------:R-:W-:Y:S01]  /*ca20*/  @P1 SHF.R.U32.HI R21, RZ, UR9, R2 ;  /* 0x00000009ff151c19 */ /* 0x000fe20008011602 */
[----:B------:R-:W-:Y:S01]  /*ca30*/  UIADD3 UR4, UR11, UR4, URZ ;  /* 0x000000040b047290 */ /* 0x000fe2000fffe03f */
[----:B------:R-:W-:-:S02]  /*ca40*/  IMAD.U32 R2, RZ, RZ, UR10 ;  /* 0x0000000aff027e24 */ /* 0x000fc4000f8e00ff */
[--C-:B------:R-:W-:Y:S01]  /*ca50*/  SHF.R.S32.HI R18, RZ, 0x1f, R21.reuse ;  /* 0x0000001fff127819 */ /* 0x100fe20000011415 */
[----:B------:R-:W-:Y:S02]  /*ca60*/  IMAD.MOV R77, RZ, RZ, -R21 ;  /* 0x000000ffff4d7224 */ /* 0x000fe400078e0a15 */
[----:B------:R-:W-:Y:S01]  /*ca70*/  IMAD.U32 R3, RZ, RZ, UR11 ;  /* 0x0000000bff037e24 */ /* 0x000fe2000f8e00ff */
[----:B------:R-:W-:Y:S01]  /*ca80*/  ULDC.64 UR10, c[0x0][0xae0] ;  /* 0x0002b800000a7ab9 */ /* 0x000fe20000000a00 */
[----:B------:R-:W-:Y:S02]  /*ca90*/  IMAD.U32 R3, RZ, RZ, UR4 ;  /* 0x00000004ff037e24 */ /* 0x000fe4000f8e00ff */
[----:B------:R-:W-:Y:S02]  /*caa0*/  IMAD R18, R18, UR10, RZ ;  /* 0x0000000a12127c24 */ /* 0x000fe4000f8e02ff */
[----:B------:R-:W-:Y:S02]  /*cab0*/  IMAD R77, R77, UR20, R20 ;  /* 0x000000144d4d7c24 */ /* 0x000fe4000f8e0214 */
[----:B------:R-:W-:-:S04]  /*cac0*/  IMAD.WIDE.U32 R2, R21, UR10, R2 ;  /* 0x0000000a15027c25 */ /* 0x000fc8000f8e0002 */
[----:B------:R-:W-:Y:S01]  /*cad0*/  IMAD R21, R21, UR11, R18 ;  /* 0x0000000b15157c24 */ /* 0x000fe2000f8e0212 */
[----:B------:R-:W-:Y:S01]  /*cae0*/  SHF.R.S32.HI R18, RZ, 0x1f, R77 ;  /* 0x0000001fff127819 */ /* 0x000fe2000001144d */
[----:B------:R-:W-:Y:S02]  /*caf0*/  ULDC.64 UR10, c[0x0][0xad8] ;  /* 0x0002b600000a7ab9 */ /* 0x000fe40000000a00 */
[----:B------:R-:W-:Y:S02]  /*cb00*/  IMAD.IADD R3, R3, 0x1, R21 ;  /* 0x0000000103037824 */ /* 0x000fe400078e0215 */
[----:B------:R-:W-:Y:S02]  /*cb10*/  IMAD R18, R18, UR10, RZ ;  /* 0x0000000a12127c24 */ /* 0x000fe4000f8e02ff */
[----:B------:R-:W-:Y:S02]  /*cb20*/  IMAD R80, R80, 0x80, R79 ;  /* 0x0000008050507824 */ /* 0x000fe400078e024f */
[----:B------:R-:W-:-:S02]  /*cb30*/  IMAD R21, R77, UR11, R18 ;  /* 0x0000000b4d157c24 */ /* 0x000fc4000f8e0212 */
[----:B------:R-:W-:Y:S01]  /*cb40*/  IMAD.WIDE.U32 R2, R77, UR10, R2 ;  /* 0x0000000a4d027c25 */ /* 0x000fe2000f8e0002 */
[----:B------:R-:W-:-:S03]  /*cb50*/  ULDC.64 UR10, c[0x0][0xa80] ;  /* 0x0002a000000a7ab9 */ /* 0x000fc60000000a00 */
[----:B------:R-:W-:Y:S01]  /*cb60*/  VIADD R22, R80, 0x40 ;  /* 0x0000004050167836 */ /* 0x000fe20000000000 */
[----:B------:R-:W-:Y:S01]  /*cb70*/  LEA R18, P2, R2, UR10, 0x1 ;  /* 0x0000000a02127c11 */ /* 0x000fe2000f8408ff */
[----:B------:R-:W-:Y:S01]  /*cb80*/  IMAD.IADD R3, R3, 0x1, R21 ;  /* 0x0000000103037824 */ /* 0x000fe200078e0215 */
[----:B------:R-:W-:Y:S02]  /*cb90*/  UIADD3 UR8, UR8, 0x38820, URZ ;  /* 0x0003882008087890 */ /* 0x000fe4000fffe03f */
[----:B------:R-:W-:Y:S02]  /*cba0*/  ISETP.GE.AND P0, PT, R22, UR12, PT ;  /* 0x0000000c16007c0c */ /* 0x000fe4000bf06270 */
[----:B------:R-:W-:Y:S02]  /*cbb0*/  LEA.HI.X R22, R2, UR11, R3, 0x1, P2 ;  /* 0x0000000b02167c11 */ /* 0x000fe400090f0c03 */
[C---:B------:R-:W-:Y:S01]  /*cbc0*/  ISETP.GE.AND P2, PT, R80.reuse, UR12, PT ;  /* 0x0000000c50007c0c */ /* 0x040fe2000bf46270 */
[----:B------:R-:W-:Y:S01]  /*cbd0*/  UPRMT UR8, URZ, 0x654, UR8 ;  /* 0x000006543f087896 */ /* 0x000fe20008000008 */
[----:B------:R-:W-:-:S02]  /*cbe0*/  VIADD R20, R80, 0x20 ;  /* 0x0000002050147836 */ /* 0x000fc40000000000 */
[C---:B------:R-:W-:Y:S02]  /*cbf0*/  VIADD R84, R0.reuse, 0x80 ;  /* 0x0000008000547836 */ /* 0x040fe40000000000 */
[C---:B------:R-:W-:Y:S02]  /*cc00*/  VIADD R86, R0.reuse, 0xc0 ;  /* 0x000000c000567836 */ /* 0x040fe40000000000 */
[----:B------:R-:W-:Y:S01]  /*cc10*/  VIADD R82, R0, 0x40 ;  /* 0x0000004000527836 */ /* 0x000fe20000000000 */
[----:B0-----:R0:W1:Y:S01]  /*cc20*/  SHFL.IDX PT, R81, R18, RZ, 0x181f ;  /* 0x00181fff12517589 */ /* 0x00106200000e0000 */
[----:B------:R-:W-:Y:S01]  /*cc30*/  SYNCS.ARRIVE.TRANS64.RED.A1T0 RZ, [UR8], RZ ;  /* 0x000000ffffff79a7 */ /* 0x000fe20008100408 */
[----:B------:R-:W-:Y:S02]  /*cc40*/  BSSY B1, `(.L_x_212) ;  /* 0x000001a000017945 */ /* 0x000fe40003800000 */
[----:B------:R0:W2:Y:S01]  /*cc50*/  SHFL.IDX PT, R79, R22, RZ, 0x181f ;  /* 0x00181fff164f7589 */ /* 0x0000a200000e0000 */
[----:B------:R-:W-:-:S02]  /*cc60*/  ISETP.GE.AND P1, PT, R20, UR12, PT ;  /* 0x0000000c14007c0c */ /* 0x000fc4000bf26270 */
[----:B------:R-:W-:Y:S02]  /*cc70*/  SHF.R.S32.HI R88, RZ, 0x1f, R0 ;  /* 0x0000001fff587819 */ /* 0x000fe40000011400 */
[----:B------:R-:W-:Y:S02]  /*cc80*/  SHF.R.S32.HI R83, RZ, 0x1f, R84 ;  /* 0x0000001fff537819 */ /* 0x000fe40000011454 */
[----:B------:R-:W-:Y:S02]  /*cc90*/  SHF.R.S32.HI R85, RZ, 0x1f, R86 ;  /* 0x0000001fff557819 */ /* 0x000fe40000011456 */
[----:B------:R-:W-:Y:S01]  /*cca0*/  SHF.R.S32.HI R87, RZ, 0x1f, R82 ;  /* 0x0000001fff577819 */ /* 0x000fe20000011452 */
[----:B0-----:R-:W-:Y:S06]  /*ccb0*/  @P2 BRA `(.L_x_213) ;  /* 0x0000000000482947 */ /* 0x001fec0003800000 */
[----:B------:R-:W-:Y:S01]  /*ccc0*/  ULDC UR4, c[0x0][0xac8] ;  /* 0x0002b20000047ab9 */ /* 0x000fe20000000800 */
[----:B------:R-:W-:Y:S01]  /*ccd0*/  ULDC.64 UR8, c[0x0][0x208] ;  /* 0x0000820000087ab9 */ /* 0x000fe20000000a00 */
[----:B------:R-:W-:Y:S02]  /*cce0*/  ISETP.GE.AND P5, PT, R0, UR4, PT ;  /* 0x0000000400007c0c */ /* 0x000fe4000bfa6270 */
[----:B------:R-:W-:Y:S02]  /*ccf0*/  ISETP.GE.AND P4, PT, R82, UR4, PT ;  /* 0x0000000452007c0c */ /* 0x000fe4000bf86270 */
[----:B------:R-:W-:Y:S02]  /*cd00*/  ISETP.GE.AND P3, PT, R84, UR4, PT ;  /* 0x0000000454007c0c */ /* 0x000fe4000bf66270 */
[----:B------:R-:W-:-:S07]  /*cd10*/  ISETP.GE.AND P2, PT, R86, UR4, PT ;  /* 0x0000000456007c0c */ /* 0x000fce000bf46270 */
[----:B-1----:R-:W-:-:S04]  /*cd20*/  @!P5 LEA R2, P6, R0, R81, 0x1 ;  /* 0x000000510002d211 */ /* 0x002fc800078c08ff */
[----:B--2---:R-:W-:Y:S02]  /*cd30*/  @!P5 LEA.HI.X R3, R0, R79, R88, 0x1, P6 ;  /* 0x0000004f0003d211 */ /* 0x004fe400030f0c58 */
[----:B------:R-:W-:-:S03]  /*cd40*/  @!P4 LEA R20, P6, R82, R81, 0x1 ;  /* 0x000000515214c211 */ /* 0x000fc600078c08ff */
[----:B-----5:R0:W-:Y:S01]  /*cd50*/  @!P5 ST.E.128 desc[UR8][R2.64], R4 ;  /* 0x000000040200d985 */ /* 0x0201e2000c101d08 */
[----:B------:R-:W-:Y:S02]  /*cd60*/  @!P4 LEA.HI.X R21, R82, R79, R87, 0x1, P6 ;  /* 0x0000004f5215c211 */ /* 0x000fe400030f0c57 */
[----:B------:R-:W-:-:S03]  /*cd70*/  @!P3 LEA R76, P6, R84, R81, 0x1 ;  /* 0x00000051544cb211 */ /* 0x000fc600078c08ff */
[----:B------:R0:W-:Y:S01]  /*cd80*/  @!P4 ST.E.128 desc[UR8][R20.64], R28 ;  /* 0x0000001c1400c985 */ /* 0x0001e2000c101d08 */
[----:B------:R-:W-:Y:S02]  /*cd90*/  @!P3 LEA.HI.X R77, R84, R79, R83, 0x1, P6 ;  /* 0x0000004f544db211 */ /* 0x000fe400030f0c53 */
[----:B------:R-:W-:-:S03]  /*cda0*/  @!P2 LEA R78, P6, R86, R81, 0x1 ;  /* 0x00000051564ea211 */ /* 0x000fc600078c08ff */
[----:B------:R0:W-:Y:S01]  /*cdb0*/  @!P3 ST.E.128 desc[UR8][R76.64], R44 ;  /* 0x0000002c4c00b985 */ /* 0x0001e2000c101d08 */
[----:B------:R-:W-:-:S05]  /*cdc0*/  @!P2 LEA.HI.X R79, R86, R79, R85, 0x1, P6 ;  /* 0x0000004f564fa211 */ /* 0x000fca00030f0c55 */
[----:B------:R0:W-:Y:S04]  /*cdd0*/  @!P2 ST.E.128 desc[UR8][R78.64], R60 ;  /* 0x0000003c4e00a985 */ /* 0x0001e8000c101d08 */
.L_x_213:
[----:B------:R-:W-:Y:S05]  /*cde0*/  BSYNC B1 ;  /* 0x0000000000017941 */ /* 0x000fea0003800000 */
.L_x_212:
[----:B0-----:R0:W3:Y:S01]  /*cdf0*/  SHFL.IDX PT, R21, R22, 0x1, 0x181f ;  /* 0x00381f0016157f89 */ /* 0x0010e200000e0000 */
[----:B------:R-:W-:Y:S03]  /*ce00*/  BSSY B1, `(.L_x_214) ;  /* 0x0000015000017945 */ /* 0x000fe60003800000 */
[----:B-----5:R0:W4:Y:S01]  /*ce10*/  SHFL.IDX PT, R7, R18, 0x1, 0x181f ;  /* 0x00381f0012077f89 */ /* 0x02012200000e0000 */
[----:B------:R-:W-:Y:S05]  /*ce20*/  @P1 BRA `(.L_x_215) ;  /* 0x0000000000481947 */ /* 0x000fea0003800000 */
[----:B------:R-:W-:Y:S01]  /*ce30*/  ULDC UR4, c[0x0][0xac8] ;  /* 0x0002b20000047ab9 */ /* 0x000fe20000000800 */
[----:B------:R-:W-:Y:S01]  /*ce40*/  ULDC.64 UR8, c[0x0][0x208] ;  /* 0x0000820000087ab9 */ /* 0x000fe20000000a00 */
[----:B------:R-:W-:Y:S02]  /*ce50*/  ISETP.GE.AND P4, PT, R0, UR4, PT ;  /* 0x0000000400007c0c */ /* 0x000fe4000bf86270 */
[----:B------:R-:W-:Y:S02]  /*ce60*/  ISETP.GE.AND P3, PT, R82, UR4, PT ;  /* 0x0000000452007c0c */ /* 0x000fe4000bf66270 */
[----:B------:R-:W-:Y:S02]  /*ce70*/  ISETP.GE.AND P2, PT, R84, UR4, PT ;  /* 0x0000000454007c0c */ /* 0x000fe4000bf46270 */
[----:B------:R-:W-:-:S07]  /*ce80*/  ISETP.GE.AND P1, PT, R86, UR4, PT ;  /* 0x0000000456007c0c */ /* 0x000fce000bf26270 */
[-C--:B----4-:R-:W-:Y:S02]  /*ce90*/  @!P4 LEA R2, P6, R0, R7.reuse, 0x1 ;  /* 0x000000070002c211 */ /* 0x090fe400078c08ff */
[----:B------:R-:W-:Y:S02]  /*cea0*/  @!P3 LEA R4, P5, R82, R7, 0x1 ;  /* 0x000000075204b211 */ /* 0x000fe400078a08ff */
[----:B---3--:R-:W-:Y:S02]  /*ceb0*/  @!P4 LEA.HI.X R3, R0, R21, R88, 0x1, P6 ;  /* 0x000000150003c211 */ /* 0x008fe400030f0c58 */
[----:B------:R-:W-:Y:S02]  /*cec0*/  @!P2 LEA R6, P6, R84, R7, 0x1 ;  /* 0x000000075406a211 */ /* 0x000fe400078c08ff */
[----:B------:R-:W-:Y:S01]  /*ced0*/  @!P3 LEA.HI.X R5, R82, R21, R87, 0x1, P5 ;  /* 0x000000155205b211 */ /* 0x000fe200028f0c57 */
[----:B------:R3:W-:Y:S01]  /*cee0*/  @!P4 ST.E.128 desc[UR8][R2.64], R8 ;  /* 0x000000080200c985 */ /* 0x0007e2000c101d08 */
[----:B------:R-:W-:-:S02]  /*cef0*/  @!P1 LEA R20, P5, R86, R7, 0x1 ;  /* 0x0000000756149211 */ /* 0x000fc400078a08ff */
[-C--:B------:R-:W-:Y:S01]  /*cf00*/  @!P2 LEA.HI.X R7, R84, R21.reuse, R83, 0x1, P6 ;  /* 0x000000155407a211 */ /* 0x080fe200030f0c53 */
[----:B------:R3:W-:Y:S01]  /*cf10*/  @!P3 ST.E.128 desc[UR8][R4.64], R32 ;  /* 0x000000200400b985 */ /* 0x0007e2000c101d08 */
[----:B------:R-:W-:-:S03]  /*cf20*/  @!P1 LEA.HI.X R21, R86, R21, R85, 0x1, P5 ;  /* 0x0000001556159211 */ /* 0x000fc600028f0c55 */
[----:B------:R3:W-:Y:S04]  /*cf30*/  @!P2 ST.E.128 desc[UR8][R6.64], R48 ;  /* 0x000000300600a985 */ /* 0x0007e8000c101d08 */
[----:B------:R3:W-:Y:S02]  /*cf40*/  @!P1 ST.E.128 desc[UR8][R20.64], R64 ;  /* 0x0000004014009985 */ /* 0x0007e4000c101d08 */
.L_x_215:
[----:B------:R-:W-:Y:S05]  /*cf50*/  BSYNC B1 ;  /* 0x0000000000017941 */ /* 0x000fea0003800000 */
.L_x_214:
[----:B---3--:R3:W0:Y:S01]  /*cf60*/  SHFL.IDX PT, R9, R22, 0x2, 0x181f ;  /* 0x00581f0016097f89 */ /* 0x00862200000e0000 */
[----:B------:R-:W-:Y:S03]  /*cf70*/  BSSY B1, `(.L_x_216) ;  /* 0x0000015000017945 */ /* 0x000fe60003800000 */
[----:B------:R3:W0:Y:S01]  /*cf80*/  SHFL.IDX PT, R5, R18, 0x2, 0x181f ;  /* 0x00581f0012057f89 */ /* 0x00062200000e0000 */
[----:B------:R-:W-:Y:S05]  /*cf90*/  @P0 BRA `(.L_x_217) ;  /* 0x0000000000480947 */ /* 0x000fea0003800000 */
[----:B------:R-:W-:Y:S01]  /*cfa0*/  ULDC UR4, c[0x0][0xac8] ;  /* 0x0002b20000047ab9 */ /* 0x000fe20000000800 */
[----:B------:R-:W-:Y:S01]  /*cfb0*/  ULDC.64 UR8, c[0x0][0x208] ;  /* 0x0000820000087ab9 */ /* 0x000fe20000000a00 */
[----:B------:R-:W-:Y:S02]  /*cfc0*/  ISETP.GE.AND P3, PT, R0, UR4, PT ;  /* 0x0000000400007c0c */ /* 0x000fe4000bf66270 */
[----:B------:R-:W-:Y:S02]  /*cfd0*/  ISETP.GE.AND P2, PT, R82, UR4, PT ;  /* 0x0000000452007c0c */ /* 0x000fe4000bf46270 */
[----:B------:R-:W-:Y:S02]  /*cfe0*/  ISETP.GE.AND P1, PT, R84, UR4, PT ;  /* 0x0000000454007c0c */ /* 0x000fe4000bf26270 */
[----:B------:R-:W-:-:S07]  /*cff0*/  ISETP.GE.AND P0, PT, R86, UR4, PT ;  /* 0x0000000456007c0c */ /* 0x000fce000bf06270 */
[-C--:B0-----:R-:W-:Y:S02]  /*d000*/  @!P3 LEA R2, P6, R0, R5.reuse, 0x1 ;  /* 0x000000050002b211 */ /* 0x081fe400078c08ff */
[-C--:B------:R-:W-:Y:S02]  /*d010*/  @!P2 LEA R4, P5, R82, R5.reuse, 0x1 ;  /* 0x000000055204a211 */ /* 0x080fe400078a08ff */
[----:B------:R-:W-:Y:S02]  /*d020*/  @!P1 LEA R6, P4, R84, R5, 0x1 ;  /* 0x0000000554069211 */ /* 0x000fe400078808ff */
[----:B------:R-:W-:Y:S02]  /*d030*/  @!P3 LEA.HI.X R3, R0, R9, R88, 0x1, P6 ;  /* 0x000000090003b211 */ /* 0x000fe400030f0c58 */
[----:B------:R-:W-:Y:S02]  /*d040*/  @!P0 LEA R8, P6, R86, R5, 0x1 ;  /* 0x0000000556088211 */ /* 0x000fe400078c08ff */
[-C--:B------:R-:W-:Y:S01]  /*d050*/  @!P2 LEA.HI.X R5, R82, R9.reuse, R87, 0x1, P5 ;  /* 0x000000095205a211 */ /* 0x080fe200028f0c57 */
[----:B------:R0:W-:Y:S01]  /*d060*/  @!P3 ST.E.128 desc[UR8][R2.64], R12 ;  /* 0x0000000c0200b985 */ /* 0x0001e2000c101d08 */
[----:B----4-:R-:W-:-:S02]  /*d070*/  @!P1 LEA.HI.X R7, R84, R9, R83, 0x1, P4 ;  /* 0x0000000954079211 */ /* 0x010fc400020f0c53 */
[----:B------:R-:W-:Y:S01]  /*d080*/  @!P0 LEA.HI.X R9, R86, R9, R85, 0x1, P6 ;  /* 0x0000000956098211 */ /* 0x000fe200030f0c55 */
[----:B------:R0:W-:Y:S04]  /*d090*/  @!P2 ST.E.128 desc[UR8][R4.64], R36 ;  /* 0x000000240400a985 */ /* 0x0001e8000c101d08 */
[----:B------:R0:W-:Y:S04]  /*d0a0*/  @!P1 ST.E.128 desc[UR8][R6.64], R52 ;  /* 0x0000003406009985 */ /* 0x0001e8000c101d08 */
[----:B------:R0:W-:Y:S02]  /*d0b0*/  @!P0 ST.E.128 desc[UR8][R8.64], R68 ;  /* 0x0000004408008985 */ /* 0x0001e4000c101d08 */
.L_x_217:
[----:B------:R-:W-:Y:S05]  /*d0c0*/  BSYNC B1 ;  /* 0x0000000000017941 */ /* 0x000fea0003800000 */
.L_x_216:
[----:B0-----:R-:W-:Y:S01]  /*d0d0*/  VIADD R2, R80, 0x60 ;  /* 0x0000006050027836 */ /* 0x001fe20000000000 */
[----:B------:R0:W0:Y:S04]  /*d0e0*/  SHFL.IDX PT, R9, R22, 0x3, 0x181f ;  /* 0x00781f0016097f89 */ /* 0x00002800000e0000 */
[----:B------:R-:W-:Y:S01]  /*d0f0*/  ISETP.GE.AND P0, PT, R2, UR12, PT ;  /* 0x0000000c02007c0c */ /* 0x000fe2000bf06270 */
[----:B------:R0:W0:-:S12]  /*d100*/  SHFL.IDX PT, R11, R18, 0x3, 0x181f ;  /* 0x00781f00120b7f89 */ /* 0x00001800000e0000 */
[----:B------:R-:W-:Y:S05]  /*d110*/  @P0 BRA `(.L_x_218) ;  /* 0x0000002800400947 */ /* 0x000fea0003800000 */
[----:B------:R-:W-:Y:S01]  /*d120*/  ULDC UR4, c[0x0][0xac8] ;  /* 0x0002b20000047ab9 */ /* 0x000fe20000000800 */
[----:B------:R-:W-:Y:S01]  /*d130*/  ULDC.64 UR8, c[0x0][0x208] ;  /* 0x0000820000087ab9 */ /* 0x000fe20000000a00 */
[----:B------:R-:W-:Y:S02]  /*d140*/  ISETP.GE.AND P3, PT, R0, UR4, PT ;  /* 0x0000000400007c0c */ /* 0x000fe4000bf66270 */
[----:B------:R-:W-:Y:S02]  /*d150*/  ISETP.GE.AND P4, PT, R82, UR4, PT ;  /* 0x0000000452007c0c */ /* 0x000fe4000bf86270 */
[----:B------:R-:W-:-:S09]  /*d160*/  ISETP.GE.AND P5, PT, R84, UR4, PT ;  /* 0x0000000454007c0c */ /* 0x000fd2000bfa6270 */
[-C--:B0-----:R-:W-:Y:S02]  /*d170*/  @!P3 LEA R2, P0, R0, R11.reuse, 0x1 ;  /* 0x0000000b0002b211 */ /* 0x081fe400078008ff */
[----:B------:R-:W-:Y:S02]  /*d180*/  @!P4 LEA R4, P1, R82, R11, 0x1 ;  /* 0x0000000b5204c211 */ /* 0x000fe400078208ff */
[----:B------:R-:W-:Y:S02]  /*d190*/  @!P3 LEA.HI.X R3, R0, R9, R88, 0x1, P0 ;  /* 0x000000090003b211 */ /* 0x000fe400000f0c58 */
[----:B------:R-:W-:Y:S02]  /*d1a0*/  ISETP.GE.AND P0, PT, R86, UR4, PT ;  /* 0x0000000456007c0c */ /* 0x000fe4000bf06270 */
[----:B------:R-:W-:Y:S01]  /*d1b0*/  @!P5 LEA R6, P2, R84, R11, 0x1 ;  /* 0x0000000b5406d211 */ /* 0x000fe200078408ff */
[----:B------:R0:W-:Y:S01]  /*d1c0*/  @!P3 ST.E.128 desc[UR8][R2.64], R24 ;  /* 0x000000180200b985 */ /* 0x0001e2000c101d08 */
[----:B------:R-:W-:-:S02]  /*d1d0*/  @!P4 LEA.HI.X R5, R82, R9, R87, 0x1, P1 ;  /* 0x000000095205c211 */ /* 0x000fc400008f0c57 */
[----:B----4-:R-:W-:-:S03]  /*d1e0*/  @!P5 LEA.HI.X R7, R84, R9, R83, 0x1, P2 ;  /* 0x000000095407d211 */ /* 0x010fc600010f0c53 */
[----:B------:R0:W-:Y:S04]  /*d1f0*/  @!P4 ST.E.128 desc[UR8][R4.64], R40 ;  /* 0x000000280400c985 */ /* 0x0001e8000c101d08 */
[----:B------:R0:W-:Y:S01]  /*d200*/  @!P5 ST.E.128 desc[UR8][R6.64], R56 ;  /* 0x000000380600d985 */ /* 0x0001e2000c101d08 */
[----:B------:R-:W-:Y:S05]  /*d210*/  @P0 BRA `(.L_x_218) ;  /* 0x0000002800000947 */ /* 0x000fea0003800000 */
[----:B0-----:R-:W-:Y:S01]  /*d220*/  LEA R2, P0, R86, R11, 0x1 ;  /* 0x0000000b56027211 */ /* 0x001fe200078008ff */
[----:B------:R-:W-:-:S03]  /*d230*/  ULDC.64 UR8, c[0x0][0x208] ;  /* 0x0000820000087ab9 */ /* 0x000fc60000000a00 */
[----:B------:R-:W-:-:S05]  /*d240*/  LEA.HI.X R3, R86, R9, R85, 0x1, P0 ;  /* 0x0000000956037211 */ /* 0x000fca00000f0c55 */
[----:B------:R0:W-:Y:S01]  /*d250*/  ST.E.128 desc[UR8][R2.64], R72 ;  /* 0x0000004802007985 */ /* 0x0001e2000c101d08 */
[----:B------:R-:W-:Y:S05]  /*d260*/  BRA `(.L_x_218) ;  /* 0x0000002400ec7947 */ /* 0x000fea0003800000 */
.L_x_211:
[----:B------:R-:W-:Y:S01]  /*d270*/  ULDC.64 UR14, c[0x0][0xb08] ;  /* 0x0002c200000e7ab9 */ /* 0x000fe20000000a00 */
[----:B------:R-:W-:Y:S01]  /*d280*/  R2UR UR19, R213 ;  /* 0x00000000d51372ca */ /* 0x000fe200000e0000 */
[----:B------:R-:W-:Y:S01]  /*d290*/  UIMAD UR13, UR16, UR14, URZ ;  /* 0x0000000e100d72a4 */ /* 0x000fe2000f8e023f */
[----:B------:R-:W-:Y:S01]  /*d2a0*/  R2UR UR18, R212 ;  /* 0x00000000d41272ca */ /* 0x000fe200000e0000 */
[----:B------:R-:W-:Y:S01]  /*d2b0*/  UIMAD.WIDE.U32 UR10, UR4, UR14, URZ ;  /* 0x0000000e040a72a5 */ /* 0x000fe2000f8e003f */
[----:B------:R-:W-:Y:S01]  /*d2c0*/  IMAD.MOV.U32 R5, RZ, RZ, R8 ;  /* 0x000000ffff057224 */ /* 0x000fe200078e0008 */
[----:B------:R-:W-:Y:S01]  /*d2d0*/  UIMAD UR13, UR4, UR15, UR13 ;  /* 0x0000000f040d72a4 */ /* 0x000fe2000f8e020d */
[----:B------:R-:W-:Y:S01]  /*d2e0*/  ISETP.GE.AND P0, PT, R12, UR12, PT ;  /* 0x0000000c0c007c0c */ /* 0x000fe2000bf06270 */
[----:B------:R-:W-:Y:S01]  /*d2f0*/  USHF.R.S32.HI UR4, URZ, 0x1f, UR9 ;  /* 0x0000001f3f047899 */ /* 0x000fe20008011409 */
[C---:B------:R-:W-:Y:S01]  /*d300*/  VIADD R176, R19.reuse, 0x18 ;  /* 0x0000001813b07836 */ /* 0x040fe20000000000 */
[----:B------:R-:W-:Y:S01]  /*d310*/  UIADD3 UR11, UR11, UR13, URZ ;  /* 0x0000000d0b0b7290 */ /* 0x000fe2000fffe03f */
[C---:B------:R-:W-:Y:S01]  /*d320*/  VIADD R178, R19.reuse, 0x10 ;  /* 0x0000001013b27836 */ /* 0x040fe20000000000 */
[----:B------:R-:W-:Y:S01]  /*d330*/  ULDC.64 UR14, c[0x0][0xb38] ;  /* 0x0002ce00000e7ab9 */ /* 0x000fe20000000a00 */
[----:B------:R-:W-:Y:S01]  /*d340*/  ULDC.64 UR16, c[0x0][0xb40] ;  /* 0x0002d00000107ab9 */ /* 0x000fe20000000a00 */
[----:B------:R-:W-:Y:S01]  /*d350*/  UIMAD.WIDE.U32 UR10, UR19, UR14, UR10 ;  /* 0x0000000e130a72a5 */ /* 0x000fe2000f8e000a */
[----:B------:R-:W-:Y:S01]  /*d360*/  VIADD R180, R19, 0x8 ;  /* 0x0000000813b47836 */ /* 0x000fe20000000000 */
[----:B------:R-:W-:Y:S01]  /*d370*/  UIMAD UR4, UR4, UR16, URZ ;  /* 0x00000010040472a4 */ /* 0x000fe2000f8e023f */
[----:B------:R-:W-:Y:S01]  /*d380*/  BSSY B1, `(.L_x_219) ;  /* 0x00000cc000017945 */ /* 0x000fe20003800000 */
[----:B------:R-:W-:Y:S01]  /*d390*/  UIMAD UR11, UR19, UR15, UR11 ;  /* 0x0000000f130b72a4 */ /* 0x000fe2000f8e020b */
[----:B------:R-:W-:Y:S01]  /*d3a0*/  SHF.R.S32.HI R22, RZ, 0x1f, R214 ;  /* 0x0000001fff167819 */ /* 0x000fe200000114d6 */
[----:B------:R-:W-:Y:S01]  /*d3b0*/  UIMAD UR4, UR9, UR17, UR4 ;  /* 0x00000011090472a4 */ /* 0x000fe2000f8e0204 */
[----:B------:R-:W-:Y:S01]  /*d3c0*/  SHF.R.S32.HI R152, RZ, 0x1f, R215 ;  /* 0x0000001fff987819 */ /* 0x000fe200000114d7 */
[----:B------:R-:W-:Y:S01]  /*d3d0*/  UIMAD.WIDE.U32 UR10, UR9, UR16, UR10 ;  /* 0x00000010090a72a5 */ /* 0x000fe2000f8e000a */
[----:B------:R-:W-:Y:S01]  /*d3e0*/  SHF.R.S32.HI R153, RZ, 0x1f, R216 ;  /* 0x0000001fff997819 */ /* 0x000fe200000114d8 */
[----:B------:R-:W-:Y:S01]  /*d3f0*/  ULDC.64 UR14, c[0x0][0xb48] ;  /* 0x0002d200000e7ab9 */ /* 0x000fe20000000a00 */
[----:B------:R-:W-:Y:S01]  /*d400*/  @UP1 ULDC UR9, c[0x0][0xbec] ;  /* 0x0002fb0000091ab9 */ /* 0x000fe20000000800 */
[----:B------:R-:W-:Y:S01]  /*d410*/  UIADD3 UR11, UR11, UR4, URZ ;  /* 0x000000040b0b7290 */ /* 0x000fe2000fffe03f */
[----:B------:R-:W-:Y:S01]  /*d420*/  @P1 IMAD.HI.U32 R0, R8, UR9, RZ ;  /* 0x0000000908001c27 */ /* 0x000fe2000f8e00ff */
[----:B------:R-:W-:Y:S01]  /*d430*/  UIADD3 UR8, UR8, 0x38820, URZ ;  /* 0x0003882008087890 */ /* 0x000fe2000fffe03f */
[----:B------:R-:W-:Y:S01]  /*d440*/  SHF.R.S32.HI R154, RZ, 0x1f, R217 ;  /* 0x0000001fff9a7819 */ /* 0x000fe200000114d9 */
[----:B------:R-:W-:Y:S01]  /*d450*/  @UP1 ULDC UR4, c[0x0][0xbf0] ;  /* 0x0002fc0000041ab9 */ /* 0x000fe20000000800 */
[----:B------:R-:W-:Y:S01]  /*d460*/  UIMAD.WIDE.U32 UR10, UR18, UR14, UR10 ;  /* 0x0000000e120a72a5 */ /* 0x000fe2000f8e000a */
[----:B------:R-:W-:Y:S01]  /*d470*/  @P1 SHF.R.U32.HI R5, RZ, UR4, R0 ;  /* 0x00000004ff051c19 */ /* 0x000fe20008011600 */
[----:B------:R-:W-:Y:S01]  /*d480*/  UPRMT UR8, URZ, 0x654, UR8 ;  /* 0x000006543f087896 */ /* 0x000fe20008000008 */
[----:B------:R-:W-:Y:S01]  /*d490*/  SHF.R.S32.HI R155, RZ, 0x1f, R218 ;  /* 0x0000001fff9b7819 */ /* 0x000fe200000114da */
[----:B------:R-:W-:Y:S01]  /*d4a0*/  UIMAD UR4, UR18, UR15, UR11 ;  /* 0x0000000f120472a4 */ /* 0x000fe2000f8e020b */
[--C-:B------:R-:W-:Y:S01]  /*d4b0*/  SHF.R.S32.HI R0, RZ, 0x1f, R5.reuse ;  /* 0x0000001fff007819 */ /* 0x100fe20000011405 */
[----:B------:R-:W-:Y:S01]  /*d4c0*/  IMAD.MOV R7, RZ, RZ, -R5 ;  /* 0x000000ffff077224 */ /* 0x000fe200078e0a05 */
[----:B------:R-:W-:Y:S01]  /*d4d0*/  ULDC.64 UR14, c[0x0][0xb30] ;  /* 0x0002cc00000e7ab9 */ /* 0x000fe20000000a00 */
[----:B------:R-:W-:Y:S01]  /*d4e0*/  IMAD.U32 R3, RZ, RZ, UR11 ;  /* 0x0000000bff037e24 */ /* 0x000fe2000f8e00ff */
[----:B------:R-:W-:Y:S01]  /*d4f0*/  SHF.R.S32.HI R156, RZ, 0x1f, R219 ;  /* 0x0000001fff9c7819 */ /* 0x000fe200000114db */
[----:B------:R-:W-:Y:S01]  /*d500*/  IMAD R7, R7, UR20, R8 ;  /* 0x0000001407077c24 */ /* 0x000fe2000f8e0208 */
[----:B------:R-:W-:Y:S01]  /*d510*/  SYNCS.ARRIVE.TRANS64.RED.A1T0 RZ, [UR8], RZ ;  /* 0x000000ffffff79a7 */ /* 0x000fe20008100408 */
[----:B------:R-:W-:Y:S01]  /*d520*/  IMAD R0, R0, UR14, RZ ;  /* 0x0000000e00007c24 */ /* 0x000fe2000f8e02ff */
[----:B------:R-:W-:Y:S01]  /*d530*/  SHF.R.S32.HI R157, RZ, 0x1f, R220 ;  /* 0x0000001fff9d7819 */ /* 0x000fe200000114dc */
[----:B------:R-:W-:Y:S01]  /*d540*/  IMAD.U32 R2, RZ, RZ, UR10 ;  /* 0x0000000aff027e24 */ /* 0x000fe2000f8e00ff */
[----:B------:R-:W-:Y:S01]  /*d550*/  ULDC.64 UR10, c[0x0][0xb28] ;  /* 0x0002ca00000a7ab9 */ /* 0x000fe20000000a00 */
[----:B------:R-:W-:Y:S01]  /*d560*/  IMAD.U32 R3, RZ, RZ, UR4 ;  /* 0x00000004ff037e24 */ /* 0x000fe2000f8e00ff */
[----:B------:R-:W-:Y:S01]  /*d570*/  SHF.R.S32.HI R158, RZ, 0x1f, R221 ;  /* 0x0000001fff9e7819 */ /* 0x000fe200000114dd */
[C---:B------:R-:W-:Y:S01]  /*d580*/  IMAD R9, R5.reuse, UR15, R0 ;  /* 0x0000000f05097c24 */ /* 0x040fe2000f8e0200 */
[----:B------:R-:W-:Y:S01]  /*d590*/  SHF.R.S32.HI R0, RZ, 0x1f, R7 ;  /* 0x0000001fff007819 */ /* 0x000fe20000011407 */
[----:B------:R-:W-:Y:S01]  /*d5a0*/  IMAD.WIDE.U32 R2, R5, UR14, R2 ;  /* 0x0000000e05027c25 */ /* 0x000fe2000f8e0002 */
[----:B------:R-:W-:-:S02]  /*d5b0*/  SHF.R.S32.HI R159, RZ, 0x1f, R222 ;  /* 0x0000001fff9f7819 */ /* 0x000fc400000114de */
[----:B------:R-:W-:Y:S01]  /*d5c0*/  SHF.R.S32.HI R160, RZ, 0x1f, R223 ;  /* 0x0000001fffa07819 */ /* 0x000fe200000114df */
[----:B------:R-:W-:Y:S01]  /*d5d0*/  IMAD R0, R0, UR10, RZ ;  /* 0x0000000a00007c24 */ /* 0x000fe2000f8e02ff */
[----:B------:R-:W-:Y:S01]  /*d5e0*/  SHF.R.S32.HI R161, RZ, 0x1f, R224 ;  /* 0x0000001fffa17819 */ /* 0x000fe200000114e0 */
[----:B------:R-:W-:Y:S01]  /*d5f0*/  IMAD.IADD R3, R3, 0x1, R9 ;  /* 0x0000000103037824 */ /* 0x000fe200078e0209 */
[----:B------:R-:W-:Y:S01]  /*d600*/  SHF.R.S32.HI R162, RZ, 0x1f, R225 ;  /* 0x0000001fffa27819 */ /* 0x000fe200000114e1 */
[C---:B------:R-:W-:Y:S01]  /*d610*/  IMAD R11, R7.reuse, UR11, R0 ;  /* 0x0000000b070b7c24 */ /* 0x040fe2000f8e0200 */
[----:B------:R-:W-:Y:S01]  /*d620*/  SHF.R.S32.HI R163, RZ, 0x1f, R226 ;  /* 0x0000001fffa37819 */ /* 0x000fe200000114e2 */
[----:B------:R-:W-:Y:S01]  /*d630*/  IMAD.WIDE.U32 R2, R7, UR10, R2 ;  /* 0x0000000a07027c25 */ /* 0x000fe2000f8e0002 */
[----:B------:R-:W-:Y:S01]  /*d640*/  ULDC.64 UR10, c[0x0][0xb00] ;  /* 0x0002c000000a7ab9 */ /* 0x000fe20000000a00 */
[----:B------:R-:W-:Y:S02]  /*d650*/  SHF.R.S32.HI R164, RZ, 0x1f, R227 ;  /* 0x0000001fffa47819 */ /* 0x000fe400000114e3 */
[----:B------:R-:W-:Y:S01]  /*d660*/  IMAD.IADD R11, R3, 0x1, R11 ;  /* 0x00000001030b7824 */ /* 0x000fe200078e020b */
[C---:B------:R-:W-:Y:S01]  /*d670*/  LEA R0, P1, R2.reuse, UR10, 0x2 ;  /* 0x0000000a02007c11 */ /* 0x040fe2000f8210ff */
[C---:B------:R-:W-:Y:S01]  /*d680*/  VIADD R175, R19.reuse, 0x18 ;  /* 0x0000001813af7836 */ /* 0x040fe20000000000 */
[----:B------:R-:W-:Y:S01]  /*d690*/  SHF.R.S32.HI R165, RZ, 0x1f, R228 ;  /* 0x0000001fffa57819 */ /* 0x000fe200000114e4 */
[C---:B------:R-:W-:Y:S01]  /*d6a0*/  VIADD R177, R19.reuse, 0x10 ;  /* 0x0000001013b17836 */ /* 0x040fe20000000000 */
[----:B------:R-:W-:Y:S01]  /*d6b0*/  LEA.HI.X R11, R2, UR11, R11, 0x2, P1 ;  /* 0x0000000b020b7c11 */ /* 0x000fe200088f140b */
[----:B------:R-:W-:Y:S01]  /*d6c0*/  VIADD R179, R19, 0x8 ;  /* 0x0000000813b37836 */ /* 0x000fe20000000000 */
[----:B------:R0:W1:Y:S01]  /*d6d0*/  SHFL.IDX PT, R2, R0, RZ, 0x1c1f ;  /* 0x001c1fff00027589 */ /* 0x00006200000e0000 */
[----:B------:R-:W-:-:S02]  /*d6e0*/  SHF.R.S32.HI R166, RZ, 0x1f, R229 ;  /* 0x0000001fffa67819 */ /* 0x000fc400000114e5 */
[----:B------:R-:W-:Y:S01]  /*d6f0*/  SHF.R.S32.HI R167, RZ, 0x1f, R230 ;  /* 0x0000001fffa77819 */ /* 0x000fe200000114e6 */
[----:B------:R0:W2:Y:S01]  /*d700*/  SHFL.IDX PT, R3, R11, RZ, 0x1c1f ;  /* 0x001c1fff0b037589 */ /* 0x0000a200000e0000 */
[----:B------:R-:W-:Y:S02]  /*d710*/  SHF.R.S32.HI R168, RZ, 0x1f, R231 ;  /* 0x0000001fffa87819 */ /* 0x000fe400000114e7 */
[----:B------:R-:W-:Y:S02]  /*d720*/  SHF.R.S32.HI R169, RZ, 0x1f, R232 ;  /* 0x0000001fffa97819 */ /* 0x000fe400000114e8 */
[----:B------:R-:W-:Y:S02]  /*d730*/  SHF.R.S32.HI R170, RZ, 0x1f, R233 ;  /* 0x0000001fffaa7819 */ /* 0x000fe400000114e9 */
[----:B------:R-:W-:Y:S02]  /*d740*/  SHF.R.S32.HI R171, RZ, 0x1f, R234 ;  /* 0x0000001fffab7819 */ /* 0x000fe400000114ea */
[----:B------:R-:W-:-:S02]  /*d750*/  SHF.R.S32.HI R172, RZ, 0x1f, R235 ;  /* 0x0000001fffac7819 */ /* 0x000fc400000114eb */
[----:B------:R-:W-:Y:S02]  /*d760*/  SHF.R.S32.HI R173, RZ, 0x1f, R236 ;  /* 0x0000001fffad7819 */ /* 0x000fe400000114ec */
[----:B------:R-:W-:Y:S02]  /*d770*/  SHF.R.S32.HI R174, RZ, 0x1f, R237 ;  /* 0x0000001fffae7819 */ /* 0x000fe400000114ed */
[----:B------:R-:W-:Y:S02]  /*d780*/  SHF.R.S32.HI R176, RZ, 0x1f, R176 ;  /* 0x0000001fffb07819 */ /* 0x000fe400000114b0 */
[----:B------:R-:W-:Y:S02]  /*d790*/  SHF.R.S32.HI R178, RZ, 0x1f, R178 ;  /* 0x0000001fffb27819 */ /* 0x000fe400000114b2 */
[----:B------:R-:W-:Y:S01]  /*d7a0*/  SHF.R.S32.HI R180, RZ, 0x1f, R180 ;  /* 0x0000001fffb47819 */ /* 0x000fe200000114b4 */
[----:B01----:R-:W-:Y:S06]  /*d7b0*/  @P0 BRA `(.L_x_220) ;  /* 0x0000000800200947 */ /* 0x003fec0003800000 */
[----:B------:R-:W-:Y:S01]  /*d7c0*/  ULDC UR4, c[0x0][0xac8] ;  /* 0x0002b20000047ab9 */ /* 0x000fe20000000800 */
[----:B------:R-:W-:Y:S01]  /*d7d0*/  ULDC.64 UR8, c[0x0][0x208] ;  /* 0x0000820000087ab9 */ /* 0x000fe20000000a00 */
[----:B------:R-:W-:Y:S02]  /*d7e0*/  ISETP.GE.AND P4, PT, R179, UR4, PT ;  /* 0x00000004b3007c0c */ /* 0x000fe4000bf86270 */
[----:B------:R-:W-:Y:S02]  /*d7f0*/  ISETP.GE.AND P3, PT, R177, UR4, PT ;  /* 0x00000004b1007c0c */ /* 0x000fe4000bf66270 */
[----:B------:R-:W-:Y:S02]  /*d800*/  ISETP.GE.AND P5, PT, R19, UR4, PT ;  /* 0x0000000413007c0c */ /* 0x000fe4000bfa6270 */
[----:B------:R-:W-:Y:S02]  /*d810*/  ISETP.GE.AND P1, PT, R237, UR4, PT ;  /* 0x00000004ed007c0c */ /* 0x000fe4000bf26270 */
[----:B------:R-:W-:-:S05]  /*d820*/  ISETP.GE.AND P0, PT, R175, UR4, PT ;  /* 0x00000004af007c0c */ /* 0x000fca000bf06270 */
[-C--:B------:R-:W-:Y:S02]  /*d830*/  @!P4 LEA R4, P2, R179, R2.reuse, 0x2 ;  /* 0x00000002b304c211 */ /* 0x080fe400078410ff */
[----:B------:R-:W-:Y:S02]  /*d840*/  @!P3 LEA R6, P6, R177, R2, 0x2 ;  /* 0x00000002b106b211 */ /* 0x000fe400078c10ff */
[----:B--2---:R-:W-:Y:S01]  /*d850*/  @!P5 IMAD.WIDE R8, R19, 0x4, R2 ;  /* 0x000000041308d825 */ /* 0x004fe200078e0202 */
[-C--:B------:R-:W-:Y:S02]  /*d860*/  @!P4 LEA.HI.X R5, R179, R3.reuse, R180, 0x2, P2 ;  /* 0x00000003b305c211 */ /* 0x080fe400010f14b4 */
[----:B------:R-:W-:Y:S02]  /*d870*/  ISETP.GE.AND P2, PT, R236, UR4, PT ;  /* 0x00000004ec007c0c */ /* 0x000fe4000bf46270 */
[----:B------:R-:W-:Y:S01]  /*d880*/  @!P3 LEA.HI.X R7, R177, R3, R178, 0x2, P6 ;  /* 0x00000003b107b211 */ /* 0x000fe200030f14b2 */
[----:B------:R-:W-:Y:S04]  /*d890*/  @!P5 ST.E.64 desc[UR8][R8.64], R24 ;  /* 0x000000180800d985 */ /* 0x000fe8000c101b08 */
[----:B------:R0:W-:Y:S01]  /*d8a0*/  @!P4 ST.E.64 desc[UR8][R4.64], R28 ;  /* 0x0000001c0400c985 */ /* 0x0001e2000c101b08 */
[----:B------:R-:W-:-:S03]  /*d8b0*/  ISETP.GE.AND P4, PT, R234, UR4, PT ;  /* 0x00000004ea007c0c */ /* 0x000fc6000bf86270 */
[----:B------:R1:W-:Y:S01]  /*d8c0*/  @!P3 ST.E.64 desc[UR8][R6.64], R32 ;  /* 0x000000200600b985 */ /* 0x0003e2000c101b08 */
[----:B------:R-:W-:Y:S02]  /*d8d0*/  ISETP.GE.AND P3, PT, R235, UR4, PT ;  /* 0x00000004eb007c0c */ /* 0x000fe4000bf66270 */
[-C--:B0-----:R-:W-:Y:S02]  /*d8e0*/  @!P0 LEA R4, P6, R175, R2.reuse, 0x2 ;  /* 0x00000002af048211 */ /* 0x081fe400078c10ff */
[-C--:B-1----:R-:W-:Y:S01]  /*d8f0*/  @!P1 LEA R6, P5, R237, R2.reuse, 0x2 ;  /* 0x00000002ed069211 */ /* 0x082fe200078a10ff */
[----:B------:R-:W-:Y:S01]  /*d900*/  VIADD R33, R19, 0xe8 ;  /* 0x000000e813217836 */ /* 0x000fe20000000000 */
[-C--:B------:R-:W-:Y:S02]  /*d910*/  @!P0 LEA.HI.X R5, R175, R3.reuse, R176, 0x2, P6 ;  /* 0x00000003af058211 */ /* 0x080fe400030f14b0 */
[----:B------:R-:W-:Y:S02]  /*d920*/  @!P1 LEA.HI.X R7, R237, R3, R174, 0x2, P5 ;  /* 0x00000003ed079211 */ /* 0x000fe400028f14ae */
[----:B------:R-:W-:Y:S01]  /*d930*/  ISETP.GE.AND P5, PT, R233, UR4, PT ;  /* 0x00000004e9007c0c */ /* 0x000fe2000bfa6270 */
[----:B------:R0:W-:Y:S01]  /*d940*/  @!P0 ST.E.64 desc[UR8][R4.64], R36 ;  /* 0x0000002404008985 */ /* 0x0001e2000c101b08 */
[----:B------:R-:W-:-:S02]  /*d950*/  @!P2 LEA R8, P6, R236, R2, 0x2 ;  /* 0x00000002ec08a211 */ /* 0x000fc400078c10ff */
[----:B------:R-:W-:Y:S01]  /*d960*/  ISETP.GE.AND P0, PT, R232, UR4, PT ;  /* 0x00000004e8007c0c */ /* 0x000fe2000bf06270 */
[----:B------:R1:W-:Y:S01]  /*d970*/  @!P1 ST.E.64 desc[UR8][R6.64], R40 ;  /* 0x0000002806009985 */ /* 0x0003e2000c101b08 */
[----:B------:R-:W-:Y:S02]  /*d980*/  @!P2 LEA.HI.X R9, R236, R3, R173, 0x2, P6 ;  /* 0x00000003ec09a211 */ /* 0x000fe400030f14ad */
[----:B------:R-:W-:-:S03]  /*d990*/  ISETP.GE.AND P1, PT, R231, UR4, PT ;  /* 0x00000004e7007c0c */ /* 0x000fc6000bf26270 */
[----:B------:R2:W-:Y:S01]  /*d9a0*/  @!P2 ST.E.64 desc[UR8][R8.64], R44 ;  /* 0x0000002c0800a985 */ /* 0x0005e2000c101b08 */
[CC--:B0-----:R-:W-:Y:S02]  /*d9b0*/  @!P3 LEA R4, P6, R235.reuse, R2.reuse, 0x2 ;  /* 0x00000002eb04b211 */ /* 0x0c1fe400078c10ff */
[CC--:B-1----:R-:W-:Y:S02]  /*d9c0*/  @!P4 LEA R6, P2, R234.reuse, R2.reuse, 0x2 ;  /* 0x00000002ea06c211 */ /* 0x0c2fe400078410ff */
[-C--:B------:R-:W-:Y:S02]  /*d9d0*/  @!P3 LEA.HI.X R5, R235, R3.reuse, R172, 0x2, P6 ;  /* 0x00000003eb05b211 */ /* 0x080fe400030f14ac */
[----:B------:R-:W-:Y:S02]  /*d9e0*/  @!P4 LEA.HI.X R7, R234, R3, R171, 0x2, P2 ;  /* 0x00000003ea07c211 */ /* 0x000fe400010f14ab */
[----:B--2---:R-:W-:Y:S01]  /*d9f0*/  @!P5 LEA R8, P6, R233, R2, 0x2 ;  /* 0x00000002e908d211 */ /* 0x004fe200078c10ff */
[----:B------:R0:W-:Y:S01]  /*da00*/  @!P3 ST.E.64 desc[UR8][R4.64], R48 ;  /* 0x000000300400b985 */ /* 0x0001e2000c101b08 */
[----:B------:R-:W-:-:S02]  /*da10*/  ISETP.GE.AND P2, PT, R230, UR4, PT ;  /* 0x00000004e6007c0c */ /* 0x000fc4000bf46270 */
[----:B------:R-:W-:Y:S01]  /*da20*/  @!P5 LEA.HI.X R9, R233, R3, R170, 0x2, P6 ;  /* 0x00000003e909d211 */ /* 0x000fe200030f14aa */
[----:B------:R1:W-:Y:S01]  /*da30*/  @!P4 ST.E.64 desc[UR8][R6.64], R52 ;  /* 0x000000340600c985 */ /* 0x0003e2000c101b08 */
[----:B------:R-:W-:-:S03]  /*da40*/  ISETP.GE.AND P3, PT, R229, UR4, PT ;  /* 0x00000004e5007c0c */ /* 0x000fc6000bf66270 */
[----:B------:R2:W-:Y:S01]  /*da50*/  @!P5 ST.E.64 desc[UR8][R8.64], R56 ;  /* 0x000000380800d985 */ /* 0x0005e2000c101b08 */
[CC--:B0-----:R-:W-:Y:S02]  /*da60*/  @!P0 LEA R4, P4, R232.reuse, R2.reuse, 0x2 ;  /* 0x00000002e8048211 */ /* 0x0c1fe400078810ff */
[C---:B-1----:R-:W-:Y:S02]  /*da70*/  @!P1 LEA R6, P5, R231.reuse, R2, 0x2 ;  /* 0x00000002e7069211 */ /* 0x042fe400078a10ff */
[-C--:B------:R-:W-:Y:S02]  /*da80*/  @!P0 LEA.HI.X R5, R232, R3.reuse, R169, 0x2, P4 ;  /* 0x00000003e8058211 */ /* 0x080fe400020f14a9 */
[----:B------:R-:W-:Y:S02]  /*da90*/  ISETP.GE.AND P4, PT, R228, UR4, PT ;  /* 0x00000004e4007c0c */ /* 0x000fe4000bf86270 */
[----:B------:R-:W-:Y:S01]  /*daa0*/  @!P1 LEA.HI.X R7, R231, R3, R168, 0x2, P5 ;  /* 0x00000003e7079211 */ /* 0x000fe200028f14a8 */
[----:B------:R0:W-:Y:S01]  /*dab0*/  @!P0 ST.E.64 desc[UR8][R4.64], R60 ;  /* 0x0000003c04008985 */ /* 0x0001e2000c101b08 */
[----:B------:R-:W-:-:S02]  /*dac0*/  ISETP.GE.AND P5, PT, R227, UR4, PT ;  /* 0x00000004e3007c0c */ /* 0x000fc4000bfa6270 */
[C---:B--2---:R-:W-:Y:S01]  /*dad0*/  @!P2 LEA R8, P6, R230.reuse, R2, 0x2 ;  /* 0x00000002e608a211 */ /* 0x044fe200078c10ff */
[----:B------:R1:W-:Y:S01]  /*dae0*/  @!P1 ST.E.64 desc[UR8][R6.64], R64 ;  /* 0x0000004006009985 */ /* 0x0003e2000c101b08 */
[----:B------:R-:W-:Y:S02]  /*daf0*/  ISETP.GE.AND P1, PT, R225, UR4, PT ;  /* 0x00000004e1007c0c */ /* 0x000fe4000bf26270 */
[----:B------:R-:W-:Y:S02]  /*db00*/  @!P2 LEA.HI.X R9, R230, R3, R167, 0x2, P6 ;  /* 0x00000003e609a211 */ /* 0x000fe400030f14a7 */
[----:B------:R-:W-:-:S03]  /*db10*/  ISETP.GE.AND P0, PT, R226, UR4, PT ;  /* 0x00000004e2007c0c */ /* 0x000fc6000bf06270 */
[----:B------:R2:W-:Y:S01]  /*db20*/  @!P2 ST.E.64 desc[UR8][R8.64], R68 ;  /* 0x000000440800a985 */ /* 0x0005e2000c101b08 */
[CC--:B0-----:R-:W-:Y:S02]  /*db30*/  @!P3 LEA R4, P6, R229.reuse, R2.reuse, 0x2 ;  /* 0x00000002e504b211 */ /* 0x0c1fe400078c10ff */
[CC--:B-1----:R-:W-:Y:S02]  /*db40*/  @!P4 LEA R6, P2, R228.reuse, R2.reuse, 0x2 ;  /* 0x00000002e406c211 */ /* 0x0c2fe400078410ff */
[-C--:B------:R-:W-:Y:S02]  /*db50*/  @!P3 LEA.HI.X R5, R229, R3.reuse, R166, 0x2, P6 ;  /* 0x00000003e505b211 */ /* 0x080fe400030f14a6 */
[----:B------:R-:W-:Y:S02]  /*db60*/  @!P4 LEA.HI.X R7, R228, R3, R165, 0x2, P2 ;  /* 0x00000003e407c211 */ /* 0x000fe400010f14a5 */
[----:B------:R-:W-:Y:S01]  /*db70*/  ISETP.GE.AND P2, PT, R224, UR4, PT ;  /* 0x00000004e0007c0c */ /* 0x000fe2000bf46270 */
[----:B------:R0:W-:Y:S01]  /*db80*/  @!P3 ST.E.64 desc[UR8][R4.64], R72 ;  /* 0x000000480400b985 */ /* 0x0001e2000c101b08 */
[----:B--2---:R-:W-:-:S03]  /*db90*/  @!P5 LEA R8, P6, R227, R2, 0x2 ;  /* 0x00000002e308d211 */ /* 0x004fc600078c10ff */
[----:B------:R1:W-:Y:S01]  /*dba0*/  @!P4 ST.E.64 desc[UR8][R6.64], R76 ;  /* 0x0000004c0600c985 */ /* 0x0003e2000c101b08 */
[----:B------:R-:W-:Y:S02]  /*dbb0*/  @!P5 LEA.HI.X R9, R227, R3, R164, 0x2, P6 ;  /* 0x00000003e309d211 */ /* 0x000fe400030f14a4 */
[----:B------:R-:W-:-:S03]  /*dbc0*/  ISETP.GE.AND P4, PT, R222, UR4, PT ;  /* 0x00000004de007c0c */ /* 0x000fc6000bf86270 */
[----:B------:R2:W-:Y:S01]  /*dbd0*/  @!P5 ST.E.64 desc[UR8][R8.64], R80 ;  /* 0x000000500800d985 */ /* 0x0005e2000c101b08 */
[----:B------:R-:W-:Y:S02]  /*dbe0*/  ISETP.GE.AND P5, PT, R223, UR4, PT ;  /* 0x00000004df007c0c */ /* 0x000fe4000bfa6270 */
        /* <DEDUP_REMOVED lines=8> */
[----:B------:R-:W-:-:S05]  /*dc70*/  @!P2 LEA.HI.X R9, R224, R3, R161, 0x2, P6 ;  /* 0x00000003e009a211 */ /* 0x000fca00030f14a1 */
[----:B------:R2:W-:Y:S01]  /*dc80*/  @!P2 ST.E.64 desc[UR8][R8.64], R92 ;  /* 0x0000005c0800a985 */ /* 0x0005e2000c101b08 */
[----:B------:R-:W-:Y:S02]  /*dc90*/  ISETP.GE.AND P2, PT, R220, UR4, PT ;  /* 0x00000004dc007c0c */ /* 0x000fe4000bf46270 */
[CC--:B0-----:R-:W-:Y:S02]  /*dca0*/  @!P5 LEA R4, P1, R223.reuse, R2.reuse, 0x2 ;  /* 0x00000002df04d211 */ /* 0x0c1fe400078210ff */
[CC--:B-1----:R-:W-:Y:S02]  /*dcb0*/  @!P4 LEA R6, P0, R222.reuse, R2.reuse, 0x2 ;  /* 0x00000002de06c211 */ /* 0x0c2fe400078010ff */
[-C--:B------:R-:W-:Y:S02]  /*dcc0*/  @!P5 LEA.HI.X R5, R223, R3.reuse, R160, 0x2, P1 ;  /* 0x00000003df05d211 */ /* 0x080fe400008f14a0 */
[----:B------:R-:W-:Y:S02]  /*dcd0*/  ISETP.GE.AND P1, PT, R219, UR4, PT ;  /* 0x00000004db007c0c */ /* 0x000fe4000bf26270 */
[----:B--2---:R-:W-:Y:S01]  /*dce0*/  @!P3 LEA R8, P6, R221, R2, 0x2 ;  /* 0x00000002dd08b211 */ /* 0x004fe200078c10ff */
[----:B------:R-:W-:Y:S01]  /*dcf0*/  @!P5 ST.E.64 desc[UR8][R4.64], R96 ;  /* 0x000000600400d985 */ /* 0x000fe2000c101b08 */
[----:B------:R-:W-:-:S02]  /*dd00*/  @!P4 LEA.HI.X R7, R222, R3, R159, 0x2, P0 ;  /* 0x00000003de07c211 */ /* 0x000fc400000f149f */
[----:B------:R-:W-:Y:S02]  /*dd10*/  @!P3 LEA.HI.X R9, R221, R3, R158, 0x2, P6 ;  /* 0x00000003dd09b211 */ /* 0x000fe400030f149e */
[----:B------:R-:W-:Y:S01]  /*dd20*/  ISETP.GE.AND P0, PT, R218, UR4, PT ;  /* 0x00000004da007c0c */ /* 0x000fe2000bf06270 */
[----:B------:R-:W-:Y:S01]  /*dd30*/  @!P4 ST.E.64 desc[UR8][R6.64], R100 ;  /* 0x000000640600c985 */ /* 0x000fe2000c101b08 */
[-C--:B------:R-:W-:Y:S02]  /*dd40*/  @!P2 LEA R12, P6, R220, R2.reuse, 0x2 ;  /* 0x00000002dc0ca211 */ /* 0x080fe400078c10ff */
[----:B------:R-:W-:Y:S01]  /*dd50*/  ISETP.GE.AND P4, PT, R216, UR4, PT ;  /* 0x00000004d8007c0c */ /* 0x000fe2000bf86270 */
[----:B------:R0:W-:Y:S01]  /*dd60*/  @!P3 ST.E.64 desc[UR8][R8.64], R104 ;  /* 0x000000680800b985 */ /* 0x0001e2000c101b08 */
[----:B------:R-:W-:Y:S02]  /*dd70*/  ISETP.GE.AND P3, PT, R217, UR4, PT ;  /* 0x00000004d9007c0c */ /* 0x000fe4000bf66270 */
[----:B------:R-:W-:-:S02]  /*dd80*/  @!P1 LEA R14, P5, R219, R2, 0x2 ;  /* 0x00000002db0e9211 */ /* 0x000fc400078a10ff */
[-C--:B------:R-:W-:Y:S02]  /*dd90*/  @!P2 LEA.HI.X R13, R220, R3.reuse, R157, 0x2, P6 ;  /* 0x00000003dc0da211 */ /* 0x080fe400030f149d */
[-C--:B------:R-:W-:Y:S02]  /*dda0*/  @!P1 LEA.HI.X R15, R219, R3.reuse, R156, 0x2, P5 ;  /* 0x00000003db0f9211 */ /* 0x080fe400028f149c */
[CC--:B------:R-:W-:Y:S01]  /*ddb0*/  @!P0 LEA R20, P6, R218.reuse, R2.reuse, 0x2 ;  /* 0x00000002da148211 */ /* 0x0c0fe200078c10ff */
[----:B------:R-:W-:Y:S01]  /*ddc0*/  @!P2 ST.E.64 desc[UR8][R12.64], R108 ;  /* 0x0000006c0c00a985 */ /* 0x000fe2000c101b08 */
[----:B------:R-:W-:Y:S02]  /*ddd0*/  ISETP.GE.AND P2, PT, R215, UR4, PT ;  /* 0x00000004d7007c0c */ /* 0x000fe4000bf46270 */
[----:B------:R-:W-:Y:S01]  /*dde0*/  @!P0 LEA.HI.X R21, R218, R3, R155, 0x2, P6 ;  /* 0x00000003da158211 */ /* 0x000fe200030f149b */
[----:B------:R1:W-:Y:S01]  /*ddf0*/  @!P1 ST.E.64 desc[UR8][R14.64], R112 ;  /* 0x000000700e009985 */ /* 0x0003e2000c101b08 */
[----:B------:R-:W-:-:S02]  /*de00*/  @!P3 LEA R24, P1, R217, R2, 0x2 ;  /* 0x00000002d918b211 */ /* 0x000fc400078210ff */
[-C--:B------:R-:W-:Y:S01]  /*de10*/  @!P4 LEA R28, P5, R216, R2.reuse, 0x2 ;  /* 0x00000002d81cc211 */ /* 0x080fe200078a10ff */
[----:B------:R2:W-:Y:S01]  /*de20*/  @!P0 ST.E.64 desc[UR8][R20.64], R116 ;  /* 0x0000007414008985 */ /* 0x0005e2000c101b08 */
[-C--:B------:R-:W-:Y:S02]  /*de30*/  @!P3 LEA.HI.X R25, R217, R3.reuse, R154, 0x2, P1 ;  /* 0x00000003d919b211 */ /* 0x080fe400008f149a */
[----:B------:R-:W-:Y:S02]  /*de40*/  ISETP.GE.AND P1, PT, R214, UR4, PT ;  /* 0x00000004d6007c0c */ /* 0x000fe4000bf26270 */
[-C--:B------:R-:W-:Y:S01]  /*de50*/  @!P4 LEA.HI.X R29, R216, R3.reuse, R153, 0x2, P5 ;  /* 0x00000003d81dc211 */ /* 0x080fe200028f1499 */
[----:B------:R3:W-:Y:S01]  /*de60*/  @!P3 ST.E.64 desc[UR8][R24.64], R120 ;  /* 0x000000781800b985 */ /* 0x0007e2000c101b08 */
[----:B------:R-:W-:Y:S02]  /*de70*/  ISETP.GE.AND P0, PT, R23, UR4, PT ;  /* 0x0000000417007c0c */ /* 0x000fe4000bf06270 */
[----:B0-----:R-:W-:Y:S01]  /*de80*/  @!P2 LEA R8, P5, R215, R2, 0x2 ;  /* 0x00000002d708a211 */ /* 0x001fe200078a10ff */
[----:B------:R3:W-:Y:S01]  /*de90*/  @!P4 ST.E.64 desc[UR8][R28.64], R124 ;  /* 0x0000007c1c00c985 */ /* 0x0007e2000c101b08 */
[----:B------:R-:W-:Y:S01]  /*dea0*/  ISETP.GE.AND P4, PT, R33, UR4, PT ;  /* 0x0000000421007c0c */ /* 0x000fe2000bf86270 */
[----:B-1----:R-:W-:Y:S01]  /*deb0*/  VIADD R15, R19, 0xf0 ;  /* 0x000000f0130f7836 */ /* 0x002fe20000000000 */
[----:B------:R-:W-:Y:S01]  /*dec0*/  @!P2 LEA.HI.X R9, R215, R3, R152, 0x2, P5 ;  /* 0x00000003d709a211 */ /* 0x000fe200028f1498 */
[----:B--2---:R-:W-:Y:S01]  /*ded0*/  VIADD R21, R19, 0xf8 ;  /* 0x000000f813157836 */ /* 0x004fe20000000000 */
[----:B------:R-:W-:-:S02]  /*dee0*/  SHF.R.S32.HI R5, RZ, 0x1f, R23 ;  /* 0x0000001fff057819 */ /* 0x000fc40000011417 */
[CC--:B------:R-:W-:Y:S01]  /*def0*/  @!P1 LEA R6, P6, R214.reuse, R2.reuse, 0x2 ;  /* 0x00000002d6069211 */ /* 0x0c0fe200078c10ff */
[----:B------:R3:W-:Y:S01]  /*df00*/  @!P2 ST.E.64 desc[UR8][R8.64], R128 ;  /* 0x000000800800a985 */ /* 0x0007e2000c101b08 */
[----:B------:R-:W-:Y:S02]  /*df10*/  ISETP.GE.AND P3, PT, R15, UR4, PT ;  /* 0x000000040f007c0c */ /* 0x000fe4000bf66270 */
[----:B------:R-:W-:Y:S02]  /*df20*/  @!P0 LEA R4, P5, R23, R2, 0x2 ;  /* 0x0000000217048211 */ /* 0x000fe400078a10ff */
[-C--:B------:R-:W-:Y:S02]  /*df30*/  @!P1 LEA.HI.X R7, R214, R3.reuse, R22, 0x2, P6 ;  /* 0x00000003d6079211 */ /* 0x080fe400030f1416 */
[----:B------:R-:W-:Y:S02]  /*df40*/  ISETP.GE.AND P6, PT, R21, UR4, PT ;  /* 0x0000000415007c0c */ /* 0x000fe4000bfc6270 */
[----:B------:R-:W-:Y:S01]  /*df50*/  @!P0 LEA.HI.X R5, R23, R3, R5, 0x2, P5 ;  /* 0x0000000317058211 */ /* 0x000fe200028f1405 */
[----:B------:R3:W-:Y:S01]  /*df60*/  @!P1 ST.E.64 desc[UR8][R6.64], R132 ;  /* 0x0000008406009985 */ /* 0x0007e2000c101b08 */
[----:B------:R-:W-:-:S02]  /*df70*/  SHF.R.S32.HI R13, RZ, 0x1f, R33 ;  /* 0x0000001fff0d7819 */ /* 0x000fc40000011421 */
[CC--:B------:R-:W-:Y:S01]  /*df80*/  @!P4 LEA R12, P5, R33.reuse, R2.reuse, 0x2 ;  /* 0x00000002210cc211 */ /* 0x0c0fe200078a10ff */
[----:B------:R3:W-:Y:S01]  /*df90*/  @!P0 ST.E.64 desc[UR8][R4.64], R136 ;  /* 0x0000008804008985 */ /* 0x0007e2000c101b08 */
[----:B------:R-:W-:Y:S02]  /*dfa0*/  SHF.R.S32.HI R18, RZ, 0x1f, R15 ;  /* 0x0000001fff127819 */ /* 0x000fe4000001140f */
[----:B------:R-:W-:Y:S02]  /*dfb0*/  @!P4 LEA.HI.X R13, R33, R3, R13, 0x2, P5 ;  /* 0x00000003210dc211 */ /* 0x000fe400028f140d */
[----:B------:R-:W-:-:S03]  /*dfc0*/  @!P3 LEA R14, P5, R15, R2, 0x2 ;  /* 0x000000020f0eb211 */ /* 0x000fc600078a10ff */
[----:B------:R3:W-:Y:S01]  /*dfd0*/  @!P4 ST.E.64 desc[UR8][R12.64], R140 ;  /* 0x0000008c0c00c985 */ /* 0x0007e2000c101b08 */
[-C--:B------:R-:W-:Y:S02]  /*dfe0*/  @!P3 LEA.HI.X R15, R15, R3.reuse, R18, 0x2, P5 ;  /* 0x000000030f0fb211 */ /* 0x080fe400028f1412 */
[----:B------:R-:W-:Y:S02]  /*dff0*/  SHF.R.S32.HI R18, RZ, 0x1f, R21 ;  /* 0x0000001fff127819 */ /* 0x000fe40000011415 */
[C---:B------:R-:W-:Y:S01]  /*e000*/  @!P6 LEA R2, P5, R21.reuse, R2, 0x2 ;  /* 0x000000021502e211 */ /* 0x040fe200078a10ff */
[----:B------:R3:W-:Y:S03]  /*e010*/  @!P3 ST.E.64 desc[UR8][R14.64], R144 ;  /* 0x000000900e00b985 */ /* 0x0007e6000c101b08 */
[----:B------:R-:W-:-:S05]  /*e020*/  @!P6 LEA.HI.X R3, R21, R3, R18, 0x2, P5 ;  /* 0x000000031503e211 */ /* 0x000fca00028f1412 */
[----:B------:R3:W-:Y:S04]  /*e030*/  @!P6 ST.E.64 desc[UR8][R2.64], R148 ;  /* 0x000000940200e985 */ /* 0x0007e8000c101b08 */
.L_x_220:
[----:B------:R-:W-:Y:S05]  /*e040*/  BSYNC B1 ;  /* 0x0000000000017941 */ /* 0x000fea0003800000 */
.L_x_219:
[----:B------:R-:W-:Y:S01]  /*e050*/  ISETP.GE.AND P0, PT, R10, UR12, PT ;  /* 0x0000000c0a007c0c */ /* 0x000fe2000bf06270 */
[----:B--23--:R0:W1:Y:S04]  /*e060*/  SHFL.IDX PT, R3, R11, 0x1, 0x1c1f ;  /* 0x003c1f000b037f89 */ /* 0x00c06800000e0000 */
[----:B------:R0:W2:Y:S08]  /*e070*/  SHFL.IDX PT, R2, R0, 0x1, 0x1c1f ;  /* 0x003c1f0000027f89 */ /* 0x0000b000000e0000 */
[----:B0-----:R-:W-:Y:S05]  /*e080*/  @P0 BRA `(.L_x_218) ;  /* 0x0000001800640947 */ /* 0x001fea0003800000 */
[----:B------:R-:W-:Y:S01]  /*e090*/  ULDC UR4, c[0x0][0xac8] ;  /* 0x0002b20000047ab9 */ /* 0x000fe20000000800 */
[----:B------:R-:W-:Y:S01]  /*e0a0*/  ULDC.64 UR8, c[0x0][0x208] ;  /* 0x0000820000087ab9 */ /* 0x000fe20000000a00 */
[----:B------:R-:W-:Y:S01]  /*e0b0*/  ISETP.GE.AND P5, PT, R179, UR4, PT ;  /* 0x00000004b3007c0c */ /* 0x000fe2000bfa6270 */
[C---:B------:R-:W-:Y:S01]  /*e0c0*/  VIADD R21, R19.reuse, 0xe8 ;  /* 0x000000e813157836 */ /* 0x040fe20000000000 */
[C---:B------:R-:W-:Y:S01]  /*e0d0*/  ISETP.GE.AND P4, PT, R19.reuse, UR4, PT ;  /* 0x0000000413007c0c */ /* 0x040fe2000bf86270 */
[----:B------:R-:W-:Y:S01]  /*e0e0*/  VIADD R25, R19, 0xf0 ;  /* 0x000000f013197836 */ /* 0x000fe20000000000 */
[----:B------:R-:W-:Y:S02]  /*e0f0*/  ISETP.GE.AND P2, PT, R177, UR4, PT ;  /* 0x00000004b1007c0c */ /* 0x000fe4000bf46270 */
[----:B------:R-:W-:Y:S02]  /*e100*/  ISETP.GE.AND P1, PT, R175, UR4, PT ;  /* 0x00000004af007c0c */ /* 0x000fe4000bf26270 */
[----:B------:R-:W-:-:S02]  /*e110*/  ISETP.GE.AND P0, PT, R237, UR4, PT ;  /* 0x00000004ed007c0c */ /* 0x000fc4000bf06270 */
[----:B------:R-:W-:Y:S02]  /*e120*/  SHF.R.S32.HI R0, RZ, 0x1f, R21 ;  /* 0x0000001fff007819 */ /* 0x000fe40000011415 */
[----:B------:R-:W-:Y:S02]  /*e130*/  SHF.R.S32.HI R18, RZ, 0x1f, R23 ;  /* 0x0000001fff127819 */ /* 0x000fe40000011417 */
[-C--:B--2---:R-:W-:Y:S01]  /*e140*/  @!P5 LEA R6, P3, R179, R2.reuse, 0x2 ;  /* 0x00000002b306d211 */ /* 0x084fe200078610ff */
[----:B-1----:R-:W-:Y:S02]  /*e150*/  @!P4 IMAD.WIDE R4, R19, 0x4, R2 ;  /* 0x000000041304c825 */ /* 0x002fe400078e0202 */
[----:B------:R-:W-:Y:S02]  /*e160*/  @!P2 LEA R8, P6, R177, R2, 0x2 ;  /* 0x00000002b108a211 */ /* 0x000fe400078c10ff */
[----:B------:R-:W-:Y:S01]  /*e170*/  @!P5 LEA.HI.X R7, R179, R3, R180, 0x2, P3 ;  /* 0x00000003b307d211 */ /* 0x000fe200018f14b4 */
[----:B------:R0:W-:Y:S01]  /*e180*/  @!P4 ST.E.64 desc[UR8][R4.64], R26 ;  /* 0x0000001a0400c985 */ /* 0x0001e2000c101b08 */
[----:B------:R-:W-:-:S02]  /*e190*/  ISETP.GE.AND P3, PT, R236, UR4, PT ;  /* 0x00000004ec007c0c */ /* 0x000fc4000bf66270 */
[-C--:B------:R-:W-:Y:S01]  /*e1a0*/  @!P2 LEA.HI.X R9, R177, R3.reuse, R178, 0x2, P6 ;  /* 0x00000003b109a211 */ /* 0x080fe200030f14b2 */
[----:B------:R1:W-:Y:S01]  /*e1b0*/  @!P5 ST.E.64 desc[UR8][R6.64], R30 ;  /* 0x0000001e0600d985 */ /* 0x0003e2000c101b08 */
[-C--:B------:R-:W-:Y:S02]  /*e1c0*/  @!P1 LEA R10, P5, R175, R2.reuse, 0x2 ;  /* 0x00000002af0a9211 */ /* 0x080fe400078a10ff */
[----:B------:R-:W-:Y:S01]  /*e1d0*/  ISETP.GE.AND P4, PT, R235, UR4, PT ;  /* 0x00000004eb007c0c */ /* 0x000fe2000bf86270 */
[----:B------:R2:W-:Y:S01]  /*e1e0*/  @!P2 ST.E.64 desc[UR8][R8.64], R34 ;  /* 0x000000220800a985 */ /* 0x0005e2000c101b08 */
[----:B------:R-:W-:Y:S02]  /*e1f0*/  @!P0 LEA R12, P6, R237, R2, 0x2 ;  /* 0x00000002ed0c8211 */ /* 0x000fe400078c10ff */
[----:B------:R-:W-:Y:S02]  /*e200*/  @!P1 LEA.HI.X R11, R175, R3, R176, 0x2, P5 ;  /* 0x00000003af0b9211 */ /* 0x000fe400028f14b0 */
[----:B------:R-:W-:-:S02]  /*e210*/  ISETP.GE.AND P5, PT, R234, UR4, PT ;  /* 0x00000004ea007c0c */ /* 0x000fc4000bfa6270 */
[-C--:B------:R-:W-:Y:S01]  /*e220*/  @!P0 LEA.HI.X R13, R237, R3.reuse, R174, 0x2, P6 ;  /* 0x00000003ed0d8211 */ /* 0x080fe200030f14ae */
[----:B------:R3:W-:Y:S01]  /*e230*/  @!P1 ST.E.64 desc[UR8][R10.64], R38 ;  /* 0x000000260a009985 */ /* 0x0007e2000c101b08 */
[-C--:B0-----:R-:W-:Y:S02]  /*e240*/  @!P3 LEA R4, P6, R236, R2.reuse, 0x2 ;  /* 0x00000002ec04b211 */ /* 0x081fe400078c10ff */
[----:B------:R-:W-:Y:S01]  /*e250*/  ISETP.GE.AND P1, PT, R232, UR4, PT ;  /* 0x00000004e8007c0c */ /* 0x000fe2000bf26270 */
[----:B------:R0:W-:Y:S01]  /*e260*/  @!P0 ST.E.64 desc[UR8][R12.64], R42 ;  /* 0x0000002a0c008985 */ /* 0x0001e2000c101b08 */
[----:B------:R-:W-:Y:S02]  /*e270*/  ISETP.GE.AND P0, PT, R233, UR4, PT ;  /* 0x00000004e9007c0c */ /* 0x000fe4000bf06270 */
[----:B-1----:R-:W-:Y:S02]  /*e280*/  @!P4 LEA R6, P2, R235, R2, 0x2 ;  /* 0x00000002eb06c211 */ /* 0x002fe400078410ff */
[----:B------:R-:W-:-:S02]  /*e290*/  @!P3 LEA.HI.X R5, R236, R3, R173, 0x2, P6 ;  /* 0x00000003ec05b211 */ /* 0x000fc400030f14ad */
[CC--:B------:R-:W-:Y:S02]  /*e2a0*/  @!P5 LEA R14, P6, R234.reuse, R2.reuse, 0x2 ;  /* 0x00000002ea0ed211 */ /* 0x0c0fe400078c10ff */
[-C--:B------:R-:W-:Y:S01]  /*e2b0*/  @!P4 LEA.HI.X R7, R235, R3.reuse, R172, 0x2, P2 ;  /* 0x00000003eb07c211 */ /* 0x080fe200010f14ac */
[----:B------:R1:W-:Y:S01]  /*e2c0*/  @!P3 ST.E.64 desc[UR8][R4.64], R46 ;  /* 0x0000002e0400b985 */ /* 0x0003e2000c101b08 */
[----:B------:R-:W-:Y:S02]  /*e2d0*/  ISETP.GE.AND P2, PT, R231, UR4, PT ;  /* 0x00000004e7007c0c */ /* 0x000fe4000bf46270 */
[----:B------:R-:W-:Y:S01]  /*e2e0*/  @!P5 LEA.HI.X R15, R234, R3, R171, 0x2, P6 ;  /* 0x00000003ea0fd211 */ /* 0x000fe200030f14ab */
[----:B------:R4:W-:Y:S01]  /*e2f0*/  @!P4 ST.E.64 desc[UR8][R6.64], R50 ;  /* 0x000000320600c985 */ /* 0x0009e2000c101b08 */
[-C--:B--2---:R-:W-:Y:S02]  /*e300*/  @!P0 LEA R8, P4, R233, R2.reuse, 0x2 ;  /* 0x00000002e9088211 */ /* 0x084fe400078810ff */
[----:B------:R-:W-:Y:S01]  /*e310*/  ISETP.GE.AND P3, PT, R230, UR4, PT ;  /* 0x00000004e6007c0c */ /* 0x000fe2000bf66270 */
[----:B------:R2:W-:Y:S01]  /*e320*/  @!P5 ST.E.64 desc[UR8][R14.64], R54 ;  /* 0x000000360e00d985 */ /* 0x0005e2000c101b08 */
[----:B---3--:R-:W-:-:S02]  /*e330*/  @!P1 LEA R10, P5, R232, R2, 0x2 ;  /* 0x00000002e80a9211 */ /* 0x008fc400078a10ff */
[-C--:B------:R-:W-:Y:S02]  /*e340*/  @!P0 LEA.HI.X R9, R233, R3.reuse, R170, 0x2, P4 ;  /* 0x00000003e9098211 */ /* 0x080fe400020f14aa */
[----:B------:R-:W-:Y:S02]  /*e350*/  ISETP.GE.AND P4, PT, R229, UR4, PT ;  /* 0x00000004e5007c0c */ /* 0x000fe4000bf86270 */
[CC--:B0-----:R-:W-:Y:S01]  /*e360*/  @!P2 LEA R12, P6, R231.reuse, R2.reuse, 0x2 ;  /* 0x00000002e70ca211 */ /* 0x0c1fe200078c10ff */
[----:B------:R0:W-:Y:S01]  /*e370*/  @!P0 ST.E.64 desc[UR8][R8.64], R58 ;  /* 0x0000003a08008985 */ /* 0x0001e2000c101b08 */
[-C--:B------:R-:W-:Y:S02]  /*e380*/  @!P1 LEA.HI.X R11, R232, R3.reuse, R169, 0x2, P5 ;  /* 0x00000003e80b9211 */ /* 0x080fe400028f14a9 */
[----:B------:R-:W-:Y:S02]  /*e390*/  ISETP.GE.AND P5, PT, R228, UR4, PT ;  /* 0x00000004e4007c0c */ /* 0x000fe4000bfa6270 */
[----:B------:R-:W-:Y:S01]  /*e3a0*/  @!P2 LEA.HI.X R13, R231, R3, R168, 0x2, P6 ;  /* 0x00000003e70da211 */ /* 0x000fe200030f14a8 */
[----:B------:R3:W-:Y:S01]  /*e3b0*/  @!P1 ST.E.64 desc[UR8][R10.64], R62 ;  /* 0x0000003e0a009985 */ /* 0x0007e2000c101b08 */
[----:B-1----:R-:W-:-:S02]  /*e3c0*/  @!P3 LEA R4, P6, R230, R2, 0x2 ;  /* 0x00000002e604b211 */ /* 0x002fc400078c10ff */
[----:B------:R-:W-:Y:S01]  /*e3d0*/  ISETP.GE.AND P1, PT, R226, UR4, PT ;  /* 0x00000004e2007c0c */ /* 0x000fe2000bf26270 */
[----:B------:R1:W-:Y:S01]  /*e3e0*/  @!P2 ST.E.64 desc[UR8][R12.64], R66 ;  /* 0x000000420c00a985 */ /* 0x0003e2000c101b08 */
[----:B------:R-:W-:Y:S02]  /*e3f0*/  ISETP.GE.AND P2, PT, R227, UR4, PT ;  /* 0x00000004e3007c0c */ /* 0x000fe4000bf46270 */
[CC--:B----4-:R-:W-:Y:S02]  /*e400*/  @!P4 LEA R6, P0, R229.reuse, R2.reuse, 0x2 ;  /* 0x00000002e506c211 */ /* 0x0d0fe400078010ff */
[-C--:B------:R-:W-:Y:S02]  /*e410*/  @!P3 LEA.HI.X R5, R230, R3.reuse, R167, 0x2, P6 ;  /* 0x00000003e605b211 */ /* 0x080fe400030f14a7 */
[----:B--2---:R-:W-:Y:S02]  /*e420*/  @!P5 LEA R14, P6, R228, R2, 0x2 ;  /* 0x00000002e40ed211 */ /* 0x004fe400078c10ff */
[----:B------:R-:W-:Y:S01]  /*e430*/  @!P4 LEA.HI.X R7, R229, R3, R166, 0x2, P0 ;  /* 0x00000003e507c211 */ /* 0x000fe200000f14a6 */
[----:B------:R2:W-:Y:S01]  /*e440*/  @!P3 ST.E.64 desc[UR8][R4.64], R70 ;  /* 0x000000460400b985 */ /* 0x0005e2000c101b08 */
[----:B------:R-:W-:-:S02]  /*e450*/  ISETP.GE.AND P0, PT, R225, UR4, PT ;  /* 0x00000004e1007c0c */ /* 0x000fc4000bf06270 */
[-C--:B------:R-:W-:Y:S01]  /*e460*/  @!P5 LEA.HI.X R15, R228, R3.reuse, R165, 0x2, P6 ;  /* 0x00000003e40fd211 */ /* 0x080fe200030f14a5 */
[----:B------:R4:W-:Y:S01]  /*e470*/  @!P4 ST.E.64 desc[UR8][R6.64], R74 ;  /* 0x0000004a0600c985 */ /* 0x0009e2000c101b08 */
[-C--:B0-----:R-:W-:Y:S02]  /*e480*/  @!P2 LEA R8, P6, R227, R2.reuse, 0x2 ;  /* 0x00000002e308a211 */ /* 0x081fe400078c10ff */
[----:B------:R-:W-:Y:S01]  /*e490*/  ISETP.GE.AND P4, PT, R223, UR4, PT ;  /* 0x00000004df007c0c */ /* 0x000fe2000bf86270 */
[----:B------:R0:W-:Y:S01]  /*e4a0*/  @!P5 ST.E.64 desc[UR8][R14.64], R78 ;  /* 0x0000004e0e00d985 */ /* 0x0001e2000c101b08 */
[----:B------:R-:W-:Y:S02]  /*e4b0*/  ISETP.GE.AND P5, PT, R224, UR4, PT ;  /* 0x00000004e0007c0c */ /* 0x000fe4000bfa6270 */
[----:B---3--:R-:W-:Y:S02]  /*e4c0*/  @!P1 LEA R10, P3, R226, R2, 0x2 ;  /* 0x00000002e20a9211 */ /* 0x008fe400078610ff */
[----:B------:R-:W-:-:S02]  /*e4d0*/  @!P2 LEA.HI.X R9, R227, R3, R164, 0x2, P6 ;  /* 0x00000003e309a211 */ /* 0x000fc400030f14a4 */
[CC--:B-1----:R-:W-:Y:S02]  /*e4e0*/  @!P0 LEA R12, P6, R225.reuse, R2.reuse, 0x2 ;  /* 0x00000002e10c8211 */ /* 0x0c2fe400078c10ff */
[-C--:B------:R-:W-:Y:S01]  /*e4f0*/  @!P1 LEA.HI.X R11, R226, R3.reuse, R163, 0x2, P3 ;  /* 0x00000003e20b9211 */ /* 0x080fe200018f14a3 */
[----:B------:R1:W-:Y:S01]  /*e500*/  @!P2 ST.E.64 desc[UR8][R8.64], R82 ;  /* 0x000000520800a985 */ /* 0x0003e2000c101b08 */
[----:B------:R-:W-:Y:S02]  /*e510*/  @!P0 LEA.HI.X R13, R225, R3, R162, 0x2, P6 ;  /* 0x00000003e10d8211 */ /* 0x000fe400030f14a2 */
[----:B------:R-:W-:Y:S01]  /*e520*/  ISETP.GE.AND P3, PT, R222, UR4, PT ;  /* 0x00000004de007c0c */ /* 0x000fe2000bf66270 */
[----:B------:R3:W-:Y:S01]  /*e530*/  @!P1 ST.E.64 desc[UR8][R10.64], R86 ;  /* 0x000000560a009985 */ /* 0x0007e2000c101b08 */
[-C--:B--2---:R-:W-:Y:S02]  /*e540*/  @!P5 LEA R4, P2, R224, R2.reuse, 0x2 ;  /* 0x00000002e004d211 */ /* 0x084fe400078410ff */
[----:B----4-:R-:W-:Y:S01]  /*e550*/  @!P4 LEA R6, P1, R223, R2, 0x2 ;  /* 0x00000002df06c211 */ /* 0x010fe200078210ff */
[----:B------:R2:W-:Y:S01]  /*e560*/  @!P0 ST.E.64 desc[UR8][R12.64], R90 ;  /* 0x0000005a0c008985 */ /* 0x0005e2000c101b08 */
[----:B------:R-:W-:-:S02]  /*e570*/  ISETP.GE.AND P0, PT, R221, UR4, PT ;  /* 0x00000004dd007c0c */ /* 0x000fc4000bf06270 */
[-C--:B------:R-:W-:Y:S02]  /*e580*/  @!P5 LEA.HI.X R5, R224, R3.reuse, R161, 0x2, P2 ;  /* 0x00000003e005d211 */ /* 0x080fe400010f14a1 */
[----:B------:R-:W-:Y:S02]  /*e590*/  @!P4 LEA.HI.X R7, R223, R3, R160, 0x2, P1 ;  /* 0x00000003df07c211 */ /* 0x000fe400008f14a0 */
[----:B------:R-:W-:Y:S01]  /*e5a0*/  ISETP.GE.AND P2, PT, R220, UR4, PT ;  /* 0x00000004dc007c0c */ /* 0x000fe2000bf46270 */
[----:B------:R4:W-:Y:S01]  /*e5b0*/  @!P5 ST.E.64 desc[UR8][R4.64], R94 ;  /* 0x0000005e0400d985 */ /* 0x0009e2000c101b08 */
[----:B0-----:R-:W-:Y:S02]  /*e5c0*/  @!P3 LEA R14, P6, R222, R2, 0x2 ;  /* 0x00000002de0eb211 */ /* 0x001fe400078c10ff */
[----:B------:R-:W-:Y:S01]  /*e5d0*/  ISETP.GE.AND P1, PT, R219, UR4, PT ;  /* 0x00000004db007c0c */ /* 0x000fe2000bf26270 */
[----:B------:R0:W-:Y:S01]  /*e5e0*/  @!P4 ST.E.64 desc[UR8][R6.64], R98 ;  /* 0x000000620600c985 */ /* 0x0001e2000c101b08 */
[----:B------:R-:W-:-:S02]  /*e5f0*/  ISETP.GE.AND P4, PT, R218, UR4, PT ;  /* 0x00000004da007c0c */ /* 0x000fc4000bf86270 */
[-C--:B------:R-:W-:Y:S02]  /*e600*/  @!P3 LEA.HI.X R15, R222, R3.reuse, R159, 0x2, P6 ;  /* 0x00000003de0fb211 */ /* 0x080fe400030f149f */
[-C--:B-1----:R-:W-:Y:S02]  /*e610*/  @!P0 LEA R8, P6, R221, R2.reuse, 0x2 ;  /* 0x00000002dd088211 */ /* 0x082fe400078c10ff */
[----:B------:R-:W-:Y:S01]  /*e620*/  ISETP.GE.AND P5, PT, R217, UR4, PT ;  /* 0x00000004d9007c0c */ /* 0x000fe2000bfa6270 */
[----:B------:R1:W-:Y:S01]  /*e630*/  @!P3 ST.E.64 desc[UR8][R14.64], R102 ;  /* 0x000000660e00b985 */ /* 0x0003e2000c101b08 */
[-C--:B------:R-:W-:Y:S02]  /*e640*/  @!P0 LEA.HI.X R9, R221, R3.reuse, R158, 0x2, P6 ;  /* 0x00000003dd098211 */ /* 0x080fe400030f149e */
[CC--:B---3--:R-:W-:Y:S02]  /*e650*/  @!P2 LEA R10, P3, R220.reuse, R2.reuse, 0x2 ;  /* 0x00000002dc0aa211 */ /* 0x0c8fe400078610ff */
[----:B--2---:R-:W-:Y:S01]  /*e660*/  @!P1 LEA R12, P6, R219, R2, 0x2 ;  /* 0x00000002db0c9211 */ /* 0x004fe200078c10ff */
[----:B------:R2:W-:Y:S01]  /*e670*/  @!P0 ST.E.64 desc[UR8][R8.64], R106 ;  /* 0x0000006a08008985 */ /* 0x0005e2000c101b08 */
[----:B------:R-:W-:-:S02]  /*e680*/  @!P2 LEA.HI.X R11, R220, R3, R157, 0x2, P3 ;  /* 0x00000003dc0ba211 */ /* 0x000fc400018f149d */
[----:B------:R-:W-:Y:S02]  /*e690*/  ISETP.GE.AND P3, PT, R216, UR4, PT ;  /* 0x00000004d8007c0c */ /* 0x000fe4000bf66270 */
[CC--:B----4-:R-:W-:Y:S01]  /*e6a0*/  @!P4 LEA R4, P0, R218.reuse, R2.reuse, 0x2 ;  /* 0x00000002da04c211 */ /* 0x0d0fe200078010ff */
[----:B------:R3:W-:Y:S01]  /*e6b0*/  @!P2 ST.E.64 desc[UR8][R10.64], R110 ;  /* 0x0000006e0a00a985 */ /* 0x0007e2000c101b08 */
[-C--:B------:R-:W-:Y:S02]  /*e6c0*/  @!P1 LEA.HI.X R13, R219, R3.reuse, R156, 0x2, P6 ;  /* 0x00000003db0d9211 */ /* 0x080fe400030f149c */
[----:B------:R-:W-:Y:S02]  /*e6d0*/  @!P4 LEA.HI.X R5, R218, R3, R155, 0x2, P0 ;  /* 0x00000003da05c211 */ /* 0x000fe400000f149b */
[----:B------:R-:W-:Y:S01]  /*e6e0*/  ISETP.GE.AND P0, PT, R215, UR4, PT ;  /* 0x00000004d7007c0c */ /* 0x000fe2000bf06270 */
[----:B------:R-:W-:Y:S01]  /*e6f0*/  @!P1 ST.E.64 desc[UR8][R12.64], R114 ;  /* 0x000000720c009985 */ /* 0x000fe2000c101b08 */
[----:B0-----:R-:W-:-:S02]  /*e700*/  @!P5 LEA R6, P6, R217, R2, 0x2 ;  /* 0x00000002d906d211 */ /* 0x001fc400078c10ff */
[----:B------:R-:W-:Y:S01]  /*e710*/  ISETP.GE.AND P1, PT, R21, UR4, PT ;  /* 0x0000000415007c0c */ /* 0x000fe2000bf26270 */
[----:B------:R0:W-:Y:S01]  /*e720*/  @!P4 ST.E.64 desc[UR8][R4.64], R118 ;  /* 0x000000760400c985 */ /* 0x0001e2000c101b08 */
[-C--:B------:R-:W-:Y:S02]  /*e730*/  @!P5 LEA.HI.X R7, R217, R3.reuse, R154, 0x2, P6 ;  /* 0x00000003d907d211 */ /* 0x080fe400030f149a */
[----:B-1----:R-:W-:Y:S02]  /*e740*/  @!P3 LEA R14, P2, R216, R2, 0x2 ;  /* 0x00000002d80eb211 */ /* 0x002fe400078410ff */
[----:B------:R-:W-:Y:S01]  /*e750*/  ISETP.GE.AND P4, PT, R214, UR4, PT ;  /* 0x00000004d6007c0c */ /* 0x000fe2000bf86270 */
[----:B------:R1:W-:Y:S01]  /*e760*/  @!P5 ST.E.64 desc[UR8][R6.64], R122 ;  /* 0x0000007a0600d985 */ /* 0x0003e2000c101b08 */
[----:B------:R-:W-:Y:S02]  /*e770*/  ISETP.GE.AND P5, PT, R23, UR4, PT ;  /* 0x0000000417007c0c */ /* 0x000fe4000bfa6270 */
[----:B------:R-:W-:-:S02]  /*e780*/  @!P3 LEA.HI.X R15, R216, R3, R153, 0x2, P2 ;  /* 0x00000003d80fb211 */ /* 0x000fc400010f1499 */
[----:B------:R-:W-:Y:S02]  /*e790*/  ISETP.GE.AND P2, PT, R25, UR4, PT ;  /* 0x0000000419007c0c */ /* 0x000fe4000bf46270 */
[-C--:B--2---:R-:W-:Y:S01]  /*e7a0*/  @!P0 LEA R8, P6, R215, R2.reuse, 0x2 ;  /* 0x00000002d7088211 */ /* 0x084fe200078c10ff */
[----:B------:R2:W-:Y:S01]  /*e7b0*/  @!P3 ST.E.64 desc[UR8][R14.64], R126 ;  /* 0x0000007e0e00b985 */ /* 0x0005e2000c101b08 */
[-C--:B---3--:R-:W-:Y:S02]  /*e7c0*/  @!P1 LEA R10, P3, R21, R2.reuse, 0x2 ;  /* 0x00000002150a9211 */ /* 0x088fe400078610ff */
[-C--:B------:R-:W-:Y:S02]  /*e7d0*/  @!P0 LEA.HI.X R9, R215, R3.reuse, R152, 0x2, P6 ;  /* 0x00000003d7098211 */ /* 0x080fe400030f1498 */
[-C--:B0-----:R-:W-:Y:S02]  /*e7e0*/  @!P4 LEA R4, P6, R214, R2.reuse, 0x2 ;  /* 0x00000002d604c211 */ /* 0x081fe400078c10ff */
[----:B------:R-:W-:Y:S01]  /*e7f0*/  @!P1 LEA.HI.X R11, R21, R3, R0, 0x2, P3 ;  /* 0x00000003150b9211 */ /* 0x000fe200018f1400 */
[----:B------:R0:W-:Y:S01]  /*e800*/  @!P0 ST.E.64 desc[UR8][R8.64], R130 ;  /* 0x0000008208008985 */ /* 0x0001e2000c101b08 */
[----:B-1----:R-:W-:-:S02]  /*e810*/  @!P5 LEA R6, P3, R23, R2, 0x2 ;  /* 0x000000021706d211 */ /* 0x002fc400078610ff */
[-C--:B------:R-:W-:Y:S02]  /*e820*/  @!P4 LEA.HI.X R5, R214, R3.reuse, R22, 0x2, P6 ;  /* 0x00000003d605c211 */ /* 0x080fe400030f1416 */
[----:B------:R-:W-:Y:S01]  /*e830*/  SHF.R.S32.HI R0, RZ, 0x1f, R25 ;  /* 0x0000001fff007819 */ /* 0x000fe20000011419 */
[----:B--2---:R-:W-:Y:S01]  /*e840*/  VIADD R15, R19, 0xf8 ;  /* 0x000000f8130f7836 */ /* 0x004fe20000000000 */
[----:B------:R-:W-:Y:S01]  /*e850*/  @!P2 LEA R12, P6, R25, R2, 0x2 ;  /* 0x00000002190ca211 */ /* 0x000fe200078c10ff */
[----:B------:R0:W-:Y:S01]  /*e860*/  @!P4 ST.E.64 desc[UR8][R4.64], R134 ;  /* 0x000000860400c985 */ /* 0x0001e2000c101b08 */
[-C--:B------:R-:W-:Y:S02]  /*e870*/  @!P5 LEA.HI.X R7, R23, R3.reuse, R18, 0x2, P3 ;  /* 0x000000031707d211 */ /* 0x080fe400018f1412 */
[----:B------:R-:W-:Y:S02]  /*e880*/  ISETP.GE.AND P0, PT, R15, UR4, PT ;  /* 0x000000040f007c0c */ /* 0x000fe4000bf06270 */
[----:B------:R-:W-:Y:S01]  /*e890*/  @!P2 LEA.HI.X R13, R25, R3, R0, 0x2, P6 ;  /* 0x00000003190da211 */ /* 0x000fe200030f1400 */
[----:B------:R0:W-:Y:S04]  /*e8a0*/  @!P5 ST.E.64 desc[UR8][R6.64], R138 ;  /* 0x0000008a0600d985 */ /* 0x0001e8000c101b08 */
[----:B------:R0:W-:Y:S04]  /*e8b0*/  @!P1 ST.E.64 desc[UR8][R10.64], R142 ;  /* 0x0000008e0a009985 */ /* 0x0001e8000c101b08 */
[----:B------:R0:W-:Y:S02]  /*e8c0*/  @!P2 ST.E.64 desc[UR8][R12.64], R146 ;  /* 0x000000920c00a985 */ /* 0x0001e4000c101b08 */
[----:B------:R-:W-:Y:S05]  /*e8d0*/  @P0 BRA `(.L_x_218) ;  /* 0x0000001000500947 */ /* 0x000fea0003800000 */
[----:B------:R-:W-:Y:S01]  /*e8e0*/  LEA R2, P0, R15, R2, 0x2 ;  /* 0x000000020f027211 */ /* 0x000fe200078010ff */
[----:B------:R-:W-:Y:S01]  /*e8f0*/  ULDC.64 UR8, c[0x0][0x208] ;  /* 0x0000820000087ab9 */ /* 0x000fe20000000a00 */
[----:B------:R-:W-:-:S04]  /*e900*/  SHF.R.S32.HI R0, RZ, 0x1f, R15 ;  /* 0x0000001fff007819 */ /* 0x000fc8000001140f */
[----:B------:R-:W-:-:S05]  /*e910*/  LEA.HI.X R3, R15, R3, R0, 0x2, P0 ;  /* 0x000000030f037211 */ /* 0x000fca00000f1400 */
[----:B------:R3:W-:Y:S01]  /*e920*/  ST.E.64 desc[UR8][R2.64], R150 ;  /* 0x0000009602007985 */ /* 0x0007e2000c101b08 */
[----:B------:R-:W-:Y:S05]  /*e930*/  BRA `(.L_x_218) ;  /* 0x0000001000387947 */ /* 0x000fea0003800000 */
.L_x_209:
[----:B------:R-:W2:Y:S01]  /*e940*/  LDL R8, [R1+0x10] ;  /* 0x0000100001087983 */ /* 0x000ea20000100800 */
[----:B------:R-:W-:Y:S01]  /*e950*/  ULDC.64 UR8, c[0x0][0xc00] ;  /* 0x0003000000087ab9 */ /* 0x000fe20000000a00 */
[----:B------:R-:W-:Y:S01]  /*e960*/  ULDC.64 UR12, c[0x0][0x208] ;  /* 0x00008200000c7ab9 */ /* 0x000fe20000000a00 */
[----:B------:R-:W-:Y:S01]  /*e970*/  UISETP.NE.U32.AND UP0, UPT, UR8, URZ, UPT ;  /* 0x0000003f0800728c */ /* 0x000fe2000bf05070 */
[----:B------:R-:W-:-:S03]  /*e980*/  R2UR UR10, R22 ;  /* 0x00000000160a72ca */ /* 0x000fc600000e0000 */
[----:B------:R-:W-:-:S03]  /*e990*/  UISETP.NE.AND.EX UP0, UPT, UR9, URZ, UPT, UP0 ;  /* 0x0000003f0900728c */ /* 0x000fc6000bf05300 */
[----:B------:R-:W-:-:S03]  /*e9a0*/  ULDC.64 UR8, c[0x0][0xc00] ;  /* 0x0003000000087ab9 */ /* 0x000fc60000000a00 */
[----:B------:R-:W-:Y:S02]  /*e9b0*/  PLOP3.LUT P1, PT, PT, PT, UP0, 0x80, 0x0 ;  /* 0x000000000000781c */ /* 0x000fe40003f2f008 */
[----:B--2---:R-:W-:-:S13]  /*e9c0*/  R2UR UR4, R8 ;  /* 0x00000000080472ca */ /* 0x004fda00000e0000 */
[----:B------:R-:W-:-:S06]  /*e9d0*/  UIMAD.WIDE UR8, UR4, 0x4, UR8 ;  /* 0x00000004040878a5 */ /* 0x000fcc000f8e0208 */
[----:B------:R-:W-:Y:S02]  /*e9e0*/  IMAD.U32 R2, RZ, RZ, UR8 ;  /* 0x00000008ff027e24 */ /* 0x000fe4000f8e00ff */
[----:B------:R-:W-:Y:S01]  /*e9f0*/  IMAD.U32 R3, RZ, RZ, UR9 ;  /* 0x00000009ff037e24 */ /* 0x000fe2000f8e00ff */
[----:B------:R-:W-:-:S04]  /*ea00*/  ULDC.64 UR8, c[0x0][0xc08] ;  /* 0x0003020000087ab9 */ /* 0x000fc80000000a00 */
[----:B------:R-:W2:Y:S01]  /*ea10*/  @P1 LDG.E R7, desc[UR12][R2.64] ;  /* 0x0000000c02071981 */ /* 0x000ea2000c1e1900 */
[----:B------:R-:W-:Y:S01]  /*ea20*/  UISETP.NE.U32.AND UP1, UPT, UR8, URZ, UPT ;  /* 0x0000003f0800728c */ /* 0x000fe2000bf25070 */
[----:B------:R-:W0:Y:S03]  /*ea30*/  S2R R6, SR_TID.X ;  /* 0x0000000000067919 */ /* 0x000e260000002100 */
[----:B------:R-:W-:-:S06]  /*ea40*/  UISETP.NE.AND.EX UP1, UPT, UR9, URZ, UPT, UP1 ;  /* 0x0000003f0900728c */ /* 0x000fcc000bf25310 */
[----:B------:R-:W-:-:S05]  /*ea50*/  PLOP3.LUT P2, PT, PT, PT, UP1, 0x80, 0x0 ;  /* 0x000000000000781c */ /* 0x000fca0003f4f018 */
[----:B------:R-:W-:Y:S02]  /*ea60*/  @UP1 ULDC.64 UR8, c[0x0][0xc08] ;  /* 0x0003020000081ab9 */ /* 0x000fe40000000a00 */
[----:B------:R-:W-:-:S03]  /*ea70*/  @UP1 UIMAD.WIDE UR8, UR4, 0x4, UR8 ;  /* 0x00000004040818a5 */ /* 0x000fc6000f8e0208 */
[----:B------:R-:W-:Y:S02]  /*ea80*/  ULDC UR4, c[0x0][0xa88] ;  /* 0x0002a20000047ab9 */ /* 0x000fe40000000800 */
[----:B------:R-:W-:Y:S01]  /*ea90*/  IMAD.U32 R0, RZ, RZ, UR4 ;  /* 0x00000004ff007e24 */ /* 0x000fe2000f8e00ff */
[----:B------:R-:W-:Y:S01]  /*eaa0*/  UMOV UR4, URZ ;  /* 0x0000003f00047c82 */ /* 0x000fe20008000000 */
[----:B------:R-:W-:Y:S01]  /*eab0*/  UISETP.NE.AND UP1, UPT, UR10, URZ, UPT ;  /* 0x0000003f0a00728c */ /* 0x000fe2000bf25270 */
[----:B------:R-:W-:Y:S02]  /*eac0*/  IMAD.U32 R4, RZ, RZ, UR8 ;  /* 0x00000008ff047e24 */ /* 0x000fe4000f8e00ff */
[----:B------:R-:W-:-:S05]  /*ead0*/  IMAD.U32 R5, RZ, RZ, UR9 ;  /* 0x00000009ff057e24 */ /* 0x000fca000f8e00ff */
[----:B------:R1:W5:Y:S01]  /*eae0*/  @P2 LDG.E R0, desc[UR12][R4.64] ;  /* 0x0000000c04002981 */ /* 0x000362000c1e1900 */
[----:B0-----:R-:W-:Y:S02]  /*eaf0*/  VIADD R6, R6, 0xffffff80 ;  /* 0xffffff8006067836 */ /* 0x001fe40000000000 */
[----:B------:R-:W-:Y:S02]  /*eb00*/  @!UP1 ULDC UR10, c[0x0][0xad4] ;  /* 0x0002b500000a9ab9 */ /* 0x000fe40000000800 */
[----:B------:R-:W-:Y:S01]  /*eb10*/  IMAD.U32 R22, RZ, RZ, UR10 ;  /* 0x0000000aff167e24 */ /* 0x000fe2000f8e00ff */
[----:B------:R-:W-:Y:S02]  /*eb20*/  ISETP.GT.AND P0, PT, R6, 0x7f, PT ;  /* 0x0000007f0600780c */ /* 0x000fe40003f04270 */
[----:B--2---:R-:W-:-:S13]  /*eb30*/  @P1 R2UR UR4, R7 ;  /* 0x00000000070412ca */ /* 0x004fda00000e0000 */
[----:B------:R-:W-:Y:S01]  /*eb40*/  USHF.R.S32.HI UR21, URZ, 0x1f, UR4 ;  /* 0x0000001f3f157899 */ /* 0x000fe20008011404 */
[----:B-1----:R-:W-:Y:S11]  /*eb50*/  @P2 BRA `(.L_x_221) ;  /* 0x0000000000142947 */ /* 0x002ff60003800000 */
[----:B------:R-:W-:Y:S05]  /*eb60*/  @!P1 BRA `(.L_x_221) ;  /* 0x0000000000109947 */ /* 0x000fea0003800000 */
[----:B------:R-:W-:Y:S02]  /*eb70*/  ULDC.64 UR8, c[0x0][0x208] ;  /* 0x0000820000087ab9 */ /* 0x000fe40000000a00 */
[----:B------:R-:W2:Y:S04]  /*eb80*/  LDG.E R5, desc[UR8][R2.64] ;  /* 0x0000000802057981 */ /* 0x000ea8000c1e1900 */
[----:B-----5:R-:W2:Y:S02]  /*eb90*/  LDG.E R0, desc[UR8][R2.64+0x4] ;  /* 0x0000040802007981 */ /* 0x020ea4000c1e1900 */
[----:B--2---:R-:W-:-:S07]  /*eba0*/  IMAD.IADD R0, R0, 0x1, -R5 ;  /* 0x0000000100007824 */ /* 0x004fce00078e0a05 */
.L_x_221:
[----:B------:R-:W2:Y:S01]  /*ebb0*/  LDL.LU R2, [R1+0x18] ;  /* 0x0000180001027983 */ /* 0x000ea20000300800 */
[----:B------:R-:W-:Y:S01]  /*ebc0*/  R2UR UR8, R8 ;  /* 0x00000000080872ca */ /* 0x000fe200000e0000 */
[----:B------:R-:W-:-:S12]  /*ebd0*/  BSSY B1, `(.L_x_222) ;  /* 0x0000041000017945 */ /* 0x000fd80003800000 */
[----:B------:R-:W-:Y:S01]  /*ebe0*/  USEL UR8, UR8, URZ, !UP0 ;  /* 0x0000003f08087287 */ /* 0x000fe2000c000000 */
[----:B--2---:R-:W-:-:S13]  /*ebf0*/  R2UR UR9, R2 ;  /* 0x00000000020972ca */ /* 0x004fda00000e0000 */
[----:B------:R-:W-:Y:S01]  /*ec00*/  USEL UR9, UR9, URZ, !UP0 ;  /* 0x0000003f09097287 */ /* 0x000fe2000c000000 */
[----:B------:R-:W-:Y:S11]  /*ec10*/  @P0 BRA `(.L_x_223) ;  /* 0x0000000000f00947 */ /* 0x000ff60003800000 */
[----:B------:R-:W2:Y:S01]  /*ec20*/  LDL R2, [R1+0xc] ;  /* 0x00000c0001027983 */ /* 0x000ea20000100800 */
[----:B------:R-:W0:Y:S01]  /*ec30*/  LDC R9, c[0x0][0xbe8] ;  /* 0x0002fa00ff097b82 */ /* 0x000e220000000800 */
[----:B--2---:R-:W-:Y:S02]  /*ec40*/  R2UR UR10, R2 ;  /* 0x00000000020a72ca */ /* 0x004fe400000e0000 */
[----:B------:R-:W1:Y:S11]  /*ec50*/  S2R R2, SR_TID.X ;  /* 0x0000000000027919 */ /* 0x000e760000002100 */
[----:B------:R-:W-:-:S04]  /*ec60*/  IMAD.U32 R3, RZ, RZ, UR10 ;  /* 0x0000000aff037e24 */ /* 0x000fc8000f8e00ff */
[----:B-1----:R-:W-:Y:S02]  /*ec70*/  IMAD R2, R3, 0x80, R2 ;  /* 0x0000008003027824 */ /* 0x002fe400078e0202 */
[----:B0----5:R-:W-:Y:S02]  /*ec80*/  IMAD R3, R0, R9, RZ ;  /* 0x0000000900037224 */ /* 0x021fe400078e02ff */
[----:B------:R-:W-:-:S05]  /*ec90*/  VIADD R4, R2, 0xffffff80 ;  /* 0xffffff8002047836 */ /* 0x000fca0000000000 */
[----:B------:R-:W-:-:S13]  /*eca0*/  ISETP.GE.AND P0, PT, R4, R3, PT ;  /* 0x000000030400720c */ /* 0x000fda0003f06270 */
[----:B------:R-:W-:Y:S05]  /*ecb0*/  @P0 BRA `(.L_x_223) ;  /* 0x0000000000c80947 */ /* 0x000fea0003800000 */
[----:B------:R-:W-:Y:S01]  /*ecc0*/  ISETP.NE.AND P0, PT, R9, 0x1, PT ;  /* 0x000000010900780c */ /* 0x000fe20003f05270 */
[----:B------:R-:W-:Y:S01]  /*ecd0*/  UMOV UR19, 0x9b8 ;  /* 0x000009b800137882 */ /* 0x000fe20000000000 */
[----:B------:R-:W-:Y:S01]  /*ece0*/  R2UR UR11, R22 ;  /* 0x00000000160b72ca */ /* 0x000fe200000e0000 */
[----:B------:R-:W-:Y:S01]  /*ecf0*/  IMAD.MOV.U32 R5, RZ, RZ, R4 ;  /* 0x000000ffff057224 */ /* 0x000fe200078e0004 */
[----:B------:R-:W-:Y:S01]  /*ed00*/  R2UR UR10, R212 ;  /* 0x00000000d40a72ca */ /* 0x000fe200000e0000 */
[----:B------:R-:W-:Y:S01]  /*ed10*/  ULDC.64 UR24, c[0x0][0x208] ;  /* 0x0000820000187ab9 */ /* 0x000fe20000000a00 */
[----:B------:R-:W-:-:S07]  /*ed20*/  R2UR UR20, R213 ;  /* 0x00000000d51472ca */ /* 0x000fce00000e0000 */
[----:B------:R-:W0:Y:S02]  /*ed30*/  @P0 LDC R3, c[0x0][0xbec] ;  /* 0x0002fb00ff030b82 */ /* 0x000e240000000800 */
[----:B------:R-:W-:-:S04]  /*ed40*/  UISETP.GT.AND UP0, UPT, UR11, 0x1, UPT ;  /* 0x000000010b00788c */ /* 0x000fc8000bf04270 */
[----:B------:R-:W-:Y:S02]  /*ed50*/  USEL UR19, UR19, 0x978, UP0 ;  /* 0x0000097813137887 */ /* 0x000fe40008000000 */
[----:B------:R-:W1:Y:S01]  /*ed60*/  @P0 LDC R7, c[0x0][0xbf0] ;  /* 0x0002fc00ff070b82 */ /* 0x000e620000000800 */
[----:B------:R-:W-:-:S09]  /*ed70*/  USEL UR18, UR10, URZ, UP0 ;  /* 0x0000003f0a127287 */ /* 0x000fd20008000000 */
[----:B------:R-:W-:Y:S01]  /*ed80*/  ULDC.64 UR12, c[0x0][UR19+0x220] ;  /* 0x00008800130c7abb */ /* 0x000fe20008000a00 */
[----:B------:R-:W-:Y:S01]  /*ed90*/  ULDC.64 UR10, c[0x0][UR19+0x218] ;  /* 0x00008600130a7abb */ /* 0x000fe20008000a00 */
[----:B------:R-:W-:Y:S01]  /*eda0*/  ULDC.64 UR14, c[0x0][UR19+0x228] ;  /* 0x00008a00130e7abb */ /* 0x000fe20008000a00 */
[----:B------:R-:W-:Y:S02]  /*edb0*/  UIMAD UR13, UR13, UR8, URZ ;  /* 0x000000080d0d72a4 */ /* 0x000fe4000f8e023f */
[----:B------:R-:W-:Y:S01]  /*edc0*/  UIMAD.WIDE.U32 UR16, UR10, UR20, URZ ;  /* 0x000000140a1072a5 */ /* 0x000fe2000f8e003f */
[----:B0-----:R-:W-:Y:S01]  /*edd0*/  @P0 IMAD.HI.U32 R2, R4, R3, RZ ;  /* 0x0000000304020227 */ /* 0x001fe200078e00ff */
[----:B------:R-:W-:Y:S02]  /*ede0*/  UIMAD UR20, UR11, UR20, URZ ;  /* 0x000000140b1472a4 */ /* 0x000fe4000f8e023f */
[----:B------:R-:W-:Y:S02]  /*edf0*/  UIMAD.WIDE.U32 UR22, UR14, UR18, URZ ;  /* 0x000000120e1672a5 */ /* 0x000fe4000f8e003f */
[----:B------:R-:W-:-:S02]  /*ee00*/  UIMAD.WIDE.U32 UR10, UR12, UR8, URZ ;  /* 0x000000080c0a72a5 */ /* 0x000fc4000f8e003f */
[----:B------:R-:W-:Y:S01]  /*ee10*/  UIMAD UR14, UR15, UR18, URZ ;  /* 0x000000120f0e72a4 */ /* 0x000fe2000f8e023f */
[----:B-1----:R-:W-:Y:S01]  /*ee20*/  @P0 SHF.R.U32.HI R5, RZ, R7, R2 ;  /* 0x00000007ff050219 */ /* 0x002fe20000011602 */
[----:B------:R-:W-:Y:S01]  /*ee30*/  UIMAD UR13, UR12, UR9, UR13 ;  /* 0x000000090c0d72a4 */ /* 0x000fe2000f8e020d */
[----:B------:R-:W-:Y:S01]  /*ee40*/  IMAD.U32 R2, RZ, RZ, UR22 ;  /* 0x00000016ff027e24 */ /* 0x000fe2000f8e00ff */
[----:B------:R-:W-:Y:S01]  /*ee50*/  UIADD3 UR16, UP1, UP2, UR10, UR16, UR4 ;  /* 0x000000100a107290 */ /* 0x000fe2000fa3e004 */
[----:B------:R-:W-:Y:S01]  /*ee60*/  IMAD.U32 R3, RZ, RZ, UR23 ;  /* 0x00000017ff037e24 */ /* 0x000fe2000f8e00ff */
[----:B------:R-:W-:Y:S01]  /*ee70*/  UIADD3 UR14, UR23, UR14, URZ ;  /* 0x0000000e170e7290 */ /* 0x000fe2000fffe03f */
[--C-:B------:R-:W-:Y:S01]  /*ee80*/  IMAD.MOV R7, RZ, RZ, -R5.reuse ;  /* 0x000000ffff077224 */ /* 0x100fe200078e0a05 */
[----:B------:R-:W-:Y:S02]  /*ee90*/  UIADD3 UR20, UR17, UR20, URZ ;  /* 0x0000001411147290 */ /* 0x000fe4000fffe03f */
[----:B------:R-:W-:Y:S01]  /*eea0*/  UIADD3 UR12, UR11, UR13, URZ ;  /* 0x0000000d0b0c7290 */ /* 0x000fe2000fffe03f */
[----:B------:R-:W-:Y:S01]  /*eeb0*/  IMAD R7, R9, R7, R4 ;  /* 0x0000000709077224 */ /* 0x000fe200078e0204 */
[----:B------:R-:W-:Y:S01]  /*eec0*/  IADD3 R2, P0, P1, R5, UR16, R2 ;  /* 0x0000001005027c10 */ /* 0x000fe2000f91e002 */
[----:B------:R-:W-:Y:S01]  /*eed0*/  IMAD.U32 R8, RZ, RZ, UR14 ;  /* 0x0000000eff087e24 */ /* 0x000fe2000f8e00ff */
[----:B------:R-:W-:Y:S01]  /*eee0*/  UIADD3.X UR12, UR12, UR20, UR21, UP1, UP2 ;  /* 0x000000140c0c7290 */ /* 0x000fe20008fe4415 */
[----:B------:R-:W-:Y:S01]  /*eef0*/  SHF.R.S32.HI R5, RZ, 0x1f, R5 ;  /* 0x0000001fff057819 */ /* 0x000fe20000011405 */
[----:B------:R-:W-:Y:S01]  /*ef00*/  ULDC.64 UR10, c[0x0][UR19+0x210] ;  /* 0x00008400130a7abb */ /* 0x000fe20008000a00 */
[----:B------:R-:W-:Y:S01]  /*ef10*/  SHF.R.S32.HI R4, RZ, 0x1f, R7 ;  /* 0x0000001fff047819 */ /* 0x000fe20000011407 */
[----:B------:R-:W-:-:S02]  /*ef20*/  IMAD R9, R7, UR11, RZ ;  /* 0x0000000b07097c24 */ /* 0x000fc4000f8e02ff */
[----:B------:R-:W-:Y:S01]  /*ef30*/  IADD3.X R3, R5, UR12, R8, P0, P1 ;  /* 0x0000000c05037c10 */ /* 0x000fe200087e2408 */
[----:B------:R-:W-:Y:S01]  /*ef40*/  ULDC.64 UR12, c[0x0][0xba8] ;  /* 0x0002ea00000c7ab9 */ /* 0x000fe20000000a00 */
[----:B------:R-:W-:Y:S01]  /*ef50*/  IMAD R9, R4, UR10, R9 ;  /* 0x0000000a04097c24 */ /* 0x000fe2000f8e0209 */
[----:B------:R-:W-:Y:S01]  /*ef60*/  @!UP0 ULDC UR12, c[0x0][0xb50] ;  /* 0x0002d400000c8ab9 */ /* 0x000fe20000000800 */
[----:B------:R-:W-:Y:S01]  /*ef70*/  @!UP0 ULDC UR13, c[0x0][0xb54] ;  /* 0x0002d500000d8ab9 */ /* 0x000fe20000000800 */
[----:B------:R-:W-:-:S04]  /*ef80*/  IMAD.WIDE.U32 R2, R7, UR10, R2 ;  /* 0x0000000a07027c25 */ /* 0x000fc8000f8e0002 */
[----:B------:R-:W-:Y:S01]  /*ef90*/  IMAD.IADD R3, R3, 0x1, R9 ;  /* 0x0000000103037824 */ /* 0x000fe200078e0209 */
[----:B------:R-:W-:-:S04]  /*efa0*/  LEA R4, P0, R2, UR12, 0x2 ;  /* 0x0000000c02047c11 */ /* 0x000fc8000f8010ff */
[----:B------:R-:W-:Y:S01]  /*efb0*/  LEA.HI.X R5, R2, UR13, R3, 0x2, P0 ;  /* 0x0000000d02057c11 */ /* 0x000fe200080f1403 */
[----:B------:R-:W-:-:S05]  /*efc0*/  IMAD.MOV.U32 R3, RZ, RZ, -0x800000 ;  /* 0xff800000ff037424 */ /* 0x000fca00078e00ff */
[----:B------:R0:W-:Y:S03]  /*efd0*/  STG.E desc[UR24][R4.64], R3 ;  /* 0x0000000304007986 */ /* 0x0001e6000c101918 */
.L_x_223:
[----:B------:R-:W-:Y:S05]  /*efe0*/  BSYNC B1 ;  /* 0x0000000000017941 */ /* 0x000fea0003800000 */
.L_x_222:
[----:B------:R-:W-:-:S13]  /*eff0*/  R2UR UR10, R22 ;  /* 0x00000000160a72ca */ /* 0x000fda00000e0000 */
[----:B------:R-:W-:-:S06]  /*f000*/  UISETP.GT.AND UP0, UPT, UR10, 0x1, UPT ;  /* 0x000000010a00788c */ /* 0x000fcc000bf04270 */
[----:B------:R-:W-:-:S13]  /*f010*/  PLOP3.LUT P0, PT, PT, PT, UP0, 0x80, 0x0 ;  /* 0x000000000000781c */ /* 0x000fda0003f0f008 */
[----:B------:R-:W-:Y:S05]  /*f020*/  @P0 BRA `(.L_x_218) ;  /* 0x00000008007c0947 */ /* 0x000fea0003800000 */
[----:B------:R-:W2:Y:S01]  /*f030*/  LDL.LU R2, [R1+0xc] ;  /* 0x00000c0001027983 */ /* 0x000ea20000300800 */
[----:B------:R-:W1:Y:S01]  /*f040*/  LDC R11, c[0x0][0xbe8] ;  /* 0x0002fa00ff0b7b82 */ /* 0x000e620000000800 */
[----:B0-----:R-:W-:Y:S01]  /*f050*/  SHF.R.S32.HI R3, RZ, 0x1f, R6 ;  /* 0x0000001fff037819 */ /* 0x001fe20000011406 */
[----:B------:R-:W-:Y:S01]  /*f060*/  ULDC.64 UR12, c[0x0][0xaa0] ;  /* 0x0002a800000c7ab9 */ /* 0x000fe20000000a00 */
[----:B------:R-:W-:Y:S01]  /*f070*/  R2UR UR15, R213 ;  /* 0x00000000d50f72ca */ /* 0x000fe200000e0000 */
[----:B------:R-:W-:Y:S01]  /*f080*/  UIMAD.WIDE.U32 UR10, UR4, UR12, URZ ;  /* 0x0000000c040a72a5 */ /* 0x000fe2000f8e003f */
[----:B------:R-:W-:Y:S01]  /*f090*/  BSSY B1, `(.L_x_224) ;  /* 0x0000053000017945 */ /* 0x000fe20003800000 */
[----:B------:R-:W-:-:S04]  /*f0a0*/  UIMAD UR12, UR21, UR12, URZ ;  /* 0x0000000c150c72a4 */ /* 0x000fc8000f8e023f */
[----:B------:R-:W-:-:S04]  /*f0b0*/  UIMAD UR12, UR4, UR13, UR12 ;  /* 0x0000000d040c72a4 */ /* 0x000fc8000f8e020c */
[----:B------:R-:W-:-:S03]  /*f0c0*/  UIADD3 UR11, UR11, UR12, URZ ;  /* 0x0000000c0b0b7290 */ /* 0x000fc6000fffe03f */
[----:B------:R-:W-:Y:S02]  /*f0d0*/  ULDC.64 UR12, c[0x0][0xae8] ;  /* 0x0002ba00000c7ab9 */ /* 0x000fe40000000a00 */
[----:B------:R-:W-:-:S04]  /*f0e0*/  UIMAD.WIDE.U32 UR10, UR15, UR12, UR10 ;  /* 0x0000000c0f0a72a5 */ /* 0x000fc8000f8e000a */
[----:B------:R-:W-:Y:S01]  /*f0f0*/  UIMAD UR11, UR15, UR13, UR11 ;  /* 0x0000000d0f0b72a4 */ /* 0x000fe2000f8e020b */
[----:B-1----:R-:W-:Y:S02]  /*f100*/  ISETP.NE.AND P0, PT, R11, 0x1, PT ;  /* 0x000000010b00780c */ /* 0x002fe40003f05270 */
[----:B------:R-:W-:Y:S02]  /*f110*/  ULDC.64 UR12, c[0x0][0xaf0] ;  /* 0x0002bc00000c7ab9 */ /* 0x000fe40000000a00 */
[----:B------:R-:W-:-:S04]  /*f120*/  UIMAD UR9, UR9, UR12, URZ ;  /* 0x0000000c090972a4 */ /* 0x000fc8000f8e023f */
[----:B------:R-:W-:Y:S02]  /*f130*/  UIMAD UR4, UR8, UR13, UR9 ;  /* 0x0000000d080472a4 */ /* 0x000fe4000f8e0209 */
[----:B------:R-:W-:-:S03]  /*f140*/  UIMAD.WIDE.U32 UR8, UR8, UR12, UR10 ;  /* 0x0000000c080872a5 */ /* 0x000fc6000f8e000a */
[----:B------:R-:W0:Y:S01]  /*f150*/  @P0 LDC R7, c[0x0][0xbf0] ;  /* 0x0002fc00ff070b82 */ /* 0x000e220000000800 */
[----:B------:R-:W-:Y:S01]  /*f160*/  UIADD3 UR4, UR9, UR4, URZ ;  /* 0x0000000409047290 */ /* 0x000fe2000fffe03f */
[----:B------:R-:W-:Y:S01]  /*f170*/  ULDC.64 UR10, c[0x0][0xae0] ;  /* 0x0002b800000a7ab9 */ /* 0x000fe20000000a00 */
[----:B--2---:R-:W-:Y:S02]  /*f180*/  R2UR UR14, R2 ;  /* 0x00000000020e72ca */ /* 0x004fe400000e0000 */
[----:B------:R-:W-:-:S03]  /*f190*/  LEA.HI R2, R3, R6, RZ, 0x3 ;  /* 0x0000000603027211 */ /* 0x000fc600078f18ff */
[----:B------:R-:W1:Y:S01]  /*f1a0*/  @P0 LDC R3, c[0x0][0xbec] ;  /* 0x0002fb00ff030b82 */ /* 0x000e620000000800 */
[----:B------:R-:W-:Y:S02]  /*f1b0*/  LOP3.LUT R5, R2, 0xfffffff8, RZ, 0xc0, !PT ;  /* 0xfffffff802057812 */ /* 0x000fe400078ec0ff */
[----:B------:R-:W-:-:S03]  /*f1c0*/  SHF.R.S32.HI R13, RZ, 0x3, R2 ;  /* 0x00000003ff0d7819 */ /* 0x000fc60000011402 */
[----:B------:R-:W-:Y:S02]  /*f1d0*/  IMAD.IADD R8, R6, 0x1, -R5 ;  /* 0x0000000106087824 */ /* 0x000fe400078e0a05 */
[----:B------:R-:W-:Y:S02]  /*f1e0*/  IMAD.U32 R5, RZ, RZ, UR14 ;  /* 0x0000000eff057e24 */ /* 0x000fe4000f8e00ff */
[----:B------:R-:W-:-:S04]  /*f1f0*/  IMAD R2, R8, 0x20, R13 ;  /* 0x0000002008027824 */ /* 0x000fc800078e020d */
[----:B------:R-:W-:-:S04]  /*f200*/  IMAD R6, R5, 0x80, R2 ;  /* 0x0000008005067824 */ /* 0x000fc800078e0202 */
[----:B------:R-:W-:Y:S02]  /*f210*/  IMAD.MOV.U32 R5, RZ, RZ, R6 ;  /* 0x000000ffff057224 */ /* 0x000fe400078e0006 */
[----:B-1----:R-:W-:-:S04]  /*f220*/  @P0 IMAD.HI.U32 R2, R6, R3, RZ ;  /* 0x0000000306020227 */ /* 0x002fc800078e00ff */
[----:B------:R-:W-:Y:S01]  /*f230*/  IMAD.U32 R3, RZ, RZ, UR9 ;  /* 0x00000009ff037e24 */ /* 0x000fe2000f8e00ff */
[----:B0-----:R-:W-:Y:S01]  /*f240*/  @P0 SHF.R.U32.HI R5, RZ, R7, R2 ;  /* 0x00000007ff050219 */ /* 0x001fe20000011602 */
[----:B------:R-:W-:Y:S01]  /*f250*/  IMAD.U32 R2, RZ, RZ, UR8 ;  /* 0x00000008ff027e24 */ /* 0x000fe2000f8e00ff */
[----:B------:R-:W-:Y:S01]  /*f260*/  ULDC.64 UR8, c[0x0][0xad8] ;  /* 0x0002b60000087ab9 */ /* 0x000fe20000000a00 */
[----:B------:R-:W-:Y:S01]  /*f270*/  IMAD.U32 R3, RZ, RZ, UR4 ;  /* 0x00000004ff037e24 */ /* 0x000fe2000f8e00ff */
[--C-:B------:R-:W-:Y:S01]  /*f280*/  SHF.R.S32.HI R4, RZ, 0x1f, R5.reuse ;  /* 0x0000001fff047819 */ /* 0x100fe20000011405 */
[----:B------:R-:W-:Y:S02]  /*f290*/  IMAD.MOV R7, RZ, RZ, -R5 ;  /* 0x000000ffff077224 */ /* 0x000fe400078e0a05 */
[----:B------:R-:W-:-:S04]  /*f2a0*/  IMAD.WIDE.U32 R2, R5, UR10, R2 ;  /* 0x0000000a05027c25 */ /* 0x000fc8000f8e0002 */
[----:B------:R-:W-:Y:S02]  /*f2b0*/  IMAD R7, R11, R7, R6 ;  /* 0x000000070b077224 */ /* 0x000fe400078e0206 */
[----:B------:R-:W-:Y:S02]  /*f2c0*/  IMAD R4, R4, UR10, RZ ;  /* 0x0000000a04047c24 */ /* 0x000fe4000f8e02ff */
[----:B------:R-:W-:Y:S02]  /*f2d0*/  IMAD.U32 R6, RZ, RZ, UR14 ;  /* 0x0000000eff067e24 */ /* 0x000fe4000f8e00ff */
[----:B------:R-:W-:Y:S01]  /*f2e0*/  IMAD R9, R5, UR11, R4 ;  /* 0x0000000b05097c24 */ /* 0x000fe2000f8e0204 */
[----:B------:R-:W-:Y:S01]  /*f2f0*/  SHF.R.S32.HI R4, RZ, 0x1f, R7 ;  /* 0x0000001fff047819 */ /* 0x000fe20000011407 */
[----:B------:R-:W-:Y:S02]  /*f300*/  IMAD R6, R6, 0x80, R13 ;  /* 0x0000008006067824 */ /* 0x000fe400078e020d */
[----:B------:R-:W-:-:S02]  /*f310*/  IMAD.IADD R3, R3, 0x1, R9 ;  /* 0x0000000103037824 */ /* 0x000fc400078e0209 */
[----:B------:R-:W-:Y:S02]  /*f320*/  IMAD R4, R4, UR8, RZ ;  /* 0x0000000804047c24 */ /* 0x000fe4000f8e02ff */
[----:B------:R-:W-:-:S04]  /*f330*/  IMAD.WIDE.U32 R2, R7, UR8, R2 ;  /* 0x0000000807027c25 */ /* 0x000fc8000f8e0002 */
[----:B------:R-:W-:Y:S01]  /*f340*/  IMAD R5, R7, UR9, R4 ;  /* 0x0000000907057c24 */ /* 0x000fe2000f8e0204 */
[----:B------:R-:W-:Y:S01]  /*f350*/  ULDC.64 UR8, c[0x0][0xa80] ;  /* 0x0002a00000087ab9 */ /* 0x000fe20000000a00 */
[----:B-----5:R-:W-:Y:S02]  /*f360*/  IMAD R11, R0, R11, RZ ;  /* 0x0000000b000b7224 */ /* 0x020fe400078e02ff */
[----:B------:R-:W-:Y:S02]  /*f370*/  VIADD R4, R6, 0x40 ;  /* 0x0000004006047836 */ /* 0x000fe40000000000 */
[----:B------:R-:W-:Y:S01]  /*f380*/  IMAD.IADD R3, R3, 0x1, R5 ;  /* 0x0000000103037824 */ /* 0x000fe200078e0205 */
[----:B------:R-:W-:Y:S01]  /*f390*/  LEA R5, P2, R2, UR8, 0x1 ;  /* 0x0000000802057c11 */ /* 0x000fe2000f8408ff */
[----:B------:R-:W-:Y:S01]  /*f3a0*/  VIADD R0, R6, 0x20 ;  /* 0x0000002006007836 */ /* 0x000fe20000000000 */
[----:B------:R-:W-:Y:S01]  /*f3b0*/  ISETP.GE.AND P0, PT, R4, R11, PT ;  /* 0x0000000b0400720c */ /* 0x000fe20003f06270 */
[----:B------:R-:W-:Y:S01]  /*f3c0*/  IMAD.SHL.U32 R7, R8, 0x8, RZ ;  /* 0x0000000808077824 */ /* 0x000fe200078e00ff */
[----:B------:R-:W-:-:S02]  /*f3d0*/  LEA.HI.X R4, R2, UR9, R3, 0x1, P2 ;  /* 0x0000000902047c11 */ /* 0x000fc400090f0c03 */
[-C--:B------:R-:W-:Y:S01]  /*f3e0*/  ISETP.GE.AND P2, PT, R6, R11.reuse, PT ;  /* 0x0000000b0600720c */ /* 0x080fe20003f46270 */
[C---:B------:R-:W-:Y:S01]  /*f3f0*/  VIADD R9, R7.reuse, 0x80 ;  /* 0x0000008007097836 */ /* 0x040fe20000000000 */
[----:B------:R-:W-:Y:S01]  /*f400*/  ISETP.GE.AND P1, PT, R0, R11, PT ;  /* 0x0000000b0000720c */ /* 0x000fe20003f26270 */
[C---:B------:R-:W-:Y:S01]  /*f410*/  VIADD R13, R7.reuse, 0xc0 ;  /* 0x000000c0070d7836 */ /* 0x040fe20000000000 */
[----:B------:R0:W1:Y:S01]  /*f420*/  SHFL.IDX PT, R2, R5, RZ, 0x181f ;  /* 0x00181fff05027589 */ /* 0x00006200000e0000 */
[----:B------:R-:W-:Y:S01]  /*f430*/  VIADD R15, R7, 0x40 ;  /* 0x00000040070f7836 */ /* 0x000fe20000000000 */
[----:B------:R-:W-:Y:S02]  /*f440*/  SHF.R.S32.HI R12, RZ, 0x1f, R7 ;  /* 0x0000001fff0c7819 */ /* 0x000fe40000011407 */
[----:B------:R0:W2:Y:S01]  /*f450*/  SHFL.IDX PT, R0, R4, RZ, 0x181f ;  /* 0x00181fff04007589 */ /* 0x0000a200000e0000 */
[----:B------:R-:W-:Y:S02]  /*f460*/  SHF.R.S32.HI R8, RZ, 0x1f, R9 ;  /* 0x0000001fff087819 */ /* 0x000fe40000011409 */
[----:B------:R-:W-:-:S02]  /*f470*/  SHF.R.S32.HI R10, RZ, 0x1f, R13 ;  /* 0x0000001fff0a7819 */ /* 0x000fc4000001140d */
[----:B------:R-:W-:Y:S01]  /*f480*/  SHF.R.S32.HI R14, RZ, 0x1f, R15 ;  /* 0x0000001fff0e7819 */ /* 0x000fe2000001140f */
[----:B------:R-:W-:Y:S06]  /*f490*/  @P2 BRA `(.L_x_225) ;  /* 0x0000000000482947 */ /* 0x000fec0003800000 */
        /* <DEDUP_REMOVED lines=9> */
[----:B------:R3:W-:Y:S01]  /*f530*/  @!P5 ST.E.128 desc[UR8][R20.64], RZ ;  /* 0x000000ff1400d985 */ /* 0x0007e2000c101d08 */
[----:B------:R-:W-:Y:S02]  /*f540*/  @!P4 LEA.HI.X R25, R15, R0, R14, 0x1, P6 ;  /* 0x000000000f19c211 */ /* 0x000fe400030f0c0e */
[----:B------:R-:W-:-:S03]  /*f550*/  @!P3 LEA R26, P6, R9, R2, 0x1 ;  /* 0x00000002091ab211 */ /* 0x000fc600078c08ff */
[----:B------:R3:W-:Y:S01]  /*f560*/  @!P4 ST.E.128 desc[UR8][R24.64], RZ ;  /* 0x000000ff1800c985 */ /* 0x0007e2000c101d08 */
[----:B------:R-:W-:Y:S02]  /*f570*/  @!P3 LEA.HI.X R27, R9, R0, R8, 0x1, P6 ;  /* 0x00000000091bb211 */ /* 0x000fe400030f0c08 */
[----:B------:R-:W-:-:S03]  /*f580*/  @!P2 LEA R2, P6, R13, R2, 0x1 ;  /* 0x000000020d02a211 */ /* 0x000fc600078c08ff */
[----:B------:R3:W-:Y:S01]  /*f590*/  @!P3 ST.E.128 desc[UR8][R26.64], RZ ;  /* 0x000000ff1a00b985 */ /* 0x0007e2000c101d08 */
[----:B------:R-:W-:-:S05]  /*f5a0*/  @!P2 LEA.HI.X R3, R13, R0, R10, 0x1, P6 ;  /* 0x000000000d03a211 */ /* 0x000fca00030f0c0a */
[----:B------:R3:W-:Y:S04]  /*f5b0*/  @!P2 ST.E.128 desc[UR8][R2.64], RZ ;  /* 0x000000ff0200a985 */ /* 0x0007e8000c101d08 */
.L_x_225:
[----:B------:R-:W-:Y:S05]  /*f5c0*/  BSYNC B1 ;  /* 0x0000000000017941 */ /* 0x000fea0003800000 */
.L_x_224:
[----:B--2---:R2:W4:Y:S01]  /*f5d0*/  SHFL.IDX PT, R0, R4, 0x1, 0x181f ;  /* 0x00381f0004007f89 */ /* 0x00452200000e0000 */
[----:B------:R-:W-:Y:S03]  /*f5e0*/  BSSY B1, `(.L_x_226) ;  /* 0x0000015000017945 */ /* 0x000fe60003800000 */
[----:B-1-3--:R2:W1:Y:S01]  /*f5f0*/  SHFL.IDX PT, R2, R5, 0x1, 0x181f ;  /* 0x00381f0005027f89 */ /* 0x00a46200000e0000 */
[----:B------:R-:W-:Y:S05]  /*f600*/  @P1 BRA `(.L_x_227) ;  /* 0x0000000000481947 */ /* 0x000fea0003800000 */
[----:B------:R-:W-:Y:S01]  /*f610*/  ULDC UR4, c[0x0][0xac8] ;  /* 0x0002b20000047ab9 */ /* 0x000fe20000000800 */
[----:B------:R-:W-:Y:S01]  /*f620*/  ULDC.64 UR8, c[0x0][0x208] ;  /* 0x0000820000087ab9 */ /* 0x000fe20000000a00 */
[----:B------:R-:W-:Y:S02]  /*f630*/  ISETP.GE.AND P4, PT, R7, UR4, PT ;  /* 0x0000000407007c0c */ /* 0x000fe4000bf86270 */
[----:B------:R-:W-:Y:S02]  /*f640*/  ISETP.GE.AND P3, PT, R15, UR4, PT ;  /* 0x000000040f007c0c */ /* 0x000fe4000bf66270 */
[----:B------:R-:W-:Y:S02]  /*f650*/  ISETP.GE.AND P2, PT, R9, UR4, PT ;  /* 0x0000000409007c0c */ /* 0x000fe4000bf46270 */
[----:B------:R-:W-:-:S07]  /*f660*/  ISETP.GE.AND P1, PT, R13, UR4, PT ;  /* 0x000000040d007c0c */ /* 0x000fce000bf26270 */
[-C--:B-1----:R-:W-:Y:S02]  /*f670*/  @!P4 LEA R20, P6, R7, R2.reuse, 0x1 ;  /* 0x000000020714c211 */ /* 0x082fe400078c08ff */
[----:B------:R-:W-:Y:S02]  /*f680*/  @!P3 LEA R24, P5, R15, R2, 0x1 ;  /* 0x000000020f18b211 */ /* 0x000fe400078a08ff */
[----:B----4-:R-:W-:Y:S02]  /*f690*/  @!P4 LEA.HI.X R21, R7, R0, R12, 0x1, P6 ;  /* 0x000000000715c211 */ /* 0x010fe400030f0c0c */
[----:B------:R-:W-:Y:S02]  /*f6a0*/  @!P2 LEA R26, P6, R9, R2, 0x1 ;  /* 0x00000002091aa211 */ /* 0x000fe400078c08ff */
[----:B------:R-:W-:Y:S01]  /*f6b0*/  @!P3 LEA.HI.X R25, R15, R0, R14, 0x1, P5 ;  /* 0x000000000f19b211 */ /* 0x000fe200028f0c0e */
[----:B------:R3:W-:Y:S01]  /*f6c0*/  @!P4 ST.E.128 desc[UR8][R20.64], RZ ;  /* 0x000000ff1400c985 */ /* 0x0007e2000c101d08 */
[----:B------:R-:W-:-:S02]  /*f6d0*/  @!P1 LEA R2, P5, R13, R2, 0x1 ;  /* 0x000000020d029211 */ /* 0x000fc400078a08ff */
[-C--:B------:R-:W-:Y:S01]  /*f6e0*/  @!P2 LEA.HI.X R27, R9, R0.reuse, R8, 0x1, P6 ;  /* 0x00000000091ba211 */ /* 0x080fe200030f0c08 */
[----:B------:R3:W-:Y:S01]  /*f6f0*/  @!P3 ST.E.128 desc[UR8][R24.64], RZ ;  /* 0x000000ff1800b985 */ /* 0x0007e2000c101d08 */
[----:B------:R-:W-:-:S03]  /*f700*/  @!P1 LEA.HI.X R3, R13, R0, R10, 0x1, P5 ;  /* 0x000000000d039211 */ /* 0x000fc600028f0c0a */
[----:B------:R3:W-:Y:S04]  /*f710*/  @!P2 ST.E.128 desc[UR8][R26.64], RZ ;  /* 0x000000ff1a00a985 */ /* 0x0007e8000c101d08 */
[----:B------:R3:W-:Y:S02]  /*f720*/  @!P1 ST.E.128 desc[UR8][R2.64], RZ ;  /* 0x000000ff02009985 */ /* 0x0007e4000c101d08 */
.L_x_227:
[----:B------:R-:W-:Y:S05]  /*f730*/  BSYNC B1 ;  /* 0x0000000000017941 */ /* 0x000fea0003800000 */
.L_x_226:
[----:B----4-:R4:W0:Y:S01]  /*f740*/  SHFL.IDX PT, R0, R4, 0x2, 0x181f ;  /* 0x00581f0004007f89 */ /* 0x01082200000e0000 */
        /* <DEDUP_REMOVED lines=10> */
[-C--:B------:R-:W-:Y:S02]  /*f7f0*/  @!P2 LEA R24, P5, R15, R2.reuse, 0x1 ;  /* 0x000000020f18a211 */ /* 0x080fe400078a08ff */
[----:B------:R-:W-:Y:S02]  /*f800*/  @!P1 LEA R26, P4, R9, R2, 0x1 ;  /* 0x00000002091a9211 */ /* 0x000fe400078808ff */
[----:B0-----:R-:W-:Y:S02]  /*f810*/  @!P3 LEA.HI.X R21, R7, R0, R12, 0x1, P6 ;  /* 0x000000000715b211 */ /* 0x001fe400030f0c0c */
[----:B------:R-:W-:Y:S02]  /*f820*/  @!P0 LEA R2, P6, R13, R2, 0x1 ;  /* 0x000000020d028211 */ /* 0x000fe400078c08ff */
[-C--:B------:R-:W-:Y:S01]  /*f830*/  @!P2 LEA.HI.X R25, R15, R0.reuse, R14, 0x1, P5 ;  /* 0x000000000f19a211 */ /* 0x080fe200028f0c0e */
[----:B------:R3:W-:Y:S01]  /*f840*/  @!P3 ST.E.128 desc[UR8][R20.64], RZ ;  /* 0x000000ff1400b985 */ /* 0x0007e2000c101d08 */
[----:B------:R-:W-:-:S02]  /*f850*/  @!P1 LEA.HI.X R27, R9, R0, R8, 0x1, P4 ;  /* 0x00000000091b9211 */ /* 0x000fc400020f0c08 */
[----:B------:R-:W-:Y:S01]  /*f860*/  @!P0 LEA.HI.X R3, R13, R0, R10, 0x1, P6 ;  /* 0x000000000d038211 */ /* 0x000fe200030f0c0a */
[----:B------:R3:W-:Y:S04]  /*f870*/  @!P2 ST.E.128 desc[UR8][R24.64], RZ ;  /* 0x000000ff1800a985 */ /* 0x0007e8000c101d08 */
[----:B------:R3:W-:Y:S04]  /*f880*/  @!P1 ST.E.128 desc[UR8][R26.64], RZ ;  /* 0x000000ff1a009985 */ /* 0x0007e8000c101d08 */
[----:B------:R3:W-:Y:S02]  /*f890*/  @!P0 ST.E.128 desc[UR8][R2.64], RZ ;  /* 0x000000ff02008985 */ /* 0x0007e4000c101d08 */
.L_x_229:
[----:B------:R-:W-:Y:S05]  /*f8a0*/  BSYNC B1 ;  /* 0x0000000000017941 */ /* 0x000fea0003800000 */
.L_x_228:
[----:B0-----:R-:W-:Y:S01]  /*f8b0*/  VIADD R0, R6, 0x60 ;  /* 0x0000006006007836 */ /* 0x001fe20000000000 */
[----:B--2-4-:R-:W0:Y:S04]  /*f8c0*/  SHFL.IDX PT, R4, R4, 0x3, 0x181f ;  /* 0x00781f0004047f89 */ /* 0x014e2800000e0000 */
[----:B------:R-:W-:Y:S01]  /*f8d0*/  ISETP.GE.AND P0, PT, R0, R11, PT ;  /* 0x0000000b0000720c */ /* 0x000fe20003f06270 */
[----:B-1-3--:R1:W2:-:S12]  /*f8e0*/  SHFL.IDX PT, R2, R5, 0x3, 0x181f ;  /* 0x00781f0005027f89 */ /* 0x00a29800000e0000 */
[----:B-1----:R-:W-:Y:S05]  /*f8f0*/  @P0 BRA `(.L_x_218) ;  /* 0x0000000000480947 */ /* 0x002fea0003800000 */
[----:B------:R-:W-:Y:S01]  /*f900*/  ULDC UR4, c[0x0][0xac8] ;  /* 0x0002b20000047ab9 */ /* 0x000fe20000000800 */
[----:B------:R-:W-:Y:S01]  /*f910*/  ULDC.64 UR8, c[0x0][0x208] ;  /* 0x0000820000087ab9 */ /* 0x000fe20000000a00 */
[----:B------:R-:W-:Y:S02]  /*f920*/  ISETP.GE.AND P3, PT, R7, UR4, PT ;  /* 0x0000000407007c0c */ /* 0x000fe4000bf66270 */
[----:B------:R-:W-:Y:S02]  /*f930*/  ISETP.GE.AND P2, PT, R15, UR4, PT ;  /* 0x000000040f007c0c */ /* 0x000fe4000bf46270 */
[----:B------:R-:W-:Y:S02]  /*f940*/  ISETP.GE.AND P1, PT, R9, UR4, PT ;  /* 0x0000000409007c0c */ /* 0x000fe4000bf26270 */
[----:B------:R-:W-:-:S07]  /*f950*/  ISETP.GE.AND P0, PT, R13, UR4, PT ;  /* 0x000000040d007c0c */ /* 0x000fce000bf06270 */
[----:B--2---:R-:W-:-:S04]  /*f960*/  @!P3 LEA R6, P4, R7, R2, 0x1 ;  /* 0x000000020706b211 */ /* 0x004fc800078808ff */
[----:B0-----:R-:W-:Y:S02]  /*f970*/  @!P3 LEA.HI.X R7, R7, R4, R12, 0x1, P4 ;  /* 0x000000040707b211 */ /* 0x001fe400020f0c0c */
[-C--:B------:R-:W-:Y:S02]  /*f980*/  @!P2 LEA R20, P4, R15, R2.reuse, 0x1 ;  /* 0x000000020f14a211 */ /* 0x080fe400078808ff */
[-C--:B------:R-:W-:Y:S01]  /*f990*/  @!P1 LEA R24, P5, R9, R2.reuse, 0x1 ;  /* 0x0000000209189211 */ /* 0x080fe200078a08ff */
[----:B------:R0:W-:Y:S01]  /*f9a0*/  @!P3 ST.E.128 desc[UR8][R6.64], RZ ;  /* 0x000000ff0600b985 */ /* 0x0001e2000c101d08 */
[----:B------:R-:W-:Y:S02]  /*f9b0*/  @!P0 LEA R2, P6, R13, R2, 0x1 ;  /* 0x000000020d028211 */ /* 0x000fe400078c08ff */
[-C--:B------:R-:W-:Y:S02]  /*f9c0*/  @!P2 LEA.HI.X R21, R15, R4.reuse, R14, 0x1, P4 ;  /* 0x000000040f15a211 */ /* 0x080fe400020f0c0e */
[----:B------:R-:W-:-:S02]  /*f9d0*/  @!P1 LEA.HI.X R25, R9, R4, R8, 0x1, P5 ;  /* 0x0000000409199211 */ /* 0x000fc400028f0c08 */
[----:B------:R-:W-:Y:S01]  /*f9e0*/  @!P0 LEA.HI.X R3, R13, R4, R10, 0x1, P6 ;  /* 0x000000040d038211 */ /* 0x000fe200030f0c0a */
[----:B------:R0:W-:Y:S04]  /*f9f0*/  @!P2 ST.E.128 desc[UR8][R20.64], RZ ;  /* 0x000000ff1400a985 */ /* 0x0001e8000c101d08 */
[----:B------:R0:W-:Y:S04]  /*fa00*/  @!P1 ST.E.128 desc[UR8][R24.64], RZ ;  /* 0x000000ff18009985 */ /* 0x0001e8000c101d08 */
[----:B------:R0:W-:Y:S02]  /*fa10*/  @!P0 ST.E.128 desc[UR8][R2.64], RZ ;  /* 0x000000ff02008985 */ /* 0x0001e4000c101d08 */
.L_x_218:
[----:B------:R-:W-:Y:S05]  /*fa20*/  BSYNC B0 ;  /* 0x0000000000007941 */ /* 0x000fea0003800000 */
.L_x_208:
[----:B------:R-:W-:Y:S02]  /*fa30*/  ULDC UR4, c[0x0][0xc3c] ;  /* 0x00030f0000047ab9 */ /* 0x000fe40000000800 */
[----:B------:R-:W-:-:S06]  /*fa40*/  UISETP.GE.AND UP0, UPT, UR7, UR4, UPT ;  /* 0x000000040700728c */ /* 0x000fcc000bf06270 */
[----:B------:R-:W-:-:S13]  /*fa50*/  PLOP3.LUT P0, PT, PT, PT, UP0, 0x80, 0x0 ;  /* 0x000000000000781c */ /* 0x000fda0003f0f008 */
[----:B------:R-:W-:Y:S05]  /*fa60*/  @!P0 BRA `(.L_x_230) ;  /* 0xffffff1400b88947 */ /* 0x000fea000383ffff */
[----:B------:R-:W-:Y:S05]  /*fa70*/  EXIT ;  /* 0x000000000000794d */ /* 0x000fea0003800000 */
.L_x_182:
[----:B------:R-:W-:-:S08]  /*fa80*/  NOP ;  /* 0x0000000000007918 */ /* 0x000fd00000000000 */
[----:B0-----:R-:W0:-:S00]  /*fa90*/  USETMAXREG.DEALLOC.CTAPOOL 0x18 ;  /* 0x00000018000079c8 */ /* 0x001e0000080e0500 */
[----:B0-----:R-:W-:Y:S01]  /*faa0*/  LOP3.LUT R0, R0, 0x3, RZ, 0xc0, !PT ;  /* 0x0000000300007812 */ /* 0x001fe200078ec0ff */
[----:B------:R-:W-:-:S05]  /*fab0*/  IMAD.MOV.U32 R7, RZ, RZ, RZ ;  /* 0x000000ffff077224 */ /* 0x000fca00078e00ff */
[----:B------:R-:W0:Y:S02]  /*fac0*/  SHFL.IDX PT, R0, R0, RZ, 0x1f ;  /* 0x00001fff00007589 */ /* 0x000e2400000e0000 */
[----:B0-----:R-:W-:-:S04]  /*fad0*/  ISETP.NE.AND P0, PT, R0, RZ, PT ;  /* 0x000000ff0000720c */ /* 0x001fc80003f05270 */
[----:B------:R-:W-:-:S05]  /*fae0*/  P2R R0, PR, RZ, 0x1 ;  /* 0x00000001ff007803 */ /* 0x000fca0000000000 */
[----:B------:R0:W-:Y:S04]  /*faf0*/  STL [R1+0x5c], R0 ;  /* 0x00005c0001007387 */ /* 0x0001e80000100800 */
[----:B------:R-:W-:Y:S05]  /*fb00*/  @!P0 BRA `(.L_x_231) ;  /* 0x0000000000248947 */ /* 0x000fea0003800000 */
[----:B------:R-:W1:Y:S08]  /*fb10*/  S2UR UR5, SR_CgaCtaId ;  /* 0x00000000000579c3 */ /* 0x000e700000008800 */
[----:B------:R-:W-:Y:S06]  /*fb20*/  BAR.SYNC.DEFER_BLOCKING 0x5, 0x180 ;  /* 0x0146000000007b1d */ /* 0x000fec0000010000 */
[----:B------:R-:W-:-:S02]  /*fb30*/  UMOV UR4, 0x400 ;  /* 0x0000040000047882 */ /* 0x000fc40000000000 */
[----:B-1----:R-:W-:-:S09]  /*fb40*/  ULEA UR4, UR5, UR4, 0x18 ;  /* 0x0000000405047291 */ /* 0x002fd2000f8ec03f */
[----:B------:R-:W1:Y:S04]  /*fb50*/  LDS.128 R8, [UR4+0x388d0] ;  /* 0x0388d004ff087984 */ /* 0x000e680008000c00 */
[----:B-1----:R2:W-:Y:S04]  /*fb60*/  STL.64 [R1], R8 ;  /* 0x0000000801007387 */ /* 0x0025e80000100a00 */
[----:B------:R2:W-:Y:S01]  /*fb70*/  STL.64 [R1+0x8], R10 ;  /* 0x0000080a01007387 */ /* 0x0005e20000100a00 */
[----:B------:R-:W-:Y:S06]  /*fb80*/  BAR.ARV 0x4, 0x180 ;  /* 0x0106000000007b1d */ /* 0x000fec0000002000 */
[----:B------:R-:W-:Y:S05]  /*fb90*/  BRA `(.L_x_232) ;  /* 0x0000000800ac7947 */ /* 0x000fea0003800000 */
.L_x_231:
[----:B0-----:R-:W-:Y:S01]  /*fba0*/  LOP3.LUT R0, R6, 0x1f, RZ, 0xc0, !PT ;  /* 0x0000001f06007812 */ /* 0x001fe200078ec0ff */
[----:B------:R-:W-:Y:S01]  /*fbb0*/  ULDC UR4, c[0x0][0xc3c] ;  /* 0x00030f0000047ab9 */ /* 0x000fe20000000800 */
[----:B------:R-:W-:Y:S01]  /*fbc0*/  ULDC.64 UR6, c[0x0][0x208] ;  /* 0x0000820000067ab9 */ /* 0x000fe20000000a00 */
[----:B------:R-:W-:Y:S01]  /*fbd0*/  IMAD.MOV.U32 R10, RZ, RZ, RZ ;  /* 0x000000ffff0a7224 */ /* 0x000fe200078e00ff */
[----:B------:R-:W-:Y:S01]  /*fbe0*/  ISETP.NE.AND P0, PT, R0, 0x1f, PT ;  /* 0x0000001f0000780c */ /* 0x000fe20003f05270 */
[----:B------:R-:W-:-:S03]  /*fbf0*/  ULDC UR5, c[0x0][0xc38] ;  /* 0x00030e0000057ab9 */ /* 0x000fc60000000800 */
[----:B------:R-:W-:-:S13]  /*fc00*/  ISETP.GE.OR P1, PT, R0, UR4, !P0 ;  /* 0x0000000400007c0c */ /* 0x000fda000c726670 */
[----:B------:R-:W0:Y:S08]  /*fc10*/  @!P1 LDC.64 R2, c[0x0][0xc80] ;  /* 0x00032000ff029b82 */ /* 0x000e300000000a00 */
[----:B------:R-:W1:Y:S01]  /*fc20*/  @!P1 LDC.64 R4, c[0x0][0xc78] ;  /* 0x00031e00ff049b82 */ /* 0x000e620000000a00 */
[----:B0-----:R-:W-:-:S05]  /*fc30*/  @!P1 IMAD.WIDE.U32 R2, R0, 0x4, R2 ;  /* 0x0000000400029825 */ /* 0x001fca00078e0002 */
[----:B------:R1:W2:Y:S02]  /*fc40*/  @!P1 LDG.E R7, desc[UR6][R2.64] ;  /* 0x0000000602079981 */ /* 0x0002a4000c1e1900 */
[----:B-1----:R-:W-:-:S05]  /*fc50*/  @!P1 IMAD.WIDE.U32 R2, R0, 0x4, R4 ;  /* 0x0000000400029825 */ /* 0x002fca00078e0004 */
[----:B------:R-:W2:Y:S01]  /*fc60*/  @!P1 LDG.E R10, desc[UR6][R2.64] ;  /* 0x00000006020a9981 */ /* 0x000ea2000c1e1900 */
[C---:B------:R-:W-:Y:S01]  /*fc70*/  ISETP.NE.AND P1, PT, R0.reuse, RZ, PT ;  /* 0x000000ff0000720c */ /* 0x040fe20003f25270 */
[----:B------:R-:W0:Y:S01]  /*fc80*/  S2UR UR6, SR_CTAID.X ;  /* 0x00000000000679c3 */ /* 0x000e220000002500 */
[C---:B------:R-:W-:Y:S01]  /*fc90*/  ISETP.GE.U32.AND P2, PT, R0.reuse, 0x2, PT ;  /* 0x000000020000780c */ /* 0x040fe20003f46070 */
[----:B------:R-:W-:Y:S01]  /*fca0*/  UMOV UR4, URZ ;  /* 0x0000003f00047c82 */ /* 0x000fe20008000000 */
[C---:B------:R-:W-:Y:S02]  /*fcb0*/  ISETP.GE.U32.AND P3, PT, R0.reuse, 0x4, PT ;  /* 0x000000040000780c */ /* 0x040fe40003f66070 */
[C---:B------:R-:W-:Y:S02]  /*fcc0*/  ISETP.GE.U32.AND P4, PT, R0.reuse, 0x8, PT ;  /* 0x000000080000780c */ /* 0x040fe40003f86070 */
[----:B------:R-:W-:Y:S01]  /*fcd0*/  ISETP.GE.U32.AND P5, PT, R0, 0x10, PT ;  /* 0x000000100000780c */ /* 0x000fe20003fa6070 */
[----:B--2---:R-:W-:-:S05]  /*fce0*/  IMAD R4, R7, R10, RZ ;  /* 0x0000000a07047224 */ /* 0x004fca00078e02ff */
[----:B------:R-:W1:Y:S02]  /*fcf0*/  SHFL.UP PT, R5, R4, 0x1, RZ ;  /* 0x0420000004057989 */ /* 0x000e6400000e00ff */
[----:B-1----:R-:W-:-:S05]  /*fd00*/  SEL R5, R5, RZ, P1 ;  /* 0x000000ff05057207 */ /* 0x002fca0000800000 */
[----:B------:R-:W-:-:S05]  /*fd10*/  IMAD.IADD R5, R4, 0x1, R5 ;  /* 0x0000000104057824 */ /* 0x000fca00078e0205 */
        /* <DEDUP_REMOVED lines=12> */
[----:B------:R-:W1:Y:S02]  /*fde0*/  SHFL.IDX PT, R8, R2, 0x1f, 0x1f ;  /* 0x03e01f0002087f89 */ /* 0x000e6400000e0000 */
[----:B-1----:R-:W-:-:S04]  /*fdf0*/  IMAD R8, R8, UR5, RZ ;  /* 0x0000000508087c24 */ /* 0x002fc8000f8e02ff */
[----:B------:R-:W-:Y:S01]  /*fe00*/  IMAD.MOV.U32 R11, RZ, RZ, R8 ;  /* 0x000000ffff0b7224 */ /* 0x000fe200078e0008 */
[----:B0-----:R-:W-:-:S13]  /*fe10*/  ISETP.GT.AND P6, PT, R8, UR6, PT ;  /* 0x0000000608007c0c */ /* 0x001fda000bfc4270 */
[----:B------:R-:W-:Y:S05]  /*fe20*/  @P6 BRA `(.L_x_233) ;  /* 0x0000000000a86947 */ /* 0x000fea0003800000 */
[----:B------:R-:W-:Y:S01]  /*fe30*/  IMAD.MOV.U32 R8, RZ, RZ, R11 ;  /* 0x000000ffff087224 */ /* 0x000fe200078e000b */
[----:B------:R-:W-:Y:S01]  /*fe40*/  UMOV UR4, URZ ;  /* 0x0000003f00047c82 */ /* 0x000fe20008000000 */
[----:B------:R-:W-:-:S05]  /*fe50*/  ULDC UR5, c[0x0][0xc38] ;  /* 0x00030e0000057ab9 */ /* 0x000fca0000000800 */
.L_x_235:
[----:B------:R-:W0:Y:S01]  /*fe60*/  LDC R2, c[0x0][0xc3c] ;  /* 0x00030f00ff027b82 */ /* 0x000e220000000800 */
[----:B------:R-:W-:Y:S01]  /*fe70*/  ULDC UR7, c[0x0][0xc3c] ;  /* 0x00030f0000077ab9 */ /* 0x000fe20000000800 */
[----:B------:R-:W-:Y:S01]  /*fe80*/  UIADD3 UR4, UR4, 0x1f, URZ ;  /* 0x0000001f04047890 */ /* 0x000fe2000fffe03f */
[----:B------:R-:W-:-:S05]  /*fe90*/  IMAD.U32 R3, RZ, RZ, UR7 ;  /* 0x00000007ff037e24 */ /* 0x000fca000f8e00ff */
[----:B------:R1:W-:Y:S01]  /*fea0*/  STL [R1+0xc], R3 ;  /* 0x00000c0301007387 */ /* 0x0003e20000100800 */
[----:B0-----:R-:W-:-:S13]  /*feb0*/  ISETP.LE.AND P6, PT, R2, UR4, PT ;  /* 0x0000000402007c0c */ /* 0x001fda000bfc3270 */
[----:B-1----:R-:W-:Y:S05]  /*fec0*/  @P6 BRA `(.L_x_234) ;  /* 0x0000000400a86947 */ /* 0x002fea0003800000 */
[----:B------:R-:W-:Y:S01]  /*fed0*/  VIADD R9, R0, UR4 ;  /* 0x0000000400097c36 */ /* 0x000fe20008000000 */
[----:B------:R-:W-:Y:S01]  /*fee0*/  ULDC.64 UR8, c[0x0][0x208] ;  /* 0x0000820000087ab9 */ /* 0x000fe20000000a00 */
[----:B------:R-:W-:-:S03]  /*fef0*/  IMAD.MOV.U32 R7, RZ, RZ, RZ ;  /* 0x000000ffff077224 */ /* 0x000fc600078e00ff */
[----:B------:R-:W-:-:S13]  /*ff00*/  ISETP.GE.OR P6, PT, R9, R2, !P0 ;  /* 0x000000020900720c */ /* 0x000fda00047c6670 */
[----:B------:R-:W0:Y:S08]  /*ff10*/  @!P6 LDC.64 R2, c[0x0][0xc80] ;  /* 0x00032000ff02eb82 */ /* 0x000e300000000a00 */
[----:B------:R-:W1:Y:S01]  /*ff20*/  @!P6 LDC.64 R4, c[0x0][0xc78] ;  /* 0x00031e00ff04eb82 */ /* 0x000e620000000a00 */
[----:B------:R-:W-:Y:S02]  /*ff30*/  IMAD.MOV.U32 R10, RZ, RZ, RZ ;  /* 0x000000ffff0a7224 */ /* 0x000fe400078e00ff */
[----:B0-----:R-:W-:-:S05]  /*ff40*/  @!P6 IMAD.WIDE R2, R9, 0x4, R2 ;  /* 0x000000040902e825 */ /* 0x001fca00078e0202 */
[----:B------:R1:W2:Y:S02]  /*ff50*/  @!P6 LDG.E R7, desc[UR8][R2.64] ;  /* 0x000000080207e981 */ /* 0x0002a4000c1e1900 */
[----:B-1----:R-:W-:-:S05]  /*ff60*/  @!P6 IMAD.WIDE R2, R9, 0x4, R4 ;  /* 0x000000040902e825 */ /* 0x002fca00078e0204 */
[----:B------:R-:W2:Y:S02]  /*ff70*/  @!P6 LDG.E R10, desc[UR8][R2.64] ;  /* 0x00000008020ae981 */ /* 0x000ea4000c1e1900 */
[----:B--2---:R-:W-:-:S05]  /*ff80*/  IMAD R11, R7, R10, RZ ;  /* 0x0000000a070b7224 */ /* 0x004fca00078e02ff */
[----:B------:R-:W0:Y:S02]  /*ff90*/  SHFL.UP PT, R4, R11, 0x1, RZ ;  /* 0x042000000b047989 */ /* 0x000e2400000e00ff */
[----:B0-----:R-:W-:-:S05]  /*ffa0*/  SEL R4, R4, RZ, P1 ;  /* 0x000000ff04047207 */ /* 0x001fca0000800000 */
[----:B------:R-:W-:-:S05]  /*ffb0*/  IMAD.IADD R4, R11, 0x1, R4 ;  /* 0x000000010b047824 */ /* 0x000fca00078e0204 */
        /* <DEDUP_REMOVED lines=12> */
[----:B------:R-:W0:Y:S02]  /*10080*/  SHFL.IDX PT, R4, R2, 0x1f, 0x1f ;  /* 0x03e01f0002047f89 */ /* 0x000e2400000e0000 */
[----:B0-----:R-:W-:-:S04]  /*10090*/  IMAD R11, R4, UR5, RZ ;  /* 0x00000005040b7c24 */ /* 0x001fc8000f8e02ff */
[----:B------:R-:W-:-:S05]  /*100a0*/  IMAD.IADD R8, R11, 0x1, R8 ;  /* 0x000000010b087824 */ /* 0x000fca00078e0208 */
[----:B------:R-:W-:-:S13]  /*100b0*/  ISETP.GT.AND P6, PT, R8, UR6, PT ;  /* 0x0000000608007c0c */ /* 0x000fda000bfc4270 */
[----:B------:R-:W-:Y:S05]  /*100c0*/  @!P6 BRA `(.L_x_235) ;  /* 0xfffffffc0064e947 */ /* 0x000fea000383ffff */
.L_x_233:
[----:B------:R-:W-:Y:S02]  /*100d0*/  IMAD.IADD R11, R8, 0x1, -R11 ;  /* 0x00000001080b7824 */ /* 0x000fe400078e0a0b */
[----:B------:R-:W-:Y:S02]  /*100e0*/  IMAD.MOV.U32 R14, RZ, RZ, RZ ;  /* 0x000000ffff0e7224 */ /* 0x000fe400078e00ff */
[----:B------:R-:W-:-:S05]  /*100f0*/  IMAD R3, R2, UR5, R11 ;  /* 0x0000000502037c24 */ /* 0x000fca000f8e020b */
[----:B------:R-:W-:-:S13]  /*10100*/  ISETP.GT.AND P0, PT, R3, UR6, PT ;  /* 0x0000000603007c0c */ /* 0x000fda000bf04270 */
[----:B------:R-:W-:-:S04]  /*10110*/  VOTE.ANY R12, PT, !P0 ;  /* 0x00000000000c7806 */ /* 0x000fc800040e0100 */
[----:B------:R-:W0:Y:S01]  /*10120*/  POPC R4, R12 ;  /* 0x0000000c00047309 */ /* 0x000e220000000000 */
[----:B------:R-:W-:Y:S01]  /*10130*/  ISETP.NE.AND P0, PT, R12, RZ, PT ;  /* 0x000000ff0c00720c */ /* 0x000fe20003f05270 */
[----:B0-----:R-:W0:Y:S04]  /*10140*/  SHFL.IDX PT, R7, R7, R4, 0x1f ;  /* 0x00001f0407077589 */ /* 0x001e2800000e0000 */
[----:B------:R-:W1:Y:S01]  /*10150*/  SHFL.IDX PT, R9, R10, R4, 0x1f ;  /* 0x00001f040a097589 */ /* 0x000e6200000e0000 */
[----:B0-----:R-:W-:-:S04]  /*10160*/  IABS R5, R7 ;  /* 0x0000000700057213 */ /* 0x001fc80000000000 */
[----:B------:R-:W0:Y:S01]  /*10170*/  I2F.RP R13, R5 ;  /* 0x00000005000d7306 */ /* 0x000e220000209400 */
[----:B-1----:R-:W-:-:S07]  /*10180*/  IABS R8, R9 ;  /* 0x0000000900087213 */ /* 0x002fce0000000000 */
[----:B------:R-:W-:Y:S08]  /*10190*/  I2F.RP R12, R8 ;  /* 0x00000008000c7306 */ /* 0x000ff00000209400 */
[----:B0-----:R-:W0:Y:S02]  /*101a0*/  MUFU.RCP R13, R13 ;  /* 0x0000000d000d7308 */ /* 0x001e240000001000 */
[----:B0-----:R-:W-:-:S06]  /*101b0*/  VIADD R3, R13, 0xffffffe ;  /* 0x0ffffffe0d037836 */ /* 0x001fcc0000000000 */
[----:B------:R-:W0:Y:S02]  /*101c0*/  F2I.FTZ.U32.TRUNC.NTZ R3, R3 ;  /* 0x0000000300037305 */ /* 0x000e24000021f000 */
[----:B0-----:R-:W-:Y:S01]  /*101d0*/  IMAD.MOV R16, RZ, RZ, -R3 ;  /* 0x000000ffff107224 */ /* 0x001fe200078e0a03 */
[----:B------:R-:W-:Y:S06]  /*101e0*/  @!P0 BRA `(.L_x_236) ;  /* 0x0000000000088947 */ /* 0x000fec0003800000 */
[----:B------:R-:W-:-:S05]  /*101f0*/  VIADD R13, R4, 0xffffffff ;  /* 0xffffffff040d7836 */ /* 0x000fca0000000000 */
[----:B------:R0:W1:Y:S02]  /*10200*/  SHFL.IDX PT, R14, R2, R13, 0x1f ;  /* 0x00001f0d020e7589 */ /* 0x00006400000e0000 */
.L_x_236:
[----:B-1----:R-:W-:Y:S01]  /*10210*/  IMAD R10, R14, UR5, R11 ;  /* 0x000000050e0a7c24 */ /* 0x002fe2000f8e020b */
[----:B------:R-:W1:Y:S01]  /*10220*/  MUFU.RCP R12, R12 ;  /* 0x0000000c000c7308 */ /* 0x000e620000001000 */
[----:B------:R-:W-:Y:S02]  /*10230*/  IMAD R11, R16, R5, RZ ;  /* 0x00000005100b7224 */ /* 0x000fe400078e02ff */
[----:B0-----:R-:W-:Y:S01]  /*10240*/  IMAD.MOV.U32 R2, RZ, RZ, RZ ;  /* 0x000000ffff027224 */ /* 0x001fe200078e00ff */
[----:B------:R0:W-:Y:S03]  /*10250*/  STL [R1], R10 ;  /* 0x0000000a01007387 */ /* 0x0001e60000100800 */
[----:B------:R-:W-:Y:S01]  /*10260*/  IMAD.HI.U32 R2, R3, R11, R2 ;  /* 0x0000000b03027227 */ /* 0x000fe200078e0002 */
[----:B------:R-:W-:-:S05]  /*10270*/  IABS R11, R7 ;  /* 0x00000007000b7213 */ /* 0x000fca0000000000 */
[----:B------:R-:W-:Y:S01]  /*10280*/  IMAD.MOV R14, RZ, RZ, -R11 ;  /* 0x000000ffff0e7224 */ /* 0x000fe200078e0a0b */
[----:B0-----:R-:W-:-:S04]  /*10290*/  IADD3 R10, -R10, UR6, RZ ;  /* 0x000000060a0a7c10 */ /* 0x001fc8000fffe1ff */
[----:B------:R-:W-:-:S05]  /*102a0*/  IABS R3, R10 ;  /* 0x0000000a00037213 */ /* 0x000fca0000000000 */
[----:B------:R-:W-:-:S04]  /*102b0*/  IMAD.HI.U32 R11, R2, R3, RZ ;  /* 0x00000003020b7227 */ /* 0x000fc800078e00ff */
[----:B------:R-:W-:Y:S02]  /*102c0*/  IMAD R2, R11, R14, R3 ;  /* 0x0000000e0b027224 */ /* 0x000fe400078e0203 */
[----:B-1----:R-:W-:-:S03]  /*102d0*/  VIADD R3, R12, 0xffffffe ;  /* 0x0ffffffe0c037836 */ /* 0x002fc60000000000 */
[----:B------:R-:W-:-:S03]  /*102e0*/  ISETP.GT.U32.AND P1, PT, R5, R2, PT ;  /* 0x000000020500720c */ /* 0x000fc60003f24070 */
[----:B------:R-:W0:Y:S10]  /*102f0*/  F2I.FTZ.U32.TRUNC.NTZ R3, R3 ;  /* 0x0000000300037305 */ /* 0x000e34000021f000 */
[----:B------:R-:W-:-:S02]  /*10300*/  @!P1 IMAD.IADD R2, R2, 0x1, -R5 ;  /* 0x0000000102029824 */ /* 0x000fc400078e0a05 */
[----:B------:R-:W-:Y:S01]  /*10310*/  @!P1 VIADD R11, R11, 0x1 ;  /* 0x000000010b0b9836 */ /* 0x000fe20000000000 */
[----:B------:R-:W-:Y:S02]  /*10320*/  ISETP.NE.AND P1, PT, R7, RZ, PT ;  /* 0x000000ff0700720c */ /* 0x000fe40003f25270 */
[----:B------:R-:W-:Y:S01]  /*10330*/  ISETP.GE.U32.AND P0, PT, R2, R5, PT ;  /* 0x000000050200720c */ /* 0x000fe20003f06070 */
[----:B0-----:R-:W-:Y:S02]  /*10340*/  IMAD.MOV R5, RZ, RZ, -R3 ;  /* 0x000000ffff057224 */ /* 0x001fe400078e0a03 */
[----:B------:R-:W-:Y:S02]  /*10350*/  IMAD.MOV.U32 R2, RZ, RZ, RZ ;  /* 0x000000ffff027224 */ /* 0x000fe400078e00ff */
[----:B------:R-:W-:-:S04]  /*10360*/  IMAD R5, R5, R8, RZ ;  /* 0x0000000805057224 */ /* 0x000fc800078e02ff */
[----:B------:R-:W-:Y:S01]  /*10370*/  IMAD.HI.U32 R5, R3, R5, R2 ;  /* 0x0000000503057227 */ /* 0x000fe200078e0002 */
[----:B------:R-:W-:Y:S02]  /*10380*/  LOP3.LUT R2, R10, R7, RZ, 0x3c, !PT ;  /* 0x000000070a027212 */ /* 0x000fe400078e3cff */
[----:B------:R-:W-:Y:S01]  /*10390*/  IABS R3, R9 ;  /* 0x0000000900037213 */ /* 0x000fe20000000000 */
[----:B------:R-:W-:Y:S01]  /*103a0*/  @P0 VIADD R11, R11, 0x1 ;  /* 0x000000010b0b0836 */ /* 0x000fe20000000000 */
[----:B------:R-:W-:-:S03]  /*103b0*/  ISETP.GE.AND P2, PT, R2, RZ, PT ;  /* 0x000000ff0200720c */ /* 0x000fc60003f46270 */
[----:B------:R-:W-:-:S10]  /*103c0*/  IMAD.MOV R3, RZ, RZ, -R3 ;  /* 0x000000ffff037224 */ /* 0x000fd400078e0a03 */
[----:B------:R-:W-:Y:S01]  /*103d0*/  @!P2 IMAD.MOV R11, RZ, RZ, -R11 ;  /* 0x000000ffff0ba224 */ /* 0x000fe200078e0a0b */
[----:B------:R-:W-:-:S04]  /*103e0*/  @!P1 LOP3.LUT R11, RZ, R7, RZ, 0x33, !PT ;  /* 0x00000007ff0b9212 */ /* 0x000fc800078e33ff */
[-C--:B------:R-:W-:Y:S01]  /*103f0*/  IABS R2, R11.reuse ;  /* 0x0000000b00027213 */ /* 0x080fe20000000000 */
[----:B------:R-:W-:-:S04]  /*10400*/  IMAD R7, R7, R11, RZ ;  /* 0x0000000b07077224 */ /* 0x000fc800078e02ff */
[----:B------:R-:W-:-:S04]  /*10410*/  IMAD.HI.U32 R5, R5, R2, RZ ;  /* 0x0000000205057227 */ /* 0x000fc800078e00ff */
[----:B------:R-:W-:Y:S01]  /*10420*/  IMAD R3, R5, R3, R2 ;  /* 0x0000000305037224 */ /* 0x000fe200078e0202 */
[----:B------:R-:W-:-:S04]  /*10430*/  LOP3.LUT R2, R11, R9, RZ, 0x3c, !PT ;  /* 0x000000090b027212 */ /* 0x000fc800078e3cff */
[----:B------:R-:W-:Y:S02]  /*10440*/  ISETP.GT.U32.AND P1, PT, R8, R3, PT ;  /* 0x000000030800720c */ /* 0x000fe40003f24070 */
[----:B------:R-:W-:-:S11]  /*10450*/  ISETP.GE.AND P2, PT, R2, RZ, PT ;  /* 0x000000ff0200720c */ /* 0x000fd60003f46270 */
[----:B------:R-:W-:Y:S02]  /*10460*/  @!P1 IMAD.IADD R3, R3, 0x1, -R8 ;  /* 0x0000000103039824 */ /* 0x000fe400078e0a08 */
[----:B------:R-:W-:Y:S01]  /*10470*/  @!P1 VIADD R5, R5, 0x1 ;  /* 0x0000000105059836 */ /* 0x000fe20000000000 */
[----:B------:R-:W-:Y:S02]  /*10480*/  ISETP.NE.AND P1, PT, R9, RZ, PT ;  /* 0x000000ff0900720c */ /* 0x000fe40003f25270 */
[----:B------:R-:W-:-:S13]  /*10490*/  ISETP.GE.U32.AND P0, PT, R3, R8, PT ;  /* 0x000000080300720c */ /* 0x000fda0003f06070 */
[----:B------:R-:W-:-:S04]  /*104a0*/  @P0 VIADD R5, R5, 0x1 ;  /* 0x0000000105050836 */ /* 0x000fc80000000000 */
[----:B------:R-:W-:Y:S01]  /*104b0*/  @!P2 IMAD.MOV R5, RZ, RZ, -R5 ;  /* 0x000000ffff05a224 */ /* 0x000fe200078e0a05 */
[----:B------:R-:W-:-:S05]  /*104c0*/  @!P1 LOP3.LUT R5, RZ, R9, RZ, 0x33, !PT ;  /* 0x00000009ff059212 */ /* 0x000fca00078e33ff */
[----:B------:R-:W-:-:S04]  /*104d0*/  IMAD.MOV R2, RZ, RZ, -R5 ;  /* 0x000000ffff027224 */ /* 0x000fc800078e0a05 */
[C---:B------:R-:W-:Y:S02]  /*104e0*/  IMAD R11, R9.reuse, R2, R11 ;  /* 0x00000002090b7224 */ /* 0x040fe400078e020b */
[----:B------:R-:W-:Y:S02]  /*104f0*/  IMAD R2, R9, 0x1000000, R5 ;  /* 0x0100000009027824 */ /* 0x000fe400078e0205 */
[----:B------:R-:W-:Y:S02]  /*10500*/  IMAD.IADD R5, R10, 0x1, -R7 ;  /* 0x000000010a057824 */ /* 0x000fe400078e0a07 */
[----:B------:R-:W-:Y:S02]  /*10510*/  IMAD R3, R11, 0x10000, R2 ;  /* 0x000100000b037824 */ /* 0x000fe400078e0202 */
[----:B------:R-:W-:Y:S01]  /*10520*/  VIADD R2, R4, UR4 ;  /* 0x0000000404027c36 */ /* 0x000fe20008000000 */
[----:B------:R1:W-:Y:S04]  /*10530*/  STL [R1+0x4], R5 ;  /* 0x0000040501007387 */ /* 0x0003e80000100800 */
[----:B------:R1:W-:Y:S04]  /*10540*/  STL [R1+0xc], R2 ;  /* 0x00000c0201007387 */ /* 0x0003e80000100800 */
[----:B------:R1:W-:Y:S01]  /*10550*/  STL [R1+0x8], R3 ;  /* 0x0000080301007387 */ /* 0x0003e20000100800 */
[----:B------:R-:W-:Y:S05]  /*10560*/  BRA `(.L_x_237) ;  /* 0x0000000000107947 */ /* 0x000fea0003800000 */
.L_x_234:
[----:B------:R-:W-:Y:S01]  /*10570*/  IMAD.U32 R2, RZ, RZ, UR6 ;  /* 0x00000006ff027e24 */ /* 0x000fe2000f8e00ff */
[----:B------:R0:W-:Y:S04]  /*10580*/  STL [R1+0x4], RZ ;  /* 0x000004ff01007387 */ /* 0x0001e80000100800 */
[----:B------:R0:W-:Y:S04]  /*10590*/  STL [R1+0x8], RZ ;  /* 0x000008ff01007387 */ /* 0x0001e80000100800 */
[----:B------:R0:W-:Y:S02]  /*105a0*/  STL [R1], R2 ;  /* 0x0000000201007387 */ /* 0x0001e40000100800 */
.L_x_237:
[----:B------:R-:W2:Y:S04]  /*105b0*/  LDL R8, [R1] ;  /* 0x0000000001087983 */ /* 0x000ea80000100800 */
[----:B------:R-:W2:Y:S04]  /*105c0*/  LDL R9, [R1+0x4] ;  /* 0x0000040001097983 */ /* 0x000ea80000100800 */
[----:B------:R-:W2:Y:S04]  /*105d0*/  LDL R10, [R1+0x8] ;  /* 0x00000800010a7983 */ /* 0x000ea80000100800 */
[----:B------:R-:W2:Y:S01]  /*105e0*/  LDL R11, [R1+0xc] ;  /* 0x00000c00010b7983 */ /* 0x000ea20000100800 */
[----:B------:R-:W-:-:S13]  /*105f0*/  ISETP.NE.AND P0, PT, R0, RZ, PT ;  /* 0x000000ff0000720c */ /* 0x000fda0003f05270 */
[----:B-1----:R-:W1:Y:S01]  /*10600*/  @!P0 S2R R3, SR_CgaCtaId ;  /* 0x0000000000038919 */ /* 0x002e620000008800 */
[----:B------:R-:W-:-:S04]  /*10610*/  @!P0 MOV R0, 0x400 ;  /* 0x0000040000008802 */ /* 0x000fc80000000f00 */
[----:B-1----:R-:W-:-:S05]  /*10620*/  @!P0 LEA R0, R3, R0, 0x18 ;  /* 0x0000000003008211 */ /* 0x002fca00078ec0ff */
[----:B--2---:R1:W-:Y:S01]  /*10630*/  @!P0 STS.128 [R0+0x388d0], R8 ;  /* 0x0388d00800008388 */ /* 0x0043e20000000c00 */
[----:B------:R-:W-:Y:S06]  /*10640*/  BAR.ARV 0x5, 0x180 ;  /* 0x0146000000007b1d */ /* 0x000fec0000002000 */
.L_x_232:
[----:B01----:R-:W3:Y:S01]  /*10650*/  LDL R0, [R1+0xc] ;  /* 0x00000c0001007983 */ /* 0x003ee20000100800 */
[----:B------:R-:W-:Y:S01]  /*10660*/  ULDC UR4, c[0x0][0xc3c] ;  /* 0x00030f0000047ab9 */ /* 0x000fe20000000800 */
[----:B------:R-:W-:Y:S02]  /*10670*/  IMAD.MOV.U32 R19, RZ, RZ, RZ ;  /* 0x000000ffff137224 */ /* 0x000fe400078e00ff */
[----:B------:R0:W-:Y:S01]  /*10680*/  STL [R1+0x48], RZ ;  /* 0x000048ff01007387 */ /* 0x0001e20000100800 */
[----:B---3--:R-:W-:Y:S01]  /*10690*/  ISETP.GE.AND P0, PT, R0, UR4, PT ;  /* 0x0000000400007c0c */ /* 0x008fe2000bf06270 */
[----:B------:R-:W-:-:S05]  /*106a0*/  IMAD.MOV.U32 R0, RZ, RZ, 0x1 ;  /* 0x00000001ff007424 */ /* 0x000fca00078e00ff */
[----:B------:R0:W-:Y:S07]  /*106b0*/  STL [R1+0x14], R0 ;  /* 0x0000140001007387 */ /* 0x0001ee0000100800 */
[----:B------:R-:W-:Y:S05]  /*106c0*/  @P0 BRA `(.L_x_238) ;  /* 0x0000006400100947 */ /* 0x000fea0003800000 */
[----:B------:R-:W1:Y:S01]  /*106d0*/  S2UR UR5, SR_CgaCtaId ;  /* 0x00000000000579c3 */ /* 0x000e620000008800 */
[C---:B0-----:R-:W-:Y:S01]  /*106e0*/  IMAD.SHL.U32 R0, R6.reuse, 0x8, RZ ;  /* 0x0000000806007824 */ /* 0x041fe200078e00ff */
[----:B------:R-:W-:Y:S01]  /*106f0*/  LOP3.LUT R4, R6, 0x7f, RZ, 0xc0, !PT ;  /* 0x0000007f06047812 */ /* 0x000fe200078ec0ff */
[----:B------:R-:W-:Y:S01]  /*10700*/  UMOV UR4, 0x400 ;  /* 0x0000040000047882 */ /* 0x000fe20000000000 */
[----:B------:R-:W-:Y:S01]  /*10710*/  BSSY B8, `(.L_x_238) ;  /* 0x000063f000087945 */ /* 0x000fe20003800000 */
[----:B------:R-:W-:Y:S01]  /*10720*/  IMAD.MOV.U32 R19, RZ, RZ, RZ ;  /* 0x000000ffff137224 */ /* 0x000fe200078e00ff */
[----:B------:R-:W-:Y:S01]  /*10730*/  LOP3.LUT R3, R0, 0x1f8, RZ, 0xc0, !PT ;  /* 0x000001f800037812 */ /* 0x000fe200078ec0ff */
[----:B------:R-:W-:Y:S01]  /*10740*/  IMAD.SHL.U32 R2, R4, 0x8, RZ ;  /* 0x0000000804027824 */ /* 0x000fe200078e00ff */
[----:B------:R-:W-:Y:S01]  /*10750*/  LOP3.LUT R0, R0, 0x38, RZ, 0xc0, !PT ;  /* 0x0000003800007812 */ /* 0x000fe200078ec0ff */
[----:B------:R-:W-:Y:S01]  /*10760*/  ULDC UR38, c[0x0][0xc] ;  /* 0x0000030000267ab9 */ /* 0x000fe20000000800 */
[----:B------:R-:W-:Y:S01]  /*10770*/  LOP3.LUT R3, R3, 0x38, R6, 0x78, !PT ;  /* 0x0000003803037812 */ /* 0x000fe200078e7806 */
[----:B------:R-:W-:Y:S01]  /*10780*/  IMAD.SHL.U32 R6, R6, 0x10, RZ ;  /* 0x0000001006067824 */ /* 0x000fe200078e00ff */
[----:B------:R-:W-:-:S02]  /*10790*/  ULDC.64 UR36, c[0x0][0x198] ;  /* 0x0000660000247ab9 */ /* 0x000fc40000000a00 */
[----:B------:R-:W-:Y:S02]  /*107a0*/  LOP3.LUT R3, R3, 0x200, R2, 0xf8, !PT ;  /* 0x0000020003037812 */ /* 0x000fe400078ef802 */
[----:B------:R-:W-:-:S04]  /*107b0*/  SHF.R.U32.HI R2, RZ, 0x3, R4 ;  /* 0x00000003ff027819 */ /* 0x000fc80000011604 */
[----:B------:R-:W-:Y:S01]  /*107c0*/  LOP3.LUT R4, R2, 0x70, R6, 0xf8, !PT ;  /* 0x0000007002047812 */ /* 0x000fe200078ef806 */
[----:B------:R-:W-:Y:S01]  /*107d0*/  IMAD.MOV.U32 R2, RZ, RZ, 0x1 ;  /* 0x00000001ff027424 */ /* 0x000fe200078e00ff */
[----:B-1----:R-:W-:-:S06]  /*107e0*/  ULEA UR4, UR5, UR4, 0x18 ;  /* 0x0000000405047291 */ /* 0x002fcc000f8ec03f */
[----:B------:R-:W-:-:S04]  /*107f0*/  IMAD.U32 R18, RZ, RZ, UR4 ;  /* 0x00000004ff127e24 */ /* 0x000fc8000f8e00ff */
[----:B------:R-:W-:-:S05]  /*10800*/  IMAD R3, R3, 0x2, R18 ;  /* 0x0000000203037824 */ /* 0x000fca00078e0212 */
[----:B------:R0:W-:Y:S04]  /*10810*/  STL [R1+0x24], R3 ;  /* 0x0000240301007387 */ /* 0x0001e80000100800 */
[----:B------:R1:W-:Y:S04]  /*10820*/  STL [R1+0x14], R2 ;  /* 0x0000140201007387 */ /* 0x0003e80000100800 */
[----:B------:R3:W-:Y:S01]  /*10830*/  STL [R1+0x48], RZ ;  /* 0x000048ff01007387 */ /* 0x0007e20000100800 */
[C---:B0-----:R-:W-:Y:S02]  /*10840*/  LOP3.LUT R3, R0.reuse, 0x40, RZ, 0xfc, !PT ;  /* 0x0000004000037812 */ /* 0x041fe400078efcff */
[----:B-1----:R-:W-:-:S02]  /*10850*/  LOP3.LUT R2, R0, 0x80, RZ, 0xfc, !PT ;  /* 0x0000008000027812 */ /* 0x002fc400078efcff */
[----:B---3--:R-:W-:-:S07]  /*10860*/  LOP3.LUT R0, R0, 0xc0, RZ, 0xfc, !PT ;  /* 0x000000c000007812 */ /* 0x008fce00078efcff */
.L_x_351:
[----:B------:R-:W3:Y:S01]  /*10870*/  LDL R0, [R1+0xc] ;  /* 0x00000c0001007983 */ /* 0x000ee20000100800 */
[----:B------:R-:W3:Y:S01]  /*10880*/  LDC.64 R2, c[0x0][0xc88] ;  /* 0x00032200ff027b82 */ /* 0x000ee20000000a00 */
[----:B------:R-:W-:Y:S01]  /*10890*/  ULDC.64 UR4, c[0x0][0x208] ;  /* 0x0000820000047ab9 */ /* 0x000fe20000000a00 */
[----:B---3--:R-:W-:-:S05]  /*108a0*/  IMAD.WIDE R2, R0, 0x4, R2 ;  /* 0x0000000400027825 */ /* 0x008fca00078e0202 */
[----:B--2---:R-:W2:Y:S01]  /*108b0*/  LDG.E R10, desc[UR4][R2.64] ;  /* 0x00000004020a7981 */ /* 0x004ea2000c1e1900 */
[----:B------:R-:W-:Y:S05]  /*108c0*/  YIELD ;  /* 0x0000000000007946 */ /* 0x000fea0003800000 */
[----:B------:R-:W-:Y:S01]  /*108d0*/  ULDC.64 UR4, c[0x0][0xa28] ;  /* 0x00028a0000047ab9 */ /* 0x000fe20000000a00 */
[----:B------:R-:W-:Y:S01]  /*108e0*/  IMAD.MOV.U32 R0, RZ, RZ, RZ ;  /* 0x000000ffff007224 */ /* 0x000fe200078e00ff */
[----:B------:R-:W-:Y:S01]  /*108f0*/  ISETP.NE.U32.AND P0, PT, RZ, UR4, PT ;  /* 0x00000004ff007c0c */ /* 0x000fe2000bf05070 */
[----:B------:R-:W-:Y:S01]  /*10900*/  ULDC.64 UR10, c[0x0][0x208] ;  /* 0x00008200000a7ab9 */ /* 0x000fe20000000a00 */
[----:B-1----:R-:W-:Y:S01]  /*10910*/  IMAD.MOV.U32 R6, RZ, RZ, RZ ;  /* 0x000000ffff067224 */ /* 0x002fe200078e00ff */
[----:B------:R-:W-:Y:S01]  /*10920*/  ULDC.64 UR6, c[0x0][0xa18] ;  /* 0x0002860000067ab9 */ /* 0x000fe20000000a00 */
[----:B------:R-:W-:Y:S01]  /*10930*/  ISETP.NE.AND.EX P0, PT, RZ, UR5, PT, P0 ;  /* 0x00000005ff007c0c */ /* 0x000fe2000bf05300 */
[----:B------:R-:W-:Y:S01]  /*10940*/  ULDC.64 UR8, c[0x0][0xa08] ;  /* 0x0002820000087ab9 */ /* 0x000fe20000000a00 */
[----:B--2---:R-:W-:Y:S01]  /*10950*/  SHF.R.S32.HI R4, RZ, 0x1f, R10 ;  /* 0x0000001fff047819 */ /* 0x004fe2000001140a */
[----:B------:R-:W-:-:S10]  /*10960*/  IMAD.SHL.U32 R17, R10, 0x4, RZ ;  /* 0x000000040a117824 */ /* 0x000fd400078e00ff */
[C---:B------:R-:W-:Y:S01]  /*10970*/  @P0 LEA R2, P1, R10.reuse, UR4, 0x2 ;  /* 0x000000040a020c11 */ /* 0x040fe2000f8210ff */
[----:B------:R-:W-:Y:S03]  /*10980*/  STL [R1+0x2c], R10 ;  /* 0x00002c0a01007387 */ /* 0x000fe60000100800 */
[C-C-:B------:R-:W-:Y:S01]  /*10990*/  @P0 LEA.HI.X R3, R10.reuse, UR5, R4.reuse, 0x2, P1 ;  /* 0x000000050a030c11 */ /* 0x140fe200088f1404 */
[----:B------:R-:W-:Y:S01]  /*109a0*/  ULDC.64 UR4, c[0x0][0xa00] ;  /* 0x0002800000047ab9 */ /* 0x000fe20000000a00 */
[----:B------:R-:W-:Y:S01]  /*109b0*/  SHF.L.U64.HI R9, R10, 0x2, R4 ;  /* 0x000000020a097819 */ /* 0x000fe20000010204 */
[----:B0-----:R0:W-:Y:S01]  /*109c0*/  STL [R1+0x3c], R4 ;  /* 0x00003c0401007387 */ /* 0x0011e20000100800 */
[----:B------:R-:W-:-:S03]  /*109d0*/  ISETP.NE.U32.AND P1, PT, RZ, UR4, PT ;  /* 0x00000004ff007c0c */ /* 0x000fc6000bf25070 */
[----:B------:R1:W5:Y:S01]  /*109e0*/  @P0 LDG.E R0, desc[UR10][R2.64] ;  /* 0x0000000a02000981 */ /* 0x000362000c1e1900 */
[----:B------:R-:W-:Y:S01]  /*109f0*/  ISETP.NE.AND.EX P1, PT, RZ, UR5, PT, P1 ;  /* 0x00000005ff007c0c */ /* 0x000fe2000bf25310 */
[----:B------:R-:W-:Y:S01]  /*10a00*/  IMAD.MOV.U32 R8, RZ, RZ, RZ ;  /* 0x000000ffff087224 */ /* 0x000fe200078e00ff */
[----:B------:R-:W-:Y:S01]  /*10a10*/  ISETP.NE.U32.AND P2, PT, RZ, UR6, PT ;  /* 0x00000006ff007c0c */ /* 0x000fe2000bf45070 */
[----:B------:R-:W-:Y:S01]  /*10a20*/  STL [R1+0x1c], R9 ;  /* 0x00001c0901007387 */ /* 0x000fe20000100800 */
[----:B------:R-:W-:Y:S02]  /*10a30*/  ISETP.NE.U32.AND P0, PT, RZ, UR8, PT ;  /* 0x00000008ff007c0c */ /* 0x000fe4000bf05070 */
[C---:B0-----:R-:W-:Y:S02]  /*10a40*/  IADD3 R4, P4, R17.reuse, UR8, RZ ;  /* 0x0000000811047c10 */ /* 0x041fe4000ff9e0ff */
[----:B-1----:R-:W-:Y:S02]  /*10a50*/  IADD3 R2, P3, R17, UR4, RZ ;  /* 0x0000000411027c10 */ /* 0x002fe4000ff7e0ff */
[----:B------:R-:W-:-:S02]  /*10a60*/  ISETP.NE.AND.EX P2, PT, RZ, UR7, PT, P2 ;  /* 0x00000007ff007c0c */ /* 0x000fc4000bf45320 */
[C---:B------:R-:W-:Y:S02]  /*10a70*/  IADD3.X R3, R9.reuse, UR5, RZ, P3, !PT ;  /* 0x0000000509037c10 */ /* 0x040fe40009ffe4ff */
[----:B------:R-:W-:Y:S02]  /*10a80*/  ISETP.NE.AND.EX P0, PT, RZ, UR9, PT, P0 ;  /* 0x00000009ff007c0c */ /* 0x000fe4000bf05300 */
[----:B------:R-:W-:Y:S01]  /*10a90*/  IADD3.X R5, R9, UR9, RZ, P4, !PT ;  /* 0x0000000909057c10 */ /* 0x000fe2000a7fe4ff */
[----:B------:R-:W2:Y:S01]  /*10aa0*/  @P1 LDG.E R6, desc[UR10][R2.64] ;  /* 0x0000000a02061981 */ /* 0x000ea2000c1e1900 */
[----:B------:R-:W-:Y:S02]  /*10ab0*/  ULDC UR4, c[0x0][0x288] ;  /* 0x0000a20000047ab9 */ /* 0x000fe40000000800 */
[----:B------:R-:W-:Y:S01]  /*10ac0*/  IMAD.U32 R11, RZ, RZ, UR4 ;  /* 0x00000004ff0b7e24 */ /* 0x000fe2000f8e00ff */
[----:B------:R-:W-:-:S06]  /*10ad0*/  ULDC.64 UR4, c[0x0][0x418] ;  /* 0x0001060000047ab9 */ /* 0x000fcc0000000a00 */
[----:B------:R-:W5:Y:S04]  /*10ae0*/  @P0 LDG.E R8, desc[UR10][R4.64] ;  /* 0x0000000a04080981 */ /* 0x000f68000c1e1900 */
[----:B--2---:R0:W-:Y:S02]  /*10af0*/  STL [R1+0x30], R6 ;  /* 0x0000300601007387 */ /* 0x0041e40000100800 */
[----:B0-----:R-:W-:-:S04]  /*10b00*/  @P2 IADD3 R6, P3, R17, UR6, RZ ;  /* 0x0000000611062c10 */ /* 0x001fc8000ff7e0ff */
[----:B------:R-:W-:-:S05]  /*10b10*/  @P2 IADD3.X R7, R9, UR7, RZ, P3, !PT ;  /* 0x0000000709072c10 */ /* 0x000fca0009ffe4ff */
[----:B------:R0:W2:Y:S01]  /*10b20*/  @P2 LDG.E R11, desc[UR10][R6.64] ;  /* 0x0000000a060b2981 */ /* 0x0000a2000c1e1900 */
[----:B------:R-:W-:-:S03]  /*10b30*/  UISETP.NE.U32.AND UP0, UPT, UR4, URZ, UPT ;  /* 0x0000003f0400728c */ /* 0x000fc6000bf05070 */
[----:B------:R-:W-:Y:S01]  /*10b40*/  ULDC UR4, c[0x0][0x424] ;  /* 0x0001090000047ab9 */ /* 0x000fe20000000800 */
[----:B------:R-:W-:-:S03]  /*10b50*/  UISETP.NE.AND.EX UP0, UPT, UR5, URZ, UPT, UP0 ;  /* 0x0000003f0500728c */ /* 0x000fc6000bf05300 */
[----:B------:R-:W-:Y:S01]  /*10b60*/  ULDC UR5, c[0x0][0x2f0] ;  /* 0x0000bc0000057ab9 */ /* 0x000fe20000000800 */
[----:B------:R-:W-:-:S04]  /*10b70*/  USEL UR4, UR4, 0x1, UP0 ;  /* 0x0000000104047887 */ /* 0x000fc80008000000 */
[----:B------:R-:W-:-:S06]  /*10b80*/  UIMAD UR4, UR4, UR5, URZ ;  /* 0x00000005040472a4 */ /* 0x000fcc000f8e023f */
[----:B0-----:R-:W-:Y:S01]  /*10b90*/  IMAD.U32 R6, RZ, RZ, UR4 ;  /* 0x00000004ff067e24 */ /* 0x001fe2000f8e00ff */
[----:B--2---:R0:W-:Y:S01]  /*10ba0*/  STL [R1+0x40], R11 ;  /* 0x0000400b01007387 */ /* 0x0041e20000100800 */
[----:B------:R-:W-:Y:S05]  /*10bb0*/  @P2 BRA `(.L_x_239) ;  /* 0x0000000000182947 */ /* 0x000fea0003800000 */
[----:B------:R-:W-:Y:S05]  /*10bc0*/  @!P1 BRA `(.L_x_239) ;  /* 0x0000000000149947 */ /* 0x000fea0003800000 */
[----:B------:R-:W-:Y:S02]  /*10bd0*/  ULDC.64 UR4, c[0x0][0x208] ;  /* 0x0000820000047ab9 */ /* 0x000fe40000000a00 */
[----:B------:R-:W2:Y:S04]  /*10be0*/  LDG.E R7, desc[UR4][R2.64] ;  /* 0x0000000402077981 */ /* 0x000ea8000c1e1900 */
[----:B------:R-:W2:Y:S02]  /*10bf0*/  LDG.E R2, desc[UR4][R2.64+0x4] ;  /* 0x0000040402027981 */ /* 0x000ea4000c1e1900 */
[----:B--2---:R-:W-:-:S05]  /*10c00*/  IMAD.IADD R2, R2, 0x1, -R7 ;  /* 0x0000000102027824 */ /* 0x004fca00078e0a07 */
[----:B------:R1:W-:Y:S02]  /*10c10*/  STL [R1+0x40], R2 ;  /* 0x0000400201007387 */ /* 0x0003e40000100800 */
.L_x_239:
[----:B------:R-:W1:Y:S01]  /*10c20*/  LDL.LU R7, [R1+0x8] ;  /* 0x0000080001077983 */ /* 0x000e620000300800 */
[----:B------:R-:W-:Y:S02]  /*10c30*/  ULDC.64 UR4, c[0x0][0xa20] ;  /* 0x0002880000047ab9 */ /* 0x000fe40000000a00 */
[----:B------:R-:W-:-:S04]  /*10c40*/  ISETP.NE.U32.AND P1, PT, RZ, UR4, PT ;  /* 0x00000004ff007c0c */ /* 0x000fc8000bf25070 */
[----:B------:R-:W-:Y:S02]  /*10c50*/  ISETP.NE.AND.EX P1, PT, RZ, UR5, PT, P1 ;  /* 0x00000005ff007c0c */ /* 0x000fe4000bf25310 */
[C---:B-1----:R-:W-:Y:S02]  /*10c60*/  LOP3.LUT R2, R7.reuse, 0xff000000, RZ, 0xc0, !PT ;  /* 0xff00000007027812 */ /* 0x042fe400078ec0ff */
[C---:B------:R-:W-:Y:S02]  /*10c70*/  LOP3.LUT R3, R7.reuse, 0xff0000, RZ, 0xc0, !PT ;  /* 0x00ff000007037812 */ /* 0x040fe400078ec0ff */
[----:B------:R-:W-:Y:S02]  /*10c80*/  SHF.R.U32.HI R2, RZ, 0x8, R2 ;  /* 0x00000008ff027819 */ /* 0x000fe40000011602 */
[----:B------:R-:W-:Y:S01]  /*10c90*/  LOP3.LUT R16, R7, 0xffff, RZ, 0xc0, !PT ;  /* 0x0000ffff07107812 */ /* 0x000fe200078ec0ff */
[----:B-----5:R-:W-:Y:S01]  /*10ca0*/  IMAD.IADD R7, R8, 0x1, R0 ;  /* 0x0000000108077824 */ /* 0x020fe200078e0200 */
[----:B------:R-:W-:Y:S01]  /*10cb0*/  LEA.HI R2, R3, R2, RZ, 0x10 ;  /* 0x0000000203027211 */ /* 0x000fe200078f80ff */
[----:B------:R-:W-:-:S05]  /*10cc0*/  IMAD.MOV.U32 R3, RZ, RZ, R10 ;  /* 0x000000ffff037224 */ /* 0x000fca00078e000a */
[----:B------:R1:W-:Y:S04]  /*10cd0*/  STL [R1+0x10], R3 ;  /* 0x0000100301007387 */ /* 0x0003e80000100800 */
[----:B------:R1:W-:Y:S01]  /*10ce0*/  STL [R1+0x18], R7 ;  /* 0x0000180701007387 */ /* 0x0003e20000100800 */
[----:B------:R-:W-:Y:S05]  /*10cf0*/  @!P1 BRA `(.L_x_240) ;  /* 0x0000000000149947 */ /* 0x000fea0003800000 */
[----:B------:R-:W-:Y:S01]  /*10d00*/  IADD3 R6, P0, R17, UR4, RZ ;  /* 0x0000000411067c10 */ /* 0x000fe2000ff1e0ff */
[----:B------:R-:W-:-:S03]  /*10d10*/  ULDC.64 UR6, c[0x0][0x208] ;  /* 0x0000820000067ab9 */ /* 0x000fc60000000a00 */
[----:B-1----:R-:W-:-:S05]  /*10d20*/  IADD3.X R7, R9, UR5, RZ, P0, !PT ;  /* 0x0000000509077c10 */ /* 0x002fca00087fe4ff */
[----:B------:R2:W5:Y:S01]  /*10d30*/  LDG.E R6, desc[UR6][R6.64] ;  /* 0x0000000606067981 */ /* 0x000562000c1e1900 */
[----:B------:R-:W-:Y:S05]  /*10d40*/  BRA `(.L_x_241) ;  /* 0x0000000000147947 */ /* 0x000fea0003800000 */
.L_x_240:
[----:B------:R-:W-:Y:S05]  /*10d50*/  @!P0 BRA `(.L_x_241) ;  /* 0x0000000000108947 */ /* 0x000fea0003800000 */
[----:B------:R-:W-:Y:S02]  /*10d60*/  ULDC.64 UR4, c[0x0][0x208] ;  /* 0x0000820000047ab9 */ /* 0x000fe40000000a00 */
[----:B------:R-:W2:Y:S04]  /*10d70*/  LDG.E R6, desc[UR4][R4.64] ;  /* 0x0000000404067981 */ /* 0x000ea8000c1e1900 */
[----:B------:R-:W2:Y:S02]  /*10d80*/  LDG.E R4, desc[UR4][R4.64+0x4] ;  /* 0x0000040404047981 */ /* 0x000ea4000c1e1900 */
[----:B--2---:R-:W-:-:S07]  /*10d90*/  IMAD.IADD R6, R4, 0x1, -R6 ;  /* 0x0000000104067824 */ /* 0x004fce00078e0a06 */
.L_x_241:
[----:B-----5:R-:W-:Y:S01]  /*10da0*/  IMAD.IADD R6, R6, 0x1, -R0 ;  /* 0x0000000106067824 */ /* 0x020fe200078e0a00 */
[----:B------:R-:W-:Y:S01]  /*10db0*/  LOP3.LUT R9, R2, 0xff, RZ, 0xc0, !PT ;  /* 0x000000ff02097812 */ /* 0x000fe200078ec0ff */
[----:B------:R-:W-:Y:S01]  /*10dc0*/  IMAD.MOV.U32 R4, RZ, RZ, RZ ;  /* 0x000000ffff047224 */ /* 0x000fe200078e00ff */
[----:B------:R-:W-:Y:S01]  /*10dd0*/  BSSY B0, `(.L_x_242) ;  /* 0x000002a000007945 */ /* 0x000fe20003800000 */
[C---:B------:R-:W-:Y:S01]  /*10de0*/  VIADD R0, R6.reuse, 0x4f ;  /* 0x0000004f06007836 */ /* 0x040fe20000000000 */
[----:B------:R-:W-:Y:S01]  /*10df0*/  ISETP.GE.AND P0, PT, R6, 0x1, PT ;  /* 0x000000010600780c */ /* 0x000fe20003f06270 */
[----:B------:R-:W-:Y:S01]  /*10e00*/  IMAD.MOV.U32 R10, RZ, RZ, R4 ;  /* 0x000000ffff0a7224 */ /* 0x000fe200078e0004 */
[----:B------:R3:W-:Y:S01]  /*10e10*/  STL [R1+0x34], R4 ;  /* 0x0000340401007387 */ /* 0x0007e20000100800 */
[----:B------:R-:W-:-:S05]  /*10e20*/  IMAD.HI R0, R0, 0x66666667, RZ ;  /* 0x6666666700007827 */ /* 0x000fca00078e02ff */
[----:B-1----:R-:W-:-:S04]  /*10e30*/  SHF.R.U32.HI R3, RZ, 0x1f, R0 ;  /* 0x0000001fff037819 */ /* 0x002fc80000011600 */
[----:B------:R-:W-:-:S05]  /*10e40*/  LEA.HI.SX32 R8, R0, R3, 0x1b ;  /* 0x0000000300087211 */ /* 0x000fca00078fdaff */
[----:B------:R3:W-:Y:S04]  /*10e50*/  STL [R1+0x44], R8 ;  /* 0x0000440801007387 */ /* 0x0007e80000100800 */
[----:B------:R3:W-:Y:S01]  /*10e60*/  STL [R1+0x58], R9 ;  /* 0x0000580901007387 */ /* 0x0007e20000100800 */
[----:B------:R-:W-:Y:S05]  /*10e70*/  @!P0 BRA `(.L_x_243) ;  /* 0x00000000007c8947 */ /* 0x000fea0003800000 */
[----:B------:R-:W-:-:S04]  /*10e80*/  SHF.R.U32.HI R0, RZ, 0x10, R2 ;  /* 0x00000010ff007819 */ /* 0x000fc80000011602 */
[----:B------:R-:W-:-:S13]  /*10e90*/  ISETP.NE.AND P0, PT, R0, RZ, PT ;  /* 0x000000ff0000720c */ /* 0x000fda0003f05270 */
[----:B------:R-:W3:Y:S02]  /*10ea0*/  @!P0 LDC R0, c[0x0][0x9f0] ;  /* 0x00027c00ff008b82 */ /* 0x000ee40000000800 */
[----:B---3--:R-:W-:-:S04]  /*10eb0*/  IABS R4, R0 ;  /* 0x0000000000047213 */ /* 0x008fc80000000000 */
[----:B------:R-:W1:Y:S08]  /*10ec0*/  I2F.RP R2, R4 ;  /* 0x0000000400027306 */ /* 0x000e700000209400 */
[----:B-1----:R-:W1:Y:S02]  /*10ed0*/  MUFU.RCP R2, R2 ;  /* 0x0000000200027308 */ /* 0x002e640000001000 */
[----:B-1----:R-:W-:-:S06]  /*10ee0*/  VIADD R2, R2, 0xffffffe ;  /* 0x0ffffffe02027836 */ /* 0x002fcc0000000000 */
[----:B------:R-:W1:Y:S02]  /*10ef0*/  F2I.FTZ.U32.TRUNC.NTZ R3, R2 ;  /* 0x0000000200037305 */ /* 0x000e64000021f000 */
[----:B-1----:R-:W-:-:S04]  /*10f00*/  IMAD.MOV R2, RZ, RZ, -R3 ;  /* 0x000000ffff027224 */ /* 0x002fc800078e0a03 */
[----:B------:R-:W-:Y:S02]  /*10f10*/  IMAD R5, R2, R4, RZ ;  /* 0x0000000402057224 */ /* 0x000fe400078e02ff */
[----:B------:R-:W-:-:S04]  /*10f20*/  IMAD.MOV.U32 R2, RZ, RZ, RZ ;  /* 0x000000ffff027224 */ /* 0x000fc800078e00ff */
[----:B--2---:R-:W-:Y:S01]  /*10f30*/  IMAD.HI.U32 R7, R3, R5, R2 ;  /* 0x0000000503077227 */ /* 0x004fe200078e0002 */
[----:B------:R-:W-:Y:S02]  /*10f40*/  IABS R2, R0 ;  /* 0x0000000000027213 */ /* 0x000fe40000000000 */
[----:B------:R-:W-:-:S03]  /*10f50*/  IADD3 R5, R0, -0x1, R8 ;  /* 0xffffffff00057810 */ /* 0x000fc60007ffe008 */
[----:B------:R-:W-:Y:S01]  /*10f60*/  IMAD.MOV R2, RZ, RZ, -R2 ;  /* 0x000000ffff027224 */ /* 0x000fe200078e0a02 */
[----:B------:R-:W-:Y:S02]  /*10f70*/  IABS R3, R5 ;  /* 0x0000000500037213 */ /* 0x000fe40000000000 */
[----:B------:R-:W-:Y:S01]  /*10f80*/  LOP3.LUT R5, R5, R0, RZ, 0x3c, !PT ;  /* 0x0000000005057212 */ /* 0x000fe200078e3cff */
[----:B------:R-:W-:Y:S02]  /*10f90*/  IMAD.MOV.U32 R6, RZ, RZ, R2 ;  /* 0x000000ffff067224 */ /* 0x000fe400078e0002 */
[----:B------:R-:W-:Y:S01]  /*10fa0*/  IMAD.HI.U32 R2, R7, R3, RZ ;  /* 0x0000000307027227 */ /* 0x000fe200078e00ff */
[----:B------:R-:W-:-:S03]  /*10fb0*/  ISETP.GE.AND P2, PT, R5, RZ, PT ;  /* 0x000000ff0500720c */ /* 0x000fc60003f46270 */
[----:B------:R-:W-:-:S05]  /*10fc0*/  IMAD R3, R2, R6, R3 ;  /* 0x0000000602037224 */ /* 0x000fca00078e0203 */
[----:B------:R-:W-:-:S13]  /*10fd0*/  ISETP.GT.U32.AND P1, PT, R4, R3, PT ;  /* 0x000000030400720c */ /* 0x000fda0003f24070 */
[----:B------:R-:W-:Y:S02]  /*10fe0*/  @!P1 IMAD.IADD R3, R3, 0x1, -R4 ;  /* 0x0000000103039824 */ /* 0x000fe400078e0a04 */
[----:B------:R-:W-:Y:S01]  /*10ff0*/  @!P1 VIADD R2, R2, 0x1 ;  /* 0x0000000102029836 */ /* 0x000fe20000000000 */
[----:B------:R-:W-:Y:S02]  /*11000*/  ISETP.NE.AND P1, PT, R0, RZ, PT ;  /* 0x000000ff0000720c */ /* 0x000fe40003f25270 */
[----:B------:R-:W-:-:S13]  /*11010*/  ISETP.GE.U32.AND P0, PT, R3, R4, PT ;  /* 0x000000040300720c */ /* 0x000fda0003f06070 */
[----:B------:R-:W-:-:S04]  /*11020*/  @P0 VIADD R2, R2, 0x1 ;  /* 0x0000000102020836 */ /* 0x000fc80000000000 */
[----:B------:R-:W-:Y:S01]  /*11030*/  @!P2 IMAD.MOV R2, RZ, RZ, -R2 ;  /* 0x000000ffff02a224 */ /* 0x000fe200078e0a02 */
[----:B------:R-:W-:-:S05]  /*11040*/  @!P1 LOP3.LUT R2, RZ, R0, RZ, 0x33, !PT ;  /* 0x00000000ff029212 */ /* 0x000fca00078e33ff */
[----:B------:R-:W-:-:S05]  /*11050*/  IMAD.MOV.U32 R10, RZ, RZ, R2 ;  /* 0x000000ffff0a7224 */ /* 0x000fca00078e0002 */
[----:B------:R1:W-:Y:S02]  /*11060*/  STL [R1+0x34], R10 ;  /* 0x0000340a01007387 */ /* 0x0003e40000100800 */
.L_x_243:
[----:B------:R-:W-:Y:S05]  /*11070*/  BSYNC B0 ;  /* 0x0000000000007941 */ /* 0x000fea0003800000 */
.L_x_242:
[----:B------:R-:W-:Y:S01]  /*11080*/  IMAD.MOV.U32 R0, RZ, RZ, R10 ;  /* 0x000000ffff007224 */ /* 0x000fe200078e000a */
[----:B------:R-:W-:Y:S03]  /*11090*/  BSSY B7, `(.L_x_244) ;  /* 0x00004ca000077945 */ /* 0x000fe60003800000 */
[----:B------:R-:W-:-:S05]  /*110a0*/  IMAD R2, R9, R0, RZ ;  /* 0x0000000009027224 */ /* 0x000fca00078e02ff */
[----:B------:R-:W-:Y:S01]  /*110b0*/  VIADDMNMX R0, R2, R0, R8, PT ;  /* 0x0000000002007246 */ /* 0x000fe20003800108 */
[----:B------:R4:W-:Y:S03]  /*110c0*/  STL [R1+0x28], R2 ;  /* 0x0000280201007387 */ /* 0x0009e60000100800 */
[----:B------:R-:W-:Y:S01]  /*110d0*/  ISETP.GT.AND P0, PT, R0, R2, PT ;  /* 0x000000020000720c */ /* 0x000fe20003f04270 */
[----:B------:R4:W-:-:S12]  /*110e0*/  STL [R1+0x38], R0 ;  /* 0x0000380001007387 */ /* 0x0009d80000100800 */
[----:B----4-:R-:W-:Y:S05]  /*110f0*/  @P0 BRA `(.L_x_245) ;  /* 0x00000000004c0947 */ /* 0x010fea0003800000 */
[----:B------:R-:W4:Y:S02]  /*11100*/  S2R R0, SR_TID.X ;  /* 0x0000000000007919 */ /* 0x000f240000002100 */
[----:B----4-:R-:W-:-:S04]  /*11110*/  LOP3.LUT R0, R0, 0x7f, RZ, 0xc0, !PT ;  /* 0x0000007f00007812 */ /* 0x010fc800078ec0ff */
[----:B------:R-:W-:-:S13]  /*11120*/  ISETP.NE.AND P0, PT, R0, RZ, PT ;  /* 0x000000ff0000720c */ /* 0x000fda0003f05270 */
[----:B------:R-:W-:Y:S05]  /*11130*/  @P0 BRA `(.L_x_246) ;  /* 0x0000004800fc0947 */ /* 0x000fea0003800000 */
[----:B------:R-:W4:Y:S01]  /*11140*/  S2R R3, SR_LANEID ;  /* 0x0000000000037919 */ /* 0x000f220000000000 */
[----:B------:R-:W-:Y:S01]  /*11150*/  VOTEU.ANY UR4, UPT, PT ;  /* 0x0000000000047886 */ /* 0x000fe200038e0100 */
[----:B------:R-:W-:Y:S01]  /*11160*/  ULDC.64 UR6, c[0x0][0x208] ;  /* 0x0000820000067ab9 */ /* 0x000fe20000000a00 */
[----:B------:R-:W4:Y:S08]  /*11170*/  FLO.U32 R0, UR4 ;  /* 0x0000000400007d00 */ /* 0x000f3000080e0000 */
[----:B------:R-:W5:Y:S01]  /*11180*/  POPC R5, UR4 ;  /* 0x0000000400057d09 */ /* 0x000f620008000000 */
[----:B----4-:R-:W-:-:S02]  /*11190*/  ISETP.EQ.U32.AND P0, PT, R0, R3, PT ;  /* 0x000000030000720c */ /* 0x010fc40003f02070 */
[----:B------:R-:W5:Y:S11]  /*111a0*/  LDC.64 R2, c[0x0][0xc60] ;  /* 0x00031800ff027b82 */ /* 0x000f760000000a00 */
[----:B-----5:R-:W4:Y:S01]  /*111b0*/  @P0 ATOMG.E.ADD.STRONG.GPU PT, R3, desc[UR6][R2.64], R5 ;  /* 0x00000005020309a8 */ /* 0x020f2200081ee1c6 */
[----:B---3--:R-:W3:Y:S02]  /*111c0*/  S2R R4, SR_LTMASK ;  /* 0x0000000000047919 */ /* 0x008ee40000003900 */
[----:B---3--:R-:W-:-:S04]  /*111d0*/  LOP3.LUT R4, R4, UR4, RZ, 0xc0, !PT ;  /* 0x0000000404047c12 */ /* 0x008fc8000f8ec0ff */
[----:B--2---:R-:W2:Y:S01]  /*111e0*/  POPC R7, R4 ;  /* 0x0000000400077309 */ /* 0x004ea20000000000 */
[----:B----4-:R-:W2:Y:S02]  /*111f0*/  SHFL.IDX PT, R0, R3, R0, 0x1f ;  /* 0x00001f0003007589 */ /* 0x010ea400000e0000 */
[----:B--2---:R-:W-:-:S05]  /*11200*/  IADD3 R0, R0, UR38, R7 ;  /* 0x0000002600007c10 */ /* 0x004fca000fffe007 */
[----:B------:R4:W-:Y:S01]  /*11210*/  STL [R1], R0 ;  /* 0x0000000001007387 */ /* 0x0009e20000100800 */
[----:B------:R-:W-:Y:S05]  /*11220*/  BRA `(.L_x_246) ;  /* 0x0000004800c07947 */ /* 0x000fea0003800000 */
.L_x_245:
[----:B------:R-:W-:Y:S01]  /*11230*/  VIADD R0, R18, 0x24400 ;  /* 0x0002440012007836 */ /* 0x000fe20000000000 */
[----:B------:R-:W-:Y:S04]  /*11240*/  BSSY B6, `(.L_x_247) ;  /* 0x0000013000067945 */ /* 0x000fe80003800000 */
[----:B------:R-:W-:-:S13]  /*11250*/  LOP3.LUT P0, RZ, R0, 0x3ff, RZ, 0xc0, !PT ;  /* 0x000003ff00ff7812 */ /* 0x000fda000780c0ff */
[----:B------:R-:W-:Y:S05]  /*11260*/  @!P0 BRA `(.L_x_248) ;  /* 0x0000000000408947 */ /* 0x000fea0003800000 */
[----:B------:R-:W-:Y:S01]  /*11270*/  MOV R2, 0x0 ;  /* 0x0000000000027802 */ /* 0x000fe20000000f00 */
[----:B------:R-:W-:Y:S01]  /*11280*/  ULDC.64 UR6, c[0x4][0xa8] ;  /* 0x01002a0000067ab9 */ /* 0x000fe20000000a00 */
[----:B------:R-:W-:Y:S01]  /*11290*/  ULDC.64 UR8, c[0x4][0xb0] ;  /* 0x01002c0000087ab9 */ /* 0x000fe20000000a00 */
[----:B------:R-:W-:Y:S01]  /*112a0*/  ULDC.64 UR4, c[0x4][0x8] ;  /* 0x0100020000047ab9 */ /* 0x000fe20000000a00 */
[----:B---3--:R-:W-:Y:S02]  /*112b0*/  IMAD.U32 R4, RZ, RZ, UR6 ;  /* 0x00000006ff047e24 */ /* 0x008fe4000f8e00ff */
[----:B------:R-:W3:Y:S01]  /*112c0*/  LDC.64 R2, c[0x4][R2] ;  /* 0x0100000002027b82 */ /* 0x000ee20000000a00 */
[----:B------:R-:W-:Y:S02]  /*112d0*/  IMAD.U32 R5, RZ, RZ, UR7 ;  /* 0x00000007ff057e24 */ /* 0x000fe4000f8e00ff */
[----:B------:R-:W-:Y:S02]  /*112e0*/  IMAD.U32 R6, RZ, RZ, UR8 ;  /* 0x00000008ff067e24 */ /* 0x000fe4000f8e00ff */
[----:B--2---:R-:W-:-:S02]  /*112f0*/  IMAD.U32 R7, RZ, RZ, UR9 ;  /* 0x00000009ff077e24 */ /* 0x004fc4000f8e00ff */
[----:B-1----:R-:W-:Y:S02]  /*11300*/  IMAD.U32 R10, RZ, RZ, UR4 ;  /* 0x00000004ff0a7e24 */ /* 0x002fe4000f8e00ff */
[----:B0-----:R-:W-:Y:S02]  /*11310*/  IMAD.U32 R11, RZ, RZ, UR5 ;  /* 0x00000005ff0b7e24 */ /* 0x001fe4000f8e00ff */
[----:B------:R-:W-:Y:S02]  /*11320*/  IMAD.MOV.U32 R8, RZ, RZ, 0x70 ;  /* 0x00000070ff087424 */ /* 0x000fe400078e00ff */
[----:B------:R-:W-:Y:S02]  /*11330*/  IMAD.MOV.U32 R12, RZ, RZ, 0x1 ;  /* 0x00000001ff0c7424 */ /* 0x000fe400078e00ff */
[----:B------:R-:W-:-:S07]  /*11340*/  IMAD.MOV.U32 R13, RZ, RZ, RZ ;  /* 0x000000ffff0d7224 */ /* 0x000fce00078e00ff */
[----:B------:R-:W-:-:S07]  /*11350*/  LEPC R20, `(.L_x_248) ;  /* 0x000000001014794e */ /* 0x000fce0000000000 */
[----:B---3--:R-:W-:Y:S05]  /*11360*/  CALL.ABS.NOINC R2 ;  /* 0x0000000002007343 */ /* 0x008fea0003c00000 */
.L_x_248:
[----:B------:R-:W-:Y:S05]  /*11370*/  BSYNC B6 ;  /* 0x0000000000067941 */ /* 0x000fea0003800000 */
.L_x_247:
        /* <DEDUP_REMOVED lines=8> */
[----:B------:R4:W4:Y:S01]  /*11400*/  LDC.64 R2, c[0x4][R0] ;  /* 0x0100000000027b82 */ /* 0x0009220000000a00 */
[----:B---3--:R-:W-:Y:S02]  /*11410*/  IMAD.U32 R4, RZ, RZ, UR6 ;  /* 0x00000006ff047e24 */ /* 0x008fe4000f8e00ff */
        /* <DEDUP_REMOVED lines=9> */
[----:B----4-:R-:W-:Y:S05]  /*114b0*/  CALL.ABS.NOINC R2 ;  /* 0x0000000002007343 */ /* 0x010fea0003c00000 */
.L_x_251:
[----:B------:R-:W-:Y:S01]  /*114c0*/  MOV R2, 0x0 ;  /* 0x0000000000027802 */ /* 0x000fe20000000f00 */
[----:B------:R-:W-:Y:S01]  /*114d0*/  ULDC.64 UR6, c[0x4][0xa8] ;  /* 0x01002a0000067ab9 */ /* 0x000fe20000000a00 */
[----:B------:R-:W-:Y:S01]  /*114e0*/  ULDC.64 UR8, c[0x4][0xb0] ;  /* 0x01002c0000087ab9 */ /* 0x000fe20000000a00 */
[----:B------:R-:W-:Y:S01]  /*114f0*/  ULDC.64 UR4, c[0x4][0x18] ;  /* 0x0100060000047ab9 */ /* 0x000fe20000000a00 */
[----:B------:R-:W-:Y:S02]  /*11500*/  IMAD.U32 R4, RZ, RZ, UR6 ;  /* 0x00000006ff047e24 */ /* 0x000fe4000f8e00ff */
[----:B------:R-:W0:Y:S01]  /*11510*/  LDC.64 R2, c[0x4][R2] ;  /* 0x0100000002027b82 */ /* 0x000e220000000a00 */
[----:B------:R-:W-:Y:S02]  /*11520*/  IMAD.U32 R5, RZ, RZ, UR7 ;  /* 0x00000007ff057e24 */ /* 0x000fe4000f8e00ff */
[----:B------:R-:W-:Y:S02]  /*11530*/  IMAD.U32 R6, RZ, RZ, UR8 ;  /* 0x00000008ff067e24 */ /* 0x000fe4000f8e00ff */
[----:B------:R-:W-:-:S02]  /*11540*/  IMAD.U32 R7, RZ, RZ, UR9 ;  /* 0x00000009ff077e24 */ /* 0x000fc4000f8e00ff */
[----:B------:R-:W-:Y:S02]  /*11550*/  IMAD.U32 R10, RZ, RZ, UR4 ;  /* 0x00000004ff0a7e24 */ /* 0x000fe4000f8e00ff */
[----:B------:R-:W-:Y:S02]  /*11560*/  IMAD.U32 R11, RZ, RZ, UR5 ;  /* 0x00000005ff0b7e24 */ /* 0x000fe4000f8e00ff */
[----:B------:R-:W-:Y:S02]  /*11570*/  IMAD.MOV.U32 R8, RZ, RZ, 0x70 ;  /* 0x00000070ff087424 */ /* 0x000fe400078e00ff */
[----:B------:R-:W-:Y:S02]  /*11580*/  IMAD.MOV.U32 R12, RZ, RZ, 0x1 ;  /* 0x00000001ff0c7424 */ /* 0x000fe400078e00ff */
[----:B------:R-:W-:-:S07]  /*11590*/  IMAD.MOV.U32 R13, RZ, RZ, RZ ;  /* 0x000000ffff0d7224 */ /* 0x000fce00078e00ff */
[----:B------:R-:W-:-:S07]  /*115a0*/  LEPC R20, `(.L_x_250) ;  /* 0x000000001014794e */ /* 0x000fce0000000000 */
[----:B0-----:R-:W-:Y:S05]  /*115b0*/  CALL.ABS.NOINC R2 ;  /* 0x0000000002007343 */ /* 0x001fea0003c00000 */
.L_x_250:
[----:B------:R-:W-:Y:S05]  /*115c0*/  BSYNC B6 ;  /* 0x0000000000067941 */ /* 0x000fea0003800000 */
.L_x_249:
[----:B---3--:R-:W3:Y:S01]  /*115d0*/  LDL.LU R4, [R1+0x1c] ;  /* 0x00001c0001047983 */ /* 0x008ee20000300800 */
[----:B------:R-:W-:-:S03]  /*115e0*/  ULDC.64 UR4, c[0x0][0x9f8] ;  /* 0x00027e0000047ab9 */ /* 0x000fc60000000a00 */
[----:B--2---:R-:W2:Y:S01]  /*115f0*/  LDL R7, [R1+0x10] ;  /* 0x0000100001077983 */ /* 0x004ea20000100800 */
[----:B------:R-:W-:Y:S01]  /*11600*/  ISETP.NE.U32.AND P0, PT, RZ, UR4, PT ;  /* 0x00000004ff007c0c */ /* 0x000fe2000bf05070 */
[----:B------:R-:W-:Y:S02]  /*11610*/  ULDC.64 UR6, c[0x0][0x208] ;  /* 0x0000820000067ab9 */ /* 0x000fe40000000a00 */
[----:B------:R-:W4:Y:S01]  /*11620*/  LDL R0, [R1+0x38] ;  /* 0x0000380001007983 */ /* 0x000f220000100800 */
[----:B------:R-:W-:-:S13]  /*11630*/  ISETP.NE.AND.EX P0, PT, RZ, UR5, PT, P0 ;  /* 0x00000005ff007c0c */ /* 0x000fda000bf05300 */
[----:B------:R-:W-:-:S04]  /*11640*/  @P0 IADD3 R2, P1, R17, UR4, RZ ;  /* 0x0000000411020c10 */ /* 0x000fc8000ff3e0ff */
[----:B---3--:R-:W-:Y:S01]  /*11650*/  @P0 IADD3.X R3, R4, UR5, RZ, P1, !PT ;  /* 0x0000000504030c10 */ /* 0x008fe20008ffe4ff */
[----:B------:R-:W-:-:S04]  /*11660*/  ULDC.64 UR4, c[0x0][0xa08] ;  /* 0x0002820000047ab9 */ /* 0x000fc80000000a00 */
[----:B--2---:R2:W3:Y:S02]  /*11670*/  @P0 LDG.E R7, desc[UR6][R2.64] ;  /* 0x0000000602070981 */ /* 0x0044e4000c1e1900 */
[----:B--2---:R-:W2:Y:S01]  /*11680*/  LDC.64 R2, c[0x0][0x418] ;  /* 0x00010600ff027b82 */ /* 0x004ea20000000a00 */
[----:B----4-:R-:W-:Y:S01]  /*11690*/  VIADD R0, R0, 0xffffffff ;  /* 0xffffffff00007836 */ /* 0x010fe20000000000 */
[----:B---3--:R-:W-:Y:S01]  /*116a0*/  SHF.R.S32.HI R8, RZ, 0x1f, R7 ;  /* 0x0000001fff087819 */ /* 0x008fe20000011407 */
[----:B------:R3:W-:Y:S04]  /*116b0*/  @P0 STL [R1+0x10], R7 ;  /* 0x0000100701000387 */ /* 0x0007e80000100800 */
[----:B------:R3:W-:Y:S01]  /*116c0*/  STL [R1+0x1c], R8 ;  /* 0x00001c0801007387 */ /* 0x0007e20000100800 */
[----:B--2---:R-:W-:Y:S01]  /*116d0*/  LOP3.LUT P0, RZ, R2, UR4, RZ, 0xfc, !PT ;  /* 0x0000000402ff7c12 */ /* 0x004fe2000f80fcff */
[----:B------:R-:W-:-:S03]  /*116e0*/  UMOV UR4, 0xffffffff ;  /* 0xffffffff00047882 */ /* 0x000fc60000000000 */
[----:B------:R-:W-:-:S04]  /*116f0*/  LOP3.LUT P0, RZ, R3, UR5, RZ, 0xfc, P0 ;  /* 0x0000000503ff7c12 */ /* 0x000fc8000800fcff */
[----:B------:R-:W-:Y:S01]  /*11700*/  SEL R17, R7, RZ, !P0 ;  /* 0x000000ff07117207 */ /* 0x000fe20004000000 */
[----:B---3--:R-:W-:Y:S08]  /*11710*/  BRA.DIV UR4, `(.L_x_252) ;  /* 0x0000005a04587947 */ /* 0x008ff0000b800000 */
[----:B------:R-:W2:Y:S02]  /*11720*/  S2R R4, SR_TID.X ;  /* 0x0000000000047919 */ /* 0x000ea40000002100 */
[----:B--2---:R-:W-:-:S04]  /*11730*/  SHF.R.U32.HI R4, RZ, 0x5, R4 ;  /* 0x00000005ff047819 */ /* 0x004fc80000011604 */
[----:B------:R-:W-:-:S05]  /*11740*/  LOP3.LUT R4, R4, 0x3, RZ, 0xc0, !PT ;  /* 0x0000000304047812 */ /* 0x000fca00078ec0ff */
[----:B------:R2:W3:Y:S02]  /*11750*/  SHFL.IDX PT, R14, R4, RZ, 0x1f ;  /* 0x00001fff040e7589 */ /* 0x0004e400000e0000 */
.L_x_367:
[----:B------:R-:W-:Y:S01]  /*11760*/  PLOP3.LUT P1, PT, PT, PT, PT, 0x8, 0x0 ;  /* 0x000000000000781c */ /* 0x000fe20003f2e170 */
[----:B------:R4:W-:Y:S01]  /*11770*/  STL [R1+0x8], R0 ;  /* 0x0000080001007387 */ /* 0x0009e20000100800 */
[----:B---3--:R-:W-:Y:S02]  /*11780*/  ISETP.NE.AND P0, PT, R14, RZ, PT ;  /* 0x000000ff0e00720c */ /* 0x008fe40003f05270 */
[----:B--2---:R-:W-:-:S05]  /*11790*/  P2R R4, PR, RZ, 0x2 ;  /* 0x00000002ff047803 */ /* 0x004fca0000000000 */
[----:B------:R4:W-:Y:S06]  /*117a0*/  STL [R1+0x20], R4 ;  /* 0x0000200401007387 */ /* 0x0009ec0000100800 */
[----:B------:R-:W-:Y:S05]  /*117b0*/  @P0 BRA `(.L_x_253) ;  /* 0x0000000400440947 */ /* 0x000fea0003800000 */
[----:B------:R-:W-:-:S03]  /*117c0*/  UMOV UR4, 0xffffffff ;  /* 0xffffffff00047882 */ /* 0x000fc60000000000 */
[----:B------:R-:W-:Y:S05]  /*117d0*/  BRA.DIV UR4, `(.L_x_254) ;  /* 0x0000005a045c7947 */ /* 0x000fea000b800000 */
[----:B------:R-:W-:-:S13]  /*117e0*/  ELECT P6, URZ, PT ;  /* 0x00000000003f782f */ /* 0x000fda00038c0000 */
.L_x_370:
[----:B------:R-:W-:Y:S05]  /*117f0*/  @!P6 BRA `(.L_x_253) ;  /* 0x000000040034e947 */ /* 0x000fea0003800000 */
[----:B------:R-:W-:-:S04]  /*11800*/  ISETP.NE.U32.AND P0, PT, R2, RZ, PT ;  /* 0x000000ff0200720c */ /* 0x000fc80003f05070 */
[----:B------:R-:W-:-:S13]  /*11810*/  ISETP.NE.AND.EX P0, PT, R3, RZ, PT, P0 ;  /* 0x000000ff0300720c */ /* 0x000fda0003f05300 */
[----:B------:R-:W-:Y:S05]  /*11820*/  @!P0 BRA `(.L_x_255) ;  /* 0x0000000000548947 */ /* 0x000fea0003800000 */
[----:B------:R-:W2:Y:S01]  /*11830*/  LDC R6, c[0x0][0x43c] ;  /* 0x00010f00ff067b82 */ /* 0x000ea20000000800 */
[----:B------:R-:W-:Y:S01]  /*11840*/  IMAD.MOV.U32 R9, RZ, RZ, R0 ;  /* 0x000000ffff097224 */ /* 0x000fe200078e0000 */
[----:B------:R-:W-:Y:S01]  /*11850*/  ULDC.64 UR4, c[0x0][0x428] ;  /* 0x00010a0000047ab9 */ /* 0x000fe20000000a00 */
[----:B------:R-:W-:Y:S02]  /*11860*/  ULDC.64 UR6, c[0x0][0x208] ;  /* 0x0000820000067ab9 */ /* 0x000fe40000000a00 */
[----:B----4-:R-:W-:Y:S01]  /*11870*/  IMAD.MOV.U32 R0, RZ, RZ, R9 ;  /* 0x000000ffff007224 */ /* 0x010fe200078e0009 */
[----:B--2---:R-:W-:-:S13]  /*11880*/  ISETP.NE.AND P0, PT, R6, 0x1, PT ;  /* 0x000000010600780c */ /* 0x004fda0003f05270 */
[----:B------:R-:W2:Y:S02]  /*11890*/  @P0 LDC.64 R4, c[0x0][0x440] ;  /* 0x00011000ff040b82 */ /* 0x000ea40000000a00 */
[----:B--2---:R-:W-:-:S05]  /*118a0*/  @P0 IMAD.HI.U32 R4, R9, R4, RZ ;  /* 0x0000000409040227 */ /* 0x004fca00078e00ff */
[----:B------:R-:W-:-:S04]  /*118b0*/  @P0 SHF.R.U32.HI R0, RZ, R5, R4 ;  /* 0x00000005ff000219 */ /* 0x000fc80000011604 */
[--C-:B------:R-:W-:Y:S01]  /*118c0*/  SHF.R.S32.HI R5, RZ, 0x1f, R0.reuse ;  /* 0x0000001fff057819 */ /* 0x100fe20000011400 */
[----:B------:R-:W-:-:S04]  /*118d0*/  IMAD.MOV R4, RZ, RZ, -R0 ;  /* 0x000000ffff047224 */ /* 0x000fc800078e0a00 */
[----:B------:R-:W-:Y:S02]  /*118e0*/  IMAD R9, R6, R4, R9 ;  /* 0x0000000406097224 */ /* 0x000fe400078e0209 */
[----:B------:R-:W-:Y:S02]  /*118f0*/  IMAD R6, R8, UR4, RZ ;  /* 0x0000000408067c24 */ /* 0x000fe4000f8e02ff */
[----:B------:R-:W-:Y:S01]  /*11900*/  IMAD.MOV.U32 R4, RZ, RZ, R0 ;  /* 0x000000ffff047224 */ /* 0x000fe200078e0000 */
[----:B------:R2:W-:Y:S01]  /*11910*/  STL [R1+0x8], R9 ;  /* 0x0000080901007387 */ /* 0x0005e20000100800 */
[C---:B------:R-:W-:Y:S02]  /*11920*/  IMAD R0, R7.reuse, UR5, R6 ;  /* 0x0000000507007c24 */ /* 0x040fe4000f8e0206 */
[----:B------:R-:W-:-:S04]  /*11930*/  IMAD.WIDE.U32 R4, R7, UR4, R4 ;  /* 0x0000000407047c25 */ /* 0x000fc8000f8e0004 */
[----:B------:R-:W-:Y:S01]  /*11940*/  IMAD.IADD R0, R5, 0x1, R0 ;  /* 0x0000000105007824 */ /* 0x000fe200078e0200 */
[----:B------:R-:W-:-:S04]  /*11950*/  LEA R2, P0, R4, R2, 0x2 ;  /* 0x0000000204027211 */ /* 0x000fc800078010ff */
[----:B------:R-:W-:-:S05]  /*11960*/  LEA.HI.X R3, R4, R3, R0, 0x2, P0 ;  /* 0x0000000304037211 */ /* 0x000fca00000f1400 */
[----:B------:R2:W5:Y:S04]  /*11970*/  LDG.E R17, desc[UR6][R2.64] ;  /* 0x0000000602117981 */ /* 0x000568000c1e1900 */
.L_x_255:
[----:B--2---:R-:W2:Y:S01]  /*11980*/  LDL R2, [R1+0x14] ;  /* 0x0000140001027983 */ /* 0x004ea20000100800 */
[----:B----4-:R-:W-:Y:S01]  /*11990*/  IMAD R0, R19, 0x8, R18 ;  /* 0x0000000813007824 */ /* 0x010fe200078e0212 */
[----:B--2---:R-:W-:-:S04]  /*119a0*/  SHF.L.U32 R2, R2, 0x1f, RZ ;  /* 0x0000001f02027819 */ /* 0x004fc800000006ff */
[----:B------:R-:W2:Y:S02]  /*119b0*/  SYNCS.PHASECHK.TRANS64.TRYWAIT P0, [R0+URZ+0x38840], R2 ;  /* 0x03884002000075a7 */ /* 0x000ea4000800017f */
[----:B--2---:R-:W-:Y:S05]  /*119c0*/  @!P0 BRA `(.L_x_256) ;  /* 0x0000005800008947 */ /* 0x004fea0003800000 */
.L_x_371:
[----:B------:R-:W3:Y:S02]  /*119d0*/  S2R R3, SR_TID.X ;  /* 0x0000000000037919 */ /* 0x000ee40000002100 */
[----:B---3--:R-:W-:-:S04]  /*119e0*/  LOP3.LUT R3, R3, 0x7f, RZ, 0xc0, !PT ;  /* 0x0000007f03037812 */ /* 0x008fc800078ec0ff */
[----:B------:R-:W-:-:S13]  /*119f0*/  ISETP.NE.AND P0, PT, R3, RZ, PT ;  /* 0x000000ff0300720c */ /* 0x000fda0003f05270 */
[----:B------:R-:W-:Y:S05]  /*11a00*/  @P0 BRA `(.L_x_257) ;  /* 0x00000000001c0947 */ /* 0x000fea0003800000 */
[----:B------:R-:W3:Y:S01]  /*11a10*/  S2R R3, SR_TID.X ;  /* 0x0000000000037919 */ /* 0x000ee20000002100 */
[----:B--2---:R-:W-:-:S04]  /*11a20*/  IMAD.MOV.U32 R2, RZ, RZ, 0xa000 ;  /* 0x0000a000ff027424 */ /* 0x004fc800078e00ff */
[----:B------:R4:W-:Y:S01]  /*11a30*/  SYNCS.ARRIVE.TRANS64 RZ, [R0+URZ+0x38830], R2 ;  /* 0x0388300200ff79a7 */ /* 0x0009e2000800003f */
[----:B---3--:R-:W-:-:S04]  /*11a40*/  LOP3.LUT R3, R3, 0x1f, RZ, 0xc0, !PT ;  /* 0x0000001f03037812 */ /* 0x008fc800078ec0ff */
[----:B------:R-:W-:-:S13]  /*11a50*/  ISETP.NE.AND P0, PT, R3, RZ, PT ;  /* 0x000000ff0300720c */ /* 0x000fda0003f05270 */
[----:B----4-:R-:W-:Y:S05]  /*11a60*/  @!P0 BRA `(.L_x_257) ;  /* 0x0000000000048947 */ /* 0x010fea0003800000 */
[----:B------:R-:W-:Y:S01]  /*11a70*/  BPT.TRAP 0x1 ;  /* 0x000000040000795c */ /* 0x000fe20000300000 */
.L_x_257:
[----:B------:R-:W3:Y:S04]  /*11a80*/  LDL R3, [R1+0x8] ;  /* 0x0000080001037983 */ /* 0x000ee80000100800 */
[----:B--2---:R-:W2:Y:S01]  /*11a90*/  LDL R2, [R1+0x18] ;  /* 0x0000180001027983 */ /* 0x004ea20000100800 */
[----:B------:R-:W-:Y:S01]  /*11aa0*/  R2UR UR9, R0 ;  /* 0x00000000000972ca */ /* 0x000fe200000e0000 */
[----:B------:R-:W-:Y:S01]  /*11ab0*/  IMAD R0, R19, 0xa000, R18 ;  /* 0x0000a00013007824 */ /* 0x000fe200078e0212 */
[----:B------:R-:W-:Y:S01]  /*11ac0*/  UIADD3 UR4, UP0, UR36, 0x370, URZ ;  /* 0x0000037024047890 */ /* 0x000fe2000ff1e03f */
[----:B------:R-:W-:Y:S01]  /*11ad0*/  R2UR UR12, R16 ;  /* 0x00000000100c72ca */ /* 0x000fe200000e0000 */
[----:B------:R-:W-:Y:S01]  /*11ae0*/  UMOV UR10, URZ ;  /* 0x0000003f000a7c82 */ /* 0x000fe20008000000 */
[----:B-----5:R-:W-:Y:S01]  /*11af0*/  R2UR UR13, R17 ;  /* 0x00000000110d72ca */ /* 0x020fe200000e0000 */
[----:B------:R-:W-:Y:S01]  /*11b00*/  UMOV UR6, 0x0 ;  /* 0x0000000000067882 */ /* 0x000fe20000000000 */
[----:B------:R-:W-:Y:S01]  /*11b10*/  R2UR UR14, R0 ;  /* 0x00000000000e72ca */ /* 0x000fe200000e0000 */
[----:B------:R-:W-:Y:S01]  /*11b20*/  UMOV UR7, 0x14f00000 ;  /* 0x14f0000000077882 */ /* 0x000fe20000000000 */
[----:B------:R-:W-:Y:S01]  /*11b30*/  UMOV UR16, 0x40 ;  /* 0x0000004000107882 */ /* 0x000fe20000000000 */
[----:B------:R-:W-:-:S03]  /*11b40*/  PLOP3.LUT P0, PT, PT, PT, PT, 0x80, 0x0 ;  /* 0x000000000000781c */ /* 0x000fc60003f0f070 */
[----:B------:R-:W-:Y:S01]  /*11b50*/  UIADD3 UR9, UR9, 0x38830, URZ ;  /* 0x0003883009097890 */ /* 0x000fe2000fffe03f */
[----:B------:R-:W-:-:S05]  /*11b60*/  P2R R0, PR, RZ, 0x1 ;  /* 0x00000001ff007803 */ /* 0x000fca0000000000 */
[----:B------:R4:W-:Y:S01]  /*11b70*/  STL [R1+0x20], R0 ;  /* 0x0000200001007387 */ /* 0x0009e20000100800 */
[----:B------:R-:W-:Y:S02]  /*11b80*/  UIADD3 UR8, UR14, 0x24400, URZ ;  /* 0x000244000e087890 */ /* 0x000fe4000fffe03f */
[----:B------:R-:W-:Y:S02]  /*11b90*/  UIADD3 UR15, UR14, 0x26c00, URZ ;  /* 0x00026c000e0f7890 */ /* 0x000fe4000fffe03f */
[----:B------:R-:W-:Y:S02]  /*11ba0*/  UIADD3 UR17, UR14, 0x29400, URZ ;  /* 0x000294000e117890 */ /* 0x000fe4000fffe03f */
[----:B------:R-:W-:-:S03]  /*11bb0*/  UIADD3 UR18, UR14, 0x2bc00, URZ ;  /* 0x0002bc000e127890 */ /* 0x000fc6000fffe03f */
[----:B------:R-:W-:Y:S01]  /*11bc0*/  UMOV UR14, 0x80 ;  /* 0x00000080000e7882 */ /* 0x000fe20000000000 */
[----:B---3--:R-:W-:Y:S02]  /*11bd0*/  R2UR UR11, R3 ;  /* 0x00000000030b72ca */ /* 0x008fe400000e0000 */
[----:B--2---:R-:W-:-:S13]  /*11be0*/  R2UR UR5, R2 ;  /* 0x00000000020572ca */ /* 0x004fda00000e0000 */
[----:B------:R-:W-:Y:S02]  /*11bf0*/  UIMAD UR11, UR11, 0x50, UR5 ;  /* 0x000000500b0b78a4 */ /* 0x000fe4000f8e0205 */
[----:B------:R-:W-:-:S09]  /*11c00*/  UIADD3.X UR5, URZ, UR37, URZ, UP0, !UPT ;  /* 0x000000253f057290 */ /* 0x000fd200087fe43f */
[----:B------:R2:W-:Y:S02]  /*11c10*/  UTMALDG.4D [UR8], [UR4], desc[UR6] ;  /* 0x00000608040075b4 */ /* 0x0005e40008019000 */
[----:B--2---:R-:W-:Y:S01]  /*11c20*/  UMOV UR8, UR15 ;  /* 0x0000000f00087c82 */ /* 0x004fe20008000000 */
[----:B------:R-:W-:Y:S02]  /*11c30*/  UMOV UR10, UR16 ;  /* 0x00000010000a7c82 */ /* 0x000fe40008000000 */
[----:B------:R2:W-:Y:S02]  /*11c40*/  UTMALDG.4D [UR8], [UR4], desc[UR6] ;  /* 0x00000608040075b4 */ /* 0x0005e40008019000 */
[----:B--2---:R-:W-:Y:S01]  /*11c50*/  UMOV UR8, UR17 ;  /* 0x0000001100087c82 */ /* 0x004fe20008000000 */
[----:B------:R-:W-:Y:S01]  /*11c60*/  UMOV UR10, UR14 ;  /* 0x0000000e000a7c82 */ /* 0x000fe20008000000 */
[----:B------:R-:W-:Y:S01]  /*11c70*/  UMOV UR14, 0xc0 ;  /* 0x000000c0000e7882 */ /* 0x000fe20000000000 */
[----:B------:R2:W-:Y:S02]  /*11c80*/  UTMALDG.4D [UR8], [UR4], desc[UR6] ;  /* 0x00000608040075b4 */ /* 0x0005e40008019000 */
[----:B--2---:R-:W-:Y:S01]  /*11c90*/  UMOV UR8, UR18 ;  /* 0x0000001200087c82 */ /* 0x004fe20008000000 */
[----:B------:R-:W-:-:S02]  /*11ca0*/  UMOV UR10, UR14 ;  /* 0x0000000e000a7c82 */ /* 0x000fc40008000000 */
[----:B------:R4:W-:Y:S02]  /*11cb0*/  UTMALDG.4D [UR8], [UR4], desc[UR6] ;  /* 0x00000608040075b4 */ /* 0x0009e40008019000 */
[----:B----4-:R-:W-:Y:S01]  /*11cc0*/  NOP ;  /* 0x0000000000007918 */ /* 0x010fe20000000000 */
.L_x_253:
[----:B------:R-:W2:Y:S04]  /*11cd0*/  LDL.LU R3, [R1+0x30] ;  /* 0x0000300001037983 */ /* 0x000ea80000300800 */
[----:B------:R-:W3:Y:S04]  /*11ce0*/  LDL.LU R5, [R1+0x2c] ;  /* 0x00002c0001057983 */ /* 0x000ee80000300800 */
[----:B----4-:R-:W4:Y:S01]  /*11cf0*/  LDL.LU R4, [R1+0x3c] ;  /* 0x00003c0001047983 */ /* 0x010f220000300800 */
[----:B------:R-:W-:Y:S05]  /*11d00*/  WARPSYNC.ALL ;  /* 0x0000000000007948 */ /* 0x000fea0003800000 */
[----:B------:R-:W-:Y:S01]  /*11d10*/  ULDC.64 UR6, c[0x0][0xa00] ;  /* 0x0002800000067ab9 */ /* 0x000fe20000000a00 */
[----:B------:R-:W-:Y:S01]  /*11d20*/  ULDC.64 UR4, c[0x0][0x298] ;  /* 0x0000a60000047ab9 */ /* 0x000fe20000000a00 */
[----:B------:R-:W-:Y:S01]  /*11d30*/  BAR.SYNC.DEFER_BLOCKING 0x8, 0x180 ;  /* 0x0206000000007b1d */ /* 0x000fe20000010000 */
[----:B------:R-:W-:Y:S01]  /*11d40*/  ISETP.NE.U32.AND P0, PT, RZ, UR6, PT ;  /* 0x00000006ff007c0c */ /* 0x000fe2000bf05070 */
[----:B------:R-:W-:-:S03]  /*11d50*/  VIADD R2, R18, 0x14400 ;  /* 0x0001440012027836 */ /* 0x000fc60000000000 */
[----:B------:R-:W-:Y:S01]  /*11d60*/  ISETP.NE.AND.EX P0, PT, RZ, UR7, PT, P0 ;  /* 0x00000007ff007c0c */ /* 0x000fe2000bf05300 */
[----:B------:R-:W-:Y:S01]  /*11d70*/  BSSY B6, `(.L_x_258) ;  /* 0x000001e000067945 */ /* 0x000fe20003800000 */
[----:B------:R-:W-:Y:S02]  /*11d80*/  LOP3.LUT P1, RZ, R2, 0x3ff, RZ, 0xc0, !PT ;  /* 0x000003ff02ff7812 */ /* 0x000fe4000782c0ff */
[----:B--2---:R-:W-:Y:S02]  /*11d90*/  SHF.R.S32.HI R0, RZ, 0x1f, R3 ;  /* 0x0000001fff007819 */ /* 0x004fe40000011403 */
[----:B---3--:R-:W-:-:S03]  /*11da0*/  SEL R5, R5, RZ, !P0 ;  /* 0x000000ff05057207 */ /* 0x008fc60004000000 */
[----:B------:R-:W-:Y:S01]  /*11db0*/  IMAD R0, R0, UR4, RZ ;  /* 0x0000000400007c24 */ /* 0x000fe2000f8e02ff */
[----:B----4-:R-:W-:-:S03]  /*11dc0*/  SEL R4, R4, RZ, !P0 ;  /* 0x000000ff04047207 */ /* 0x010fc60004000000 */
[C---:B------:R-:W-:Y:S02]  /*11dd0*/  IMAD R0, R3.reuse, UR5, R0 ;  /* 0x0000000503007c24 */ /* 0x040fe4000f8e0200 */
[----:B------:R-:W-:-:S04]  /*11de0*/  IMAD.WIDE.U32 R2, R3, UR4, RZ ;  /* 0x0000000403027c25 */ /* 0x000fc8000f8e00ff */
[----:B------:R-:W-:Y:S01]  /*11df0*/  IMAD.IADD R0, R3, 0x1, R0 ;  /* 0x0000000103007824 */ /* 0x000fe200078e0200 */
[----:B------:R2:W-:Y:S04]  /*11e00*/  STL.64 [R1+0x50], R2 ;  /* 0x0000500201007387 */ /* 0x0005e80000100a00 */
[----:B------:R2:W-:Y:S04]  /*11e10*/  STL [R1+0x2c], R5 ;  /* 0x00002c0501007387 */ /* 0x0005e80000100800 */
[----:B------:R2:W-:Y:S04]  /*11e20*/  STL [R1+0x3c], R4 ;  /* 0x00003c0401007387 */ /* 0x0005e80000100800 */
[----:B------:R2:W-:Y:S01]  /*11e30*/  STL [R1+0x30], R0 ;  /* 0x0000300001007387 */ /* 0x0005e20000100800 */
[----:B------:R-:W-:Y:S05]  /*11e40*/  @!P1 BRA `(.L_x_259) ;  /* 0x0000000000409947 */ /* 0x000fea0003800000 */
[----:B--2---:R-:W-:Y:S01]  /*11e50*/  MOV R2, 0x0 ;  /* 0x0000000000027802 */ /* 0x004fe20000000f00 */
[----:B------:R-:W-:Y:S01]  /*11e60*/  ULDC.64 UR6, c[0x4][0xa8] ;  /* 0x01002a0000067ab9 */ /* 0x000fe20000000a00 */
[----:B------:R-:W-:Y:S01]  /*11e70*/  ULDC.64 UR8, c[0x4][0xb0] ;  /* 0x01002c0000087ab9 */ /* 0x000fe20000000a00 */
[----:B------:R-:W-:Y:S01]  /*11e80*/  ULDC.64 UR4, c[0x4][0x20] ;  /* 0x0100080000047ab9 */ /* 0x000fe20000000a00 */
[----:B------:R-:W-:Y:S02]  /*11e90*/  IMAD.U32 R4, RZ, RZ, UR6 ;  /* 0x00000006ff047e24 */ /* 0x000fe4000f8e00ff */
[----:B------:R-:W2:Y:S01]  /*11ea0*/  LDC.64 R2, c[0x4][R2] ;  /* 0x0100000002027b82 */ /* 0x000ea20000000a00 */
[----:B------:R-:W-:Y:S02]  /*11eb0*/  IMAD.U32 R5, RZ, RZ, UR7 ;  /* 0x00000007ff057e24 */ /* 0x000fe4000f8e00ff */
[----:B------:R-:W-:Y:S02]  /*11ec0*/  IMAD.U32 R6, RZ, RZ, UR8 ;  /* 0x00000008ff067e24 */ /* 0x000fe4000f8e00ff */
[----:B------:R-:W-:-:S02]  /*11ed0*/  IMAD.U32 R7, RZ, RZ, UR9 ;  /* 0x00000009ff077e24 */ /* 0x000fc4000f8e00ff */
[----:B-1----:R-:W-:Y:S02]  /*11ee0*/  IMAD.U32 R10, RZ, RZ, UR4 ;  /* 0x00000004ff0a7e24 */ /* 0x002fe4000f8e00ff */
[----:B0-----:R-:W-:Y:S02]  /*11ef0*/  IMAD.U32 R11, RZ, RZ, UR5 ;  /* 0x00000005ff0b7e24 */ /* 0x001fe4000f8e00ff */
[----:B------:R-:W-:Y:S02]  /*11f00*/  IMAD.MOV.U32 R8, RZ, RZ, 0x70 ;  /* 0x00000070ff087424 */ /* 0x000fe400078e00ff */
[----:B------:R-:W-:Y:S02]  /*11f10*/  IMAD.MOV.U32 R12, RZ, RZ, 0x1 ;  /* 0x00000001ff0c7424 */ /* 0x000fe400078e00ff */
[----:B------:R-:W-:-:S07]  /*11f20*/  IMAD.MOV.U32 R13, RZ, RZ, RZ ;  /* 0x000000ffff0d7224 */ /* 0x000fce00078e00ff */
[----:B------:R-:W-:-:S07]  /*11f30*/  LEPC R20, `(.L_x_259) ;  /* 0x000000001014794e */ /* 0x000fce0000000000 */
[----:B--2---:R-:W-:Y:S05]  /*11f40*/  CALL.ABS.NOINC R2 ;  /* 0x0000000002007343 */ /* 0x004fea0003c00000 */
.L_x_259:
[----:B------:R-:W-:Y:S05]  /*11f50*/  BSYNC B6 ;  /* 0x0000000000067941 */ /* 0x000fea0003800000 */
.L_x_258:
[----:B--2---:R-:W2:Y:S01]  /*11f60*/  LDL.LU R0, [R1+0x3c] ;  /* 0x00003c0001007983 */ /* 0x004ea20000300800 */
[----:B------:R-:W-:Y:S01]  /*11f70*/  ULDC.64 UR4, c[0x0][0x2d8] ;  /* 0x0000b60000047ab9 */ /* 0x000fe20000000a00 */
[----:B------:R-:W3:Y:S01]  /*11f80*/  LDC R8, c[0x0][0x448] ;  /* 0x00011200ff087b82 */ /* 0x000ee20000000800 */
[----:B------:R-:W-:Y:S01]  /*11f90*/  ULDC.64 UR6, c[0x0][0x280] ;  /* 0x0000a00000067ab9 */ /* 0x000fe20000000a00 */
[----:B------:R-:W4:Y:S04]  /*11fa0*/  LDL.LU R5, [R1+0x30] ;  /* 0x0000300001057983 */ /* 0x000f280000300800 */
[----:B------:R-:W4:Y:S04]  /*11fb0*/  LDL.LU.64 R2, [R1+0x50] ;  /* 0x0000500001027983 */ /* 0x000f280000300a00 */
[----:B------:R-:W2:Y:S01]  /*11fc0*/  LDL.LU R4, [R1+0x2c] ;  /* 0x00002c0001047983 */ /* 0x000ea20000300800 */
[----:B---3--:R-:W-:Y:S01]  /*11fd0*/  ISETP.NE.AND P0, PT, R8, 0x1, PT ;  /* 0x000000010800780c */ /* 0x008fe20003f05270 */
[----:B------:R-:W3:-:S12]  /*11fe0*/  S2R R9, SR_TID.X ;  /* 0x0000000000097919 */ /* 0x000ed80000002100 */
[----:B------:R-:W0:Y:S01]  /*11ff0*/  @P0 LDC R7, c[0x0][0x450] ;  /* 0x00011400ff070b82 */ /* 0x000e220000000800 */
[----:B----4-:R-:W-:Y:S02]  /*12000*/  IMAD.MOV.U32 R3, RZ, RZ, R5 ;  /* 0x000000ffff037224 */ /* 0x010fe400078e0005 */
[----:B------:R-:W4:Y:S01]  /*12010*/  LDL.LU R5, [R1+0x4] ;  /* 0x0000040001057983 */ /* 0x000f220000300800 */
[----:B---3--:R-:W-:Y:S02]  /*12020*/  IMAD.SHL.U32 R9, R9, 0x8, RZ ;  /* 0x0000000809097824 */ /* 0x008fe400078e00ff */
[C---:B------:R-:W-:Y:S01]  /*12030*/  IMAD.WIDE.U32 R2, R16.reuse, UR4, R2 ;  /* 0x0000000410027c25 */ /* 0x040fe2000f8e0002 */
[----:B-1----:R-:W1:Y:S02]  /*12040*/  S2R R10, SR_TID.X ;  /* 0x00000000000a7919 */ /* 0x002e640000002100 */
[----:B------:R-:W-:Y:S01]  /*12050*/  LOP3.LUT R9, R9, 0x38, RZ, 0xc0, !PT ;  /* 0x0000003809097812 */ /* 0x000fe200078ec0ff */
[----:B------:R-:W-:Y:S01]  /*12060*/  IMAD R3, R16, UR5, R3 ;  /* 0x0000000510037c24 */ /* 0x000fe2000f8e0203 */
[----:B------:R-:W-:-:S02]  /*12070*/  ULDC.64 UR4, c[0x0][0x2e0] ;  /* 0x0000b80000047ab9 */ /* 0x000fc40000000a00 */
[----:B--2---:R-:W-:Y:S01]  /*12080*/  IMAD R0, R0, UR4, RZ ;  /* 0x0000000400007c24 */ /* 0x004fe2000f8e02ff */
[C---:B------:R-:W-:Y:S01]  /*12090*/  LOP3.LUT R12, R9.reuse, 0x40, RZ, 0xfc, !PT ;  /* 0x00000040090c7812 */ /* 0x040fe200078efcff */
[C---:B------:R-:W-:Y:S01]  /*120a0*/  IMAD.WIDE.U32 R2, R4.reuse, UR4, R2 ;  /* 0x0000000404027c25 */ /* 0x040fe2000f8e0002 */
[C---:B0-----:R-:W-:Y:S02]  /*120b0*/  LOP3.LUT R11, R9.reuse, 0x80, RZ, 0xfc, !PT ;  /* 0x00000080090b7812 */ /* 0x041fe400078efcff */
[----:B------:R-:W-:Y:S01]  /*120c0*/  LOP3.LUT R9, R9, 0xc0, RZ, 0xfc, !PT ;  /* 0x000000c009097812 */ /* 0x000fe200078efcff */
[----:B------:R-:W-:Y:S01]  /*120d0*/  IMAD R0, R4, UR5, R0 ;  /* 0x0000000504007c24 */ /* 0x000fe2000f8e0200 */
[----:B------:R-:W-:Y:S01]  /*120e0*/  ULDC.64 UR4, c[0x0][0x2d0] ;  /* 0x0000b40000047ab9 */ /* 0x000fe20000000a00 */
[----:B------:R-:W0:Y:S02]  /*120f0*/  S2R R4, SR_TID.X ;  /* 0x0000000000047919 */ /* 0x000e240000002100 */
[----:B------:R-:W-:-:S02]  /*12100*/  IMAD.IADD R3, R3, 0x1, R0 ;  /* 0x0000000103037824 */ /* 0x000fc400078e0200 */
[----:B-1----:R-:W-:-:S05]  /*12110*/  IMAD.SHL.U32 R10, R10, 0x8, RZ ;  /* 0x000000080a0a7824 */ /* 0x002fca00078e00ff */
[----:B------:R-:W-:Y:S02]  /*12120*/  LOP3.LUT R10, R10, 0x38, RZ, 0xc0, !PT ;  /* 0x000000380a0a7812 */ /* 0x000fe400078ec0ff */
[----:B0-----:R-:W-:-:S04]  /*12130*/  LOP3.LUT R4, R4, 0x7f, RZ, 0xc0, !PT ;  /* 0x0000007f04047812 */ /* 0x001fc800078ec0ff */
[----:B------:R-:W-:Y:S02]  /*12140*/  SHF.R.U32.HI R6, RZ, 0x3, R4 ;  /* 0x00000003ff067819 */ /* 0x000fe40000011604 */
[----:B------:R-:W0:Y:S02]  /*12150*/  S2R R4, SR_TID.X ;  /* 0x0000000000047919 */ /* 0x000e240000002100 */
[----:B0-----:R-:W-:-:S05]  /*12160*/  IMAD.SHL.U32 R4, R4, 0x10, RZ ;  /* 0x0000001004047824 */ /* 0x001fca00078e00ff */
[----:B------:R-:W-:Y:S02]  /*12170*/  LOP3.LUT R4, R6, 0x70, R4, 0xf8, !PT ;  /* 0x0000007006047812 */ /* 0x000fe400078ef804 */
[----:B------:R-:W0:Y:S01]  /*12180*/  @P0 LDC R6, c[0x0][0x44c] ;  /* 0x00011300ff060b82 */ /* 0x000e220000000800 */
[----:B----4-:R-:W-:-:S05]  /*12190*/  IMAD.SHL.U32 R5, R5, 0x80, RZ ;  /* 0x0000008005057824 */ /* 0x010fca00078e00ff */
[----:B------:R-:W-:-:S05]  /*121a0*/  LOP3.LUT R0, R4, R5, RZ, 0xfc, !PT ;  /* 0x0000000504007212 */ /* 0x000fca00078efcff */
[----:B0-----:R-:W-:-:S04]  /*121b0*/  @P0 IMAD.HI.U32 R6, R0, R6, RZ ;  /* 0x0000000600060227 */ /* 0x001fc800078e00ff */
[----:B------:R-:W-:Y:S01]  /*121c0*/  IMAD.MOV.U32 R4, RZ, RZ, R0 ;  /* 0x000000ffff047224 */ /* 0x000fe200078e0000 */
[----:B------:R-:W-:-:S05]  /*121d0*/  @P0 SHF.R.U32.HI R4, RZ, R7, R6 ;  /* 0x00000007ff040219 */ /* 0x000fca0000011606 */
[----:B------:R-:W-:Y:S02]  /*121e0*/  IMAD.MOV R6, RZ, RZ, -R4 ;  /* 0x000000ffff067224 */ /* 0x000fe400078e0a04 */
[----:B------:R-:W-:-:S04]  /*121f0*/  IMAD.WIDE.U32 R2, R4, UR4, R2 ;  /* 0x0000000404027c25 */ /* 0x000fc8000f8e0002 */
[----:B------:R-:W-:Y:S01]  /*12200*/  IMAD R0, R8, R6, R0 ;  /* 0x0000000608007224 */ /* 0x000fe200078e0200 */
[----:B------:R-:W-:-:S05]  /*12210*/  SHF.R.S32.HI R6, RZ, 0x1f, R4 ;  /* 0x0000001fff067819 */ /* 0x000fca0000011404 */
[----:B------:R-:W-:-:S04]  /*12220*/  IMAD R6, R6, UR4, RZ ;  /* 0x0000000406067c24 */ /* 0x000fc8000f8e02ff */
[----:B------:R-:W-:Y:S01]  /*12230*/  IMAD R4, R4, UR5, R6 ;  /* 0x0000000504047c24 */ /* 0x000fe2000f8e0206 */
[----:B------:R-:W-:-:S03]  /*12240*/  ULDC.64 UR4, c[0x0][0x2c8] ;  /* 0x0000b20000047ab9 */ /* 0x000fc60000000a00 */
[----:B------:R-:W-:Y:S01]  /*12250*/  IMAD.IADD R3, R3, 0x1, R4 ;  /* 0x0000000103037824 */ /* 0x000fe200078e0204 */
[----:B------:R-:W-:Y:S01]  /*12260*/  SHF.R.S32.HI R4, RZ, 0x1f, R0 ;  /* 0x0000001fff047819 */ /* 0x000fe20000011400 */
[----:B------:R-:W-:-:S04]  /*12270*/  IMAD.WIDE.U32 R2, R0, UR4, R2 ;  /* 0x0000000400027c25 */ /* 0x000fc8000f8e0002 */
[----:B------:R-:W-:Y:S01]  /*12280*/  IMAD R4, R4, UR4, RZ ;  /* 0x0000000404047c24 */ /* 0x000fe2000f8e02ff */
[----:B------:R-:W-:Y:S02]  /*12290*/  ULDC UR4, c[0x0][0x2b8] ;  /* 0x0000ae0000047ab9 */ /* 0x000fe40000000800 */
[----:B------:R-:W-:Y:S01]  /*122a0*/  ISETP.GE.AND P3, PT, R9, UR4, PT ;  /* 0x0000000409007c0c */ /* 0x000fe2000bf66270 */
[----:B------:R-:W-:Y:S01]  /*122b0*/  IMAD R0, R0, UR5, R4 ;  /* 0x0000000500007c24 */ /* 0x000fe2000f8e0204 */
[----:B------:R0:W5:Y:S01]  /*122c0*/  LDL R9, [R1+0x24] ;  /* 0x0000240001097983 */ /* 0x0001620000100800 */
[----:B------:R-:W-:Y:S02]  /*122d0*/  LEA R4, P4, R2, UR6, 0x1 ;  /* 0x0000000602047c11 */ /* 0x000fe4000f8808ff */
[----:B------:R-:W-:Y:S01]  /*122e0*/  IMAD.IADD R0, R3, 0x1, R0 ;  /* 0x0000000103007824 */ /* 0x000fe200078e0200 */
[----:B------:R-:W-:Y:S02]  /*122f0*/  ISETP.GE.AND P0, PT, R10, UR4, PT ;  /* 0x000000040a007c0c */ /* 0x000fe4000bf06270 */
[----:B------:R-:W-:-:S02]  /*12300*/  ISETP.GE.AND P1, PT, R12, UR4, PT ;  /* 0x000000040c007c0c */ /* 0x000fc4000bf26270 */
[----:B------:R-:W-:Y:S01]  /*12310*/  ISETP.GE.AND P2, PT, R11, UR4, PT ;  /* 0x000000040b007c0c */ /* 0x000fe2000bf46270 */
[----:B------:R-:W-:Y:S01]  /*12320*/  UMOV UR4, 0xffffffff ;  /* 0xffffffff00047882 */ /* 0x000fe20000000000 */
[----:B------:R-:W-:Y:S02]  /*12330*/  LEA.HI.X R3, R2, UR7, R0, 0x1, P4 ;  /* 0x0000000702037c11 */ /* 0x000fe4000a0f0c00 */
[----:B0-----:R-:W-:Y:S09]  /*12340*/  BRA.DIV UR4, `(.L_x_260) ;  /* 0x0000004e04b47947 */ /* 0x001ff2000b800000 */
[----:B------:R-:W2:Y:S01]  /*12350*/  LDL.LU R6, [R1+0x40] ;  /* 0x0000400001067983 */ /* 0x000ea20000300800 */
[----:B------:R-:W0:Y:S02]  /*12360*/  S2R R7, SR_TID.X ;  /* 0x0000000000077919 */ /* 0x000e240000002100 */
[----:B0-----:R-:W-:-:S04]  /*12370*/  LOP3.LUT R7, R7, 0x7f, RZ, 0xc0, !PT ;  /* 0x0000007f07077812 */ /* 0x001fc800078ec0ff */
[----:B------:R-:W-:Y:S02]  /*12380*/  SHF.R.U32.HI R11, RZ, 0x3, R7 ;  /* 0x00000003ff0b7819 */ /* 0x000fe40000011607 */
[----:B------:R-:W0:Y:S03]  /*12390*/  SHFL.IDX PT, R7, R4, RZ, 0x181f ;  /* 0x00181fff04077589 */ /* 0x000e2600000e0000 */
[----:B------:R-:W-:Y:S01]  /*123a0*/  IMAD.IADD R0, R11, 0x1, R5 ;  /* 0x000000010b007824 */ /* 0x000fe200078e0205 */
[----:B------:R-:W-:-:S03]  /*123b0*/  ULDC.64 UR4, c[0x0][0x208] ;  /* 0x0000820000047ab9 */ /* 0x000fc60000000a00 */
[----:B------:R-:W-:Y:S02]  /*123c0*/  VIADD R5, R0, 0x10 ;  /* 0x0000001000057836 */ /* 0x000fe40000000000 */
[----:B--2---:R-:W-:Y:S02]  /*123d0*/  IMAD R2, R6, R8, RZ ;  /* 0x0000000806027224 */ /* 0x004fe400078e02ff */
[----:B------:R-:W1:Y:S03]  /*123e0*/  SHFL.IDX PT, R6, R3, RZ, 0x181f ;  /* 0x00181fff03067589 */ /* 0x000e6600000e0000 */
[----:B------:R-:W-:-:S13]  /*123f0*/  ISETP.GE.AND P5, PT, R0, R2, PT ;  /* 0x000000020000720c */ /* 0x000fda0003fa6270 */
[----:B0-----:R-:W-:-:S05]  /*12400*/  @!P5 LEA R7, P4, R10, R7, 0x1 ;  /* 0x000000070a07d211 */ /* 0x001fca00078808ff */
[----:B-1----:R-:W-:-:S05]  /*12410*/  @!P5 IMAD.X R6, RZ, RZ, R6, P4 ;  /* 0x000000ffff06d224 */ /* 0x002fca00020e0606 */
[----:B------:R-:W-:-:S04]  /*12420*/  @!P5 LOP3.LUT R7, R7, R6, RZ, 0x3c, !PT ;  /* 0x000000060707d212 */ /* 0x000fc800078e3cff */
[----:B------:R-:W-:-:S04]  /*12430*/  @!P5 LOP3.LUT R6, R7, R6, RZ, 0x3c, !PT ;  /* 0x000000060706d212 */ /* 0x000fc800078e3cff */
[----:B------:R-:W-:-:S05]  /*12440*/  @!P5 LOP3.LUT R7, R7, R6, RZ, 0x3c, !PT ;  /* 0x000000060707d212 */ /* 0x000fca00078e3cff */
[----:B------:R-:W-:Y:S01]  /*12450*/  @!PT LDS RZ, [RZ] ;  /* 0x00000000fffff984 */ /* 0x000fe20000000800 */
[----:B-----5:R-:W-:Y:S04]  /*12460*/  @!P5 LDGSTS.E.BYPASS.LTC128B.128 [R9+0x14400], desc[UR4][R6.64], !P0 ;  /* 0x144000000609dfae */ /* 0x020fe8000c101d44 */
[----:B------:R-:W-:Y:S04]  /*12470*/  @!P5 LDGSTS.E.BYPASS.LTC128B.128 [R9+0x18400], desc[UR4][R6.64+0x80], !P1 ;  /* 0x184000800609dfae */ /* 0x000fe8000c901d44 */
[----:B------:R-:W-:Y:S04]  /*12480*/  @!P5 LDGSTS.E.BYPASS.LTC128B.128 [R9+0x1c400], desc[UR4][R6.64+0x100], !P2 ;  /* 0x1c4001000609dfae */ /* 0x000fe8000d101d44 */
[----:B------:R0:W-:Y:S01]  /*12490*/  @!P5 LDGSTS.E.BYPASS.LTC128B.128 [R9+0x20400], desc[UR4][R6.64+0x180], !P3 ;  /* 0x204001800609dfae */ /* 0x0001e2000d901d44 */
[----:B------:R-:W-:-:S03]  /*124a0*/  ISETP.GE.AND P5, PT, R5, R2, PT ;  /* 0x000000020500720c */ /* 0x000fc60003fa6270 */
[----:B------:R-:W1:Y:S04]  /*124b0*/  SHFL.IDX PT, R5, R4, 0x1, 0x181f ;  /* 0x00381f0004057f89 */ /* 0x000e6800000e0000 */
[----:B0-----:R-:W0:Y:S06]  /*124c0*/  SHFL.IDX PT, R6, R3, 0x1, 0x181f ;  /* 0x00381f0003067f89 */ /* 0x001e2c00000e0000 */
[----:B-1----:R-:W-:-:S05]  /*124d0*/  @!P5 LEA R5, P4, R10, R5, 0x1 ;  /* 0x000000050a05d211 */ /* 0x002fca00078808ff */
[----:B0-----:R-:W-:-:S04]  /*124e0*/  @!P5 IMAD.X R6, RZ, RZ, R6, P4 ;  /* 0x000000ffff06d224 */ /* 0x001fc800020e0606 */
[----:B------:R-:W-:Y:S02]  /*124f0*/  @!P5 IMAD.MOV.U32 R7, RZ, RZ, R6 ;  /* 0x000000ffff07d224 */ /* 0x000fe400078e0006 */
[----:B------:R-:W-:Y:S02]  /*12500*/  @!P5 IMAD.MOV.U32 R6, RZ, RZ, R5 ;  /* 0x000000ffff06d224 */ /* 0x000fe400078e0005 */
[----:B------:R-:W-:-:S03]  /*12510*/  VIADD R5, R0, 0x20 ;  /* 0x0000002000057836 */ /* 0x000fc60000000000 */
[----:B------:R-:W-:Y:S04]  /*12520*/  @!P5 LDGSTS.E.BYPASS.LTC128B.128 [R9+0x14c00], desc[UR4][R6.64], !P0 ;  /* 0x14c000000609dfae */ /* 0x000fe8000c101d44 */
        /* <DEDUP_REMOVED lines=53> */
[----:B------:R-:W0:Y:S06]  /*12880*/  SHFL.IDX PT, R8, R3, 0x6, 0x181f ;  /* 0x00d81f0003087f89 */ /* 0x000e2c00000e0000 */
[----:B-1----:R-:W-:-:S05]  /*12890*/  @!P5 LEA R5, P4, R10, R5, 0x1 ;  /* 0x000000050a05d211 */ /* 0x002fca00078808ff */
[----:B0-----:R-:W-:-:S04]  /*128a0*/  @!P5 IMAD.X R6, RZ, RZ, R8, P4 ;  /* 0x000000ffff06d224 */ /* 0x001fc800020e0608 */
[----:B------:R-:W-:Y:S02]  /*128b0*/  @!P5 IMAD.MOV.U32 R7, RZ, RZ, R6 ;  /* 0x000000ffff07d224 */ /* 0x000fe400078e0006 */
[----:B------:R-:W-:Y:S02]  /*128c0*/  @!P5 IMAD.MOV.U32 R6, RZ, RZ, R5 ;  /* 0x000000ffff06d224 */ /* 0x000fe400078e0005 */
[----:B------:R0:W1:Y:S04]  /*128d0*/  SHFL.IDX PT, R5, R3, 0x7, 0x181f ;  /* 0x00f81f0003057f89 */ /* 0x00006800000e0000 */
[----:B------:R0:W-:Y:S04]  /*128e0*/  @!P5 LDGSTS.E.BYPASS.LTC128B.128 [R9+0x17400], desc[UR4][R6.64], !P0 ;  /* 0x174000000609dfae */ /* 0x0001e8000c101d44 */
[----:B------:R0:W-:Y:S04]  /*128f0*/  @!P5 LDGSTS.E.BYPASS.LTC128B.128 [R9+0x1b400], desc[UR4][R6.64+0x80], !P1 ;  /* 0x1b4000800609dfae */ /* 0x0001e8000c901d44 */
[----:B------:R0:W-:Y:S04]  /*12900*/  @!P5 LDGSTS.E.BYPASS.LTC128B.128 [R9+0x1f400], desc[UR4][R6.64+0x100], !P2 ;  /* 0x1f4001000609dfae */ /* 0x0001e8000d101d44 */
[----:B------:R0:W-:Y:S04]  /*12910*/  @!P5 LDGSTS.E.BYPASS.LTC128B.128 [R9+0x23400], desc[UR4][R6.64+0x180], !P3 ;  /* 0x234001800609dfae */ /* 0x0001e8000d901d44 */
[----:B------:R0:W2:Y:S02]  /*12920*/  SHFL.IDX PT, R3, R4, 0x7, 0x181f ;  /* 0x00f81f0004037f89 */ /* 0x0000a400000e0000 */
.L_x_388:
[----:B------:R-:W-:Y:S01]  /*12930*/  VIADD R0, R0, 0x70 ;  /* 0x0000007000007836 */ /* 0x000fe20000000000 */
[----:B------:R-:W-:Y:S04]  /*12940*/  BSSY B0, `(.L_x_261) ;  /* 0x000000d000007945 */ /* 0x000fe80003800000 */
[----:B------:R-:W-:-:S13]  /*12950*/  ISETP.GE.AND P4, PT, R0, R2, PT ;  /* 0x000000020000720c */ /* 0x000fda0003f86270 */
[----:B------:R-:W-:Y:S05]  /*12960*/  @P4 BRA `(.L_x_262) ;  /* 0x0000000000284947 */ /* 0x000fea0003800000 */
[----:B--2---:R-:W-:Y:S01]  /*12970*/  LEA R2, P4, R10, R3, 0x1 ;  /* 0x000000030a027211 */ /* 0x004fe200078808ff */
[----:B------:R-:W-:-:S04]  /*12980*/  ULDC.64 UR4, c[0x0][0x208] ;  /* 0x0000820000047ab9 */ /* 0x000fc80000000a00 */
[----:B01----:R-:W-:-:S05]  /*12990*/  IMAD.X R3, RZ, RZ, R5, P4 ;  /* 0x000000ffff037224 */ /* 0x003fca00020e0605 */
[----:B------:R-:W-:Y:S01]  /*129a0*/  @!PT LDS RZ, [RZ] ;  /* 0x00000000fffff984 */ /* 0x000fe20000000800 */
[----:B------:R-:W-:Y:S01]  /*129b0*/  @!PT LDS RZ, [RZ] ;  /* 0x00000000fffff984 */ /* 0x000fe20000000800 */
[----:B------:R-:W-:Y:S01]  /*129c0*/  @!PT LDS RZ, [RZ] ;  /* 0x00000000fffff984 */ /* 0x000fe20000000800 */
[----:B------:R3:W-:Y:S04]  /*129d0*/  LDGSTS.E.BYPASS.LTC128B.128 [R9+0x17c00], desc[UR4][R2.64], !P0 ;  /* 0x17c0000002097fae */ /* 0x0007e8000c101d44 */
[----:B------:R3:W-:Y:S04]  /*129e0*/  LDGSTS.E.BYPASS.LTC128B.128 [R9+0x1bc00], desc[UR4][R2.64+0x80], !P1 ;  /* 0x1bc0008002097fae */ /* 0x0007e8000c901d44 */
[----:B------:R3:W-:Y:S04]  /*129f0*/  LDGSTS.E.BYPASS.LTC128B.128 [R9+0x1fc00], desc[UR4][R2.64+0x100], !P2 ;  /* 0x1fc0010002097fae */ /* 0x0007e8000d101d44 */
[----:B------:R3:W-:Y:S02]  /*12a00*/  LDGSTS.E.BYPASS.LTC128B.128 [R9+0x23c00], desc[UR4][R2.64+0x180], !P3 ;  /* 0x23c0018002097fae */ /* 0x0007e4000d901d44 */
.L_x_262:
[----:B------:R-:W-:Y:S05]  /*12a10*/  BSYNC B0 ;  /* 0x0000000000007941 */ /* 0x000fea0003800000 */
.L_x_261:
[----:B------:R-:W-:Y:S01]  /*12a20*/  NOP ;  /* 0x0000000000007918 */ /* 0x000fe20000000000 */
[----:B------:R-:W-:Y:S01]  /*12a30*/  PLOP3.LUT P0, PT, PT, PT, PT, 0x80, 0x0 ;  /* 0x000000000000781c */ /* 0x000fe20003f0f070 */
[----:B0-----:R-:W-:-:S12]  /*12a40*/  VIADD R6, R18, 0x38800 ;  /* 0x0003880012067836 */ /* 0x001fd80000000000 */
.L_x_263:
[----:B------:R-:W-:Y:S02]  /*12a50*/  PLOP3.LUT P1, PT, P1, P0, PT, 0xa2, 0x0 ;  /* 0x000000000000781c */ /* 0x000fe40000f21472 */
[----:B------:R-:W-:-:S08]  /*12a60*/  @P0 R2UR P1, UR4, R18 ;  /* 0x00000000120402ca */ /* 0x000fd00000020000 */
[----:B------:R-:W-:-:S05]  /*12a70*/  @P0 PLOP3.LUT P0, PT, P1, PT, PT, 0x80, 0x0 ;  /* 0x000000000000081c */ /* 0x000fca0000f0f070 */
[----:B------:R-:W-:Y:S01]  /*12a80*/  @!P1 SYNCS.ARRIVE.TRANS64.RED.A0T1 RZ, [UR4+0x38800], RZ ;  /* 0x038800ffffff99a7 */ /* 0x000fe20008200404 */
[----:B------:R-:W-:Y:S07]  /*12a90*/  @!P1 ARRIVES.LDGSTSBAR.64.TRANSCNT [UR4+0x38800] ;  /* 0x03880000ff0099b0 */ /* 0x000fee0008000a84 */
[----:B------:R-:W-:Y:S05]  /*12aa0*/  @P0 BRA.U.ANY `(.L_x_263) ;  /* 0xfffffffd00e80947 */ /* 0x000fea000393ffff */
[----:B---3--:R-:W3:Y:S02]  /*12ab0*/  LDL.LU R2, [R1+0x48] ;  /* 0x0000480001027983 */ /* 0x008ee40000300800 */
[----:B---3--:R-:W-:-:S05]  /*12ac0*/  VIADD R2, R2, 0x1 ;  /* 0x0000000102027836 */ /* 0x008fca0000000000 */
[----:B------:R0:W-:Y:S01]  /*12ad0*/  STL [R1+0x48], R2 ;  /* 0x0000480201007387 */ /* 0x0001e20000100800 */
[----:B------:R-:W-:-:S04]  /*12ae0*/  LEA.HI R0, R2, R2, RZ, 0x1 ;  /* 0x0000000202007211 */ /* 0x000fc800078f08ff */
[----:B------:R-:W-:-:S05]  /*12af0*/  LOP3.LUT R0, R0, 0xfffffffe, RZ, 0xc0, !PT ;  /* 0xfffffffe00007812 */ /* 0x000fca00078ec0ff */
[----:B------:R-:W-:-:S05]  /*12b00*/  IMAD.IADD R0, R2, 0x1, -R0 ;  /* 0x0000000102007824 */ /* 0x000fca00078e0a00 */
[----:B------:R-:W-:Y:S01]  /*12b10*/  SHF.L.U32 R0, R0, 0x1f, RZ ;  /* 0x0000001f00007819 */ /* 0x000fe200000006ff */
[----:B------:R-:W-:Y:S01]  /*12b20*/  NOP ;  /* 0x0000000000007918 */ /* 0x000fe20000000000 */
[----:B------:R0:W-:Y:S01]  /*12b30*/  SYNCS.ARRIVE.TRANS64.A1T0 RZ, [R18+URZ+0x38800], RZ ;  /* 0x038800ff12ff79a7 */ /* 0x0001e2000810003f */
[----:B------:R-:W-:Y:S01]  /*12b40*/  BSSY B0, `(.L_x_264) ;  /* 0x0000003000007945 */ /* 0x000fe20003800000 */
[----:B------:R-:W3:Y:S03]  /*12b50*/  SYNCS.PHASECHK.TRANS64.TRYWAIT P0, [R18+URZ+0x38820], R0 ;  /* 0x03882000120075a7 */ /* 0x000ee6000800017f */
[----:B0--3--:R-:W-:Y:S05]  /*12b60*/  @!P0 BRA `(.L_x_265) ;  /* 0x0000005000b88947 */ /* 0x009fea0003800000 */
.L_x_389:
[----:B------:R-:W-:Y:S05]  /*12b70*/  BSYNC B0 ;  /* 0x0000000000007941 */ /* 0x000fea0003800000 */
.L_x_264:
[----:B------:R-:W0:Y:S04]  /*12b80*/  LDL R2, [R1+0x38] ;  /* 0x0000380001027983 */ /* 0x000e280000100800 */
[----:B--2---:R-:W2:Y:S01]  /*12b90*/  LDL R3, [R1+0x28] ;  /* 0x0000280001037983 */ /* 0x004ea20000100800 */
[----:B------:R-:W-:Y:S01]  /*12ba0*/  BSSY B0, `(.L_x_266) ;  /* 0x00002a3000007945 */ /* 0x000fe20003800000 */
[----:B0-----:R-:W-:-:S05]  /*12bb0*/  VIADD R0, R2, 0xfffffffe ;  /* 0xfffffffe02007836 */ /* 0x001fca0000000000 */
[----:B--2---:R-:W-:-:S13]  /*12bc0*/  ISETP.GE.AND P0, PT, R0, R3, PT ;  /* 0x000000030000720c */ /* 0x004fda0003f06270 */
[----:B------:R-:W-:Y:S05]  /*12bd0*/  @!P0 BRA `(.L_x_267) ;  /* 0x00000028007c8947 */ /* 0x000fea0003800000 */
[----:B------:R-:W2:Y:S04]  /*12be0*/  LDL.LU R2, [R1+0x58] ;  /* 0x0000580001027983 */ /* 0x000ea80000300800 */
[----:B-1----:R-:W3:Y:S04]  /*12bf0*/  LDL.LU R5, [R1+0x34] ;  /* 0x0000340001057983 */ /* 0x002ee80000300800 */
[----:B------:R-:W4:Y:S01]  /*12c00*/  LDL.LU R4, [R1+0x44] ;  /* 0x0000440001047983 */ /* 0x000f220000300800 */
[----:B------:R-:W-:Y:S01]  /*12c10*/  LOP3.LUT R10, RZ, R3, RZ, 0x33, !PT ;  /* 0x00000003ff0a7212 */ /* 0x000fe200078e33ff */
[----:B------:R-:W-:Y:S01]  /*12c20*/  BSSY B2, `(.L_x_268) ;  /* 0x00000e5000027945 */ /* 0x000fe20003800000 */
[----:B--2---:R-:W-:-:S04]  /*12c30*/  VIADD R2, R2, 0x1 ;  /* 0x0000000102027836 */ /* 0x004fc80000000000 */
[----:B---3--:R-:W-:-:S05]  /*12c40*/  IMAD R2, R2, R5, RZ ;  /* 0x0000000502027224 */ /* 0x008fca00078e02ff */
[----:B----4-:R-:W-:-:S05]  /*12c50*/  VIMNMX R8, R4, R2, PT ;  /* 0x0000000204087248 */ /* 0x010fca0003fe0100 */
[----:B------:R-:W-:-:S05]  /*12c60*/  IMAD.MOV R2, RZ, RZ, -R8 ;  /* 0x000000ffff027224 */ /* 0x000fca00078e0a08 */
[----:B------:R-:W-:-:S05]  /*12c70*/  VIADDMNMX R10, R2, 0x1, R10, !PT ;  /* 0x00000001020a7846 */ /* 0x000fca000780010a */
[----:B------:R-:W-:-:S05]  /*12c80*/  IMAD.IADD R2, R8, 0x1, R10 ;  /* 0x0000000108027824 */ /* 0x000fca00078e020a */
[----:B------:R-:W-:-:S04]  /*12c90*/  LOP3.LUT R2, R2, 0x1, RZ, 0xc0, !PT ;  /* 0x0000000102027812 */ /* 0x000fc800078ec0ff */
[----:B------:R-:W-:-:S13]  /*12ca0*/  ISETP.NE.U32.AND P0, PT, R2, 0x1, PT ;  /* 0x000000010200780c */ /* 0x000fda0003f05070 */
[----:B------:R-:W-:Y:S05]  /*12cb0*/  @P0 BRA `(.L_x_269) ;  /* 0x0000000c006c0947 */ /* 0x000fea0003800000 */
[----:B------:R-:W2:Y:S04]  /*12cc0*/  LDL R4, [R1+0x20] ;  /* 0x0000200001047983 */ /* 0x000ea80000100800 */
[----:B------:R-:W3:Y:S01]  /*12cd0*/  LDL R3, [R1+0x14] ;  /* 0x0000140001037983 */ /* 0x000ee20000100800 */
[----:B------:R-:W-:Y:S01]  /*12ce0*/  VIADD R9, R19, 0x1 ;  /* 0x0000000113097836 */ /* 0x000fe20000000000 */
[----:B------:R-:W-:Y:S04]  /*12cf0*/  BSSY B1, `(.L_x_270) ;  /* 0x00000d3000017945 */ /* 0x000fe80003800000 */
[----:B------:R-:W-:-:S04]  /*12d00*/  ISETP.NE.AND P0, PT, R9, 0x2, PT ;  /* 0x000000020900780c */ /* 0x000fc80003f05270 */
[----:B------:R-:W-:Y:S02]  /*12d10*/  SEL R11, RZ, 0x1, P0 ;  /* 0x00000001ff0b7807 */ /* 0x000fe40000000000 */
[----:B------:R-:W-:Y:S02]  /*12d20*/  SEL R9, R9, RZ, P0 ;  /* 0x000000ff09097207 */ /* 0x000fe40000000000 */
[----:B--2---:R-:W-:Y:S02]  /*12d30*/  ISETP.NE.AND P1, PT, R4, RZ, PT ;  /* 0x000000ff0400720c */ /* 0x004fe40003f25270 */
[----:B---3--:R-:W-:-:S11]  /*12d40*/  LOP3.LUT R11, R3, R11, RZ, 0x3c, !PT ;  /* 0x0000000b030b7212 */ /* 0x008fd600078e3cff */
[----:B------:R-:W-:Y:S05]  /*12d50*/  @!P1 BRA `(.L_x_271) ;  /* 0x0000000c00309947 */ /* 0x000fea0003800000 */
[----:B------:R-:W-:Y:S01]  /*12d60*/  ULDC.64 UR4, c[0x0][0x418] ;  /* 0x0001060000047ab9 */ /* 0x000fe20000000a00 */
[----:B------:R-:W-:Y:S01]  /*12d70*/  IMAD.MOV.U32 R5, RZ, RZ, R17 ;  /* 0x000000ffff057224 */ /* 0x000fe200078e0011 */
[----:B------:R-:W-:-:S04]  /*12d80*/  ISETP.NE.U32.AND P0, PT, RZ, UR4, PT ;  /* 0x00000004ff007c0c */ /* 0x000fc8000bf05070 */
[----:B------:R-:W-:-:S13]  /*12d90*/  ISETP.NE.AND.EX P0, PT, RZ, UR5, PT, P0 ;  /* 0x00000005ff007c0c */ /* 0x000fda000bf05300 */
[----:B------:R-:W-:Y:S05]  /*12da0*/  @!P0 BRA `(.L_x_272) ;  /* 0x0000000000508947 */ /* 0x000fea0003800000 */
[----:B------:R-:W2:Y:S01]  /*12db0*/  LDL R12, [R1+0x1c] ;  /* 0x00001c00010c7983 */ /* 0x000ea20000100800 */
[----:B------:R-:W0:Y:S01]  /*12dc0*/  LDC R5, c[0x0][0x43c] ;  /* 0x00010f00ff057b82 */ /* 0x000e220000000800 */
[----:B------:R-:W-:Y:S02]  /*12dd0*/  ULDC.64 UR6, c[0x0][0x428] ;  /* 0x00010a0000067ab9 */ /* 0x000fe40000000a00 */
[----:B------:R-:W3:Y:S01]  /*12de0*/  LDL R7, [R1+0x10] ;  /* 0x0000100001077983 */ /* 0x000ee20000100800 */
        /* <DEDUP_REMOVED lines=9> */
[----:B--2---:R-:W-:-:S04]  /*12e80*/  IMAD R4, R12, UR6, RZ ;  /* 0x000000060c047c24 */ /* 0x004fc8000f8e02ff */
[C---:B---3--:R-:W-:Y:S02]  /*12e90*/  IMAD R4, R7.reuse, UR7, R4 ;  /* 0x0000000707047c24 */ /* 0x048fe4000f8e0204 */
[----:B------:R-:W-:-:S04]  /*12ea0*/  IMAD.WIDE.U32 R2, R7, UR6, R2 ;  /* 0x0000000607027c25 */ /* 0x000fc8000f8e0002 */
[----:B------:R-:W-:Y:S01]  /*12eb0*/  IMAD.IADD R3, R4, 0x1, R3 ;  /* 0x0000000104037824 */ /* 0x000fe200078e0203 */
[----:B------:R-:W-:-:S04]  /*12ec0*/  LEA R4, P0, R2, UR4, 0x2 ;  /* 0x0000000402047c11 */ /* 0x000fc8000f8010ff */
[----:B------:R-:W-:-:S06]  /*12ed0*/  LEA.HI.X R5, R2, UR5, R3, 0x2, P0 ;  /* 0x0000000502057c11 */ /* 0x000fcc00080f1403 */
[----:B------:R0:W5:Y:S03]  /*12ee0*/  LDG.E R5, desc[UR8][R4.64] ;  /* 0x0000000804057981 */ /* 0x000166000c1e1900 */
.L_x_272:
[----:B------:R-:W-:Y:S01]  /*12ef0*/  IMAD R3, R9, 0x8, R18 ;  /* 0x0000000809037824 */ /* 0x000fe200078e0212 */
[----:B------:R-:W-:Y:S01]  /*12f00*/  SHF.L.U32 R2, R11, 0x1f, RZ ;  /* 0x0000001f0b027819 */ /* 0x000fe200000006ff */
[----:B------:R-:W-:Y:S03]  /*12f10*/  BSSY B3, `(.L_x_273) ;  /* 0x0000003000037945 */ /* 0x000fe60003800000 */
[----:B------:R-:W1:Y:S02]  /*12f20*/  SYNCS.PHASECHK.TRANS64.TRYWAIT P0, [R3+URZ+0x38840], R2 ;  /* 0x03884002030075a7 */ /* 0x000e64000800017f */
[----:B-1----:R-:W-:Y:S05]  /*12f30*/  @!P0 BRA `(.L_x_274) ;  /* 0x0000004c00d88947 */ /* 0x002fea0003800000 */
.L_x_390:
[----:B------:R-:W-:Y:S05]  /*12f40*/  BSYNC B3 ;  /* 0x0000000000037941 */ /* 0x000fea0003800000 */
.L_x_273:
[----:B0-----:R-:W0:Y:S01]  /*12f50*/  S2R R4, SR_TID.X ;  /* 0x0000000000047919 */ /* 0x001e220000002100 */
[----:B------:R-:W-:Y:S01]  /*12f60*/  BSSY B3, `(.L_x_275) ;  /* 0x000000b000037945 */ /* 0x000fe20003800000 */
[----:B0-----:R-:W-:-:S04]  /*12f70*/  LOP3.LUT R4, R4, 0x7f, RZ, 0xc0, !PT ;  /* 0x0000007f04047812 */ /* 0x001fc800078ec0ff */
[----:B------:R-:W-:-:S13]  /*12f80*/  ISETP.NE.AND P1, PT, R4, RZ, PT ;  /* 0x000000ff0400720c */ /* 0x000fda0003f25270 */
[----:B------:R-:W-:Y:S05]  /*12f90*/  @P1 BRA `(.L_x_276) ;  /* 0x00000000001c1947 */ /* 0x000fea0003800000 */
[----:B------:R-:W0:Y:S01]  /*12fa0*/  S2R R4, SR_TID.X ;  /* 0x0000000000047919 */ /* 0x000e220000002100 */
[----:B-1----:R-:W-:-:S04]  /*12fb0*/  IMAD.MOV.U32 R2, RZ, RZ, 0xa000 ;  /* 0x0000a000ff027424 */ /* 0x002fc800078e00ff */
[----:B------:R2:W-:Y:S01]  /*12fc0*/  SYNCS.ARRIVE.TRANS64 RZ, [R3+URZ+0x38830], R2 ;  /* 0x0388300203ff79a7 */ /* 0x0005e2000800003f */
[----:B0-----:R-:W-:-:S04]  /*12fd0*/  LOP3.LUT R4, R4, 0x1f, RZ, 0xc0, !PT ;  /* 0x0000001f04047812 */ /* 0x001fc800078ec0ff */
[----:B------:R-:W-:-:S13]  /*12fe0*/  ISETP.NE.AND P0, PT, R4, RZ, PT ;  /* 0x000000ff0400720c */ /* 0x000fda0003f05270 */
[----:B--2---:R-:W-:Y:S05]  /*12ff0*/  @!P0 BRA `(.L_x_276) ;  /* 0x0000000000048947 */ /* 0x004fea0003800000 */
[----:B------:R-:W-:Y:S01]  /*13000*/  BPT.TRAP 0x1 ;  /* 0x000000040000795c */ /* 0x000fe20000300000 */
.L_x_276:
[----:B------:R-:W-:Y:S05]  /*13010*/  BSYNC B3 ;  /* 0x0000000000037941 */ /* 0x000fea0003800000 */
.L_x_275:
[----:B-1----:R-:W2:Y:S01]  /*13020*/  LDL R2, [R1+0x18] ;  /* 0x0000180001027983 */ /* 0x002ea20000100800 */
[----:B------:R-:W-:Y:S01]  /*13030*/  IMAD.MOV.U32 R14, RZ, RZ, RZ ;  /* 0x000000ffff0e7224 */ /* 0x000fe200078e00ff */
[----:B------:R-:W-:Y:S01]  /*13040*/  UIADD3 UR4, UP0, UR36, 0x370, URZ ;  /* 0x0000037024047890 */ /* 0x000fe2000ff1e03f */
[----:B------:R-:W-:Y:S01]  /*13050*/  IMAD R4, R9, 0xa000, R18 ;  /* 0x0000a00009047824 */ /* 0x000fe200078e0212 */
[----:B------:R-:W-:Y:S01]  /*13060*/  PLOP3.LUT P0, PT, PT, PT, PT, 0x80, 0x0 ;  /* 0x000000000000781c */ /* 0x000fe20003f0f070 */
[----:B------:R-:W-:Y:S01]  /*13070*/  VIADD R3, R3, 0x38830 ;  /* 0x0003883003037836 */ /* 0x000fe20000000000 */
[----:B------:R-:W-:Y:S01]  /*13080*/  R2UR UR10, R14 ;  /* 0x000000000e0a72ca */ /* 0x000fe200000e0000 */
[----:B------:R-:W-:Y:S01]  /*13090*/  VIADD R7, R4, 0x24400 ;  /* 0x0002440004077836 */ /* 0x000fe20000000000 */
[----:B------:R-:W-:Y:S01]  /*130a0*/  UIADD3.X UR5, URZ, UR37, URZ, UP0, !UPT ;  /* 0x000000253f057290 */ /* 0x000fe200087fe43f */
[----:B------:R-:W-:Y:S01]  /*130b0*/  UMOV UR6, 0x0 ;  /* 0x0000000000067882 */ /* 0x000fe20000000000 */
[----:B------:R-:W-:Y:S01]  /*130c0*/  UMOV UR7, 0x14f00000 ;  /* 0x14f0000000077882 */ /* 0x000fe20000000000 */
[----:B--2---:R-:W-:-:S10]  /*130d0*/  IMAD R2, R0, 0x50, R2 ;  /* 0x0000005000027824 */ /* 0x004fd400078e0202 */
.L_x_277:
[----:B------:R-:W-:-:S13]  /*130e0*/  @P0 ELECT P2, URZ, PT ;  /* 0x00000000003f082f */ /* 0x000fda0003840000 */
[----:B-----5:R-:W-:Y:S02]  /*130f0*/  @P2 R2UR UR13, R5 ;  /* 0x00000000050d22ca */ /* 0x020fe400000e0000 */
[----:B------:R-:W-:Y:S02]  /*13100*/  @P2 R2UR UR12, R16 ;  /* 0x00000000100c22ca */ /* 0x000fe400000e0000 */
[----:B------:R-:W-:Y:S02]  /*13110*/  @P2 R2UR UR11, R2 ;  /* 0x00000000020b22ca */ /* 0x000fe400000e0000 */
[----:B------:R-:W-:Y:S02]  /*13120*/  @P2 R2UR UR9, R3 ;  /* 0x00000000030922ca */ /* 0x000fe400000e0000 */
[----:B------:R-:W-:Y:S02]  /*13130*/  @P2 R2UR UR8, R7 ;  /* 0x00000000070822ca */ /* 0x000fe400000e0000 */
[----:B------:R-:W-:-:S02]  /*13140*/  @P2 PLOP3.LUT P0, PT, P2, PT, PT, 0x8, 0x0 ;  /* 0x000000000000281c */ /* 0x000fc4000170e170 */
[----:B------:R-:W-:-:S09]  /*13150*/  PLOP3.LUT P2, PT, PT, PT, PT, 0x8, 0x0 ;  /* 0x000000000000781c */ /* 0x000fd20003f4e170 */
[----:B------:R0:W-:Y:S02]  /*13160*/  UTMALDG.4D [UR8], [UR4], desc[UR6] ;  /* 0x00000608040075b4 */ /* 0x0001e40008019000 */
[----:B0-----:R-:W-:Y:S05]  /*13170*/  @P0 BRA.U.ANY `(.L_x_277) ;  /* 0xfffffffd00d80947 */ /* 0x001fea000393ffff */
[----:B------:R-:W-:Y:S01]  /*13180*/  IMAD.MOV.U32 R21, RZ, RZ, 0x40 ;  /* 0x00000040ff157424 */ /* 0x000fe200078e00ff */
[----:B------:R-:W-:Y:S01]  /*13190*/  PLOP3.LUT P0, PT, PT, PT, PT, 0x80, 0x0 ;  /* 0x000000000000781c */ /* 0x000fe20003f0f070 */
[----:B------:R-:W-:Y:S01]  /*131a0*/  VIADD R7, R4, 0x26c00 ;  /* 0x00026c0004077836 */ /* 0x000fe20000000000 */
[----:B------:R-:W-:Y:S01]  /*131b0*/  UMOV UR6, 0x0 ;  /* 0x0000000000067882 */ /* 0x000fe20000000000 */
[----:B------:R-:W-:Y:S01]  /*131c0*/  UMOV UR7, 0x14f00000 ;  /* 0x14f0000000077882 */ /* 0x000fe20000000000 */
[----:B------:R-:W-:-:S15]  /*131d0*/  R2UR UR10, R21 ;  /* 0x00000000150a72ca */ /* 0x000fde00000e0000 */
.L_x_278:
[----:B------:R-:W-:-:S13]  /*131e0*/  @P0 ELECT P2, URZ, PT ;  /* 0x00000000003f082f */ /* 0x000fda0003840000 */
[----:B------:R-:W-:Y:S02]  /*131f0*/  @P2 R2UR UR13, R5 ;  /* 0x00000000050d22ca */ /* 0x000fe400000e0000 */
        /* <DEDUP_REMOVED lines=14> */
.L_x_279:
        /* <DEDUP_REMOVED lines=16> */
.L_x_280:
        /* <DEDUP_REMOVED lines=10> */
[----:B------:R-:W2:Y:S01]  /*13480*/  LDL.LU R7, [R1+0x14] ;  /* 0x0000140001077983 */ /* 0x000ea20000300800 */
[----:B------:R-:W-:Y:S01]  /*13490*/  IMAD R3, R19, 0x8, R6 ;  /* 0x0000000813037824 */ /* 0x000fe200078e0206 */
[----:B------:R-:W-:Y:S01]  /*134a0*/  BSSY B3, `(.L_x_281) ;  /* 0x0000004000037945 */ /* 0x000fe20003800000 */
[----:B--2---:R-:W-:-:S04]  /*134b0*/  SHF.L.U32 R2, R7, 0x1f, RZ ;  /* 0x0000001f07027819 */ /* 0x004fc800000006ff */
[----:B------:R-:W0:Y:S02]  /*134c0*/  SYNCS.PHASECHK.TRANS64.TRYWAIT P0, [R3+URZ+0x60], R2 ;  /* 0x00006002030075a7 */ /* 0x000e24000800017f */
[----:B0-----:R-:W-:Y:S05]  /*134d0*/  @!P0 BRA `(.L_x_282) ;  /* 0x0000004800848947 */ /* 0x001fea0003800000 */
.L_x_391:
[----:B------:R-:W-:Y:S05]  /*134e0*/  BSYNC B3 ;  /* 0x0000000000037941 */ /* 0x000fea0003800000 */
.L_x_281:
[----:B------:R-:W-:Y:S01]  /*134f0*/  BSSY B3, `(.L_x_283) ;  /* 0x000000c000037945 */ /* 0x000fe20003800000 */
[----:B------:R-:W-:Y:S02]  /*13500*/  IMAD.MOV.U32 R12, RZ, RZ, 0x0 ;  /* 0x00000000ff0c7424 */ /* 0x000fe400078e00ff */
[----:B------:R-:W-:Y:S01]  /*13510*/  IMAD.MOV.U32 R13, RZ, RZ, 0x14f00000 ;  /* 0x14f00000ff0d7424 */ /* 0x000fe200078e00ff */
[----:B------:R-:W-:Y:S06]  /*13520*/  @P1 BRA `(.L_x_284) ;  /* 0x0000000000201947 */ /* 0x000fec0003800000 */
[----:B------:R-:W1:Y:S01]  /*13530*/  S2R R4, SR_TID.X ;  /* 0x0000000000047919 */ /* 0x000e620000002100 */
[----:B0-----:R-:W-:Y:S02]  /*13540*/  IMAD R2, R19, 0x8, R18 ;  /* 0x0000000813027824 */ /* 0x001fe400078e0212 */
[----:B------:R-:W-:-:S04]  /*13550*/  IMAD.MOV.U32 R3, RZ, RZ, 0xa000 ;  /* 0x0000a000ff037424 */ /* 0x000fc800078e00ff */
[----:B------:R2:W-:Y:S01]  /*13560*/  SYNCS.ARRIVE.TRANS64 RZ, [R2+URZ+0x38850], R3 ;  /* 0x0388500302ff79a7 */ /* 0x0005e2000800003f */
[----:B-1----:R-:W-:-:S04]  /*13570*/  LOP3.LUT R4, R4, 0x1f, RZ, 0xc0, !PT ;  /* 0x0000001f04047812 */ /* 0x002fc800078ec0ff */
[----:B------:R-:W-:-:S13]  /*13580*/  ISETP.NE.AND P0, PT, R4, RZ, PT ;  /* 0x000000ff0400720c */ /* 0x000fda0003f05270 */
[----:B--2---:R-:W-:Y:S05]  /*13590*/  @!P0 BRA `(.L_x_284) ;  /* 0x0000000000048947 */ /* 0x004fea0003800000 */
[----:B------:R-:W-:Y:S01]  /*135a0*/  BPT.TRAP 0x1 ;  /* 0x000000040000795c */ /* 0x000fe20000300000 */
.L_x_284:
[----:B------:R-:W-:Y:S05]  /*135b0*/  BSYNC B3 ;  /* 0x0000000000037941 */ /* 0x000fea0003800000 */
.L_x_283:
[----:B------:R-:W2:Y:S04]  /*135c0*/  LDL R7, [R1+0x18] ;  /* 0x0000180001077983 */ /* 0x000ea80000100800 */
[----:B------:R-:W2:Y:S01]  /*135d0*/  LDL.LU R4, [R1+0x8] ;  /* 0x0000080001047983 */ /* 0x000ea20000300800 */
[----:B------:R-:W-:Y:S01]  /*135e0*/  R2UR UR10, R14 ;  /* 0x000000000e0a72ca */ /* 0x000fe200000e0000 */
[C-C-:B0-----:R-:W-:Y:S01]  /*135f0*/  IMAD R3, R19.reuse, 0x8, R18.reuse ;  /* 0x0000000813037824 */ /* 0x141fe200078e0212 */
[----:B------:R-:W-:Y:S01]  /*13600*/  R2UR UR6, R12 ;  /* 0x000000000c0672ca */ /* 0x000fe200000e0000 */
[----:B------:R-:W-:Y:S01]  /*13610*/  IMAD R2, R19, 0xa000, R18 ;  /* 0x0000a00013027824 */ /* 0x000fe200078e0212 */
[----:B------:R-:W-:Y:S01]  /*13620*/  R2UR UR7, R13 ;  /* 0x000000000d0772ca */ /* 0x000fe200000e0000 */
[----:B------:R-:W-:Y:S01]  /*13630*/  UIADD3 UR4, UP0, UR36, 0x470, URZ ;  /* 0x0000047024047890 */ /* 0x000fe2000ff1e03f */
[----:B------:R-:W-:Y:S01]  /*13640*/  PLOP3.LUT P0, PT, PT, PT, PT, 0x80, 0x0 ;  /* 0x000000000000781c */ /* 0x000fe20003f0f070 */
[----:B------:R-:W-:-:S02]  /*13650*/  VIADD R3, R3, 0x38850 ;  /* 0x0003885003037836 */ /* 0x000fc40000000000 */
[----:B------:R-:W-:Y:S01]  /*13660*/  UIADD3.X UR5, URZ, UR37, URZ, UP0, !UPT ;  /* 0x000000253f057290 */ /* 0x000fe200087fe43f */
[----:B--2---:R-:W-:Y:S02]  /*13670*/  IMAD R4, R4, 0x50, R7 ;  /* 0x0000005004047824 */ /* 0x004fe400078e0207 */
[----:B------:R-:W-:-:S09]  /*13680*/  VIADD R7, R2, 0x400 ;  /* 0x0000040002077836 */ /* 0x000fd20000000000 */
.L_x_285:
        /* <DEDUP_REMOVED lines=10> */
[----:B------:R-:W-:Y:S01]  /*13730*/  R2UR UR10, R21 ;  /* 0x00000000150a72ca */ /* 0x000fe200000e0000 */
[----:B------:R-:W-:Y:S01]  /*13740*/  VIADD R7, R2, 0x2c00 ;  /* 0x00002c0002077836 */ /* 0x000fe20000000000 */
[----:B------:R-:W-:Y:S02]  /*13750*/  R2UR UR6, R12 ;  /* 0x000000000c0672ca */ /* 0x000fe400000e0000 */
[----:B------:R-:W-:Y:S02]  /*13760*/  R2UR UR7, R13 ;  /* 0x000000000d0772ca */ /* 0x000fe400000e0000 */
[----:B------:R-:W-:-:S13]  /*13770*/  PLOP3.LUT P0, PT, PT, PT, PT, 0x80, 0x0 ;  /* 0x000000000000781c */ /* 0x000fda0003f0f070 */
.L_x_286:
        /* <DEDUP_REMOVED lines=15> */
.L_x_287:
        /* <DEDUP_REMOVED lines=15> */
.L_x_288:
        /* <DEDUP_REMOVED lines=10> */
[----:B------:R0:W-:Y:S01]  /*13a00*/  STL [R1+0x8], R0 ;  /* 0x0000080001007387 */ /* 0x0001e20000100800 */
[----:B------:R-:W-:-:S07]  /*13a10*/  IMAD.MOV.U32 R17, RZ, RZ, R5 ;  /* 0x000000ffff117224 */ /* 0x000fce00078e0005 */
.L_x_271:
[----:B------:R-:W-:Y:S05]  /*13a20*/  BSYNC B1 ;  /* 0x0000000000017941 */ /* 0x000fea0003800000 */
.L_x_270:
[----:B0-----:R-:W2:Y:S01]  /*13a30*/  LDL.LU R0, [R1+0x38] ;  /* 0x0000380001007983 */ /* 0x001ea20000300800 */
[----:B------:R-:W-:-:S03]  /*13a40*/  IMAD.MOV.U32 R19, RZ, RZ, R9 ;  /* 0x000000ffff137224 */ /* 0x000fc600078e0009 */
[----:B------:R0:W-:Y:S02]  /*13a50*/  STL [R1+0x14], R11 ;  /* 0x0000140b01007387 */ /* 0x0001e40000100800 */
[----:B0-2---:R-:W-:-:S07]  /*13a60*/  VIADD R0, R0, 0xfffffffd ;  /* 0xfffffffd00007836 */ /* 0x005fce0000000000 */
.L_x_269:
[----:B------:R-:W-:Y:S05]  /*13a70*/  BSYNC B2 ;  /* 0x0000000000027941 */ /* 0x000fea0003800000 */
.L_x_268:
[----:B------:R-:W-:Y:S01]  /*13a80*/  VIADD R10, R10, 0xfffffffe ;  /* 0xfffffffe0a0a7836 */ /* 0x000fe20000000000 */
[----:B------:R-:W-:-:S04]  /*13a90*/  LOP3.LUT R8, RZ, R8, RZ, 0x33, !PT ;  /* 0x00000008ff087212 */ /* 0x000fc800078e33ff */
[----:B------:R-:W-:-:S13]  /*13aa0*/  ISETP.NE.AND P0, PT, R10, R8, PT ;  /* 0x000000080a00720c */ /* 0x000fda0003f05270 */
[----:B------:R-:W-:Y:S05]  /*13ab0*/  @!P0 BRA `(.L_x_267) ;  /* 0x0000001800c48947 */ /* 0x000fea0003800000 */
[----:B------:R-:W-:-:S07]  /*13ac0*/  IMAD.MOV.U32 R9, RZ, RZ, R17 ;  /* 0x000000ffff097224 */ /* 0x000fce00078e0011 */
.L_x_327:
[----:B------:R-:W2:Y:S04]  /*13ad0*/  LDL R3, [R1+0x20] ;  /* 0x0000200001037983 */ /* 0x000ea80000100800 */
[----:B------:R-:W3:Y:S01]  /*13ae0*/  LDL R2, [R1+0x14] ;  /* 0x0000140001027983 */ /* 0x000ee20000100800 */
[----:B------:R-:W-:Y:S01]  /*13af0*/  VIADD R4, R19, 0x1 ;  /* 0x0000000113047836 */ /* 0x000fe20000000000 */
[----:B------:R-:W-:Y:S05]  /*13b00*/  YIELD ;  /* 0x0000000000007946 */ /* 0x000fea0003800000 */
[----:B------:R-:W-:Y:S01]  /*13b10*/  ISETP.NE.AND P0, PT, R4, 0x2, PT ;  /* 0x000000020400780c */ /* 0x000fe20003f05270 */
[----:B------:R-:W-:Y:S03]  /*13b20*/  BSSY B1, `(.L_x_289) ;  /* 0x00000d0000017945 */ /* 0x000fe60003800000 */
[----:B------:R-:W-:-:S02]  /*13b30*/  SEL R5, RZ, 0x1, P0 ;  /* 0x00000001ff057807 */ /* 0x000fc40000000000 */
[----:B------:R-:W-:Y:S02]  /*13b40*/  SEL R4, R4, RZ, P0 ;  /* 0x000000ff04047207 */ /* 0x000fe40000000000 */
[----:B--2---:R-:W-:Y:S02]  /*13b50*/  ISETP.NE.AND P1, PT, R3, RZ, PT ;  /* 0x000000ff0300720c */ /* 0x004fe40003f25270 */
[----:B---3--:R-:W-:-:S11]  /*13b60*/  LOP3.LUT R5, R2, R5, RZ, 0x3c, !PT ;  /* 0x0000000502057212 */ /* 0x008fd600078e3cff */
[----:B01----:R-:W-:Y:S05]  /*13b70*/  @!P1 BRA `(.L_x_290) ;  /* 0x0000000c00289947 */ /* 0x003fea0003800000 */
        /* <DEDUP_REMOVED lines=14> */
[----:B------:R-:W-:-:S04]  /*13c60*/  @P0 SHF.R.U32.HI R2, RZ, R3, R7 ;  /* 0x00000003ff020219 */ /* 0x000fc80000011607 */
[--C-:B------:R-:W-:Y:S01]  /*13c70*/  SHF.R.S32.HI R3, RZ, 0x1f, R2.reuse ;  /* 0x0000001fff037819 */ /* 0x100fe20000011402 */
[----:B------:R-:W-:-:S04]  /*13c80*/  IMAD.MOV R7, RZ, RZ, -R2 ;  /* 0x000000ffff077224 */ /* 0x000fc800078e0a02 */
[----:B------:R-:W-:Y:S02]  /*13c90*/  IMAD R7, R8, R7, R0 ;  /* 0x0000000708077224 */ /* 0x000fe400078e0200 */
[----:B--2---:R-:W-:-:S04]  /*13ca0*/  IMAD R8, R11, UR6, RZ ;  /* 0x000000060b087c24 */ /* 0x004fc8000f8e02ff */
[C---:B---3--:R-:W-:Y:S02]  /*13cb0*/  IMAD R8, R10.reuse, UR7, R8 ;  /* 0x000000070a087c24 */ /* 0x048fe4000f8e0208 */
[----:B------:R-:W-:-:S04]  /*13cc0*/  IMAD.WIDE.U32 R2, R10, UR6, R2 ;  /* 0x000000060a027c25 */ /* 0x000fc8000f8e0002 */
[----:B------:R-:W-:Y:S01]  /*13cd0*/  IMAD.IADD R3, R8, 0x1, R3 ;  /* 0x0000000108037824 */ /* 0x000fe200078e0203 */
[----:B------:R-:W-:-:S04]  /*13ce0*/  LEA R8, P0, R2, UR4, 0x2 ;  /* 0x0000000402087c11 */ /* 0x000fc8000f8010ff */
[----:B------:R-:W-:-:S06]  /*13cf0*/  LEA.HI.X R9, R2, UR5, R3, 0x2, P0 ;  /* 0x0000000502097c11 */ /* 0x000fcc00080f1403 */
[----:B------:R0:W5:Y:S03]  /*13d00*/  LDG.E R9, desc[UR8][R8.64] ;  /* 0x0000000808097981 */ /* 0x000166000c1e1900 */
.L_x_291:
[----:B------:R-:W-:Y:S01]  /*13d10*/  IMAD R3, R4, 0x8, R18 ;  /* 0x0000000804037824 */ /* 0x000fe200078e0212 */
[----:B------:R-:W-:Y:S01]  /*13d20*/  SHF.L.U32 R2, R5, 0x1f, RZ ;  /* 0x0000001f05027819 */ /* 0x000fe200000006ff */
[----:B------:R-:W-:Y:S03]  /*13d30*/  BSSY B2, `(.L_x_292) ;  /* 0x0000003000027945 */ /* 0x000fe60003800000 */
[----:B------:R-:W1:Y:S02]  /*13d40*/  SYNCS.PHASECHK.TRANS64.TRYWAIT P0, [R3+URZ+0x38840], R2 ;  /* 0x03884002030075a7 */ /* 0x000e64000800017f */
[----:B-1----:R-:W-:Y:S05]  /*13d50*/  @!P0 BRA `(.L_x_293) ;  /* 0x0000004000788947 */ /* 0x002fea0003800000 */
.L_x_392:
[----:B------:R-:W-:Y:S05]  /*13d60*/  BSYNC B2 ;  /* 0x0000000000027941 */ /* 0x000fea0003800000 */
.L_x_292:
        /* <DEDUP_REMOVED lines=12> */
.L_x_295:
[----:B------:R-:W-:Y:S05]  /*13e30*/  BSYNC B2 ;  /* 0x0000000000027941 */ /* 0x000fea0003800000 */
.L_x_294:
        /* <DEDUP_REMOVED lines=12> */
.L_x_296:
        /* <DEDUP_REMOVED lines=16> */
.L_x_297:
        /* <DEDUP_REMOVED lines=16> */
.L_x_298:
        /* <DEDUP_REMOVED lines=16> */
.L_x_299:
        /* <DEDUP_REMOVED lines=16> */
.L_x_393:
[----:B------:R-:W-:Y:S05]  /*14300*/  BSYNC B2 ;  /* 0x0000000000027941 */ /* 0x000fea0003800000 */
.L_x_300:
[----:B------:R-:W-:Y:S01]  /*14310*/  BSSY B2, `(.L_x_302) ;  /* 0x000000b000027945 */ /* 0x000fe20003800000 */
[----:B------:R-:W-:Y:S02]  /*14320*/  IMAD.MOV.U32 R10, RZ, RZ, 0x0 ;  /* 0x00000000ff0a7424 */ /* 0x000fe400078e00ff */
[----:B------:R-:W-:Y:S01]  /*14330*/  IMAD.MOV.U32 R11, RZ, RZ, 0x14f00000 ;  /* 0x14f00000ff0b7424 */ /* 0x000fe200078e00ff */
[----:B------:R-:W-:Y:S06]  /*14340*/  @P1 BRA `(.L_x_303) ;  /* 0x00000000001c1947 */ /* 0x000fec0003800000 */
[----:B------:R-:W1:Y:S01]  /*14350*/  S2R R8, SR_TID.X ;  /* 0x0000000000087919 */ /* 0x000e620000002100 */
[----:B0-----:R-:W-:-:S04]  /*14360*/  IMAD.MOV.U32 R3, RZ, RZ, 0xa000 ;  /* 0x0000a000ff037424 */ /* 0x001fc800078e00ff */
[----:B------:R2:W-:Y:S01]  /*14370*/  SYNCS.ARRIVE.TRANS64 RZ, [R2+URZ+0x50], R3 ;  /* 0x0000500302ff79a7 */ /* 0x0005e2000800003f */
[----:B-1----:R-:W-:-:S04]  /*14380*/  LOP3.LUT R8, R8, 0x1f, RZ, 0xc0, !PT ;  /* 0x0000001f08087812 */ /* 0x002fc800078ec0ff */
[----:B------:R-:W-:-:S13]  /*14390*/  ISETP.NE.AND P0, PT, R8, RZ, PT ;  /* 0x000000ff0800720c */ /* 0x000fda0003f05270 */
[----:B--2---:R-:W-:Y:S05]  /*143a0*/  @!P0 BRA `(.L_x_303) ;  /* 0x0000000000048947 */ /* 0x004fea0003800000 */
[----:B------:R-:W-:Y:S01]  /*143b0*/  BPT.TRAP 0x1 ;  /* 0x000000040000795c */ /* 0x000fe20000300000 */
.L_x_303:
[----:B------:R-:W-:Y:S05]  /*143c0*/  BSYNC B2 ;  /* 0x0000000000027941 */ /* 0x000fea0003800000 */
.L_x_302:
[----:B------:R-:W2:Y:S04]  /*143d0*/  LDL R8, [R1+0x18] ;  /* 0x0000180001087983 */ /* 0x000ea80000100800 */
[----:B0-----:R-:W2:Y:S01]  /*143e0*/  LDL.LU R3, [R1+0x8] ;  /* 0x0000080001037983 */ /* 0x001ea20000300800 */
[----:B------:R-:W-:Y:S01]  /*143f0*/  R2UR UR10, R12 ;  /* 0x000000000c0a72ca */ /* 0x000fe200000e0000 */
[----:B------:R-:W-:Y:S01]  /*14400*/  IMAD R19, R19, 0xa000, R18 ;  /* 0x0000a00013137824 */ /* 0x000fe200078e0212 */
[----:B------:R-:W-:Y:S01]  /*14410*/  R2UR UR6, R10 ;  /* 0x000000000a0672ca */ /* 0x000fe200000e0000 */
[----:B------:R-:W-:Y:S01]  /*14420*/  UIADD3 UR4, UP0, UR36, 0x470, URZ ;  /* 0x0000047024047890 */ /* 0x000fe2000ff1e03f */
[----:B------:R-:W-:Y:S01]  /*14430*/  R2UR UR7, R11 ;  /* 0x000000000b0772ca */ /* 0x000fe200000e0000 */
[----:B------:R-:W-:Y:S01]  /*14440*/  VIADD R2, R2, 0x50 ;  /* 0x0000005002027836 */ /* 0x000fe20000000000 */
[----:B------:R-:W-:Y:S01]  /*14450*/  PLOP3.LUT P0, PT, PT, PT, PT, 0x80, 0x0 ;  /* 0x000000000000781c */ /* 0x000fe20003f0f070 */
[----:B------:R-:W-:Y:S01]  /*14460*/  UIADD3.X UR5, URZ, UR37, URZ, UP0, !UPT ;  /* 0x000000253f057290 */ /* 0x000fe200087fe43f */
[----:B--2---:R-:W-:-:S02]  /*14470*/  IMAD R3, R3, 0x50, R8 ;  /* 0x0000005003037824 */ /* 0x004fc400078e0208 */
[----:B------:R-:W-:-:S09]  /*14480*/  VIADD R8, R19, 0x400 ;  /* 0x0000040013087836 */ /* 0x000fd20000000000 */
.L_x_304:
        /* <DEDUP_REMOVED lines=15> */
.L_x_305:
        /* <DEDUP_REMOVED lines=15> */
.L_x_306:
        /* <DEDUP_REMOVED lines=15> */
.L_x_307:
        /* <DEDUP_REMOVED lines=12> */
.L_x_290:
[----:B------:R-:W-:Y:S05]  /*14820*/  BSYNC B1 ;  /* 0x0000000000017941 */ /* 0x000fea0003800000 */
.L_x_289:
[----:B------:R-:W2:Y:S01]  /*14830*/  LDL R2, [R1+0x20] ;  /* 0x0000200001027983 */ /* 0x000ea20000100800 */
[----:B------:R-:W-:Y:S01]  /*14840*/  VIADD R19, R4, 0x1 ;  /* 0x0000000104137836 */ /* 0x000fe20000000000 */
[----:B------:R-:W-:Y:S01]  /*14850*/  BSSY B1, `(.L_x_308) ;  /* 0x00000d3000017945 */ /* 0x000fe20003800000 */
[----:B0-----:R-:W-:-:S03]  /*14860*/  VIADD R7, R0, 0xffffffff ;  /* 0xffffffff00077836 */ /* 0x001fc60000000000 */
[----:B------:R-:W-:-:S04]  /*14870*/  ISETP.NE.AND P0, PT, R19, 0x2, PT ;  /* 0x000000021300780c */ /* 0x000fc80003f05270 */
[----:B------:R-:W-:Y:S02]  /*14880*/  SEL R19, R19, RZ, P0 ;  /* 0x000000ff13137207 */ /* 0x000fe40000000000 */
[----:B--2---:R-:W-:Y:S02]  /*14890*/  ISETP.NE.AND P1, PT, R2, RZ, PT ;  /* 0x000000ff0200720c */ /* 0x004fe40003f25270 */
[----:B------:R-:W-:-:S04]  /*148a0*/  SEL R2, RZ, 0x1, P0 ;  /* 0x00000001ff027807 */ /* 0x000fc80000000000 */
[----:B------:R-:W-:-:S05]  /*148b0*/  LOP3.LUT R12, R5, R2, RZ, 0x3c, !PT ;  /* 0x00000002050c7212 */ /* 0x000fca00078e3cff */
[----:B------:R0:W-:Y:S02]  /*148c0*/  STL [R1+0x14], R12 ;  /* 0x0000140c01007387 */ /* 0x0001e40000100800 */
[----:B------:R-:W-:Y:S05]  /*148d0*/  @!P1 BRA `(.L_x_309) ;  /* 0x0000000c00289947 */ /* 0x000fea0003800000 */
[----:B------:R-:W-:Y:S01]  /*148e0*/  ULDC.64 UR4, c[0x0][0x418] ;  /* 0x0001060000047ab9 */ /* 0x000fe20000000a00 */
[----:B------:R-:W-:Y:S01]  /*148f0*/  IMAD.MOV.U32 R8, RZ, RZ, R7 ;  /* 0x000000ffff087224 */ /* 0x000fe200078e0007 */
[----:B------:R-:W-:-:S04]  /*14900*/  ISETP.NE.U32.AND P0, PT, RZ, UR4, PT ;  /* 0x00000004ff007c0c */ /* 0x000fc8000bf05070 */
[----:B------:R-:W-:-:S13]  /*14910*/  ISETP.NE.AND.EX P0, PT, RZ, UR5, PT, P0 ;  /* 0x00000005ff007c0c */ /* 0x000fda000bf05300 */
[----:B------:R-:W-:Y:S05]  /*14920*/  @!P0 BRA `(.L_x_310) ;  /* 0x0000000000508947 */ /* 0x000fea0003800000 */
[----:B------:R-:W2:Y:S01]  /*14930*/  LDL R11, [R1+0x1c] ;  /* 0x00001c00010b7983 */ /* 0x000ea20000100800 */
[----:B------:R-:W1:Y:S01]  /*14940*/  LDC R9, c[0x0][0x43c] ;  /* 0x00010f00ff097b82 */ /* 0x000e620000000800 */
[----:B------:R-:W-:Y:S02]  /*14950*/  ULDC.64 UR6, c[0x0][0x428] ;  /* 0x00010a0000067ab9 */ /* 0x000fe40000000a00 */
[----:B------:R-:W3:Y:S01]  /*14960*/  LDL R10, [R1+0x10] ;  /* 0x00001000010a7983 */ /* 0x000ee20000100800 */
[----:B------:R-:W-:Y:S01]  /*14970*/  ULDC.64 UR8, c[0x0][0x208] ;  /* 0x0000820000087ab9 */ /* 0x000fe20000000a00 */
[----:B-1----:R-:W-:-:S13]  /*14980*/  ISETP.NE.AND P0, PT, R9, 0x1, PT ;  /* 0x000000010900780c */ /* 0x002fda0003f05270 */
[----:B------:R-:W1:Y:S02]  /*14990*/  @P0 LDC.64 R2, c[0x0][0x440] ;  /* 0x00011000ff020b82 */ /* 0x000e640000000a00 */
[----:B-1----:R-:W-:-:S04]  /*149a0*/  @P0 IMAD.HI.U32 R8, R7, R2, RZ ;  /* 0x0000000207080227 */ /* 0x002fc800078e00ff */
        /* <DEDUP_REMOVED lines=10> */
[----:B------:R-:W-:-:S05]  /*14a50*/  LEA.HI.X R11, R2, UR5, R9, 0x2, P0 ;  /* 0x00000005020b7c11 */ /* 0x000fca00080f1409 */
[----:B------:R1:W5:Y:S04]  /*14a60*/  LDG.E R9, desc[UR8][R10.64] ;  /* 0x000000080a097981 */ /* 0x000368000c1e1900 */
.L_x_310:
[----:B------:R-:W-:Y:S01]  /*14a70*/  IMAD R2, R19, 0x8, R18 ;  /* 0x0000000813027824 */ /* 0x000fe200078e0212 */
[----:B------:R-:W-:Y:S01]  /*14a80*/  SHF.L.U32 R3, R12, 0x1f, RZ ;  /* 0x0000001f0c037819 */ /* 0x000fe200000006ff */
[----:B------:R-:W-:Y:S03]  /*14a90*/  BSSY B2, `(.L_x_311) ;  /* 0x0000003000027945 */ /* 0x000fe60003800000 */
[----:B------:R-:W2:Y:S02]  /*14aa0*/  SYNCS.PHASECHK.TRANS64.TRYWAIT P0, [R2+URZ+0x38840], R3 ;  /* 0x03884003020075a7 */ /* 0x000ea4000800017f */
[----:B--2---:R-:W-:Y:S05]  /*14ab0*/  @!P0 BRA `(.L_x_312) ;  /* 0x0000003400488947 */ /* 0x004fea0003800000 */
.L_x_394:
[----:B------:R-:W-:Y:S05]  /*14ac0*/  BSYNC B2 ;  /* 0x0000000000027941 */ /* 0x000fea0003800000 */
.L_x_311:
[----:B-1----:R-:W1:Y:S01]  /*14ad0*/  S2R R10, SR_TID.X ;  /* 0x00000000000a7919 */ /* 0x002e620000002100 */
[----:B------:R-:W-:Y:S01]  /*14ae0*/  BSSY B2, `(.L_x_313) ;  /* 0x000000b000027945 */ /* 0x000fe20003800000 */
[----:B-1----:R-:W-:-:S04]  /*14af0*/  LOP3.LUT R10, R10, 0x7f, RZ, 0xc0, !PT ;  /* 0x0000007f0a0a7812 */ /* 0x002fc800078ec0ff */
[----:B------:R-:W-:-:S13]  /*14b00*/  ISETP.NE.AND P1, PT, R10, RZ, PT ;  /* 0x000000ff0a00720c */ /* 0x000fda0003f25270 */
[----:B------:R-:W-:Y:S05]  /*14b10*/  @P1 BRA `(.L_x_314) ;  /* 0x00000000001c1947 */ /* 0x000fea0003800000 */
[----:B------:R-:W1:Y:S01]  /*14b20*/  S2R R10, SR_TID.X ;  /* 0x00000000000a7919 */ /* 0x000e620000002100 */
[----:B--2---:R-:W-:-:S04]  /*14b30*/  IMAD.MOV.U32 R3, RZ, RZ, 0xa000 ;  /* 0x0000a000ff037424 */ /* 0x004fc800078e00ff */
[----:B------:R3:W-:Y:S01]  /*14b40*/  SYNCS.ARRIVE.TRANS64 RZ, [R2+URZ+0x38830], R3 ;  /* 0x0388300302ff79a7 */ /* 0x0007e2000800003f */
[----:B-1----:R-:W-:-:S04]  /*14b50*/  LOP3.LUT R10, R10, 0x1f, RZ, 0xc0, !PT ;  /* 0x0000001f0a0a7812 */ /* 0x002fc800078ec0ff */
[----:B------:R-:W-:-:S13]  /*14b60*/  ISETP.NE.AND P0, PT, R10, RZ, PT ;  /* 0x000000ff0a00720c */ /* 0x000fda0003f05270 */
[----:B---3--:R-:W-:Y:S05]  /*14b70*/  @!P0 BRA `(.L_x_314) ;  /* 0x0000000000048947 */ /* 0x008fea0003800000 */
[----:B------:R-:W-:Y:S01]  /*14b80*/  BPT.TRAP 0x1 ;  /* 0x000000040000795c */ /* 0x000fe20000300000 */
.L_x_314:
[----:B------:R-:W-:Y:S05]  /*14b90*/  BSYNC B2 ;  /* 0x0000000000027941 */ /* 0x000fea0003800000 */
.L_x_313:
[----:B--2---:R-:W2:Y:S01]  /*14ba0*/  LDL R2, [R1+0x18] ;  /* 0x0000180001027983 */ /* 0x004ea20000100800 */
[----:B0-----:R-:W-:Y:S01]  /*14bb0*/  IMAD.MOV.U32 R12, RZ, RZ, RZ ;  /* 0x000000ffff0c7224 */ /* 0x001fe200078e00ff */
[----:B------:R-:W-:Y:S01]  /*14bc0*/  UIADD3 UR4, UP0, UR36, 0x370, URZ ;  /* 0x0000037024047890 */ /* 0x000fe2000ff1e03f */
[C---:B------:R-:W-:Y:S01]  /*14bd0*/  IMAD R3, R19.reuse, 0x8, R6 ;  /* 0x0000000813037824 */ /* 0x040fe200078e0206 */
[----:B------:R-:W-:Y:S01]  /*14be0*/  PLOP3.LUT P0, PT, PT, PT, PT, 0x80, 0x0 ;  /* 0x000000000000781c */ /* 0x000fe20003f0f070 */
[----:B------:R-:W-:Y:S01]  /*14bf0*/  IMAD R10, R19, 0xa000, R18 ;  /* 0x0000a000130a7824 */ /* 0x000fe200078e0212 */
[----:B------:R-:W-:Y:S01]  /*14c00*/  R2UR UR10, R12 ;  /* 0x000000000c0a72ca */ /* 0x000fe200000e0000 */
[----:B------:R-:W-:Y:S01]  /*14c10*/  VIADD R3, R3, 0x30 ;  /* 0x0000003003037836 */ /* 0x000fe20000000000 */
[----:B------:R-:W-:Y:S01]  /*14c20*/  UIADD3.X UR5, URZ, UR37, URZ, UP0, !UPT ;  /* 0x000000253f057290 */ /* 0x000fe200087fe43f */
[----:B------:R-:W-:Y:S01]  /*14c30*/  VIADD R11, R10, 0x24400 ;  /* 0x000244000a0b7836 */ /* 0x000fe20000000000 */
[----:B------:R-:W-:Y:S01]  /*14c40*/  UMOV UR6, 0x0 ;  /* 0x0000000000067882 */ /* 0x000fe20000000000 */
[----:B------:R-:W-:Y:S01]  /*14c50*/  UMOV UR7, 0x14f00000 ;  /* 0x14f0000000077882 */ /* 0x000fe20000000000 */
[----:B--2---:R-:W-:-:S09]  /*14c60*/  IMAD R2, R8, 0x50, R2 ;  /* 0x0000005008027824 */ /* 0x004fd200078e0202 */
.L_x_315:
        /* <DEDUP_REMOVED lines=16> */
.L_x_316:
        /* <DEDUP_REMOVED lines=16> */
.L_x_317:
        /* <DEDUP_REMOVED lines=16> */
.L_x_318:
        /* <DEDUP_REMOVED lines=10> */
[----:B------:R-:W-:Y:S01]  /*15010*/  SHF.L.U32 R5, R5, 0x1f, RZ ;  /* 0x0000001f05057819 */ /* 0x000fe200000006ff */
[----:B------:R-:W-:Y:S01]  /*15020*/  IMAD R2, R4, 0x8, R6 ;  /* 0x0000000804027824 */ /* 0x000fe200078e0206 */
[----:B------:R-:W-:Y:S03]  /*15030*/  BSSY B2, `(.L_x_319) ;  /* 0x0000003000027945 */ /* 0x000fe60003800000 */
[----:B------:R-:W0:Y:S02]  /*15040*/  SYNCS.PHASECHK.TRANS64.TRYWAIT P0, [R2+URZ+0x60], R5 ;  /* 0x00006005020075a7 */ /* 0x000e24000800017f */
[----:B0-----:R-:W-:Y:S05]  /*15050*/  @!P0 BRA `(.L_x_320) ;  /* 0x0000002c00f48947 */ /* 0x001fea0003800000 */
.L_x_395:
[----:B------:R-:W-:Y:S05]  /*15060*/  BSYNC B2 ;  /* 0x0000000000027941 */ /* 0x000fea0003800000 */
.L_x_319:
[----:B------:R-:W-:Y:S01]  /*15070*/  BSSY B2, `(.L_x_321) ;  /* 0x000000b000027945 */ /* 0x000fe20003800000 */
[----:B------:R-:W-:Y:S02]  /*15080*/  IMAD.MOV.U32 R10, RZ, RZ, 0x0 ;  /* 0x00000000ff0a7424 */ /* 0x000fe400078e00ff */
[----:B------:R-:W-:Y:S01]  /*15090*/  IMAD.MOV.U32 R11, RZ, RZ, 0x14f00000 ;  /* 0x14f00000ff0b7424 */ /* 0x000fe200078e00ff */
[----:B------:R-:W-:Y:S06]  /*150a0*/  @P1 BRA `(.L_x_322) ;  /* 0x00000000001c1947 */ /* 0x000fec0003800000 */
[----:B0-----:R-:W0:Y:S01]  /*150b0*/  S2R R5, SR_TID.X ;  /* 0x0000000000057919 */ /* 0x001e220000002100 */
[----:B------:R-:W-:-:S04]  /*150c0*/  IMAD.MOV.U32 R3, RZ, RZ, 0xa000 ;  /* 0x0000a000ff037424 */ /* 0x000fc800078e00ff */
[----:B------:R1:W-:Y:S01]  /*150d0*/  SYNCS.ARRIVE.TRANS64 RZ, [R2+URZ+0x50], R3 ;  /* 0x0000500302ff79a7 */ /* 0x0003e2000800003f */
[----:B0-----:R-:W-:-:S04]  /*150e0*/  LOP3.LUT R5, R5, 0x1f, RZ, 0xc0, !PT ;  /* 0x0000001f05057812 */ /* 0x001fc800078ec0ff */
[----:B------:R-:W-:-:S13]  /*150f0*/  ISETP.NE.AND P0, PT, R5, RZ, PT ;  /* 0x000000ff0500720c */ /* 0x000fda0003f05270 */
[----:B-1----:R-:W-:Y:S05]  /*15100*/  @!P0 BRA `(.L_x_322) ;  /* 0x0000000000048947 */ /* 0x002fea0003800000 */
[----:B------:R-:W-:Y:S01]  /*15110*/  BPT.TRAP 0x1 ;  /* 0x000000040000795c */ /* 0x000fe20000300000 */
.L_x_322:
[----:B------:R-:W-:Y:S05]  /*15120*/  BSYNC B2 ;  /* 0x0000000000027941 */ /* 0x000fea0003800000 */
.L_x_321:
[----:B0-----:R-:W2:Y:S04]  /*15130*/  LDL R5, [R1+0x18] ;  /* 0x0000180001057983 */ /* 0x001ea80000100800 */
[----:B------:R-:W2:Y:S01]  /*15140*/  LDL.LU R3, [R1+0x8] ;  /* 0x0000080001037983 */ /* 0x000ea20000300800 */
        /* <DEDUP_REMOVED lines=10> */
.L_x_323:
        /* <DEDUP_REMOVED lines=15> */
.L_x_324:
        /* <DEDUP_REMOVED lines=15> */
.L_x_325:
        /* <DEDUP_REMOVED lines=15> */
.L_x_326:
        /* <DEDUP_REMOVED lines=12> */
.L_x_309:
[----:B------:R-:W-:Y:S05]  /*15580*/  BSYNC B1 ;  /* 0x0000000000017941 */ /* 0x000fea0003800000 */
.L_x_308:
[----:B------:R-:W2:Y:S01]  /*15590*/  LDL R2, [R1+0x28] ;  /* 0x0000280001027983 */ /* 0x000ea20000100800 */
[----:B------:R-:W-:Y:S01]  /*155a0*/  VIADD R0, R0, 0xfffffffe ;  /* 0xfffffffe00007836 */ /* 0x000fe20000000000 */
[----:B--2---:R-:W-:-:S13]  /*155b0*/  ISETP.GT.AND P0, PT, R7, R2, PT ;  /* 0x000000020700720c */ /* 0x004fda0003f04270 */
[----:B------:R-:W-:Y:S05]  /*155c0*/  @P0 BRA `(.L_x_327) ;  /* 0xffffffe400400947 */ /* 0x000fea000383ffff */
.L_x_267:
[----:B------:R-:W-:Y:S05]  /*155d0*/  BSYNC B0 ;  /* 0x0000000000007941 */ /* 0x000fea0003800000 */
.L_x_266:
[----:B------:R-:W2:Y:S01]  /*155e0*/  S2R R3, SR_TID.X ;  /* 0x0000000000037919 */ /* 0x000ea20000002100 */
[----:B------:R-:W-:Y:S01]  /*155f0*/  BSSY B0, `(.L_x_328) ;  /* 0x0000012000007945 */ /* 0x000fe20003800000 */
[----:B--2---:R-:W-:-:S04]  /*15600*/  LOP3.LUT R3, R3, 0x7f, RZ, 0xc0, !PT ;  /* 0x0000007f03037812 */ /* 0x004fc800078ec0ff */
[----:B------:R-:W-:-:S13]  /*15610*/  ISETP.NE.AND P0, PT, R3, RZ, PT ;  /* 0x000000ff0300720c */ /* 0x000fda0003f05270 */
[----:B------:R-:W-:Y:S05]  /*15620*/  @P0 BRA `(.L_x_329) ;  /* 0x0000000000380947 */ /* 0x000fea0003800000 */
[----:B------:R-:W2:Y:S01]  /*15630*/  S2R R2, SR_LANEID ;  /* 0x0000000000027919 */ /* 0x000ea20000000000 */
[----:B------:R-:W-:Y:S01]  /*15640*/  VOTEU.ANY UR4, UPT, PT ;  /* 0x0000000000047886 */ /* 0x000fe200038e0100 */
[----:B-1----:R-:W1:Y:S01]  /*15650*/  LDC.64 R4, c[0x0][0xc60] ;  /* 0x00031800ff047b82 */ /* 0x002e620000000a00 */
[----:B------:R-:W2:Y:S01]  /*15660*/  FLO.U32 R0, UR4 ;  /* 0x0000000400007d00 */ /* 0x000ea200080e0000 */
[----:B------:R-:W-:Y:S01]  /*15670*/  ULDC.64 UR6, c[0x0][0x208] ;  /* 0x0000820000067ab9 */ /* 0x000fe20000000a00 */
[----:B--2---:R-:W-:-:S06]  /*15680*/  ISETP.EQ.U32.AND P0, PT, R0, R2, PT ;  /* 0x000000020000720c */ /* 0x004fcc0003f02070 */
[----:B------:R-:W1:Y:S07]  /*15690*/  POPC R2, UR4 ;  /* 0x0000000400027d09 */ /* 0x000e6e0008000000 */
[----:B-1----:R-:W2:Y:S04]  /*156a0*/  @P0 ATOMG.E.ADD.STRONG.GPU PT, R2, desc[UR6][R4.64], R2 ;  /* 0x00000002040209a8 */ /* 0x002ea800081ee1c6 */
[----:B--2---:R1:W2:Y:S02]  /*156b0*/  SHFL.IDX PT, R2, R2, R0, 0x1f ;  /* 0x00001f0002027589 */ /* 0x0042a400000e0000 */
[----:B-1----:R-:W1:Y:S02]  /*156c0*/  S2R R0, SR_LTMASK ;  /* 0x0000000000007919 */ /* 0x002e640000003900 */
[----:B-1----:R-:W-:-:S06]  /*156d0*/  LOP3.LUT R0, R0, UR4, RZ, 0xc0, !PT ;  /* 0x0000000400007c12 */ /* 0x002fcc000f8ec0ff */
[----:B------:R-:W2:Y:S02]  /*156e0*/  POPC R0, R0 ;  /* 0x0000000000007309 */ /* 0x000ea40000000000 */
[----:B--2---:R-:W-:-:S05]  /*156f0*/  IADD3 R0, R2, UR38, R0 ;  /* 0x0000002602007c10 */ /* 0x004fca000fffe000 */
[----:B------:R2:W-:Y:S02]  /*15700*/  STL [R1], R0 ;  /* 0x0000000001007387 */ /* 0x0005e40000100800 */
.L_x_329:
[----:B------:R-:W-:Y:S05]  /*15710*/  BSYNC B0 ;  /* 0x0000000000007941 */ /* 0x000fea0003800000 */
.L_x_328:
[----:B--2---:R-:W2:Y:S01]  /*15720*/  LDL.LU R0, [R1+0x20] ;  /* 0x0000200001007983 */ /* 0x004ea20000300800 */
[----:B------:R-:W-:Y:S01]  /*15730*/  BSSY B0, `(.L_x_330) ;  /* 0x0000058000007945 */ /* 0x000fe20003800000 */
[----:B--2---:R-:W-:-:S13]  /*15740*/  ISETP.NE.AND P0, PT, R0, RZ, PT ;  /* 0x000000ff0000720c */ /* 0x004fda0003f05270 */
[----:B------:R-:W-:Y:S05]  /*15750*/  @!P0 BRA `(.L_x_331) ;  /* 0x0000000400548947 */ /* 0x000fea0003800000 */
[----:B------:R-:W2:Y:S01]  /*15760*/  LDL R2, [R1+0x14] ;  /* 0x0000140001027983 */ /* 0x000ea20000100800 */
[----:B------:R-:W-:Y:S01]  /*15770*/  IMAD R0, R19, 0x8, R18 ;  /* 0x0000000813007824 */ /* 0x000fe200078e0212 */
[----:B------:R-:W-:Y:S01]  /*15780*/  BSSY B1, `(.L_x_332) ;  /* 0x0000005000017945 */ /* 0x000fe20003800000 */
[----:B------:R-:W-:Y:S02]  /*15790*/  ISETP.NE.AND P1, PT, R3, RZ, PT ;  /* 0x000000ff0300720c */ /* 0x000fe40003f25270 */
[----:B--2---:R-:W-:-:S04]  /*157a0*/  SHF.L.U32 R2, R2, 0x1f, RZ ;  /* 0x0000001f02027819 */ /* 0x004fc800000006ff */
[----:B------:R-:W2:Y:S02]  /*157b0*/  SYNCS.PHASECHK.TRANS64.TRYWAIT P0, [R0+URZ+0x38860], R2 ;  /* 0x03886002000075a7 */ /* 0x000ea4000800017f */
[----:B--2---:R-:W-:Y:S05]  /*157c0*/  @!P0 BRA `(.L_x_333) ;  /* 0x00000028002c8947 */ /* 0x004fea0003800000 */
.L_x_396:
[----:B------:R-:W-:Y:S05]  /*157d0*/  BSYNC B1 ;  /* 0x0000000000017941 */ /* 0x000fea0003800000 */
.L_x_332:
[----:B------:R-:W-:Y:S04]  /*157e0*/  BSSY B1, `(.L_x_334) ;  /* 0x0000009000017945 */ /* 0x000fe80003800000 */
        /* <DEDUP_REMOVED lines=8> */
.L_x_335:
[----:B------:R-:W-:Y:S05]  /*15870*/  BSYNC B1 ;  /* 0x0000000000017941 */ /* 0x000fea0003800000 */
.L_x_334:
[----:B------:R-:W3:Y:S04]  /*15880*/  LDL.LU R3, [R1+0x18] ;  /* 0x0000180001037983 */ /* 0x000ee80000300800 */
[----:B--2---:R-:W3:Y:S01]  /*15890*/  LDL.LU R2, [R1+0x8] ;  /* 0x0000080001027983 */ /* 0x004ee20000300800 */
[----:B------:R-:W-:Y:S01]  /*158a0*/  UIADD3 UR4, UP0, UR36, 0x470, URZ ;  /* 0x0000047024047890 */ /* 0x000fe2000ff1e03f */
[----:B------:R-:W-:Y:S01]  /*158b0*/  PLOP3.LUT P0, PT, PT, PT, PT, 0x80, 0x0 ;  /* 0x000000000000781c */ /* 0x000fe20003f0f070 */
[----:B------:R-:W-:Y:S01]  /*158c0*/  VIADD R0, R0, 0x38850 ;  /* 0x0003885000007836 */ /* 0x000fe20000000000 */
[----:B------:R-:W-:Y:S01]  /*158d0*/  UMOV UR6, 0x0 ;  /* 0x0000000000067882 */ /* 0x000fe20000000000 */
[----:B------:R-:W-:Y:S01]  /*158e0*/  UIADD3.X UR5, URZ, UR37, URZ, UP0, !UPT ;  /* 0x000000253f057290 */ /* 0x000fe200087fe43f */
[----:B------:R-:W-:Y:S01]  /*158f0*/  UMOV UR7, 0x14f00000 ;  /* 0x14f0000000077882 */ /* 0x000fe20000000000 */
[----:B------:R-:W-:Y:S01]  /*15900*/  UMOV UR10, URZ ;  /* 0x0000003f000a7c82 */ /* 0x000fe20008000000 */
[----:B---3--:R-:W-:-:S02]  /*15910*/  IMAD R3, R2, 0x50, R3 ;  /* 0x0000005002037824 */ /* 0x008fc400078e0203 */
[----:B------:R-:W-:-:S04]  /*15920*/  IMAD R2, R19, 0xa000, R18 ;  /* 0x0000a00013027824 */ /* 0x000fc800078e0212 */
[----:B------:R-:W-:-:S07]  /*15930*/  VIADD R4, R2, 0x400 ;  /* 0x0000040002047836 */ /* 0x000fce0000000000 */
.L_x_336:
        /* <DEDUP_REMOVED lines=9> */
[----:B--2---:R-:W-:Y:S05]  /*159d0*/  @P0 BRA.U.ANY `(.L_x_336) ;  /* 0xfffffffd00d80947 */ /* 0x004fea000393ffff */
[----:B------:R-:W-:Y:S01]  /*159e0*/  PLOP3.LUT P0, PT, PT, PT, PT, 0x80, 0x0 ;  /* 0x000000000000781c */ /* 0x000fe20003f0f070 */
[----:B------:R-:W-:Y:S01]  /*159f0*/  VIADD R4, R2, 0x2c00 ;  /* 0x00002c0002047836 */ /* 0x000fe20000000000 */
[----:B------:R-:W-:Y:S01]  /*15a00*/  UMOV UR6, 0x0 ;  /* 0x0000000000067882 */ /* 0x000fe20000000000 */
[----:B------:R-:W-:Y:S01]  /*15a10*/  UMOV UR7, 0x14f00000 ;  /* 0x14f0000000077882 */ /* 0x000fe20000000000 */
[----:B------:R-:W-:-:S09]  /*15a20*/  UMOV UR10, 0x40 ;  /* 0x00000040000a7882 */ /* 0x000fd20000000000 */
.L_x_337:
        /* <DEDUP_REMOVED lines=15> */
.L_x_338:
        /* <DEDUP_REMOVED lines=15> */
.L_x_339:
        /* <DEDUP_REMOVED lines=10> */
.L_x_331:
[----:B------:R-:W-:Y:S05]  /*15cb0*/  BSYNC B0 ;  /* 0x0000000000007941 */ /* 0x000fea0003800000 */
.L_x_330:
[----:B------:R-:W2:Y:S01]  /*15cc0*/  LDL.LU R4, [R1+0x14] ;  /* 0x0000140001047983 */ /* 0x000ea20000300800 */
[----:B------:R-:W-:-:S05]  /*15cd0*/  VIADD R19, R19, 0x1 ;  /* 0x0000000113137836 */ /* 0x000fca0000000000 */
[----:B------:R-:W-:-:S04]  /*15ce0*/  ISETP.NE.AND P0, PT, R19, 0x2, PT ;  /* 0x000000021300780c */ /* 0x000fc80003f05270 */
[----:B------:R-:W-:Y:S02]  /*15cf0*/  SEL R0, RZ, 0x1, P0 ;  /* 0x00000001ff007807 */ /* 0x000fe40000000000 */
[----:B------:R-:W-:Y:S02]  /*15d00*/  SEL R19, R19, RZ, P0 ;  /* 0x000000ff13137207 */ /* 0x000fe40000000000 */
[----:B--2---:R-:W-:-:S05]  /*15d10*/  LOP3.LUT R4, R4, R0, RZ, 0x3c, !PT ;  /* 0x0000000004047212 */ /* 0x004fca00078e3cff */
[----:B------:R2:W-:Y:S02]  /*15d20*/  STL [R1+0x14], R4 ;  /* 0x0000140401007387 */ /* 0x0005e40000100800 */
.L_x_246:
[----:B------:R-:W-:Y:S05]  /*15d30*/  BSYNC B7 ;  /* 0x0000000000077941 */ /* 0x000fea0003800000 */
.L_x_244:
[----:B----4-:R-:W4:Y:S02]  /*15d40*/  LDL R0, [R1+0x5c] ;  /* 0x00005c0001007983 */ /* 0x010f240000100800 */
[----:B----4-:R-:W-:-:S13]  /*15d50*/  ISETP.NE.AND P0, PT, R0, RZ, PT ;  /* 0x000000ff0000720c */ /* 0x010fda0003f05270 */
[----:B------:R-:W-:Y:S05]  /*15d60*/  @!P0 BRA `(.L_x_340) ;  /* 0x00000000002c8947 */ /* 0x000fea0003800000 */
[----:B------:R-:W-:Y:S05]  /*15d70*/  WARPSYNC.ALL ;  /* 0x0000000000007948 */ /* 0x000fea0003800000 */
[----:B------:R-:W4:Y:S08]  /*15d80*/  S2UR UR5, SR_CgaCtaId ;  /* 0x00000000000579c3 */ /* 0x000f300000008800 */
[----:B------:R-:W-:Y:S06]  /*15d90*/  BAR.SYNC.DEFER_BLOCKING 0x5, 0x180 ;  /* 0x0146000000007b1d */ /* 0x000fec0000010000 */
[----:B------:R-:W-:-:S02]  /*15da0*/  UMOV UR4, 0x400 ;  /* 0x0000040000047882 */ /* 0x000fc40000000000 */
[----:B----4-:R-:W-:-:S06]  /*15db0*/  ULEA UR4, UR5, UR4, 0x18 ;  /* 0x0000000405047291 */ /* 0x010fcc000f8ec03f */
[----:B------:R-:W-:-:S05]  /*15dc0*/  IMAD.U32 R18, RZ, RZ, UR4 ;  /* 0x00000004ff127e24 */ /* 0x000fca000f8e00ff */
[----:B-123--:R-:W1:Y:S04]  /*15dd0*/  LDS.128 R4, [R18+0x388d0] ;  /* 0x0388d00012047984 */ /* 0x00ee680000000c00 */
[----:B-1----:R1:W-:Y:S04]  /*15de0*/  STL.64 [R1], R4 ;  /* 0x0000000401007387 */ /* 0x0023e80000100a00 */
[----:B------:R1:W-:Y:S01]  /*15df0*/  STL.64 [R1+0x8], R6 ;  /* 0x0000080601007387 */ /* 0x0003e20000100a00 */
[----:B------:R-:W-:Y:S06]  /*15e00*/  BAR.ARV 0x4, 0x180 ;  /* 0x0106000000007b1d */ /* 0x000fec0000002000 */
[----:B------:R-:W-:Y:S05]  /*15e10*/  BRA `(.L_x_341) ;  /* 0x0000000c00287947 */ /* 0x000fea0003800000 */
.L_x_340:
[----:B------:R-:W4:Y:S01]  /*15e20*/  S2R R16, SR_TID.X ;  /* 0x0000000000107919 */ /* 0x000f220000002100 */
[----:B------:R-:W-:Y:S01]  /*15e30*/  UMOV UR4, 0xffffffff ;  /* 0xffffffff00047882 */ /* 0x000fe20000000000 */
[----:B----4-:R-:W-:-:S04]  /*15e40*/  LOP3.LUT R16, R16, 0x1f, RZ, 0xc0, !PT ;  /* 0x0000001f10107812 */ /* 0x010fc800078ec0ff */
[----:B------:R-:W-:Y:S01]  /*15e50*/  ISETP.NE.AND P0, PT, R16, 0x1f, PT ;  /* 0x0000001f1000780c */ /* 0x000fe20003f05270 */
[----:B------:R-:W-:-:S12]  /*15e60*/  BRA.DIV UR4, `(.L_x_342) ;  /* 0x0000002204987947 */ /* 0x000fd8000b800000 */
[----:B------:R-:W4:Y:S01]  /*15e70*/  LDL.LU R3, [R1] ;  /* 0x0000000001037983 */ /* 0x000f220000300800 */
[----:B------:R-:W-:-:S03]  /*15e80*/  ULDC UR4, c[0x0][0xc3c] ;  /* 0x00030f0000047ab9 */ /* 0x000fc60000000800 */
[----:B-1----:R-:W5:Y:S01]  /*15e90*/  LDL R5, [R1+0xc] ;  /* 0x00000c0001057983 */ /* 0x002f620000100800 */
[----:B------:R-:W-:Y:S01]  /*15ea0*/  ULDC.64 UR6, c[0x0][0x208] ;  /* 0x0000820000067ab9 */ /* 0x000fe20000000a00 */
[----:B----4-:R-:W-:Y:S02]  /*15eb0*/  IMAD.MOV.U32 R10, RZ, RZ, R3 ;  /* 0x000000ffff0a7224 */ /* 0x010fe400078e0003 */
[----:B-----5:R-:W-:-:S05]  /*15ec0*/  IMAD.IADD R0, R5, 0x1, R16 ;  /* 0x0000000105007824 */ /* 0x020fca00078e0210 */
[----:B------:R-:W-:-:S13]  /*15ed0*/  ISETP.GE.OR P1, PT, R0, UR4, !P0 ;  /* 0x0000000400007c0c */ /* 0x000fda000c726670 */
[----:B------:R-:W1:Y:S08]  /*15ee0*/  @!P1 LDC.64 R2, c[0x0][0xc80] ;  /* 0x00032000ff029b82 */ /* 0x000e700000000a00 */
[----:B--23--:R-:W2:Y:S01]  /*15ef0*/  @!P1 LDC.64 R4, c[0x0][0xc78] ;  /* 0x00031e00ff049b82 */ /* 0x00cea20000000a00 */
[----:B-1----:R-:W-:-:S05]  /*15f00*/  @!P1 IMAD.WIDE R2, R0, 0x4, R2 ;  /* 0x0000000400029825 */ /* 0x002fca00078e0202 */
[----:B------:R2:W3:Y:S02]  /*15f10*/  @!P1 LDG.E R7, desc[UR6][R2.64] ;  /* 0x0000000602079981 */ /* 0x0004e4000c1e1900 */
[----:B--2---:R-:W-:-:S06]  /*15f20*/  @!P1 IMAD.WIDE R2, R0, 0x4, R4 ;  /* 0x0000000400029825 */ /* 0x004fcc00078e0204 */
[----:B------:R-:W2:Y:S01]  /*15f30*/  @!P1 LDG.E R2, desc[UR6][R2.64] ;  /* 0x0000000602029981 */ /* 0x000ea2000c1e1900 */
[----:B------:R-:W-:Y:S01]  /*15f40*/  IMAD.MOV.U32 R6, RZ, RZ, RZ ;  /* 0x000000ffff067224 */ /* 0x000fe200078e00ff */
[C---:B------:R-:W-:Y:S01]  /*15f50*/  ISETP.GE.U32.AND P2, PT, R16.reuse, 0x2, PT ;  /* 0x000000021000780c */ /* 0x040fe20003f46070 */
[----:B------:R-:W-:Y:S01]  /*15f60*/  IMAD.MOV.U32 R4, RZ, RZ, RZ ;  /* 0x000000ffff047224 */ /* 0x000fe200078e00ff */
[C---:B------:R-:W-:Y:S01]  /*15f70*/  ISETP.GE.U32.AND P3, PT, R16.reuse, 0x4, PT ;  /* 0x000000041000780c */ /* 0x040fe20003f66070 */
[----:B------:R-:W-:Y:S01]  /*15f80*/  SHFL.IDX PT, R0, R10, RZ, 0x1f ;  /* 0x00001fff0a007589 */ /* 0x000fe200000e0000 */
[C---:B------:R-:W-:Y:S02]  /*15f90*/  ISETP.GE.U32.AND P4, PT, R16.reuse, 0x8, PT ;  /* 0x000000081000780c */ /* 0x040fe40003f86070 */
[----:B------:R-:W-:Y:S01]  /*15fa0*/  ISETP.GE.U32.AND P5, PT, R16, 0x10, PT ;  /* 0x000000101000780c */ /* 0x000fe20003fa6070 */
[----:B------:R-:W-:Y:S01]  /*15fb0*/  SHFL.IDX PT, R8, R10, 0x1, 0x1f ;  /* 0x00201f000a087f89 */ /* 0x000fe200000e0000 */
[----:B---3--:R-:W-:-:S02]  /*15fc0*/  @!P1 IMAD.MOV.U32 R6, RZ, RZ, R7 ;  /* 0x000000ffff069224 */ /* 0x008fc400078e0007 */
[----:B------:R-:W-:Y:S02]  /*15fd0*/  IMAD.MOV.U32 R7, RZ, RZ, RZ ;  /* 0x000000ffff077224 */ /* 0x000fe400078e00ff */
[----:B--2---:R-:W-:Y:S01]  /*15fe0*/  @!P1 IMAD.MOV.U32 R7, RZ, RZ, R2 ;  /* 0x000000ffff079224 */ /* 0x004fe200078e0002 */
[----:B------:R-:W-:-:S03]  /*15ff0*/  ISETP.NE.AND P1, PT, R16, RZ, PT ;  /* 0x000000ff1000720c */ /* 0x000fc60003f25270 */
[----:B------:R-:W-:-:S05]  /*16000*/  IMAD R2, R7, R6, RZ ;  /* 0x0000000607027224 */ /* 0x000fca00078e02ff */
        /* <DEDUP_REMOVED lines=15> */
[----:B------:R1:W2:Y:S02]  /*16100*/  SHFL.IDX PT, R9, R2, 0x1f, 0x1f ;  /* 0x03e01f0002097f89 */ /* 0x0002a400000e0000 */
.L_x_406:
[----:B------:R-:W-:Y:S02]  /*16110*/  ULDC UR4, c[0x0][0xc38] ;  /* 0x00030e0000047ab9 */ /* 0x000fe40000000800 */
[----:B------:R-:W-:-:S04]  /*16120*/  IMAD.U32 R3, RZ, RZ, UR4 ;  /* 0x00000004ff037e24 */ /* 0x000fc8000f8e00ff */
[----:B--2---:R-:W-:-:S04]  /*16130*/  IMAD R9, R9, R3, RZ ;  /* 0x0000000309097224 */ /* 0x004fc800078e02ff */
[----:B------:R-:W-:-:S05]  /*16140*/  IMAD.IADD R5, R8, 0x1, R9 ;  /* 0x0000000108057824 */ /* 0x000fca00078e0209 */
[----:B------:R-:W-:-:S13]  /*16150*/  ISETP.GT.AND P6, PT, R5, R0, PT ;  /* 0x000000000500720c */ /* 0x000fda0003fc4270 */
[----:B------:R-:W-:Y:S05]  /*16160*/  @P6 BRA `(.L_x_343) ;  /* 0x0000000000b06947 */ /* 0x000fea0003800000 */
.L_x_346:
[----:B------:R-:W2:Y:S01]  /*16170*/  LDL.LU R3, [R1+0xc] ;  /* 0x00000c0001037983 */ /* 0x000ea20000300800 */
[----:B-1----:R-:W1:Y:S01]  /*16180*/  LDC R2, c[0x0][0xc3c] ;  /* 0x00030f00ff027b82 */ /* 0x002e620000000800 */
[----:B--2---:R-:W-:-:S05]  /*16190*/  VIADD R3, R3, 0x1f ;  /* 0x0000001f03037836 */ /* 0x004fca0000000000 */
[----:B-1----:R-:W-:-:S13]  /*161a0*/  ISETP.GE.AND P6, PT, R3, R2, PT ;  /* 0x000000020300720c */ /* 0x002fda0003fc6270 */
[----:B------:R-:W-:Y:S05]  /*161b0*/  @P6 BRA `(.L_x_344) ;  /* 0x0000000400d86947 */ /* 0x000fea0003800000 */
[----:B------:R-:W1:Y:S01]  /*161c0*/  S2R R6, SR_TID.X ;  /* 0x0000000000067919 */ /* 0x000e620000002100 */
[----:B------:R-:W-:Y:S01]  /*161d0*/  ULDC.64 UR4, c[0x0][0x208] ;  /* 0x0000820000047ab9 */ /* 0x000fe20000000a00 */
[----:B------:R2:W-:Y:S01]  /*161e0*/  STL [R1+0xc], R3 ;  /* 0x00000c0301007387 */ /* 0x0005e20000100800 */
[----:B-1----:R-:W-:-:S05]  /*161f0*/  LOP3.LUT R6, R6, 0x1f, RZ, 0xc0, !PT ;  /* 0x0000001f06067812 */ /* 0x002fca00078ec0ff */
[----:B------:R-:W-:Y:S02]  /*16200*/  IMAD.IADD R7, R3, 0x1, R6 ;  /* 0x0000000103077824 */ /* 0x000fe400078e0206 */
[----:B------:R-:W-:-:S03]  /*16210*/  IMAD.MOV.U32 R6, RZ, RZ, RZ ;  /* 0x000000ffff067224 */ /* 0x000fc600078e00ff */
[----:B------:R-:W-:-:S13]  /*16220*/  ISETP.GE.OR P6, PT, R7, R2, !P0 ;  /* 0x000000020700720c */ /* 0x000fda00047c6670 */
[----:B--2---:R-:W1:Y:S02]  /*16230*/  @!P6 LDC.64 R2, c[0x0][0xc80] ;  /* 0x00032000ff02eb82 */ /* 0x004e640000000a00 */
[----:B-1----:R-:W-:-:S05]  /*16240*/  @!P6 IMAD.WIDE R2, R7, 0x4, R2 ;  /* 0x000000040702e825 */ /* 0x002fca00078e0202 */
[----:B------:R1:W2:Y:S02]  /*16250*/  @!P6 LDG.E R6, desc[UR4][R2.64] ;  /* 0x000000040206e981 */ /* 0x0002a4000c1e1900 */
[----:B-1----:R-:W1:Y:S02]  /*16260*/  @!P6 LDC.64 R2, c[0x0][0xc78] ;  /* 0x00031e00ff02eb82 */ /* 0x002e640000000a00 */
[----:B-1----:R-:W-:-:S04]  /*16270*/  @!P6 IMAD.WIDE R2, R7, 0x4, R2 ;  /* 0x000000040702e825 */ /* 0x002fc800078e0202 */
[----:B------:R-:W-:-:S06]  /*16280*/  IMAD.MOV.U32 R7, RZ, RZ, RZ ;  /* 0x000000ffff077224 */ /* 0x000fcc00078e00ff */
[----:B------:R-:W2:Y:S01]  /*16290*/  @!P6 LDG.E R7, desc[UR4][R2.64] ;  /* 0x000000040207e981 */ /* 0x000ea2000c1e1900 */
[----:B------:R-:W-:Y:S01]  /*162a0*/  UMOV UR4, 0xffffffff ;  /* 0xffffffff00047882 */ /* 0x000fe20000000000 */
[----:B--2---:R-:W-:Y:S02]  /*162b0*/  IMAD R2, R7, R6, RZ ;  /* 0x0000000607027224 */ /* 0x004fe400078e02ff */
[----:B------:R-:W-:Y:S05]  /*162c0*/  BRA.DIV UR4, `(.L_x_345) ;  /* 0x0000002204e47947 */ /* 0x000fea000b800000 */
        /* <DEDUP_REMOVED lines=16> */
.L_x_414:
[----:B------:R-:W-:Y:S02]  /*163d0*/  ULDC UR4, c[0x0][0xc38] ;  /* 0x00030e0000047ab9 */ /* 0x000fe40000000800 */
[----:B------:R-:W-:-:S04]  /*163e0*/  IMAD.U32 R3, RZ, RZ, UR4 ;  /* 0x00000004ff037e24 */ /* 0x000fc8000f8e00ff */
[----:B--2---:R-:W-:-:S04]  /*163f0*/  IMAD R9, R9, R3, RZ ;  /* 0x0000000309097224 */ /* 0x004fc800078e02ff */
[----:B------:R-:W-:-:S05]  /*16400*/  IMAD.IADD R5, R9, 0x1, R5 ;  /* 0x0000000109057824 */ /* 0x000fca00078e0205 */
[----:B------:R-:W-:-:S13]  /*16410*/  ISETP.GT.AND P6, PT, R5, R0, PT ;  /* 0x000000000500720c */ /* 0x000fda0003fc4270 */
[----:B------:R-:W-:Y:S05]  /*16420*/  @!P6 BRA `(.L_x_346) ;  /* 0xfffffffc0050e947 */ /* 0x000fea000383ffff */
.L_x_343:
[----:B------:R-:W-:Y:S01]  /*16430*/  IMAD.IADD R9, R5, 0x1, -R9 ;  /* 0x0000000105097824 */ /* 0x000fe200078e0a09 */
[----:B------:R-:W-:-:S03]  /*16440*/  UMOV UR4, 0xffffffff ;  /* 0xffffffff00047882 */ /* 0x000fc60000000000 */
[----:B------:R-:W-:-:S05]  /*16450*/  IMAD R5, R2, R3, R9 ;  /* 0x0000000302057224 */ /* 0x000fca00078e0209 */
[----:B------:R-:W-:Y:S01]  /*16460*/  ISETP.GT.AND P6, PT, R5, R0, PT ;  /* 0x000000000500720c */ /* 0x000fe20003fc4270 */
[----:B------:R-:W-:-:S12]  /*16470*/  BRA.DIV UR4, `(.L_x_347) ;  /* 0x0000002604507947 */ /* 0x000fd8000b800000 */
[----:B------:R-:W-:-:S04]  /*16480*/  VOTE.ANY R8, PT, !P6 ;  /* 0x0000000000087806 */ /* 0x000fc800070e0100 */
[----:B------:R-:W2:Y:S02]  /*16490*/  POPC R5, R8 ;  /* 0x0000000800057309 */ /* 0x000ea40000000000 */
[----:B--2---:R2:W3:Y:S04]  /*164a0*/  SHFL.IDX PT, R6, R6, R5, 0x1f ;  /* 0x00001f0506067589 */ /* 0x0044e800000e0000 */
[----:B------:R2:W4:Y:S02]  /*164b0*/  SHFL.IDX PT, R7, R7, R5, 0x1f ;  /* 0x00001f0507077589 */ /* 0x00052400000e0000 */
.L_x_419:
[----:B------:R-:W-:-:S13]  /*164c0*/  ISETP.NE.AND P0, PT, R8, RZ, PT ;  /* 0x000000ff0800720c */ /* 0x000fda0003f05270 */
[----:B------:R-:W-:Y:S05]  /*164d0*/  @!P0 BRA `(.L_x_348) ;  /* 0x0000000000148947 */ /* 0x000fea0003800000 */
[----:B------:R-:W-:Y:S01]  /*164e0*/  UMOV UR4, 0xffffffff ;  /* 0xffffffff00047882 */ /* 0x000fe20000000000 */
[----:B0-----:R-:W-:Y:S02]  /*164f0*/  VIADD R12, R5, 0xffffffff ;  /* 0xffffffff050c7836 */ /* 0x001fe40000000000 */
[----:B------:R-:W-:Y:S05]  /*16500*/  BRA.DIV UR4, `(.L_x_349) ;  /* 0x0000002604887947 */ /* 0x000fea000b800000 */
[----:B-1----:R0:W1:Y:S02]  /*16510*/  SHFL.IDX PT, R2, R2, R12, 0x1f ;  /* 0x00001f0c02027589 */ /* 0x00206400000e0000 */
.L_x_422:
[----:B-1----:R-:W-:-:S07]  /*16520*/  IMAD.MOV.U32 R4, RZ, RZ, R2 ;  /* 0x000000ffff047224 */ /* 0x002fce00078e0002 */
.L_x_348:
[----:B------:R-:W5:Y:S01]  /*16530*/  LDL.LU R10, [R1+0xc] ;  /* 0x00000c00010a7983 */ /* 0x000f620000300800 */
[----:B------:R-:W-:Y:S01]  /*16540*/  IMAD R9, R4, R3, R9 ;  /* 0x0000000304097224 */ /* 0x000fe200078e0209 */
[----:B---3--:R-:W-:-:S03]  /*16550*/  IABS R4, R6 ;  /* 0x0000000600047213 */ /* 0x008fc60000000000 */
[----:B------:R-:W-:Y:S01]  /*16560*/  IMAD.IADD R0, R0, 0x1, -R9 ;  /* 0x0000000100007824 */ /* 0x000fe200078e0a09 */
[----:B-1----:R-:W1:Y:S01]  /*16570*/  I2F.RP R2, R4 ;  /* 0x0000000400027306 */ /* 0x002e620000209400 */
[----:B------:R3:W-:Y:S02]  /*16580*/  STL [R1], R9 ;  /* 0x0000000901007387 */ /* 0x0007e40000100800 */
[----:B---3--:R-:W-:-:S05]  /*16590*/  IABS R9, R6 ;  /* 0x0000000600097213 */ /* 0x008fca0000000000 */
[----:B-1----:R-:W1:Y:S01]  /*165a0*/  MUFU.RCP R2, R2 ;  /* 0x0000000200027308 */ /* 0x002e620000001000 */
[----:B------:R-:W-:Y:S02]  /*165b0*/  IMAD.MOV R9, RZ, RZ, -R9 ;  /* 0x000000ffff097224 */ /* 0x000fe400078e0a09 */
[----:B-1----:R-:W-:-:S05]  /*165c0*/  VIADD R2, R2, 0xffffffe ;  /* 0x0ffffffe02027836 */ /* 0x002fca0000000000 */
[----:B------:R-:W1:Y:S02]  /*165d0*/  F2I.FTZ.U32.TRUNC.NTZ R3, R2 ;  /* 0x0000000200037305 */ /* 0x000e64000021f000 */
[----:B-1----:R-:W-:-:S04]  /*165e0*/  IMAD.MOV R2, RZ, RZ, -R3 ;  /* 0x000000ffff027224 */ /* 0x002fc800078e0a03 */
[----:B------:R-:W-:Y:S02]  /*165f0*/  IMAD R8, R2, R4, RZ ;  /* 0x0000000402087224 */ /* 0x000fe400078e02ff */
[----:B------:R-:W-:-:S04]  /*16600*/  IMAD.MOV.U32 R2, RZ, RZ, RZ ;  /* 0x000000ffff027224 */ /* 0x000fc800078e00ff */
[----:B------:R-:W-:Y:S01]  /*16610*/  IMAD.HI.U32 R2, R3, R8, R2 ;  /* 0x0000000803027227 */ /* 0x000fe200078e0002 */
[----:B------:R-:W-:-:S05]  /*16620*/  IABS R3, R0 ;  /* 0x0000000000037213 */ /* 0x000fca0000000000 */
[----:B------:R-:W-:-:S04]  /*16630*/  IMAD.HI.U32 R8, R2, R3, RZ ;  /* 0x0000000302087227 */ /* 0x000fc800078e00ff */
[----:B------:R-:W-:-:S05]  /*16640*/  IMAD R3, R8, R9, R3 ;  /* 0x0000000908037224 */ /* 0x000fca00078e0203 */
[----:B------:R-:W-:-:S13]  /*16650*/  ISETP.GT.U32.AND P1, PT, R4, R3, PT ;  /* 0x000000030400720c */ /* 0x000fda0003f24070 */
[----:B------:R-:W-:Y:S02]  /*16660*/  @!P1 IMAD.IADD R3, R3, 0x1, -R4 ;  /* 0x0000000103039824 */ /* 0x000fe400078e0a04 */
[----:B------:R-:W-:Y:S01]  /*16670*/  @!P1 VIADD R8, R8, 0x1 ;  /* 0x0000000108089836 */ /* 0x000fe20000000000 */
[----:B------:R-:W-:Y:S02]  /*16680*/  ISETP.NE.AND P1, PT, R6, RZ, PT ;  /* 0x000000ff0600720c */ /* 0x000fe40003f25270 */
[----:B------:R-:W-:Y:S02]  /*16690*/  ISETP.GE.U32.AND P0, PT, R3, R4, PT ;  /* 0x000000040300720c */ /* 0x000fe40003f06070 */
[----:B----4-:R-:W-:-:S04]  /*166a0*/  IABS R4, R7 ;  /* 0x0000000700047213 */ /* 0x010fc80000000000 */
[----:B------:R-:W1:Y:S07]  /*166b0*/  I2F.RP R2, R4 ;  /* 0x0000000400027306 */ /* 0x000e6e0000209400 */
[----:B------:R-:W-:Y:S01]  /*166c0*/  @P0 VIADD R8, R8, 0x1 ;  /* 0x0000000108080836 */ /* 0x000fe20000000000 */
[----:B-1----:R-:W1:Y:S02]  /*166d0*/  MUFU.RCP R2, R2 ;  /* 0x0000000200027308 */ /* 0x002e640000001000 */
[----:B-1----:R-:W-:-:S06]  /*166e0*/  VIADD R2, R2, 0xffffffe ;  /* 0x0ffffffe02027836 */ /* 0x002fcc0000000000 */
[----:B------:R-:W1:Y:S02]  /*166f0*/  F2I.FTZ.U32.TRUNC.NTZ R3, R2 ;  /* 0x0000000200037305 */ /* 0x000e64000021f000 */
[----:B-1----:R-:W-:-:S04]  /*16700*/  IMAD.MOV R2, RZ, RZ, -R3 ;  /* 0x000000ffff027224 */ /* 0x002fc800078e0a03 */
[----:B------:R-:W-:Y:S02]  /*16710*/  IMAD R9, R2, R4, RZ ;  /* 0x0000000402097224 */ /* 0x000fe400078e02ff */
[----:B------:R-:W-:-:S04]  /*16720*/  IMAD.MOV.U32 R2, RZ, RZ, RZ ;  /* 0x000000ffff027224 */ /* 0x000fc800078e00ff */
[----:B------:R-:W-:Y:S01]  /*16730*/  IMAD.HI.U32 R2, R3, R9, R2 ;  /* 0x0000000903027227 */ /* 0x000fe200078e0002 */
[----:B------:R-:W-:Y:S02]  /*16740*/  LOP3.LUT R3, R0, R6, RZ, 0x3c, !PT ;  /* 0x0000000600037212 */ /* 0x000fe400078e3cff */
[----:B------:R-:W-:Y:S02]  /*16750*/  IABS R9, R7 ;  /* 0x0000000700097213 */ /* 0x000fe40000000000 */
[----:B------:R-:W-:-:S03]  /*16760*/  ISETP.GE.AND P2, PT, R3, RZ, PT ;  /* 0x000000ff0300720c */ /* 0x000fc60003f46270 */
[----:B------:R-:W-:-:S10]  /*16770*/  IMAD.MOV R9, RZ, RZ, -R9 ;  /* 0x000000ffff097224 */ /* 0x000fd400078e0a09 */
[----:B------:R-:W-:Y:S01]  /*16780*/  @!P2 IMAD.MOV R8, RZ, RZ, -R8 ;  /* 0x000000ffff08a224 */ /* 0x000fe200078e0a08 */
[----:B------:R-:W-:-:S04]  /*16790*/  @!P1 LOP3.LUT R8, RZ, R6, RZ, 0x33, !PT ;  /* 0x00000006ff089212 */ /* 0x000fc800078e33ff */
[-C--:B------:R-:W-:Y:S01]  /*167a0*/  IABS R3, R8.reuse ;  /* 0x0000000800037213 */ /* 0x080fe20000000000 */
[----:B------:R-:W-:-:S04]  /*167b0*/  IMAD R6, R6, R8, RZ ;  /* 0x0000000806067224 */ /* 0x000fc800078e02ff */
[----:B------:R-:W-:-:S04]  /*167c0*/  IMAD.HI.U32 R2, R2, R3, RZ ;  /* 0x0000000302027227 */ /* 0x000fc800078e00ff */
[----:B------:R-:W-:-:S05]  /*167d0*/  IMAD R3, R2, R9, R3 ;  /* 0x0000000902037224 */ /* 0x000fca00078e0203 */
[----:B------:R-:W-:-:S13]  /*167e0*/  ISETP.GT.U32.AND P1, PT, R4, R3, PT ;  /* 0x000000030400720c */ /* 0x000fda0003f24070 */
[----:B------:R-:W-:Y:S02]  /*167f0*/  @!P1 IMAD.IADD R3, R3, 0x1, -R4 ;  /* 0x0000000103039824 */ /* 0x000fe400078e0a04 */
[----:B------:R-:W-:Y:S01]  /*16800*/  @!P1 VIADD R2, R2, 0x1 ;  /* 0x0000000102029836 */ /* 0x000fe20000000000 */
[----:B------:R-:W-:Y:S02]  /*16810*/  ISETP.NE.AND P1, PT, R7, RZ, PT ;  /* 0x000000ff0700720c */ /* 0x000fe40003f25270 */
[----:B------:R-:W-:Y:S01]  /*16820*/  ISETP.GE.U32.AND P0, PT, R3, R4, PT ;  /* 0x000000040300720c */ /* 0x000fe20003f06070 */
[----:B------:R-:W-:Y:S01]  /*16830*/  IMAD.IADD R4, R0, 0x1, -R6 ;  /* 0x0000000100047824 */ /* 0x000fe200078e0a06 */
[----:B------:R-:W-:-:S04]  /*16840*/  LOP3.LUT R3, R8, R7, RZ, 0x3c, !PT ;  /* 0x0000000708037212 */ /* 0x000fc800078e3cff */
[----:B------:R-:W-:-:S07]  /*16850*/  ISETP.GE.AND P2, PT, R3, RZ, PT ;  /* 0x000000ff0300720c */ /* 0x000fce0003f46270 */
[----:B------:R-:W-:-:S06]  /*16860*/  @P0 VIADD R2, R2, 0x1 ;  /* 0x0000000102020836 */ /* 0x000fcc0000000000 */
[----:B------:R-:W-:Y:S01]  /*16870*/  @!P2 IMAD.MOV R2, RZ, RZ, -R2 ;  /* 0x000000ffff02a224 */ /* 0x000fe200078e0a02 */
[----:B------:R-:W-:-:S05]  /*16880*/  @!P1 LOP3.LUT R2, RZ, R7, RZ, 0x33, !PT ;  /* 0x00000007ff029212 */ /* 0x000fca00078e33ff */
[--C-:B------:R-:W-:Y:S02]  /*16890*/  IMAD.MOV R3, RZ, RZ, -R2.reuse ;  /* 0x000000ffff037224 */ /* 0x100fe400078e0a02 */
[C---:B------:R-:W-:Y:S02]  /*168a0*/  IMAD R2, R7.reuse, 0x1000000, R2 ;  /* 0x0100000007027824 */ /* 0x040fe400078e0202 */
[----:B------:R-:W-:-:S04]  /*168b0*/  IMAD R3, R7, R3, R8 ;  /* 0x0000000307037224 */ /* 0x000fc800078e0208 */
[----:B------:R-:W-:-:S05]  /*168c0*/  IMAD R0, R3, 0x10000, R2 ;  /* 0x0001000003007824 */ /* 0x000fca00078e0202 */
[----:B------:R1:W-:Y:S01]  /*168d0*/  STL [R1+0x8], R0 ;  /* 0x0000080001007387 */ /* 0x0003e20000100800 */
[----:B-----5:R-:W-:-:S05]  /*168e0*/  IMAD.IADD R10, R5, 0x1, R10 ;  /* 0x00000001050a7824 */ /* 0x020fca00078e020a */
[----:B------:R1:W-:Y:S04]  /*168f0*/  STL [R1+0xc], R10 ;  /* 0x00000c0a01007387 */ /* 0x0003e80000100800 */
[----:B------:R1:W-:Y:S01]  /*16900*/  STL [R1+0x4], R4 ;  /* 0x0000040401007387 */ /* 0x0003e20000100800 */
[----:B------:R-:W-:Y:S05]  /*16910*/  BRA `(.L_x_350) ;  /* 0x0000000000287947 */ /* 0x000fea0003800000 */
.L_x_344:
[----:B------:R-:W-:Y:S01]  /*16920*/  UMOV UR4, URZ ;  /* 0x0000003f00047c82 */ /* 0x000fe20008000000 */
[----:B------:R-:W-:Y:S01]  /*16930*/  ULDC UR6, c[0x0][0xc3c] ;  /* 0x00030f0000067ab9 */ /* 0x000fe20000000800 */
[----:B------:R-:W-:Y:S01]  /*16940*/  UMOV UR5, URZ ;  /* 0x0000003f00057c82 */ /* 0x000fe20008000000 */
[----:B------:R1:W-:Y:S01]  /*16950*/  STL [R1], R0 ;  /* 0x0000000001007387 */ /* 0x0003e20000100800 */
[----:B------:R-:W-:Y:S02]  /*16960*/  IMAD.U32 R3, RZ, RZ, UR4 ;  /* 0x00000004ff037e24 */ /* 0x000fe4000f8e00ff */
[----:B------:R-:W-:-:S03]  /*16970*/  IMAD.U32 R2, RZ, RZ, UR5 ;  /* 0x00000005ff027e24 */ /* 0x000fc6000f8e00ff */
[----:B------:R2:W-:Y:S01]  /*16980*/  STL [R1+0x4], R3 ;  /* 0x0000040301007387 */ /* 0x0005e20000100800 */
[----:B-1----:R-:W-:-:S05]  /*16990*/  IMAD.U32 R0, RZ, RZ, UR6 ;  /* 0x00000006ff007e24 */ /* 0x002fca000f8e00ff */
[----:B------:R2:W-:Y:S04]  /*169a0*/  STL [R1+0xc], R0 ;  /* 0x00000c0001007387 */ /* 0x0005e80000100800 */
[----:B------:R2:W-:Y:S02]  /*169b0*/  STL [R1+0x8], R2 ;  /* 0x0000080201007387 */ /* 0x0005e40000100800 */
.L_x_350:
[----:B--2---:R-:W2:Y:S04]  /*169c0*/  LDL R2, [R1+0xc] ;  /* 0x00000c0001027983 */ /* 0x004ea80000100800 */
[----:B------:R-:W3:Y:S04]  /*169d0*/  LDL R3, [R1+0x8] ;  /* 0x0000080001037983 */ /* 0x000ee80000100800 */
[----:B------:R-:W4:Y:S04]  /*169e0*/  LDL R5, [R1+0x4] ;  /* 0x0000040001057983 */ /* 0x000f280000100800 */
[----:B-1----:R-:W4:Y:S01]  /*169f0*/  LDL R4, [R1] ;  /* 0x0000000001047983 */ /* 0x002f220000100800 */
[----:B------:R-:W1:Y:S01]  /*16a00*/  S2R R0, SR_TID.X ;  /* 0x0000000000007919 */ /* 0x000e620000002100 */
[----:B------:R-:W-:Y:S05]  /*16a10*/  WARPSYNC.ALL ;  /* 0x0000000000007948 */ /* 0x000fea0003800000 */
[----:B-1----:R-:W-:Y:S01]  /*16a20*/  LOP3.LUT R0, R0, 0x1f, RZ, 0xc0, !PT ;  /* 0x0000001f00007812 */ /* 0x002fe200078ec0ff */
[----:B------:R-:W-:Y:S03]  /*16a30*/  BAR.SYNC.DEFER_BLOCKING 0x4, 0x180 ;  /* 0x0106000000007b1d */ /* 0x000fe60000010000 */
[----:B------:R-:W-:-:S13]  /*16a40*/  ISETP.NE.AND P0, PT, R0, RZ, PT ;  /* 0x000000ff0000720c */ /* 0x000fda0003f05270 */
[----:B------:R-:W1:Y:S01]  /*16a50*/  @!P0 S2R R0, SR_CgaCtaId ;  /* 0x0000000000008919 */ /* 0x000e620000008800 */
[----:B--2---:R-:W-:Y:S01]  /*16a60*/  IMAD.MOV.U32 R7, RZ, RZ, R2 ;  /* 0x000000ffff077224 */ /* 0x004fe200078e0002 */
[----:B------:R-:W-:Y:S01]  /*16a70*/  @!P0 MOV R2, 0x400 ;  /* 0x0000040000028802 */ /* 0x000fe20000000f00 */
[----:B---3--:R-:W-:-:S03]  /*16a80*/  IMAD.MOV.U32 R6, RZ, RZ, R3 ;  /* 0x000000ffff067224 */ /* 0x008fc600078e0003 */
[----:B-1----:R-:W-:-:S05]  /*16a90*/  @!P0 LEA R18, R0, R2, 0x18 ;  /* 0x0000000200128211 */ /* 0x002fca00078ec0ff */
[----:B----4-:R2:W-:Y:S01]  /*16aa0*/  @!P0 STS.128 [R18+0x388d0], R4 ;  /* 0x0388d00412008388 */ /* 0x0105e20000000c00 */
[----:B------:R-:W-:Y:S06]  /*16ab0*/  BAR.ARV 0x5, 0x180 ;  /* 0x0146000000007b1d */ /* 0x000fec0000002000 */
.L_x_341:
[----:B------:R-:W3:Y:S01]  /*16ac0*/  LDL R0, [R1+0xc] ;  /* 0x00000c0001007983 */ /* 0x000ee20000100800 */
[----:B------:R-:W-:Y:S02]  /*16ad0*/  ULDC UR4, c[0x0][0xc3c] ;  /* 0x00030f0000047ab9 */ /* 0x000fe40000000800 */
[----:B---3--:R-:W-:-:S13]  /*16ae0*/  ISETP.GE.AND P0, PT, R0, UR4, PT ;  /* 0x0000000400007c0c */ /* 0x008fda000bf06270 */
[----:B------:R-:W-:Y:S05]  /*16af0*/  @!P0 BRA `(.L_x_351) ;  /* 0xffffff9c005c8947 */ /* 0x000fea000383ffff */
[----:B------:R-:W-:Y:S05]  /*16b00*/  BSYNC B8 ;  /* 0x0000000000087941 */ /* 0x000fea0003800000 */
.L_x_238:
[----:B0-----:R-:W3:Y:S01]  /*16b10*/  LDL.LU R0, [R1+0x48] ;  /* 0x0000480001007983 */ /* 0x001ee20000300800 */
[----:B------:R-:W-:Y:S01]  /*16b20*/  BSSY B0, `(.L_x_352) ;  /* 0x000000b000007945 */ /* 0x000fe20003800000 */
[----:B-12---:R-:W0:Y:S01]  /*16b30*/  S2R R5, SR_CgaCtaId ;  /* 0x0000000000057919 */ /* 0x006e220000008800 */
[----:B---3--:R-:W-:-:S05]  /*16b40*/  VIADD R0, R0, 0x1 ;  /* 0x0000000100007836 */ /* 0x008fca0000000000 */
[----:B------:R-:W-:-:S04]  /*16b50*/  LEA.HI R2, R0, R0, RZ, 0x1 ;  /* 0x0000000000027211 */ /* 0x000fc800078f08ff */
[----:B------:R-:W-:-:S05]  /*16b60*/  LOP3.LUT R3, R2, 0xfffffffe, RZ, 0xc0, !PT ;  /* 0xfffffffe02037812 */ /* 0x000fca00078ec0ff */
[----:B------:R-:W-:Y:S01]  /*16b70*/  IMAD.IADD R3, R0, 0x1, -R3 ;  /* 0x0000000100037824 */ /* 0x000fe200078e0a03 */
[----:B------:R-:W-:-:S04]  /*16b80*/  MOV R0, 0x400 ;  /* 0x0000040000007802 */ /* 0x000fc80000000f00 */
[----:B0-----:R-:W-:Y:S02]  /*16b90*/  LEA R0, R5, R0, 0x18 ;  /* 0x0000000005007211 */ /* 0x001fe400078ec0ff */
[----:B------:R-:W-:-:S04]  /*16ba0*/  SHF.L.U32 R3, R3, 0x1f, RZ ;  /* 0x0000001f03037819 */ /* 0x000fc800000006ff */
[----:B------:R-:W0:Y:S02]  /*16bb0*/  SYNCS.PHASECHK.TRANS64.TRYWAIT P0, [R0+URZ+0x38820], R3 ;  /* 0x03882003000075a7 */ /* 0x000e24000800017f */
[----:B0-----:R-:W-:Y:S05]  /*16bc0*/  @!P0 BRA `(.L_x_353) ;  /* 0x0000002000008947 */ /* 0x001fea0003800000 */
.L_x_423:
[----:B------:R-:W-:Y:S05]  /*16bd0*/  BSYNC B0 ;  /* 0x0000000000007941 */ /* 0x000fea0003800000 */
.L_x_352:
[----:B------:R-:W-:-:S03]  /*16be0*/  UMOV UR4, 0xffffffff ;  /* 0xffffffff00047882 */ /* 0x000fc60000000000 */
[----:B------:R-:W-:Y:S05]  /*16bf0*/  BRA.DIV UR4, `(.L_x_354) ;  /* 0x0000002204087947 */ /* 0x000fea000b800000 */
[----:B------:R-:W1:Y:S02]  /*16c00*/  S2R R2, SR_TID.X ;  /* 0x0000000000027919 */ /* 0x000e640000002100 */
[----:B-1----:R-:W-:-:S04]  /*16c10*/  SHF.R.U32.HI R2, RZ, 0x5, R2 ;  /* 0x00000005ff027819 */ /* 0x002fc80000011602 */
[----:B------:R-:W-:-:S05]  /*16c20*/  LOP3.LUT R2, R2, 0x3, RZ, 0xc0, !PT ;  /* 0x0000000302027812 */ /* 0x000fca00078ec0ff */
[----:B------:R1:W2:Y:S02]  /*16c30*/  SHFL.IDX PT, R14, R2, RZ, 0x1f ;  /* 0x00001fff020e7589 */ /* 0x0002a400000e0000 */
.L_x_426:
[----:B--2---:R-:W-:Y:S01]  /*16c40*/  ISETP.NE.AND P0, PT, R14, RZ, PT ;  /* 0x000000ff0e00720c */ /* 0x004fe20003f05270 */
[----:B------:R-:W-:-:S12]  /*16c50*/  BSSY B0, `(.L_x_355) ;  /* 0x0000027000007945 */ /* 0x000fd80003800000 */
[----:B------:R-:W-:Y:S05]  /*16c60*/  @P0 BRA `(.L_x_356) ;  /* 0x0000000000940947 */ /* 0x000fea0003800000 */
[----:B------:R-:W-:-:S03]  /*16c70*/  UMOV UR4, 0xffffffff ;  /* 0xffffffff00047882 */ /* 0x000fc60000000000 */
[----:B------:R-:W-:Y:S05]  /*16c80*/  BRA.DIV UR4, `(.L_x_357) ;  /* 0x0000002204187947 */ /* 0x000fea000b800000 */
[----:B------:R-:W-:-:S13]  /*16c90*/  ELECT P6, URZ, PT ;  /* 0x00000000003f782f */ /* 0x000fda00038c0000 */
.L_x_429:
[----:B------:R-:W-:Y:S05]  /*16ca0*/  @!P6 BRA `(.L_x_356) ;  /* 0x000000000084e947 */ /* 0x000fea0003800000 */
[----:B-1----:R-:W2:Y:S02]  /*16cb0*/  LDL R2, [R1+0x70] ;  /* 0x0000700001027983 */ /* 0x002ea40000100800 */
[----:B--2---:R-:W-:-:S13]  /*16cc0*/  R2UR UR4, R2 ;  /* 0x00000000020472ca */ /* 0x004fda00000e0000 */
[----:B------:R-:W-:-:S06]  /*16cd0*/  ULOP3.LUT UR4, UR4, 0x2, URZ, 0xfc, !UPT ;  /* 0x0000000204047892 */ /* 0x000fcc000f8efc3f */
[----:B------:R-:W-:-:S05]  /*16ce0*/  IMAD.U32 R2, RZ, RZ, UR4 ;  /* 0x00000004ff027e24 */ /* 0x000fca000f8e00ff */
[----:B------:R-:W-:-:S13]  /*16cf0*/  ISETP.NE.AND P2, PT, R2, 0x3, PT ;  /* 0x000000030200780c */ /* 0x000fda0003f45270 */
[----:B------:R-:W-:Y:S05]  /*16d00*/  @!P2 BRA `(.L_x_358) ;  /* 0x000000000004a947 */ /* 0x000fea0003800000 */
[----:B------:R-:W-:Y:S01]  /*16d10*/  BPT.TRAP 0x1 ;  /* 0x000000040000795c */ /* 0x000fe20000300000 */
.L_x_358:
[----:B------:R-:W2:Y:S01]  /*16d20*/  LDL.LU R7, [R1+0x14] ;  /* 0x0000140001077983 */ /* 0x000ea20000300800 */
[----:B------:R-:W-:Y:S02]  /*16d30*/  VIADD R2, R0, 0x38840 ;  /* 0x0003884000027836 */ /* 0x000fe40000000000 */
[C---:B0-----:R-:W-:Y:S02]  /*16d40*/  VIADD R3, R19.reuse, 0x1 ;  /* 0x0000000113037836 */ /* 0x041fe40000000000 */
[----:B------:R-:W-:-:S03]  /*16d50*/  IMAD R6, R19, 0x8, R2 ;  /* 0x0000000813067824 */ /* 0x000fc600078e0202 */
[----:B------:R-:W-:-:S04]  /*16d60*/  ISETP.NE.AND P1, PT, R3, 0x2, PT ;  /* 0x000000020300780c */ /* 0x000fc80003f25270 */
[----:B------:R-:W-:Y:S02]  /*16d70*/  SEL R4, RZ, 0x1, P1 ;  /* 0x00000001ff047807 */ /* 0x000fe40000800000 */
[----:B------:R-:W-:Y:S02]  /*16d80*/  SEL R3, R3, RZ, P1 ;  /* 0x000000ff03037207 */ /* 0x000fe40000800000 */
[C---:B--2---:R-:W-:Y:S02]  /*16d90*/  SHF.L.U32 R5, R7.reuse, 0x1f, RZ ;  /* 0x0000001f07057819 */ /* 0x044fe400000006ff */
[----:B------:R-:W-:Y:S01]  /*16da0*/  LOP3.LUT R4, R7, R4, RZ, 0x3c, !PT ;  /* 0x0000000407047212 */ /* 0x000fe200078e3cff */
[----:B------:R-:W-:Y:S01]  /*16db0*/  IMAD R7, R3, 0x8, R2 ;  /* 0x0000000803077824 */ /* 0x000fe200078e0202 */
[----:B------:R-:W0:Y:S02]  /*16dc0*/  SYNCS.PHASECHK.TRANS64.TRYWAIT P0, [R6+URZ], R5 ;  /* 0x00000005060075a7 */ /* 0x000e24000800017f */
[----:B------:R-:W-:Y:S01]  /*16dd0*/  SHF.L.U32 R2, R4, 0x1f, RZ ;  /* 0x0000001f04027819 */ /* 0x000fe200000006ff */
[----:B0-----:R-:W-:Y:S06]  /*16de0*/  @!P0 BRA `(.L_x_359) ;  /* 0x0000001c00e08947 */ /* 0x001fec0003800000 */
.L_x_430:
[----:B------:R-:W1:Y:S02]  /*16df0*/  SYNCS.PHASECHK.TRANS64.TRYWAIT P0, [R7+URZ], R2 ;  /* 0x00000002070075a7 */ /* 0x000e64000800017f */
[----:B-1----:R-:W-:Y:S05]  /*16e00*/  @!P0 BRA `(.L_x_360) ;  /* 0x0000001c00ec8947 */ /* 0x002fea0003800000 */
.L_x_431:
[----:B------:R-:W-:Y:S05]  /*16e10*/  @!P2 BRA `(.L_x_361) ;  /* 0x000000000004a947 */ /* 0x000fea0003800000 */
[----:B------:R-:W-:Y:S01]  /*16e20*/  BPT.TRAP 0x1 ;  /* 0x000000040000795c */ /* 0x000fe20000300000 */
.L_x_361:
[----:B------:R-:W-:-:S04]  /*16e30*/  VIADD R0, R0, 0x38860 ;  /* 0x0003886000007836 */ /* 0x000fc80000000000 */
[----:B------:R-:W-:-:S04]  /*16e40*/  IMAD R4, R19, 0x8, R0 ;  /* 0x0000000813047824 */ /* 0x000fc800078e0200 */
[----:B------:R-:W2:Y:S02]  /*16e50*/  SYNCS.PHASECHK.TRANS64.TRYWAIT P0, [R4+URZ], R5 ;  /* 0x00000005040075a7 */ /* 0x000ea4000800017f */
[----:B--2---:R-:W-:Y:S05]  /*16e60*/  @!P0 BRA `(.L_x_362) ;  /* 0x0000001c00e88947 */ /* 0x004fea0003800000 */
.L_x_432:
[----:B------:R-:W-:-:S07]  /*16e70*/  IMAD R3, R3, 0x8, R0 ;  /* 0x0000000803037824 */ /* 0x000fce00078e0200 */
.L_x_363:
[----:B---3--:R3:W4:Y:S02]  /*16e80*/  SYNCS.PHASECHK.TRANS64.TRYWAIT P0, [R3+URZ], R2 ;  /* 0x00000002030075a7 */ /* 0x008724000800017f */
[----:B----4-:R-:W-:Y:S05]  /*16e90*/  @!P0 NANOSLEEP.SYNCS 0x989680 ;  /* 0x009896800000895d */ /* 0x010fea0003900000 */
[----:B------:R-:W4:Y:S02]  /*16ea0*/  @!P0 SYNCS.PHASECHK.TRANS64 P0, [R3+URZ], R2 ;  /* 0x00000002030085a7 */ /* 0x000f24000800007f */
[----:B----4-:R-:W-:Y:S05]  /*16eb0*/  @!P0 BRA `(.L_x_363) ;  /* 0xfffffffc00f08947 */ /* 0x010fea000383ffff */
.L_x_356:
[----:B------:R-:W-:Y:S05]  /*16ec0*/  BSYNC B0 ;  /* 0x0000000000007941 */ /* 0x000fea0003800000 */
.L_x_355:
[----:B------:R-:W-:Y:S05]  /*16ed0*/  EXIT ;  /* 0x000000000000794d */ /* 0x000fea0003800000 */
.L_x_189:
[----:B0-----:R0:W1:Y:S02]  /*16ee0*/  SYNCS.PHASECHK.TRANS64.TRYWAIT P1, [R5+URZ+0x38800], R0 ;  /* 0x03880000050075a7 */ /* 0x001064000802017f */
[----:B-1----:R-:W-:Y:S05]  /*16ef0*/  @!P1 NANOSLEEP.SYNCS 0x989680 ;  /* 0x009896800000995d */ /* 0x002fea0003900000 */
[----:B------:R-:W1:Y:S02]  /*16f00*/  @!P1 SYNCS.PHASECHK.TRANS64 P1, [R5+URZ+0x38800], R0 ;  /* 0x03880000050095a7 */ /* 0x000e64000802007f */
[----:B-1----:R-:W-:Y:S05]  /*16f10*/  @!P1 BRA `(.L_x_189) ;  /* 0xfffffffc00f09947 */ /* 0x002fea000383ffff */
[----:B------:R-:W-:Y:S05]  /*16f20*/  BRA `(.L_x_364) ;  /* 0xfffffeb000547947 */ /* 0x000fea000383ffff */
.L_x_193:
[----:B-1----:R1:W2:Y:S02]  /*16f30*/  SYNCS.PHASECHK.TRANS64.TRYWAIT P2, [R0+URZ+0x38830], R3 ;  /* 0x03883003000075a7 */ /* 0x0022a4000804017f */
[----:B--2---:R-:W-:Y:S05]  /*16f40*/  @!P2 NANOSLEEP.SYNCS 0x989680 ;  /* 0x009896800000a95d */ /* 0x004fea0003900000 */
[----:B------:R-:W2:Y:S02]  /*16f50*/  @!P2 SYNCS.PHASECHK.TRANS64 P2, [R0+URZ+0x38830], R3 ;  /* 0x038830030000a5a7 */ /* 0x000ea4000804007f */
[----:B--2---:R-:W-:Y:S05]  /*16f60*/  @!P2 BRA `(.L_x_193) ;  /* 0xfffffffc00f0a947 */ /* 0x004fea000383ffff */
[----:B------:R-:W-:Y:S05]  /*16f70*/  BRA `(.L_x_192) ;  /* 0xfffffeb0007c7947 */ /* 0x000fea000383ffff */
.L_x_198:
[----:B-1----:R-:W-:-:S04]  /*16f80*/  IMAD.U32 R4, RZ, RZ, UR60 ;  /* 0x0000003cff047e24 */ /* 0x002fc8000f8e00ff */
[----:B------:R1:W2:Y:S03]  /*16f90*/  SYNCS.PHASECHK.TRANS64.TRYWAIT P2, [R4+URZ+0x38830], R3 ;  /* 0x03883003040075a7 */ /* 0x0002a6000804017f */
[----:B--2---:R-:W-:Y:S05]  /*16fa0*/  @!P2 NANOSLEEP.SYNCS 0x989680 ;  /* 0x009896800000a95d */ /* 0x004fea0003900000 */
[----:B------:R-:W2:Y:S02]  /*16fb0*/  @!P2 SYNCS.PHASECHK.TRANS64 P2, [R4+URZ+0x38830], R3 ;  /* 0x038830030400a5a7 */ /* 0x000ea4000804007f */
[----:B--2---:R-:W-:Y:S05]  /*16fc0*/  @!P2 BRA `(.L_x_198) ;  /* 0xfffffffc00eca947 */ /* 0x004fea000383ffff */
[----:B------:R-:W-:Y:S05]  /*16fd0*/  BRA `(.L_x_197) ;  /* 0xfffffeec00fc7947 */ /* 0x000fea000383ffff */
.L_x_202:
[----:B-1----:R1:W2:Y:S02]  /*16fe0*/  SYNCS.PHASECHK.TRANS64.TRYWAIT P2, [R21+URZ+0x38850], R0 ;  /* 0x03885000150075a7 */ /* 0x0022a4000804017f */
[----:B--2---:R-:W-:Y:S05]  /*16ff0*/  @!P2 NANOSLEEP.SYNCS 0x989680 ;  /* 0x009896800000a95d */ /* 0x004fea0003900000 */
[----:B------:R-:W2:Y:S02]  /*17000*/  @!P2 SYNCS.PHASECHK.TRANS64 P2, [R21+URZ+0x38850], R0 ;  /* 0x038850001500a5a7 */ /* 0x000ea4000804007f */
[----:B--2---:R-:W-:Y:S05]  /*17010*/  @!P2 BRA `(.L_x_202) ;  /* 0xfffffffc00f0a947 */ /* 0x004fea000383ffff */
[----:B------:R-:W-:Y:S05]  /*17020*/  BRA `(.L_x_201) ;  /* 0xffffff1800387947 */ /* 0x000fea000383ffff */
.L_x_207:
[----:B-1----:R1:W2:Y:S02]  /*17030*/  SYNCS.PHASECHK.TRANS64.TRYWAIT P0, [R0+URZ+0x38850], R7 ;  /* 0x03885007000075a7 */ /* 0x0022a4000800017f */
[----:B--2---:R-:W-:Y:S05]  /*17040*/  @!P0 NANOSLEEP.SYNCS 0x989680 ;  /* 0x009896800000895d */ /* 0x004fea0003900000 */
[----:B------:R-:W2:Y:S02]  /*17050*/  @!P0 SYNCS.PHASECHK.TRANS64 P0, [R0+URZ+0x38850], R7 ;  /* 0x03885007000085a7 */ /* 0x000ea4000800007f */
[----:B--2---:R-:W-:Y:S05]  /*17060*/  @!P0 BRA `(.L_x_207) ;  /* 0xfffffffc00f08947 */ /* 0x004fea000383ffff */
[----:B------:R-:W-:Y:S05]  /*17070*/  BRA `(.L_x_206) ;  /* 0xffffff3000307947 */ /* 0x000fea000383ffff */
.L_x_252:
[----:B------:R-:W2:Y:S01]  /*17080*/  S2R R4, SR_TID.X ;  /* 0x0000000000047919 */ /* 0x000ea20000002100 */
[----:B------:R-:W-:Y:S01]  /*17090*/  BSSY B0, `(.L_x_365) ;  /* 0x000000a000007945 */ /* 0x000fe20003800000 */
[----:B------:R-:W-:Y:S02]  /*170a0*/  IMAD.MOV.U32 R12, RZ, RZ, RZ ;  /* 0x000000ffff0c7224 */ /* 0x000fe400078e00ff */
[----:B0-----:R-:W-:Y:S02]  /*170b0*/  IMAD.MOV.U32 R11, RZ, RZ, 0x1f ;  /* 0x0000001fff0b7424 */ /* 0x001fe400078e00ff */
[----:B------:R-:W-:Y:S01]  /*170c0*/  IMAD.MOV.U32 R15, RZ, RZ, -0x1 ;  /* 0xffffffffff0f7424 */ /* 0x000fe200078e00ff */
[----:B--2---:R-:W-:-:S04]  /*170d0*/  SHF.R.U32.HI R4, RZ, 0x5, R4 ;  /* 0x00000005ff047819 */ /* 0x004fc80000011604 */
[----:B------:R-:W-:-:S05]  /*170e0*/  LOP3.LUT R4, R4, 0x3, RZ, 0xc0, !PT ;  /* 0x0000000304047812 */ /* 0x000fca00078ec0ff */
[----:B------:R-:W-:-:S07]  /*170f0*/  IMAD.MOV.U32 R13, RZ, RZ, R4 ;  /* 0x000000ffff0d7224 */ /* 0x000fce00078e0004 */
[----:B-1----:R-:W-:Y:S05]  /*17100*/  WARPSYNC.COLLECTIVE R15, `(.L_x_366) ;  /* 0x000000000f087348 */ /* 0x002fea0003c00000 */
[----:B------:R0:W2:Y:S02]  /*17110*/  SHFL.IDX P6, R14, R13, R12, R11 ;  /* 0x0000000c0d0e7389 */ /* 0x0000a400000c000b */
[----:B012---:R-:W-:Y:S01]  /*17120*/  ENDCOLLECTIVE ;  /* 0x000000000000791b */ /* 0x007fe20003800000 */
.L_x_366:
[----:B------:R-:W-:Y:S05]  /*17130*/  BSYNC B0 ;  /* 0x0000000000007941 */ /* 0x000fea0003800000 */
.L_x_365:
[----:B------:R-:W-:Y:S05]  /*17140*/  BRA `(.L_x_367) ;  /* 0xffffffa400847947 */ /* 0x000fea000383ffff */
.L_x_254:
[----:B------:R-:W-:Y:S01]  /*17150*/  BSSY B0, `(.L_x_368) ;  /* 0x0000006000007945 */ /* 0x000fe20003800000 */
[----:B------:R-:W-:-:S07]  /*17160*/  IMAD.MOV.U32 R15, RZ, RZ, -0x1 ;  /* 0xffffffffff0f7424 */ /* 0x000fce00078e00ff */
[----:B01--4-:R-:W-:Y:S05]  /*17170*/  WARPSYNC.COLLECTIVE R15, `(.L_x_369) ;  /* 0x000000000f0c7348 */ /* 0x013fea0003c00000 */
[----:B------:R-:W-:Y:S02]  /*17180*/  ELECT P6, UR62, PT ;  /* 0x00000000003e782f */ /* 0x000fe400038c0000 */
[----:B------:R-:W-:Y:S01]  /*17190*/  MOV R14, UR62 ;  /* 0x0000003e000e7c02 */ /* 0x000fe20008000f00 */
[----:B01--4-:R-:W-:Y:S10]  /*171a0*/  ENDCOLLECTIVE ;  /* 0x000000000000791b */ /* 0x013ff40003800000 */
.L_x_369:
[----:B------:R-:W-:Y:S05]  /*171b0*/  BSYNC B0 ;  /* 0x0000000000007941 */ /* 0x000fea0003800000 */
.L_x_368:
[----:B------:R-:W-:Y:S05]  /*171c0*/  BRA `(.L_x_370) ;  /* 0xffffffa400887947 */ /* 0x000fea000383ffff */
.L_x_256:
[----:B--2---:R2:W3:Y:S02]  /*171d0*/  SYNCS.PHASECHK.TRANS64.TRYWAIT P0, [R0+URZ+0x38840], R2 ;  /* 0x03884002000075a7 */ /* 0x0044e4000800017f */
[----:B---3--:R-:W-:Y:S05]  /*171e0*/  @!P0 NANOSLEEP.SYNCS 0x989680 ;  /* 0x009896800000895d */ /* 0x008fea0003900000 */
[----:B------:R-:W3:Y:S02]  /*171f0*/  @!P0 SYNCS.PHASECHK.TRANS64 P0, [R0+URZ+0x38840], R2 ;  /* 0x03884002000085a7 */ /* 0x000ee4000800007f */
[----:B---3--:R-:W-:Y:S05]  /*17200*/  @!P0 BRA `(.L_x_256) ;  /* 0xfffffffc00f08947 */ /* 0x008fea000383ffff */
[----:B------:R-:W-:Y:S05]  /*17210*/  BRA `(.L_x_371) ;  /* 0xffffffa400ec7947 */ /* 0x000fea000383ffff */
.L_x_260:
[----:B------:R-:W2:Y:S01]  /*17220*/  LDL.LU R11, [R1+0x40] ;  /* 0x00004000010b7983 */ /* 0x000ea20000300800 */
[----:B------:R-:W-:Y:S02]  /*17230*/  IMAD.MOV.U32 R13, RZ, RZ, R3 ;  /* 0x000000ffff0d7224 */ /* 0x000fe400078e0003 */
[----:B------:R-:W-:Y:S01]  /*17240*/  IMAD.MOV.U32 R12, RZ, RZ, RZ ;  /* 0x000000ffff0c7224 */ /* 0x000fe200078e00ff */
[----:B------:R-:W0:Y:S01]  /*17250*/  S2R R7, SR_TID.X ;  /* 0x0000000000077919 */ /* 0x000e220000002100 */
[----:B------:R-:W-:Y:S01]  /*17260*/  IMAD.MOV.U32 R15, RZ, RZ, -0x1 ;  /* 0xffffffffff0f7424 */ /* 0x000fe200078e00ff */
[----:B0-----:R-:W-:-:S04]  /*17270*/  LOP3.LUT R7, R7, 0x7f, RZ, 0xc0, !PT ;  /* 0x0000007f07077812 */ /* 0x001fc800078ec0ff */
[----:B------:R-:W-:-:S05]  /*17280*/  SHF.R.U32.HI R0, RZ, 0x3, R7 ;  /* 0x00000003ff007819 */ /* 0x000fca0000011607 */
[----:B------:R-:W-:-:S04]  /*17290*/  IMAD.IADD R0, R0, 0x1, R5 ;  /* 0x0000000100007824 */ /* 0x000fc800078e0205 */
[----:B------:R-:W-:Y:S02]  /*172a0*/  VIADD R5, R0, 0x10 ;  /* 0x0000001000057836 */ /* 0x000fe40000000000 */
[----:B--2---:R-:W-:Y:S02]  /*172b0*/  IMAD R2, R11, R8, RZ ;  /* 0x000000080b027224 */ /* 0x004fe400078e02ff */
[----:B------:R-:W-:-:S03]  /*172c0*/  IMAD.MOV.U32 R11, RZ, RZ, 0x181f ;  /* 0x0000181fff0b7424 */ /* 0x000fc600078e00ff */
[----:B------:R-:W-:-:S13]  /*172d0*/  ISETP.GE.AND P5, PT, R0, R2, PT ;  /* 0x000000020000720c */ /* 0x000fda0003fa6270 */
[----:B-----5:R-:W-:Y:S05]  /*172e0*/  WARPSYNC.COLLECTIVE R15, `(.L_x_372) ;  /* 0x000000000f087348 */ /* 0x020fea0003c00000 */
[----:B------:R0:W1:Y:S02]  /*172f0*/  SHFL.IDX P6, R14, R13, R12, R11 ;  /* 0x0000000c0d0e7389 */ /* 0x00006400000c000b */
[----:B01---5:R-:W-:Y:S01]  /*17300*/  ENDCOLLECTIVE ;  /* 0x000000000000791b */ /* 0x023fe20003800000 */
.L_x_372:
[----:B------:R-:W-:Y:S02]  /*17310*/  IMAD.MOV.U32 R13, RZ, RZ, R4 ;  /* 0x000000ffff0d7224 */ /* 0x000fe400078e0004 */
[----:B------:R-:W-:-:S07]  /*17320*/  IMAD.MOV.U32 R6, RZ, RZ, R14 ;  /* 0x000000ffff067224 */ /* 0x000fce00078e000e */
[----:B------:R-:W-:Y:S05]  /*17330*/  WARPSYNC.COLLECTIVE R15, `(.L_x_373) ;  /* 0x000000000f087348 */ /* 0x000fea0003c00000 */
[----:B------:R0:W1:Y:S02]  /*17340*/  SHFL.IDX P6, R14, R13, R12, R11 ;  /* 0x0000000c0d0e7389 */ /* 0x00006400000c000b */
[----:B01----:R-:W-:Y:S01]  /*17350*/  ENDCOLLECTIVE ;  /* 0x000000000000791b */ /* 0x003fe20003800000 */
.L_x_373:
[----:B------:R-:W-:Y:S01]  /*17360*/  ULDC.64 UR4, c[0x0][0x208] ;  /* 0x0000820000047ab9 */ /* 0x000fe20000000a00 */
[----:B------:R-:W-:Y:S02]  /*17370*/  IMAD.MOV.U32 R13, RZ, RZ, R3 ;  /* 0x000000ffff0d7224 */ /* 0x000fe400078e0003 */
[----:B------:R-:W-:Y:S02]  /*17380*/  IMAD.MOV.U32 R12, RZ, RZ, 0x1 ;  /* 0x00000001ff0c7424 */ /* 0x000fe400078e00ff */
[----:B------:R-:W-:-:S05]  /*17390*/  IMAD.MOV.U32 R7, RZ, RZ, R14 ;  /* 0x000000ffff077224 */ /* 0x000fca00078e000e */
[----:B------:R-:W-:-:S05]  /*173a0*/  @!P5 LEA R7, P4, R10, R7, 0x1 ;  /* 0x000000070a07d211 */ /* 0x000fca00078808ff */
[----:B------:R-:W-:-:S05]  /*173b0*/  @!P5 IMAD.X R6, RZ, RZ, R6, P4 ;  /* 0x000000ffff06d224 */ /* 0x000fca00020e0606 */
[----:B------:R-:W-:-:S04]  /*173c0*/  @!P5 LOP3.LUT R7, R7, R6, RZ, 0x3c, !PT ;  /* 0x000000060707d212 */ /* 0x000fc800078e3cff */
[----:B------:R-:W-:-:S04]  /*173d0*/  @!P5 LOP3.LUT R6, R7, R6, RZ, 0x3c, !PT ;  /* 0x000000060706d212 */ /* 0x000fc800078e3cff */
[----:B------:R-:W-:-:S05]  /*173e0*/  @!P5 LOP3.LUT R7, R7, R6, RZ, 0x3c, !PT ;  /* 0x000000060707d212 */ /* 0x000fca00078e3cff */
        /* <DEDUP_REMOVED lines=11> */
.L_x_374:
[----:B------:R-:W-:Y:S02]  /*174a0*/  IMAD.MOV.U32 R13, RZ, RZ, R4 ;  /* 0x000000ffff0d7224 */ /* 0x000fe400078e0004 */
[----:B------:R-:W-:-:S07]  /*174b0*/  IMAD.MOV.U32 R6, RZ, RZ, R14 ;  /* 0x000000ffff067224 */ /* 0x000fce00078e000e */
[----:B------:R-:W-:Y:S05]  /*174c0*/  WARPSYNC.COLLECTIVE R15, `(.L_x_375) ;  /* 0x000000000f087348 */ /* 0x000fea0003c00000 */
[----:B------:R0:W1:Y:S02]  /*174d0*/  SHFL.IDX P6, R14, R13, R12, R11 ;  /* 0x0000000c0d0e7389 */ /* 0x00006400000c000b */
[----:B01----:R-:W-:Y:S01]  /*174e0*/  ENDCOLLECTIVE ;  /* 0x000000000000791b */ /* 0x003fe20003800000 */
.L_x_375:
[----:B------:R-:W-:Y:S01]  /*174f0*/  ULDC.64 UR4, c[0x0][0x208] ;  /* 0x0000820000047ab9 */ /* 0x000fe20000000a00 */
[----:B------:R-:W-:Y:S02]  /*17500*/  IMAD.MOV.U32 R13, RZ, RZ, R3 ;  /* 0x000000ffff0d7224 */ /* 0x000fe400078e0003 */
[----:B------:R-:W-:Y:S02]  /*17510*/  IMAD.MOV.U32 R12, RZ, RZ, 0x2 ;  /* 0x00000002ff0c7424 */ /* 0x000fe400078e00ff */
[----:B------:R-:W-:-:S05]  /*17520*/  IMAD.MOV.U32 R5, RZ, RZ, R14 ;  /* 0x000000ffff057224 */ /* 0x000fca00078e000e */
[----:B------:R-:W-:-:S05]  /*17530*/  @!P5 LEA R5, P4, R10, R5, 0x1 ;  /* 0x000000050a05d211 */ /* 0x000fca00078808ff */
[----:B------:R-:W-:-:S04]  /*17540*/  @!P5 IMAD.X R6, RZ, RZ, R6, P4 ;  /* 0x000000ffff06d224 */ /* 0x000fc800020e0606 */
[----:B------:R-:W-:Y:S02]  /*17550*/  @!P5 IMAD.MOV.U32 R7, RZ, RZ, R6 ;  /* 0x000000ffff07d224 */ /* 0x000fe400078e0006 */
[----:B------:R-:W-:Y:S02]  /*17560*/  @!P5 IMAD.MOV.U32 R6, RZ, RZ, R5 ;  /* 0x000000ffff06d224 */ /* 0x000fe400078e0005 */
[----:B------:R-:W-:-:S03]  /*17570*/  VIADD R5, R0, 0x20 ;  /* 0x0000002000057836 */ /* 0x000fc60000000000 */
        /* <DEDUP_REMOVED lines=11> */
.L_x_376:
[----:B------:R-:W-:Y:S02]  /*17630*/  IMAD.MOV.U32 R13, RZ, RZ, R4 ;  /* 0x000000ffff0d7224 */ /* 0x000fe400078e0004 */
[----:B------:R-:W-:-:S07]  /*17640*/  IMAD.MOV.U32 R6, RZ, RZ, R14 ;  /* 0x000000ffff067224 */ /* 0x000fce00078e000e */
[----:B------:R-:W-:Y:S05]  /*17650*/  WARPSYNC.COLLECTIVE R15, `(.L_x_377) ;  /* 0x000000000f087348 */ /* 0x000fea0003c00000 */
[----:B------:R0:W1:Y:S02]  /*17660*/  SHFL.IDX P6, R14, R13, R12, R11 ;  /* 0x0000000c0d0e7389 */ /* 0x00006400000c000b */
[----:B01----:R-:W-:Y:S01]  /*17670*/  ENDCOLLECTIVE ;  /* 0x000000000000791b */ /* 0x003fe20003800000 */
.L_x_377:
        /* <DEDUP_REMOVED lines=20> */
.L_x_378:
[----:B------:R-:W-:Y:S02]  /*177c0*/  IMAD.MOV.U32 R13, RZ, RZ, R4 ;  /* 0x000000ffff0d7224 */ /* 0x000fe400078e0004 */
[----:B------:R-:W-:-:S07]  /*177d0*/  IMAD.MOV.U32 R6, RZ, RZ, R14 ;  /* 0x000000ffff067224 */ /* 0x000fce00078e000e */
[----:B------:R-:W-:Y:S05]  /*177e0*/  WARPSYNC.COLLECTIVE R15, `(.L_x_379) ;  /* 0x000000000f087348 */ /* 0x000fea0003c00000 */
[----:B------:R0:W1:Y:S02]  /*177f0*/  SHFL.IDX P6, R14, R13, R12, R11 ;  /* 0x0000000c0d0e7389 */ /* 0x00006400000c000b */
[----:B01----:R-:W-:Y:S01]  /*17800*/  ENDCOLLECTIVE ;  /* 0x000000000000791b */ /* 0x003fe20003800000 */
.L_x_379:
        /* <DEDUP_REMOVED lines=20> */
.L_x_380:
[----:B------:R-:W-:Y:S02]  /*17950*/  IMAD.MOV.U32 R13, RZ, RZ, R4 ;  /* 0x000000ffff0d7224 */ /* 0x000fe400078e0004 */
[----:B------:R-:W-:-:S07]  /*17960*/  IMAD.MOV.U32 R6, RZ, RZ, R14 ;  /* 0x000000ffff067224 */ /* 0x000fce00078e000e */
[----:B------:R-:W-:Y:S05]  /*17970*/  WARPSYNC.COLLECTIVE R15, `(.L_x_381) ;  /* 0x000000000f087348 */ /* 0x000fea0003c00000 */
[----:B------:R0:W1:Y:S02]  /*17980*/  SHFL.IDX P6, R14, R13, R12, R11 ;  /* 0x0000000c0d0e7389 */ /* 0x00006400000c000b */
[----:B01----:R-:W-:Y:S01]  /*17990*/  ENDCOLLECTIVE ;  /* 0x000000000000791b */ /* 0x003fe20003800000 */
.L_x_381:
        /* <DEDUP_REMOVED lines=20> */
.L_x_382:
[----:B------:R-:W-:Y:S02]  /*17ae0*/  IMAD.MOV.U32 R13, RZ, RZ, R4 ;  /* 0x000000ffff0d7224 */ /* 0x000fe400078e0004 */
[----:B------:R-:W-:-:S07]  /*17af0*/  IMAD.MOV.U32 R6, RZ, RZ, R14 ;  /* 0x000000ffff067224 */ /* 0x000fce00078e000e */
[----:B------:R-:W-:Y:S05]  /*17b00*/  WARPSYNC.COLLECTIVE R15, `(.L_x_383) ;  /* 0x000000000f087348 */ /* 0x000fea0003c00000 */
[----:B------:R0:W1:Y:S02]  /*17b10*/  SHFL.IDX P6, R14, R13, R12, R11 ;  /* 0x0000000c0d0e7389 */ /* 0x00006400000c000b */
[----:B01----:R-:W-:Y:S01]  /*17b20*/  ENDCOLLECTIVE ;  /* 0x000000000000791b */ /* 0x003fe20003800000 */
.L_x_383:
[----:B------:R-:W-:Y:S01]  /*17b30*/  ULDC.64 UR4, c[0x0][0x208] ;  /* 0x0000820000047ab9 */ /* 0x000fe20000000a00 */
[----:B------:R-:W-:Y:S02]  /*17b40*/  IMAD.MOV.U32 R13, RZ, RZ, R3 ;  /* 0x000000ffff0d7224 */ /* 0x000fe400078e0003 */
[----:B------:R-:W-:Y:S02]  /*17b50*/  IMAD.MOV.U32 R12, RZ, RZ, 0x6 ;  /* 0x00000006ff0c7424 */ /* 0x000fe400078e00ff */
[----:B------:R-:W-:-:S05]  /*17b60*/  IMAD.MOV.U32 R5, RZ, RZ, R14 ;  /* 0x000000ffff057224 */ /* 0x000fca00078e000e */
[----:B------:R-:W-:-:S05]  /*17b70*/  @!P5 LEA R5, P4, R10, R5, 0x1 ;  /* 0x000000050a05d211 */ /* 0x000fca00078808ff */
[----:B------:R-:W-:-:S04]  /*17b80*/  @!P5 IMAD.X R6, RZ, RZ, R6, P4 ;  /* 0x000000ffff06d224 */ /* 0x000fc800020e0606 */
[----:B------:R-:W-:Y:S02]  /*17b90*/  @!P5 IMAD.MOV.U32 R7, RZ, RZ, R6 ;  /* 0x000000ffff07d224 */ /* 0x000fe400078e0006 */
[----:B------:R-:W-:-:S05]  /*17ba0*/  @!P5 IMAD.MOV.U32 R6, RZ, RZ, R5 ;  /* 0x000000ffff06d224 */ /* 0x000fca00078e0005 */
        /* <DEDUP_REMOVED lines=10> */
.L_x_384:
[----:B------:R-:W-:-:S05]  /*17c50*/  VIADD R7, R0, 0x60 ;  /* 0x0000006000077836 */ /* 0x000fca0000000000 */
[----:B------:R-:W-:Y:S01]  /*17c60*/  ISETP.GE.AND P5, PT, R7, R2, PT ;  /* 0x000000020700720c */ /* 0x000fe20003fa6270 */
[----:B------:R-:W-:Y:S02]  /*17c70*/  IMAD.MOV.U32 R13, RZ, RZ, R4 ;  /* 0x000000ffff0d7224 */ /* 0x000fe400078e0004 */
[----:B------:R-:W-:-:S10]  /*17c80*/  IMAD.MOV.U32 R8, RZ, RZ, R14 ;  /* 0x000000ffff087224 */ /* 0x000fd400078e000e */
[----:B------:R-:W-:Y:S05]  /*17c90*/  WARPSYNC.COLLECTIVE R15, `(.L_x_385) ;  /* 0x000000000f087348 */ /* 0x000fea0003c00000 */
[----:B------:R0:W1:Y:S02]  /*17ca0*/  SHFL.IDX P6, R14, R13, R12, R11 ;  /* 0x0000000c0d0e7389 */ /* 0x00006400000c000b */
[----:B01----:R-:W-:Y:S01]  /*17cb0*/  ENDCOLLECTIVE ;  /* 0x000000000000791b */ /* 0x003fe20003800000 */
.L_x_385:
        /* <DEDUP_REMOVED lines=18> */
.L_x_386:
[----:B------:R-:W-:Y:S02]  /*17de0*/  IMAD.MOV.U32 R13, RZ, RZ, R4 ;  /* 0x000000ffff0d7224 */ /* 0x000fe400078e0004 */
[----:B------:R-:W-:-:S07]  /*17df0*/  IMAD.MOV.U32 R5, RZ, RZ, R14 ;  /* 0x000000ffff057224 */ /* 0x000fce00078e000e */
[----:B------:R-:W-:Y:S05]  /*17e00*/  WARPSYNC.COLLECTIVE R15, `(.L_x_387) ;  /* 0x000000000f087348 */ /* 0x000fea0003c00000 */
[----:B------:R0:W1:Y:S02]  /*17e10*/  SHFL.IDX P6, R14, R13, R12, R11 ;  /* 0x0000000c0d0e7389 */ /* 0x00006400000c000b */
[----:B01----:R-:W-:Y:S01]  /*17e20*/  ENDCOLLECTIVE ;  /* 0x000000000000791b */ /* 0x003fe20003800000 */
.L_x_387:
[----:B------:R-:W-:Y:S01]  /*17e30*/  IMAD.MOV.U32 R3, RZ, RZ, R14 ;  /* 0x000000ffff037224 */ /* 0x000fe200078e000e */
[----:B------:R-:W-:Y:S06]  /*17e40*/  BRA `(.L_x_388) ;  /* 0xffffffa800b87947 */ /* 0x000fec000383ffff */
.L_x_265:
[----:B0-----:R0:W3:Y:S02]  /*17e50*/  SYNCS.PHASECHK.TRANS64.TRYWAIT P0, [R18+URZ+0x38820], R0 ;  /* 0x03882000120075a7 */ /* 0x0010e4000800017f */
[----:B---3--:R-:W-:Y:S05]  /*17e60*/  @!P0 NANOSLEEP.SYNCS 0x989680 ;  /* 0x009896800000895d */ /* 0x008fea0003900000 */
[----:B------:R-:W3:Y:S02]  /*17e70*/  @!P0 SYNCS.PHASECHK.TRANS64 P0, [R18+URZ+0x38820], R0 ;  /* 0x03882000120085a7 */ /* 0x000ee4000800007f */
[----:B---3--:R-:W-:Y:S05]  /*17e80*/  @!P0 BRA `(.L_x_265) ;  /* 0xfffffffc00f08947 */ /* 0x008fea000383ffff */
[----:B------:R-:W-:Y:S05]  /*17e90*/  BRA `(.L_x_389) ;  /* 0xffffffac00347947 */ /* 0x000fea000383ffff */
.L_x_274:
[----:B-1----:R1:W2:Y:S02]  /*17ea0*/  SYNCS.PHASECHK.TRANS64.TRYWAIT P0, [R3+URZ+0x38840], R2 ;  /* 0x03884002030075a7 */ /* 0x0022a4000800017f */
[----:B--2---:R-:W-:Y:S05]  /*17eb0*/  @!P0 NANOSLEEP.SYNCS 0x989680 ;  /* 0x009896800000895d */ /* 0x004fea0003900000 */
[----:B------:R-:W2:Y:S02]  /*17ec0*/  @!P0 SYNCS.PHASECHK.TRANS64 P0, [R3+URZ+0x38840], R2 ;  /* 0x03884002030085a7 */ /* 0x000ea4000800007f */
[----:B--2---:R-:W-:Y:S05]  /*17ed0*/  @!P0 BRA `(.L_x_274) ;  /* 0xfffffffc00f08947 */ /* 0x004fea000383ffff */
[----:B------:R-:W-:Y:S05]  /*17ee0*/  BRA `(.L_x_390) ;  /* 0xffffffb000147947 */ /* 0x000fea000383ffff */
.L_x_282:
[----:B0-----:R0:W1:Y:S02]  /*17ef0*/  SYNCS.PHASECHK.TRANS64.TRYWAIT P0, [R3+URZ+0x60], R2 ;  /* 0x00006002030075a7 */ /* 0x001064000800017f */
[----:B-1----:R-:W-:Y:S05]  /*17f00*/  @!P0 NANOSLEEP.SYNCS 0x989680 ;  /* 0x009896800000895d */ /* 0x002fea0003900000 */
[----:B------:R-:W1:Y:S02]  /*17f10*/  @!P0 SYNCS.PHASECHK.TRANS64 P0, [R3+URZ+0x60], R2 ;  /* 0x00006002030085a7 */ /* 0x000e64000800007f */
[----:B-1----:R-:W-:Y:S05]  /*17f20*/  @!P0 BRA `(.L_x_282) ;  /* 0xfffffffc00f08947 */ /* 0x002fea000383ffff */
[----:B------:R-:W-:Y:S05]  /*17f30*/  BRA `(.L_x_391) ;  /* 0xffffffb400687947 */ /* 0x000fea000383ffff */
.L_x_293:
[----:B-1----:R1:W2:Y:S02]  /*17f40*/  SYNCS.PHASECHK.TRANS64.TRYWAIT P0, [R3+URZ+0x38840], R2 ;  /* 0x03884002030075a7 */ /* 0x0022a4000800017f */
[----:B--2---:R-:W-:Y:S05]  /*17f50*/  @!P0 NANOSLEEP.SYNCS 0x989680 ;  /* 0x009896800000895d */ /* 0x004fea0003900000 */
[----:B------:R-:W2:Y:S02]  /*17f60*/  @!P0 SYNCS.PHASECHK.TRANS64 P0, [R3+URZ+0x38840], R2 ;  /* 0x03884002030085a7 */ /* 0x000ea4000800007f */
[----:B--2---:R-:W-:Y:S05]  /*17f70*/  @!P0 BRA `(.L_x_293) ;  /* 0xfffffffc00f08947 */ /* 0x004fea000383ffff */
[----:B------:R-:W-:Y:S05]  /*17f80*/  BRA `(.L_x_392) ;  /* 0xffffffbc00747947 */ /* 0x000fea000383ffff */
.L_x_301:
[----:B0-----:R0:W1:Y:S02]  /*17f90*/  SYNCS.PHASECHK.TRANS64.TRYWAIT P0, [R2+URZ+0x60], R3 ;  /* 0x00006003020075a7 */ /* 0x001064000800017f */
[----:B-1----:R-:W-:Y:S05]  /*17fa0*/  @!P0 NANOSLEEP.SYNCS 0x989680 ;  /* 0x009896800000895d */ /* 0x002fea0003900000 */
[----:B------:R-:W1:Y:S02]  /*17fb0*/  @!P0 SYNCS.PHASECHK.TRANS64 P0, [R2+URZ+0x60], R3 ;  /* 0x00006003020085a7 */ /* 0x000e64000800007f */
[----:B-1----:R-:W-:Y:S05]  /*17fc0*/  @!P0 BRA `(.L_x_301) ;  /* 0xfffffffc00f08947 */ /* 0x002fea000383ffff */
[----:B------:R-:W-:Y:S05]  /*17fd0*/  BRA `(.L_x_393) ;  /* 0xffffffc000c87947 */ /* 0x000fea000383ffff */
.L_x_312:
[----:B--2---:R2:W3:Y:S02]  /*17fe0*/  SYNCS.PHASECHK.TRANS64.TRYWAIT P0, [R2+URZ+0x38840], R3 ;  /* 0x03884003020075a7 */ /* 0x0044e4000800017f */
[----:B---3--:R-:W-:Y:S05]  /*17ff0*/  @!P0 NANOSLEEP.SYNCS 0x989680 ;  /* 0x009896800000895d */ /* 0x008fea0003900000 */
[----:B------:R-:W3:Y:S02]  /*18000*/  @!P0 SYNCS.PHASECHK.TRANS64 P0, [R2+URZ+0x38840], R3 ;  /* 0x03884003020085a7 */ /* 0x000ee4000800007f */
[----:B---3--:R-:W-:Y:S05]  /*18010*/  @!P0 BRA `(.L_x_312) ;  /* 0xfffffffc00f08947 */ /* 0x008fea000383ffff */
[----:B------:R-:W-:Y:S05]  /*18020*/  BRA `(.L_x_394) ;  /* 0xffffffc800a47947 */ /* 0x000fea000383ffff */
.L_x_320:
[----:B0-----:R0:W1:Y:S02]  /*18030*/  SYNCS.PHASECHK.TRANS64.TRYWAIT P0, [R2+URZ+0x60], R5 ;  /* 0x00006005020075a7 */ /* 0x001064000800017f */
[----:B-1----:R-:W-:Y:S05]  /*18040*/  @!P0 NANOSLEEP.SYNCS 0x989680 ;  /* 0x009896800000895d */ /* 0x002fea0003900000 */
[----:B------:R-:W1:Y:S02]  /*18050*/  @!P0 SYNCS.PHASECHK.TRANS64 P0, [R2+URZ+0x60], R5 ;  /* 0x00006005020085a7 */ /* 0x000e64000800007f */
[----:B-1----:R-:W-:Y:S05]  /*18060*/  @!P0 BRA `(.L_x_320) ;  /* 0xfffffffc00f08947 */ /* 0x002fea000383ffff */
[----:B------:R-:W-:Y:S05]  /*18070*/  BRA `(.L_x_395) ;  /* 0xffffffcc00f87947 */ /* 0x000fea000383ffff */
.L_x_333:
[----:B--2---:R2:W3:Y:S02]  /*18080*/  SYNCS.PHASECHK.TRANS64.TRYWAIT P0, [R0+URZ+0x38860], R2 ;  /* 0x03886002000075a7 */ /* 0x0044e4000800017f */
[----:B---3--:R-:W-:Y:S05]  /*18090*/  @!P0 NANOSLEEP.SYNCS 0x989680 ;  /* 0x009896800000895d */ /* 0x008fea0003900000 */
[----:B------:R-:W3:Y:S02]  /*180a0*/  @!P0 SYNCS.PHASECHK.TRANS64 P0, [R0+URZ+0x38860], R2 ;  /* 0x03886002000085a7 */ /* 0x000ee4000800007f */
[----:B---3--:R-:W-:Y:S05]  /*180b0*/  @!P0 BRA `(.L_x_333) ;  /* 0xfffffffc00f08947 */ /* 0x008fea000383ffff */
[----:B------:R-:W-:Y:S05]  /*180c0*/  BRA `(.L_x_396) ;  /* 0xffffffd400c07947 */ /* 0x000fea000383ffff */
.L_x_342:
[----:B------:R-:W4:Y:S01]  /*180d0*/  LDL R3, [R1] ;  /* 0x0000000001037983 */ /* 0x000f220000100800 */
[----:B------:R-:W-:Y:S01]  /*180e0*/  BSSY B0, `(.L_x_397) ;  /* 0x0000008000007945 */ /* 0x000fe20003800000 */
[----:B0-----:R-:W-:Y:S02]  /*180f0*/  IMAD.MOV.U32 R12, RZ, RZ, RZ ;  /* 0x000000ffff0c7224 */ /* 0x001fe400078e00ff */
[----:B------:R-:W-:Y:S02]  /*18100*/  IMAD.MOV.U32 R11, RZ, RZ, 0x1f ;  /* 0x0000001fff0b7424 */ /* 0x000fe400078e00ff */
[----:B------:R-:W-:Y:S02]  /*18110*/  IMAD.MOV.U32 R15, RZ, RZ, -0x1 ;  /* 0xffffffffff0f7424 */ /* 0x000fe400078e00ff */
[----:B----4-:R-:W-:-:S07]  /*18120*/  IMAD.MOV.U32 R13, RZ, RZ, R3 ;  /* 0x000000ffff0d7224 */ /* 0x010fce00078e0003 */
[----:B-123--:R-:W-:Y:S05]  /*18130*/  WARPSYNC.COLLECTIVE R15, `(.L_x_398) ;  /* 0x000000000f087348 */ /* 0x00efea0003c00000 */
[----:B------:R0:W4:Y:S02]  /*18140*/  SHFL.IDX P6, R14, R13, R12, R11 ;  /* 0x0000000c0d0e7389 */ /* 0x00012400000c000b */
[----:B01234-:R-:W-:Y:S01]  /*18150*/  ENDCOLLECTIVE ;  /* 0x000000000000791b */ /* 0x01ffe20003800000 */
.L_x_398:
[----:B------:R-:W-:Y:S05]  /*18160*/  BSYNC B0 ;  /* 0x0000000000007941 */ /* 0x000fea0003800000 */
.L_x_397:
[----:B------:R0:W5:Y:S01]  /*18170*/  LDL R2, [R1+0xc] ;  /* 0x00000c0001027983 */ /* 0x0001620000100800 */
[----:B------:R-:W-:Y:S02]  /*18180*/  IMAD.MOV.U32 R13, RZ, RZ, R3 ;  /* 0x000000ffff0d7224 */ /* 0x000fe400078e0003 */
[----:B------:R-:W-:Y:S02]  /*18190*/  IMAD.MOV.U32 R12, RZ, RZ, 0x1 ;  /* 0x00000001ff0c7424 */ /* 0x000fe400078e00ff */
[----:B------:R-:W-:Y:S02]  /*181a0*/  IMAD.MOV.U32 R11, RZ, RZ, 0x1f ;  /* 0x0000001fff0b7424 */ /* 0x000fe400078e00ff */
[----:B------:R-:W-:Y:S02]  /*181b0*/  IMAD.MOV.U32 R15, RZ, RZ, -0x1 ;  /* 0xffffffffff0f7424 */ /* 0x000fe400078e00ff */
[----:B0-----:R-:W-:-:S07]  /*181c0*/  IMAD.MOV.U32 R0, RZ, RZ, R14 ;  /* 0x000000ffff007224 */ /* 0x001fce00078e000e */
[----:B-----5:R-:W-:Y:S05]  /*181d0*/  WARPSYNC.COLLECTIVE R15, `(.L_x_399) ;  /* 0x000000000f087348 */ /* 0x020fea0003c00000 */
[----:B------:R0:W1:Y:S02]  /*181e0*/  SHFL.IDX P6, R14, R13, R12, R11 ;  /* 0x0000000c0d0e7389 */ /* 0x00006400000c000b */
[----:B01---5:R-:W-:Y:S01]  /*181f0*/  ENDCOLLECTIVE ;  /* 0x000000000000791b */ /* 0x023fe20003800000 */
.L_x_399:
[----:B------:R-:W-:Y:S01]  /*18200*/  ULDC UR4, c[0x0][0xc3c] ;  /* 0x00030f0000047ab9 */ /* 0x000fe20000000800 */
[----:B------:R-:W-:Y:S01]  /*18210*/  ULDC.64 UR6, c[0x0][0x208] ;  /* 0x0000820000067ab9 */ /* 0x000fe20000000a00 */
[----:B------:R-:W-:Y:S02]  /*18220*/  IMAD.IADD R6, R2, 0x1, R16 ;  /* 0x0000000102067824 */ /* 0x000fe400078e0210 */
[----:B------:R-:W-:Y:S02]  /*18230*/  IMAD.MOV.U32 R11, RZ, RZ, RZ ;  /* 0x000000ffff0b7224 */ /* 0x000fe400078e00ff */
[----:B------:R-:W-:Y:S01]  /*18240*/  IMAD.MOV.U32 R8, RZ, RZ, R14 ;  /* 0x000000ffff087224 */ /* 0x000fe200078e000e */
[----:B------:R-:W-:-:S13]  /*18250*/  ISETP.GE.OR P1, PT, R6, UR4, !P0 ;  /* 0x0000000406007c0c */ /* 0x000fda000c726670 */
[----:B------:R-:W0:Y:S08]  /*18260*/  @!P1 LDC.64 R2, c[0x0][0xc80] ;  /* 0x00032000ff029b82 */ /* 0x000e300000000a00 */
[----:B------:R-:W1:Y:S01]  /*18270*/  @!P1 LDC.64 R4, c[0x0][0xc78] ;  /* 0x00031e00ff049b82 */ /* 0x000e620000000a00 */
[----:B0-----:R-:W-:-:S05]  /*18280*/  @!P1 IMAD.WIDE R2, R6, 0x4, R2 ;  /* 0x0000000406029825 */ /* 0x001fca00078e0202 */
[----:B------:R1:W2:Y:S02]  /*18290*/  @!P1 LDG.E R7, desc[UR6][R2.64] ;  /* 0x0000000602079981 */ /* 0x0002a4000c1e1900 */
[----:B-1----:R-:W-:-:S06]  /*182a0*/  @!P1 IMAD.WIDE R2, R6, 0x4, R4 ;  /* 0x0000000406029825 */ /* 0x002fcc00078e0204 */
[----:B------:R-:W3:Y:S01]  /*182b0*/  @!P1 LDG.E R2, desc[UR6][R2.64] ;  /* 0x0000000602029981 */ /* 0x000ee2000c1e1900 */
[----:B------:R-:W-:Y:S01]  /*182c0*/  IMAD.MOV.U32 R6, RZ, RZ, RZ ;  /* 0x000000ffff067224 */ /* 0x000fe200078e00ff */
[C---:B------:R-:W-:Y:S01]  /*182d0*/  ISETP.GE.U32.AND P2, PT, R16.reuse, 0x2, PT ;  /* 0x000000021000780c */ /* 0x040fe20003f46070 */
[----:B------:R-:W-:Y:S01]  /*182e0*/  IMAD.MOV.U32 R4, RZ, RZ, RZ ;  /* 0x000000ffff047224 */ /* 0x000fe200078e00ff */
[C---:B------:R-:W-:Y:S02]  /*182f0*/  ISETP.GE.U32.AND P3, PT, R16.reuse, 0x4, PT ;  /* 0x000000041000780c */ /* 0x040fe40003f66070 */
[C---:B------:R-:W-:Y:S02]  /*18300*/  ISETP.GE.U32.AND P4, PT, R16.reuse, 0x8, PT ;  /* 0x000000081000780c */ /* 0x040fe40003f86070 */
[----:B------:R-:W-:Y:S01]  /*18310*/  ISETP.GE.U32.AND P5, PT, R16, 0x10, PT ;  /* 0x000000101000780c */ /* 0x000fe20003fa6070 */
[----:B--2---:R-:W-:Y:S02]  /*18320*/  @!P1 IMAD.MOV.U32 R6, RZ, RZ, R7 ;  /* 0x000000ffff069224 */ /* 0x004fe400078e0007 */
[----:B------:R-:W-:-:S02]  /*18330*/  IMAD.MOV.U32 R7, RZ, RZ, RZ ;  /* 0x000000ffff077224 */ /* 0x000fc400078e00ff */
[----:B---3--:R-:W-:Y:S01]  /*18340*/  @!P1 IMAD.MOV.U32 R7, RZ, RZ, R2 ;  /* 0x000000ffff079224 */ /* 0x008fe200078e0002 */
[----:B------:R-:W-:-:S03]  /*18350*/  ISETP.NE.AND P1, PT, R16, RZ, PT ;  /* 0x000000ff1000720c */ /* 0x000fc60003f25270 */
[----:B------:R-:W-:-:S04]  /*18360*/  IMAD R2, R7, R6, RZ ;  /* 0x0000000607027224 */ /* 0x000fc800078e02ff */
[----:B------:R-:W-:-:S07]  /*18370*/  IMAD.MOV.U32 R13, RZ, RZ, R2 ;  /* 0x000000ffff0d7224 */ /* 0x000fce00078e0002 */
[----:B------:R-:W-:Y:S05]  /*18380*/  WARPSYNC.COLLECTIVE R15, `(.L_x_400) ;  /* 0x000000000f087348 */ /* 0x000fea0003c00000 */
[----:B------:R0:W1:Y:S02]  /*18390*/  SHFL.UP P6, R14, R13, R12, R11 ;  /* 0x0400000c0d0e7389 */ /* 0x00006400000c000b */
[----:B01----:R-:W-:Y:S01]  /*183a0*/  ENDCOLLECTIVE ;  /* 0x000000000000791b */ /* 0x003fe20003800000 */
.L_x_400:
[----:B------:R-:W-:Y:S02]  /*183b0*/  IMAD.MOV.U32 R12, RZ, RZ, 0x2 ;  /* 0x00000002ff0c7424 */ /* 0x000fe400078e00ff */
[----:B------:R-:W-:-:S05]  /*183c0*/  IMAD.MOV.U32 R3, RZ, RZ, R14 ;  /* 0x000000ffff037224 */ /* 0x000fca00078e000e */
[----:B------:R-:W-:-:S05]  /*183d0*/  SEL R3, R3, RZ, P1 ;  /* 0x000000ff03037207 */ /* 0x000fca0000800000 */
[----:B------:R-:W-:-:S04]  /*183e0*/  IMAD.IADD R2, R2, 0x1, R3 ;  /* 0x0000000102027824 */ /* 0x000fc800078e0203 */
[----:B------:R-:W-:-:S07]  /*183f0*/  IMAD.MOV.U32 R13, RZ, RZ, R2 ;  /* 0x000000ffff0d7224 */ /* 0x000fce00078e0002 */
[----:B------:R-:W-:Y:S05]  /*18400*/  WARPSYNC.COLLECTIVE R15, `(.L_x_401) ;  /* 0x000000000f087348 */ /* 0x000fea0003c00000 */
[----:B------:R0:W1:Y:S02]  /*18410*/  SHFL.UP P6, R14, R13, R12, R11 ;  /* 0x0400000c0d0e7389 */ /* 0x00006400000c000b */
[----:B01----:R-:W-:Y:S01]  /*18420*/  ENDCOLLECTIVE ;  /* 0x000000000000791b */ /* 0x003fe20003800000 */
.L_x_401:
        /* <DEDUP_REMOVED lines=8> */
.L_x_402:
        /* <DEDUP_REMOVED lines=8> */
.L_x_403:
        /* <DEDUP_REMOVED lines=8> */
.L_x_404:
[----:B------:R-:W-:Y:S02]  /*185b0*/  IMAD.MOV.U32 R12, RZ, RZ, 0x1f ;  /* 0x0000001fff0c7424 */ /* 0x000fe400078e00ff */
[----:B------:R-:W-:Y:S02]  /*185c0*/  IMAD.MOV.U32 R11, RZ, RZ, 0x1f ;  /* 0x0000001fff0b7424 */ /* 0x000fe400078e00ff */
[----:B------:R-:W-:-:S05]  /*185d0*/  IMAD.MOV.U32 R3, RZ, RZ, R14 ;  /* 0x000000ffff037224 */ /* 0x000fca00078e000e */
[----:B------:R-:W-:-:S05]  /*185e0*/  SEL R3, R3, RZ, P5 ;  /* 0x000000ff03037207 */ /* 0x000fca0002800000 */
[----:B------:R-:W-:-:S04]  /*185f0*/  IMAD.IADD R2, R2, 0x1, R3 ;  /* 0x0000000102027824 */ /* 0x000fc800078e0203 */
[----:B------:R-:W-:-:S07]  /*18600*/  IMAD.MOV.U32 R13, RZ, RZ, R2 ;  /* 0x000000ffff0d7224 */ /* 0x000fce00078e0002 */
[----:B------:R-:W-:Y:S05]  /*18610*/  WARPSYNC.COLLECTIVE R15, `(.L_x_405) ;  /* 0x000000000f087348 */ /* 0x000fea0003c00000 */
[----:B------:R0:W1:Y:S02]  /*18620*/  SHFL.IDX P6, R14, R13, R12, R11 ;  /* 0x0000000c0d0e7389 */ /* 0x00006400000c000b */
[----:B01----:R-:W-:Y:S01]  /*18630*/  ENDCOLLECTIVE ;  /* 0x000000000000791b */ /* 0x003fe20003800000 */
.L_x_405:
[----:B------:R-:W-:Y:S01]  /*18640*/  IMAD.MOV.U32 R9, RZ, RZ, R14 ;  /* 0x000000ffff097224 */ /* 0x000fe200078e000e */
[----:B------:R-:W-:Y:S06]  /*18650*/  BRA `(.L_x_406) ;  /* 0xffffffd800ac7947 */ /* 0x000fec000383ffff */
.L_x_345:
[----:B------:R-:W-:Y:S01]  /*18660*/  BSSY B0, `(.L_x_407) ;  /* 0x0000008000007945 */ /* 0x000fe20003800000 */
[----:B------:R-:W-:Y:S02]  /*18670*/  IMAD.MOV.U32 R13, RZ, RZ, R2 ;  /* 0x000000ffff0d7224 */ /* 0x000fe400078e0002 */
[----:B0-----:R-:W-:Y:S02]  /*18680*/  IMAD.MOV.U32 R12, RZ, RZ, 0x1 ;  /* 0x00000001ff0c7424 */ /* 0x001fe400078e00ff */
[----:B------:R-:W-:Y:S02]  /*18690*/  IMAD.MOV.U32 R11, RZ, RZ, RZ ;  /* 0x000000ffff0b7224 */ /* 0x000fe400078e00ff */
[----:B------:R-:W-:-:S07]  /*186a0*/  IMAD.MOV.U32 R15, RZ, RZ, -0x1 ;  /* 0xffffffffff0f7424 */ /* 0x000fce00078e00ff */
[----:B------:R-:W-:Y:S05]  /*186b0*/  WARPSYNC.COLLECTIVE R15, `(.L_x_408) ;  /* 0x000000000f087348 */ /* 0x000fea0003c00000 */
[----:B------:R0:W1:Y:S02]  /*186c0*/  SHFL.UP P6, R14, R13, R12, R11 ;  /* 0x0400000c0d0e7389 */ /* 0x00006400000c000b */
[----:B01----:R-:W-:Y:S01]  /*186d0*/  ENDCOLLECTIVE ;  /* 0x000000000000791b */ /* 0x003fe20003800000 */
.L_x_408:
[----:B------:R-:W-:Y:S05]  /*186e0*/  BSYNC B0 ;  /* 0x0000000000007941 */ /* 0x000fea0003800000 */
.L_x_407:
[----:B------:R-:W-:Y:S02]  /*186f0*/  IMAD.MOV.U32 R3, RZ, RZ, R14 ;  /* 0x000000ffff037224 */ /* 0x000fe400078e000e */
[----:B------:R-:W-:Y:S02]  /*18700*/  IMAD.MOV.U32 R12, RZ, RZ, 0x2 ;  /* 0x00000002ff0c7424 */ /* 0x000fe400078e00ff */
[----:B------:R-:W-:Y:S01]  /*18710*/  IMAD.MOV.U32 R11, RZ, RZ, RZ ;  /* 0x000000ffff0b7224 */ /* 0x000fe200078e00ff */
[----:B------:R-:W-:Y:S01]  /*18720*/  SEL R3, R3, RZ, P1 ;  /* 0x000000ff03037207 */ /* 0x000fe20000800000 */
[----:B------:R-:W-:-:S04]  /*18730*/  IMAD.MOV.U32 R15, RZ, RZ, -0x1 ;  /* 0xffffffffff0f7424 */ /* 0x000fc800078e00ff */
[----:B------:R-:W-:-:S04]  /*18740*/  IMAD.IADD R2, R2, 0x1, R3 ;  /* 0x0000000102027824 */ /* 0x000fc800078e0203 */
[----:B------:R-:W-:-:S07]  /*18750*/  IMAD.MOV.U32 R13, RZ, RZ, R2 ;  /* 0x000000ffff0d7224 */ /* 0x000fce00078e0002 */
[----:B------:R-:W-:Y:S05]  /*18760*/  WARPSYNC.COLLECTIVE R15, `(.L_x_409) ;  /* 0x000000000f087348 */ /* 0x000fea0003c00000 */
[----:B------:R0:W1:Y:S02]  /*18770*/  SHFL.UP P6, R14, R13, R12, R11 ;  /* 0x0400000c0d0e7389 */ /* 0x00006400000c000b */
[----:B01----:R-:W-:Y:S01]  /*18780*/  ENDCOLLECTIVE ;  /* 0x000000000000791b */ /* 0x003fe20003800000 */
.L_x_409:
        /* <DEDUP_REMOVED lines=8> */
.L_x_410:
        /* <DEDUP_REMOVED lines=8> */
.L_x_411:
        /* <DEDUP_REMOVED lines=8> */
.L_x_412:
        /* <DEDUP_REMOVED lines=9> */
.L_x_413:
[----:B------:R-:W-:Y:S01]  /*189a0*/  IMAD.MOV.U32 R9, RZ, RZ, R14 ;  /* 0x000000ffff097224 */ /* 0x000fe200078e000e */
[----:B------:R-:W-:Y:S06]  /*189b0*/  BRA `(.L_x_414) ;  /* 0xffffffd800847947 */ /* 0x000fec000383ffff */
.L_x_347:
[----:B------:R-:W-:Y:S01]  /*189c0*/  BSSY B0, `(.L_x_415) ;  /* 0x0000006000007945 */ /* 0x000fe20003800000 */
[----:B------:R-:W-:Y:S01]  /*189d0*/  PLOP3.LUT P6, PT, P6, PT, PT, 0x8, 0x0 ;  /* 0x000000000000781c */ /* 0x000fe200037ce170 */
[----:B------:R-:W-:-:S12]  /*189e0*/  IMAD.MOV.U32 R15, RZ, RZ, -0x1 ;  /* 0xffffffffff0f7424 */ /* 0x000fd800078e00ff */
[----:B01----:R-:W-:Y:S05]  /*189f0*/  WARPSYNC.COLLECTIVE R15, `(.L_x_416) ;  /* 0x000000000f087348 */ /* 0x003fea0003c00000 */
[----:B------:R-:W-:Y:S01]  /*18a00*/  VOTE.ANY R14, PT, P6 ;  /* 0x00000000000e7806 */ /* 0x000fe200030e0100 */
[----:B01----:R-:W-:Y:S06]  /*18a10*/  ENDCOLLECTIVE ;  /* 0x000000000000791b */ /* 0x003fec0003800000 */
.L_x_416:
[----:B------:R-:W-:Y:S05]  /*18a20*/  BSYNC B0 ;  /* 0x0000000000007941 */ /* 0x000fea0003800000 */
.L_x_415:
[----:B------:R-:W-:Y:S02]  /*18a30*/  IMAD.MOV.U32 R8, RZ, RZ, R14 ;  /* 0x000000ffff087224 */ /* 0x000fe400078e000e */
[----:B------:R-:W-:Y:S02]  /*18a40*/  IMAD.MOV.U32 R13, RZ, RZ, R6 ;  /* 0x000000ffff0d7224 */ /* 0x000fe400078e0006 */
[----:B------:R-:W0:Y:S01]  /*18a50*/  POPC R5, R8 ;  /* 0x0000000800057309 */ /* 0x000e220000000000 */
[----:B------:R-:W-:Y:S02]  /*18a60*/  IMAD.MOV.U32 R11, RZ, RZ, 0x1f ;  /* 0x0000001fff0b7424 */ /* 0x000fe400078e00ff */
[----:B------:R-:W-:Y:S02]  /*18a70*/  IMAD.MOV.U32 R15, RZ, RZ, -0x1 ;  /* 0xffffffffff0f7424 */ /* 0x000fe400078e00ff */
[----:B0-----:R-:W-:-:S07]  /*18a80*/  IMAD.MOV.U32 R12, RZ, RZ, R5 ;  /* 0x000000ffff0c7224 */ /* 0x001fce00078e0005 */
[----:B------:R-:W-:Y:S05]  /*18a90*/  WARPSYNC.COLLECTIVE R15, `(.L_x_417) ;  /* 0x000000000f087348 */ /* 0x000fea0003c00000 */
[----:B------:R0:W1:Y:S02]  /*18aa0*/  SHFL.IDX P6, R14, R13, R12, R11 ;  /* 0x0000000c0d0e7389 */ /* 0x00006400000c000b */
[----:B01----:R-:W-:Y:S01]  /*18ab0*/  ENDCOLLECTIVE ;  /* 0x000000000000791b */ /* 0x003fe20003800000 */
.L_x_417:
[----:B------:R-:W-:Y:S02]  /*18ac0*/  IMAD.MOV.U32 R13, RZ, RZ, R7 ;  /* 0x000000ffff0d7224 */ /* 0x000fe400078e0007 */
[----:B------:R-:W-:-:S07]  /*18ad0*/  IMAD.MOV.U32 R6, RZ, RZ, R14 ;  /* 0x000000ffff067224 */ /* 0x000fce00078e000e */
[----:B------:R-:W-:Y:S05]  /*18ae0*/  WARPSYNC.COLLECTIVE R15, `(.L_x_418) ;  /* 0x000000000f087348 */ /* 0x000fea0003c00000 */
[----:B------:R0:W1:Y:S02]  /*18af0*/  SHFL.IDX P6, R14, R13, R12, R11 ;  /* 0x0000000c0d0e7389 */ /* 0x00006400000c000b */
[----:B01----:R-:W-:Y:S01]  /*18b00*/  ENDCOLLECTIVE ;  /* 0x000000000000791b */ /* 0x003fe20003800000 */
.L_x_418:
[----:B------:R-:W-:Y:S01]  /*18b10*/  IMAD.MOV.U32 R7, RZ, RZ, R14 ;  /* 0x000000ffff077224 */ /* 0x000fe200078e000e */
[----:B------:R-:W-:Y:S06]  /*18b20*/  BRA `(.L_x_419) ;  /* 0xffffffd800647947 */ /* 0x000fec000383ffff */
.L_x_349:
[----:B------:R-:W-:Y:S01]  /*18b30*/  BSSY B0, `(.L_x_420) ;  /* 0x0000007000007945 */ /* 0x000fe20003800000 */
[----:B------:R-:W-:Y:S02]  /*18b40*/  IMAD.MOV.U32 R13, RZ, RZ, R2 ;  /* 0x000000ffff0d7224 */ /* 0x000fe400078e0002 */
[----:B------:R-:W-:Y:S02]  /*18b50*/  IMAD.MOV.U32 R11, RZ, RZ, 0x1f ;  /* 0x0000001fff0b7424 */ /* 0x000fe400078e00ff */
[----:B------:R-:W-:-:S07]  /*18b60*/  IMAD.MOV.U32 R15, RZ, RZ, -0x1 ;  /* 0xffffffffff0f7424 */ /* 0x000fce00078e00ff */
[----:B-1234-:R-:W-:Y:S05]  /*18b70*/  WARPSYNC.COLLECTIVE R15, `(.L_x_421) ;  /* 0x000000000f087348 */ /* 0x01efea0003c00000 */
[----:B------:R0:W0:Y:S02]  /*18b80*/  SHFL.IDX P6, R14, R13, R12, R11 ;  /* 0x0000000c0d0e7389 */ /* 0x00002400000c000b */
[----:B01234-:R-:W-:Y:S01]  /*18b90*/  ENDCOLLECTIVE ;  /* 0x000000000000791b */ /* 0x01ffe20003800000 */
.L_x_421:
[----:B------:R-:W-:Y:S05]  /*18ba0*/  BSYNC B0 ;  /* 0x0000000000007941 */ /* 0x000fea0003800000 */
.L_x_420:
[----:B------:R-:W-:Y:S01]  /*18bb0*/  IMAD.MOV.U32 R2, RZ, RZ, R14 ;  /* 0x000000ffff027224 */ /* 0x000fe200078e000e */
[----:B------:R-:W-:Y:S06]  /*18bc0*/  BRA `(.L_x_422) ;  /* 0xffffffd800547947 */ /* 0x000fec000383ffff */
.L_x_353:
[----:B0-----:R0:W1:Y:S02]  /*18bd0*/  SYNCS.PHASECHK.TRANS64.TRYWAIT P0, [R0+URZ+0x38820], R3 ;  /* 0x03882003000075a7 */ /* 0x001064000800017f */
[----:B-1----:R-:W-:Y:S05]  /*18be0*/  @!P0 NANOSLEEP.SYNCS 0x989680 ;  /* 0x009896800000895d */ /* 0x002fea0003900000 */
[----:B------:R-:W1:Y:S02]  /*18bf0*/  @!P0 SYNCS.PHASECHK.TRANS64 P0, [R0+URZ+0x38820], R3 ;  /* 0x03882003000085a7 */ /* 0x000e64000800007f */
[----:B-1----:R-:W-:Y:S05]  /*18c00*/  @!P0 BRA `(.L_x_353) ;  /* 0xfffffffc00f08947 */ /* 0x002fea000383ffff */
[----:B------:R-:W-:Y:S05]  /*18c10*/  BRA `(.L_x_423) ;  /* 0xffffffdc00ec7947 */ /* 0x000fea000383ffff */
.L_x_354:
[----:B------:R-:W1:Y:S01]  /*18c20*/  S2R R2, SR_TID.X ;  /* 0x0000000000027919 */ /* 0x000e620000002100 */
[----:B------:R-:W-:Y:S01]  /*18c30*/  BSSY B0, `(.L_x_424) ;  /* 0x000000a000007945 */ /* 0x000fe20003800000 */
[----:B------:R-:W-:Y:S02]  /*18c40*/  IMAD.MOV.U32 R12, RZ, RZ, RZ ;  /* 0x000000ffff0c7224 */ /* 0x000fe400078e00ff */
[----:B------:R-:W-:Y:S02]  /*18c50*/  IMAD.MOV.U32 R11, RZ, RZ, 0x1f ;  /* 0x0000001fff0b7424 */ /* 0x000fe400078e00ff */
[----:B------:R-:W-:Y:S01]  /*18c60*/  IMAD.MOV.U32 R15, RZ, RZ, -0x1 ;  /* 0xffffffffff0f7424 */ /* 0x000fe200078e00ff */
[----:B-1----:R-:W-:-:S04]  /*18c70*/  SHF.R.U32.HI R2, RZ, 0x5, R2 ;  /* 0x00000005ff027819 */ /* 0x002fc80000011602 */
[----:B------:R-:W-:-:S05]  /*18c80*/  LOP3.LUT R2, R2, 0x3, RZ, 0xc0, !PT ;  /* 0x0000000302027812 */ /* 0x000fca00078ec0ff */
[----:B------:R-:W-:-:S07]  /*18c90*/  IMAD.MOV.U32 R13, RZ, RZ, R2 ;  /* 0x000000ffff0d7224 */ /* 0x000fce00078e0002 */
[----:B0-----:R-:W-:Y:S05]  /*18ca0*/  WARPSYNC.COLLECTIVE R15, `(.L_x_425) ;  /* 0x000000000f087348 */ /* 0x001fea0003c00000 */
[----:B------:R1:W2:Y:S02]  /*18cb0*/  SHFL.IDX P6, R14, R13, R12, R11 ;  /* 0x0000000c0d0e7389 */ /* 0x0002a400000c000b */
[----:B012---:R-:W-:Y:S01]  /*18cc0*/  ENDCOLLECTIVE ;  /* 0x000000000000791b */ /* 0x007fe20003800000 */
.L_x_425:
[----:B------:R-:W-:Y:S05]  /*18cd0*/  BSYNC B0 ;  /* 0x0000000000007941 */ /* 0x000fea0003800000 */
.L_x_424:
[----:B------:R-:W-:Y:S05]  /*18ce0*/  BRA `(.L_x_426) ;  /* 0xffffffdc00d47947 */ /* 0x000fea000383ffff */
.L_x_357:
[----:B------:R-:W-:Y:S01]  /*18cf0*/  BSSY B1, `(.L_x_427) ;  /* 0x0000006000017945 */ /* 0x000fe20003800000 */
[----:B------:R-:W-:-:S07]  /*18d00*/  IMAD.MOV.U32 R15, RZ, RZ, -0x1 ;  /* 0xffffffffff0f7424 */ /* 0x000fce00078e00ff */
[----:B01----:R-:W-:Y:S05]  /*18d10*/  WARPSYNC.COLLECTIVE R15, `(.L_x_428) ;  /* 0x000000000f0c7348 */ /* 0x003fea0003c00000 */
[----:B------:R-:W-:Y:S02]  /*18d20*/  ELECT P6, UR62, PT ;  /* 0x00000000003e782f */ /* 0x000fe400038c0000 */
[----:B------:R-:W-:Y:S01]  /*18d30*/  MOV R14, UR62 ;  /* 0x0000003e000e7c02 */ /* 0x000fe20008000f00 */
[----:B01----:R-:W-:Y:S10]  /*18d40*/  ENDCOLLECTIVE ;  /* 0x000000000000791b */ /* 0x003ff40003800000 */
.L_x_428:
[----:B------:R-:W-:Y:S05]  /*18d50*/  BSYNC B1 ;  /* 0x0000000000017941 */ /* 0x000fea0003800000 */
.L_x_427:
[----:B------:R-:W-:Y:S05]  /*18d60*/  BRA `(.L_x_429) ;  /* 0xffffffdc00cc7947 */ /* 0x000fea000383ffff */
.L_x_359:
[----:B0-----:R0:W1:Y:S02]  /*18d70*/  SYNCS.PHASECHK.TRANS64.TRYWAIT P0, [R6+URZ], R5 ;  /* 0x00000005060075a7 */ /* 0x001064000800017f */
[----:B-1----:R-:W-:Y:S05]  /*18d80*/  @!P0 NANOSLEEP.SYNCS 0x989680 ;  /* 0x009896800000895d */ /* 0x002fea0003900000 */
[----:B------:R-:W1:Y:S02]  /*18d90*/  @!P0 SYNCS.PHASECHK.TRANS64 P0, [R6+URZ], R5 ;  /* 0x00000005060085a7 */ /* 0x000e64000800007f */
[----:B-1----:R-:W-:Y:S05]  /*18da0*/  @!P0 BRA `(.L_x_359) ;  /* 0xfffffffc00f08947 */ /* 0x002fea000383ffff */
[----:B------:R-:W-:Y:S05]  /*18db0*/  BRA `(.L_x_430) ;  /* 0xffffffe0000c7947 */ /* 0x000fea000383ffff */
.L_x_360:
[----:B-1----:R1:W2:Y:S02]  /*18dc0*/  SYNCS.PHASECHK.TRANS64.TRYWAIT P0, [R7+URZ], R2 ;  /* 0x00000002070075a7 */ /* 0x0022a4000800017f */
[----:B--2---:R-:W-:Y:S05]  /*18dd0*/  @!P0 NANOSLEEP.SYNCS 0x989680 ;  /* 0x009896800000895d */ /* 0x004fea0003900000 */
[----:B------:R-:W2:Y:S02]  /*18de0*/  @!P0 SYNCS.PHASECHK.TRANS64 P0, [R7+URZ], R2 ;  /* 0x00000002070085a7 */ /* 0x000ea4000800007f */
[----:B--2---:R-:W-:Y:S05]  /*18df0*/  @!P0 BRA `(.L_x_360) ;  /* 0xfffffffc00f08947 */ /* 0x004fea000383ffff */
[----:B------:R-:W-:Y:S05]  /*18e00*/  BRA `(.L_x_431) ;  /* 0xffffffe000007947 */ /* 0x000fea000383ffff */
.L_x_362:
[----:B--2---:R2:W3:Y:S02]  /*18e10*/  SYNCS.PHASECHK.TRANS64.TRYWAIT P0, [R4+URZ], R5 ;  /* 0x00000005040075a7 */ /* 0x0044e4000800017f */
[----:B---3--:R-:W-:Y:S05]  /*18e20*/  @!P0 NANOSLEEP.SYNCS 0x989680 ;  /* 0x009896800000895d */ /* 0x008fea0003900000 */
[----:B------:R-:W3:Y:S02]  /*18e30*/  @!P0 SYNCS.PHASECHK.TRANS64 P0, [R4+URZ], R5 ;  /* 0x00000005040085a7 */ /* 0x000ee4000800007f */
[----:B---3--:R-:W-:Y:S05]  /*18e40*/  @!P0 BRA `(.L_x_362) ;  /* 0xfffffffc00f08947 */ /* 0x008fea000383ffff */
[----:B------:R-:W-:Y:S05]  /*18e50*/  BRA `(.L_x_432) ;  /* 0xffffffe000047947 */ /* 0x000fea000383ffff */
.L_x_433:
        /* <DEDUP_REMOVED lines=10> */
.L_x_3201:


//--------------------- .text._ZN7cutlass13device_kernelIN5flash11enable_sm90INS1_16FlashAttnFwdSm90INS1_25CollectiveMainloopFwdSm90ILi2EN4cute5tupleIJNS5_1CILi1EEES8_S8_EEENS6_IJNS7_ILi128EEENS7_ILi80EEENS7_ILi256EEEEEELi256ENS_6half_tEfNS_4arch4Sm90ELb0ELb0ELb0ELb1ELb0ELb1ELb0ELb1ELb1ELb1ELb1ELb0EEENS1_21CollectiveEpilogueFwdINS6_IJSA_SC_SB_EEES9_SE_SG_Li256ELb1ELb1ELb1ELb0EEENS1_36VarlenDynamicPersistentTileSchedulerILi128ELi80ELi256ELi128ELb1ELb1ELb1ELb0ELb1ELb1EEEEEEEEEvNT_6ParamsE --------------------------
	.section	.text._ZN7cutlass13device_kernelIN5flash11enable_sm90INS1_16FlashAttnFwdSm90INS1_25CollectiveMainloopFwdSm90ILi2EN4cute5tupleIJNS5_1CILi1EEES8_S8_EEENS6_IJNS7_ILi128EEENS7_ILi80EEENS7_ILi256EEEEEELi256ENS_6half_tEfNS_4arch4Sm90ELb0ELb0ELb0ELb1ELb0ELb1ELb0ELb1ELb1ELb1ELb1ELb0EEENS1_21CollectiveEpilogueFwdINS6_IJSA_SC_SB_EEES9_SE_SG_Li256ELb1ELb1ELb1ELb0EEENS1_36VarlenDynamicPersistentTileSchedulerILi128ELi80ELi256ELi128ELb1ELb1ELb1ELb0ELb1ELb1EEEEEEEEEvNT_6ParamsE,"ax",@progbits
	.align	128
.text._ZN7cutlass13device_kernelIN5flash11enable_sm90INS1_16FlashAttnFwdSm90INS1_25CollectiveMainloopFwdSm90ILi2EN4cute5tupleIJNS5_1CILi1EEES8_S8_EEENS6_IJNS7_ILi128EEENS7_ILi80EEENS7_ILi256EEEEEELi256ENS_6half_tEfNS_4arch4Sm90ELb0ELb0ELb0ELb1ELb0ELb1ELb0ELb1ELb1ELb1ELb1ELb0EEENS1_21CollectiveEpilogueFwdINS6_IJSA_SC_SB_EEES9_SE_SG_Li256ELb1ELb1ELb1ELb0EEENS1_36VarlenDynamicPersistentTileSchedulerILi128ELi80ELi256ELi128ELb1ELb1ELb1ELb0ELb1ELb1EEEEEEEEEvNT_6ParamsE:
        .type           _ZN7cutlass13device_kernelIN5flash11enable_sm90INS1_16FlashAttnFwdSm90INS1_25CollectiveMainloopFwdSm90ILi2EN4cute5tupleIJNS5_1CILi1EEES8_S8_EEENS6_IJNS7_ILi128EEENS7_ILi80EEENS7_ILi256EEEEEELi256ENS_6half_tEfNS_4arch4Sm90ELb0ELb0ELb0ELb1ELb0ELb1ELb0ELb1ELb1ELb1ELb1ELb0EEENS1_21CollectiveEpilogueFwdINS6_IJSA_SC_SB_EEES9_SE_SG_Li256ELb1ELb1ELb1ELb0EEENS1_36VarlenDynamicPersistentTileSchedulerILi128ELi80ELi256ELi128ELb1ELb1ELb1ELb0ELb1ELb1EEEEEEEEEvNT_6ParamsE,@function
        .size           _ZN7cutlass13device_kernelIN5flash11enable_sm90INS1_16FlashAttnFwdSm90INS1_25CollectiveMainloopFwdSm90ILi2EN4cute5tupleIJNS5_1CILi1EEES8_S8_EEENS6_IJNS7_ILi128EEENS7_ILi80EEENS7_ILi256EEEEEELi256ENS_6half_tEfNS_4arch4Sm90ELb0ELb0ELb0ELb1ELb0ELb1ELb0ELb1ELb1ELb1ELb1ELb0EEENS1_21CollectiveEpilogueFwdINS6_IJSA_SC_SB_EEES9_SE_SG_Li256ELb1ELb1ELb1ELb0EEENS1_36VarlenDynamicPersistentTileSchedulerILi128ELi80ELi256ELi128ELb1ELb1ELb1ELb0ELb1ELb1EEEEEEEEEvNT_6ParamsE,(.L_x_3202 - _ZN7cutlass13device_kernelIN5flash11enable_sm90INS1_16FlashAttnFwdSm90INS1_25CollectiveMainloopFwdSm90ILi2EN4cute5tupleIJNS5_1CILi1EEES8_S8_EEENS6_IJNS7_ILi128EEENS7_ILi80EEENS7_ILi256EEEEEELi256ENS_6half_tEfNS_4arch4Sm90ELb0ELb0ELb0ELb1ELb0ELb1ELb0ELb1ELb1ELb1ELb1ELb0EEENS1_21CollectiveEpilogueFwdINS6_IJSA_SC_SB_EEES9_SE_SG_Li256ELb1ELb1ELb1ELb0EEENS1_36VarlenDynamicPersistentTileSchedulerILi128ELi80ELi256ELi128ELb1ELb1ELb1ELb0ELb1ELb1EEEEEEEEEvNT_6ParamsE)
        .other          _ZN7cutlass13device_kernelIN5flash11enable_sm90INS1_16FlashAttnFwdSm90INS1_25CollectiveMainloopFwdSm90ILi2EN4cute5tupleIJNS5_1CILi1EEES8_S8_EEENS6_IJNS7_ILi128EEENS7_ILi80EEENS7_ILi256EEEEEELi256ENS_6half_tEfNS_4arch4Sm90ELb0ELb0ELb0ELb1ELb0ELb1ELb0ELb1ELb1ELb1ELb1ELb0EEENS1_21CollectiveEpilogueFwdINS6_IJSA_SC_SB_EEES9_SE_SG_Li256ELb1ELb1ELb1ELb0EEENS1_36VarlenDynamicPersistentTileSchedulerILi128ELi80ELi256ELi128ELb1ELb1ELb1ELb0ELb1ELb1EEEEEEEEEvNT_6ParamsE,@"STO_CUDA_ENTRY STV_DEFAULT"
_ZN7cutlass13device_kernelIN5flash11enable_sm90INS1_16FlashAttnFwdSm90INS1_25CollectiveMainloopFwdSm90ILi2EN4cute5tupleIJNS5_1CILi1EEES8_S8_EEENS6_IJNS7_ILi128EEENS7_ILi80EEENS7_ILi256EEEEEELi256ENS_6half_tEfNS_4arch4Sm90ELb0ELb0ELb0ELb1ELb0ELb1ELb0ELb1ELb1ELb1ELb1ELb0EEENS1_21CollectiveEpilogueFwdINS6_IJSA_SC_SB_EEES9_SE_SG_Li256ELb1ELb1ELb1ELb0EEENS1_36VarlenDynamicPersistentTileSchedulerILi128ELi80ELi256ELi128ELb1ELb1ELb1ELb0ELb1ELb1EEEEEEEEEvNT_6ParamsE:
        /* <DEDUP_REMOVED lines=13> */
[----:B------:R-:W-:Y:S02]  /*00d0*/  UIADD3 UR10, UP2, UR4, 0x570, URZ ;  /* 0x00000570040a7890 */ /* 0x000fe4000ff5e03f */
[----:B------:R-:W-:Y:S02]  /*00e0*/  UIADD3 UR4, UP3, UR4, 0x670, URZ ;  /* 0x0000067004047890 */ /* 0x000fe4000ff7e03f */
[----:B------:R-:W-:-:S02]  /*00f0*/  UIADD3.X UR7, URZ, UR5, URZ, UP0, !UPT ;  /* 0x000000053f077290 */ /* 0x000fc400087fe43f */
[----:B------:R-:W-:Y:S02]  /*0100*/  UIADD3.X UR9, URZ, UR5, URZ, UP1, !UPT ;  /* 0x000000053f097290 */ /* 0x000fe40008ffe43f */
[----:B------:R-:W-:Y:S02]  /*0110*/  UIADD3.X UR11, URZ, UR5, URZ, UP2, !UPT ;  /* 0x000000053f0b7290 */ /* 0x000fe400097fe43f */
[----:B------:R-:W-:-:S03]  /*0120*/  UIADD3.X UR5, URZ, UR5, URZ, UP3, !UPT ;  /* 0x000000053f057290 */ /* 0x000fc60009ffe43f */
[----:B------:R0:W-:Y:S02]  /*0130*/  UTMACCTL.PF [UR6] ;  /* 0x00000000060079b9 */ /* 0x0001e40008040000 */
[----:B------:R0:W-:Y:S02]  /*0140*/  UTMACCTL.PF [UR8] ;  /* 0x00000000080079b9 */ /* 0x0001e40008040000 */
[----:B------:R0:W-:Y:S02]  /*0150*/  UTMACCTL.PF [UR10] ;  /* 0x000000000a0079b9 */ /* 0x0001e40008040000 */
[----:B------:R0:W-:Y:S02]  /*0160*/  UTMACCTL.PF [UR4] ;  /* 0x00000000040079b9 */ /* 0x0001e40008040000 */
[----:B0-----:R-:W-:Y:S01]  /*0170*/  NOP ;  /* 0x0000000000007918 */ /* 0x001fe20000000000 */
.L_x_435:
[----:B------:R-:W-:Y:S05]  /*0180*/  BSYNC B0 ;  /* 0x0000000000007941 */ /* 0x000fea0003800000 */
.L_x_434:
        /* <DEDUP_REMOVED lines=41> */
.L_x_436:
        /* <DEDUP_REMOVED lines=22> */
.L_x_437:
        /* <DEDUP_REMOVED lines=18> */
.L_x_438:
        /* <DEDUP_REMOVED lines=22> */
.L_x_439:
        /* <DEDUP_REMOVED lines=22> */
.L_x_440:
[----:B------:R-:W-:Y:S01]  /*0960*/  PLOP3.LUT P0, PT, PT, PT, UP0, 0x80, 0x0 ;  /* 0x000000000000781c */ /* 0x000fe20003f0f008 */
[----:B------:R-:W-:Y:S01]  /*0970*/  UMOV UR60, 0x1 ;  /* 0x00000001003c7882 */ /* 0x000fe20000000000 */
[----:B------:R-:W-:Y:S01]  /*0980*/  NOP ;  /* 0x0000000000007918 */ /* 0x000fe20000000000 */
[----:B------:R-:W-:Y:S01]  /*0990*/  USEL UR60, UR60, 0x2, !UP0 ;  /* 0x000000023c3c7887 */ /* 0x000fe2000c000000 */
[----:B------:R-:W-:Y:S01]  /*09a0*/  BSSY B9, `(.L_x_441) ;  /* 0x0002a9c000097945 */ /* 0x000fe20003800000 */
[----:B012-4-:R-:W-:Y:S08]  /*09b0*/  BAR.SYNC.DEFER_BLOCKING 0x0 ;  /* 0x0000000000007b1d */ /* 0x017ff00000010000 */
[----:B------:R-:W-:Y:S05]  /*09c0*/  @!P0 BRA `(.L_x_442) ;  /* 0x0000021800008947 */ /* 0x000fea0003800000 */
.L_x_443:
[----:B------:R-:W-:-:S08]  /*09d0*/  NOP ;  /* 0x0000000000007918 */ /* 0x000fd00000000000 */
[----:B------:R-:W0:Y:S02]  /*09e0*/  USETMAXREG.TRY_ALLOC.CTAPOOL UP0, 0xf0 ;  /* 0x000000f0000079c8 */ /* 0x000e240008000600 */
[----:B0-----:R-:W-:-:S13]  /*09f0*/  PLOP3.LUT P0, PT, PT, PT, UP0, 0x80, 0x0 ;  /* 0x000000000000781c */ /* 0x001fda0003f0f008 */
[----:B------:R-:W-:Y:S05]  /*0a00*/  @!P0 BRA `(.L_x_443) ;  /* 0xfffffffc00f08947 */ /* 0x000fea000383ffff */
[----:B------:R-:W0:Y:S08]  /*0a10*/  S2UR UR5, SR_CgaCtaId ;  /* 0x00000000000579c3 */ /* 0x000e300000008800 */
[----:B------:R-:W-:Y:S06]  /*0a20*/  BAR.ARV 0x8, 0x180 ;  /* 0x0206000000007b1d */ /* 0x000fec0000002000 */
[----:B------:R-:W-:-:S02]  /*0a30*/  UMOV UR4, 0x400 ;  /* 0x0000040000047882 */ /* 0x000fc40000000000 */
[----:B------:R-:W-:Y:S01]  /*0a40*/  BAR.SYNC.DEFER_BLOCKING 0x5, 0x180 ;  /* 0x0146000000007b1d */ /* 0x000fe20000010000 */
[----:B0-----:R-:W-:-:S06]  /*0a50*/  ULEA UR4, UR5, UR4, 0x18 ;  /* 0x0000000405047291 */ /* 0x001fcc000f8ec03f */
[----:B------:R-:W-:Y:S01]  /*0a60*/  IMAD.U32 R18, RZ, RZ, UR4 ;  /* 0x00000004ff127e24 */ /* 0x000fe2000f8e00ff */
[----:B------:R-:W-:-:S04]  /*0a70*/  ULDC UR4, c[0x0][0xc3c] ;  /* 0x00030f0000047ab9 */ /* 0x000fc80000000800 */
[----:B------:R-:W0:Y:S01]  /*0a80*/  LDS.128 R140, [R18+0x388d0] ;  /* 0x0388d000128c7984 */ /* 0x000e220000000c00 */
[----:B------:R-:W-:Y:S06]  /*0a90*/  BAR.ARV 0x4, 0x180 ;  /* 0x0106000000007b1d */ /* 0x000fec0000002000 */
[----:B0-----:R-:W-:-:S13]  /*0aa0*/  ISETP.GE.AND P0, PT, R143, UR4, PT ;  /* 0x000000048f007c0c */ /* 0x001fda000bf06270 */
[----:B------:R-:W-:Y:S05]  /*0ab0*/  @P0 BRA `(.L_x_444) ;  /* 0x000002a800280947 */ /* 0x000fea0003800000 */
[----:B------:R-:W-:Y:S01]  /*0ac0*/  VIADD R6, R6, 0xffffff80 ;  /* 0xffffff8006067836 */ /* 0x000fe20000000000 */
[----:B------:R-:W-:Y:S01]  /*0ad0*/  R2UR UR4, R18 ;  /* 0x00000000120472ca */ /* 0x000fe200000e0000 */
[----:B------:R-:W-:Y:S01]  /*0ae0*/  ULOP3.LUT UR5, UR60, 0x1, URZ, 0xfc, !UPT ;  /* 0x000000013c057892 */ /* 0x000fe2000f8efc3f */
[----:B------:R-:W-:Y:S01]  /*0af0*/  IMAD.MOV.U32 R19, RZ, RZ, RZ ;  /* 0x000000ffff137224 */ /* 0x000fe200078e00ff */
[----:B------:R-:W-:Y:S02]  /*0b00*/  MOV R217, RZ ;  /* 0x000000ff00d97202 */ /* 0x000fe40000000f00 */
[----:B------:R-:W-:Y:S02]  /*0b10*/  CS2R R220, SRZ ;  /* 0x0000000000dc7805 */ /* 0x000fe4000001ff00 */
[----:B------:R-:W-:-:S04]  /*0b20*/  SHF.R.S32.HI R3, RZ, 0x1f, R6 ;  /* 0x0000001fff037819 */ /* 0x000fc80000011406 */
[CC--:B------:R-:W-:Y:S02]  /*0b30*/  LEA.HI R0, R3.reuse, R6.reuse, RZ, 0x7 ;  /* 0x0000000603007211 */ /* 0x0c0fe400078f38ff */
[CC--:B------:R-:W-:Y:S02]  /*0b40*/  LEA.HI R4, R3.reuse, R6.reuse, RZ, 0x5 ;  /* 0x0000000603047211 */ /* 0x0c0fe400078f28ff */
[----:B------:R-:W-:Y:S01]  /*0b50*/  LOP3.LUT R5, R0, 0xffffff80, RZ, 0xc0, !PT ;  /* 0xffffff8000057812 */ /* 0x000fe200078ec0ff */
[----:B------:R-:W-:Y:S01]  /*0b60*/  UIADD3 UR4, UR4, 0x14400, URZ ;  /* 0x0001440004047890 */ /* 0x000fe2000fffe03f */
[CC--:B------:R-:W-:Y:S01]  /*0b70*/  LEA.HI R2, R3.reuse, R6.reuse, RZ, 0x4 ;  /* 0x0000000603027211 */ /* 0x0c0fe200078f20ff */
[----:B------:R-:W-:Y:S01]  /*0b80*/  IMAD.SHL.U32 R4, R4, 0x20, RZ ;  /* 0x0000002004047824 */ /* 0x000fe200078e00ff */
[CC--:B------:R-:W-:Y:S02]  /*0b90*/  LEA.HI R212, R3.reuse, R6.reuse, RZ, 0x3 ;  /* 0x0000000603d47211 */ /* 0x0c0fe400078f18ff */
[----:B------:R-:W-:-:S02]  /*0ba0*/  LEA.HI R7, R3, R6, RZ, 0x2 ;  /* 0x0000000603077211 */ /* 0x000fc400078f10ff */
[----:B------:R-:W-:Y:S02]  /*0bb0*/  IADD3 R14, R6, -R5, RZ ;  /* 0x80000005060e7210 */ /* 0x000fe40007ffe0ff */
[----:B------:R-:W-:Y:S02]  /*0bc0*/  LEA.HI R8, R3, R6, RZ, 0x6 ;  /* 0x0000000603087211 */ /* 0x000fe400078f30ff */
[----:B------:R-:W-:Y:S01]  /*0bd0*/  LOP3.LUT R7, R7, 0xfffffffc, RZ, 0xc0, !PT ;  /* 0xfffffffc07077812 */ /* 0x000fe200078ec0ff */
[----:B------:R-:W-:Y:S01]  /*0be0*/  STL [R1+0x10c], R14 ;  /* 0x00010c0e01007387 */ /* 0x000fe20000100800 */
[----:B------:R-:W-:Y:S02]  /*0bf0*/  LOP3.LUT R3, R2, 0x3fffff0, RZ, 0xc0, !PT ;  /* 0x03fffff002037812 */ /* 0x000fe400078ec0ff */
[----:B------:R-:W-:Y:S01]  /*0c00*/  LOP3.LUT R233, R212, 0xfffffff8, RZ, 0xc0, !PT ;  /* 0xfffffff8d4e97812 */ /* 0x000fe200078ec0ff */
[C---:B------:R-:W-:Y:S01]  /*0c10*/  IMAD.IADD R10, R6.reuse, 0x1, -R7 ;  /* 0x00000001060a7824 */ /* 0x040fe200078e0a07 */
[----:B------:R-:W-:Y:S01]  /*0c20*/  SHF.R.S32.HI R9, RZ, 0x1f, R14 ;  /* 0x0000001fff097819 */ /* 0x000fe2000001140e */
[C---:B------:R-:W-:Y:S01]  /*0c30*/  IMAD.IADD R3, R6.reuse, 0x1, -R3 ;  /* 0x0000000106037824 */ /* 0x040fe200078e0a03 */
[----:B------:R-:W-:Y:S01]  /*0c40*/  SHF.R.S32.HI R212, RZ, 0x3, R212 ;  /* 0x00000003ffd47819 */ /* 0x000fe200000114d4 */
[----:B------:R-:W-:Y:S01]  /*0c50*/  IMAD.IADD R233, R6, 0x1, -R233 ;  /* 0x0000000106e97824 */ /* 0x000fe200078e0ae9 */
[----:B------:R-:W-:-:S02]  /*0c60*/  LOP3.LUT R4, R4, 0xfffffc00, RZ, 0xc0, !PT ;  /* 0xfffffc0004047812 */ /* 0x000fc400078ec0ff */
[----:B------:R-:W-:Y:S02]  /*0c70*/  LEA.HI R6, R9, R14, RZ, 0x2 ;  /* 0x0000000e09067211 */ /* 0x000fe400078f10ff */
[----:B------:R-:W-:Y:S01]  /*0c80*/  SHF.R.S32.HI R5, RZ, 0x4, R2 ;  /* 0x00000004ff057819 */ /* 0x000fe20000011402 */
[----:B------:R-:W-:Y:S01]  /*0c90*/  IMAD R7, R3, 0x40, R4 ;  /* 0x0000004003077824 */ /* 0x000fe200078e0204 */
[----:B------:R-:W-:Y:S02]  /*0ca0*/  IADD3 R12, R212, 0x60, RZ ;  /* 0x00000060d40c7810 */ /* 0x000fe40007ffe0ff */
[--C-:B------:R-:W-:Y:S02]  /*0cb0*/  SHF.R.S32.HI R4, RZ, 0x2, R6.reuse ;  /* 0x00000002ff047819 */ /* 0x100fe40000011406 */
[----:B------:R-:W-:Y:S02]  /*0cc0*/  SHF.R.S32.HI R11, RZ, 0x1f, R6 ;  /* 0x0000001fff0b7819 */ /* 0x000fe40000011406 */
[----:B------:R-:W-:-:S02]  /*0cd0*/  LEA.HI R2, R2, R5, RZ, 0x1 ;  /* 0x0000000502027211 */ /* 0x000fc400078f08ff */
[----:B------:R-:W-:Y:S02]  /*0ce0*/  SHF.R.S32.HI R13, RZ, 0x1f, R12 ;  /* 0x0000001fff0d7819 */ /* 0x000fe4000001140c */
[----:B------:R-:W-:Y:S02]  /*0cf0*/  LEA.HI R11, R11, R4, RZ, 0x3 ;  /* 0x000000040b0b7211 */ /* 0x000fe400078f18ff */
[----:B------:R-:W-:Y:S02]  /*0d00*/  LOP3.LUT R2, R2, 0x1ffffffe, RZ, 0xc0, !PT ;  /* 0x1ffffffe02027812 */ /* 0x000fe400078ec0ff */
[----:B------:R-:W-:Y:S01]  /*0d10*/  LEA.HI R13, R13, R12, RZ, 0x3 ;  /* 0x0000000c0d0d7211 */ /* 0x000fe200078f18ff */
[----:B------:R-:W-:Y:S01]  /*0d20*/  IMAD.SHL.U32 R12, R12, 0x40, RZ ;  /* 0x000000400c0c7824 */ /* 0x000fe200078e00ff */
[----:B------:R-:W-:Y:S01]  /*0d30*/  SHF.R.S32.HI R3, RZ, 0x7, R0 ;  /* 0x00000007ff037819 */ /* 0x000fe20000011400 */
[----:B------:R-:W-:Y:S01]  /*0d40*/  IMAD.IADD R2, R5, 0x1, -R2 ;  /* 0x0000000105027824 */ /* 0x000fe200078e0a02 */
[----:B------:R-:W-:Y:S01]  /*0d50*/  LOP3.LUT R11, R11, 0xfffffff8, RZ, 0xc0, !PT ;  /* 0xfffffff80b0b7812 */ /* 0x000fe200078ec0ff */
[----:B------:R-:W-:Y:S01]  /*0d60*/  IMAD.SHL.U32 R13, R13, 0x40, RZ ;  /* 0x000000400d0d7824 */ /* 0x000fe200078e00ff */
[----:B------:R-:W-:Y:S01]  /*0d70*/  LEA.HI R9, R9, R14, RZ, 0x5 ;  /* 0x0000000e09097211 */ /* 0x000fe200078f28ff */
[----:B------:R-:W-:Y:S01]  /*0d80*/  IMAD R2, R2, 0x8, R7 ;  /* 0x0000000802027824 */ /* 0x000fe200078e0207 */
[----:B------:R-:W-:Y:S01]  /*0d90*/  LEA.HI R0, R0, R3, RZ, 0x1 ;  /* 0x0000000300007211 */ /* 0x000fe200078f08ff */
[----:B------:R-:W-:Y:S01]  /*0da0*/  IMAD.IADD R4, R4, 0x1, -R11 ;  /* 0x0000000104047824 */ /* 0x000fe200078e0a0b */
[----:B------:R-:W-:Y:S01]  /*0db0*/  SHF.L.U32 R16, R233, 0x3, RZ ;  /* 0x00000003e9107819 */ /* 0x000fe200000006ff */
[----:B------:R-:W-:Y:S01]  /*0dc0*/  IMAD.SHL.U32 R7, R212, 0x40, RZ ;  /* 0x00000040d4077824 */ /* 0x000fe200078e00ff */
[----:B------:R-:W-:Y:S01]  /*0dd0*/  LOP3.LUT R15, R12, 0x1c0, RZ, 0xc0, !PT ;  /* 0x000001c00c0f7812 */ /* 0x000fe200078ec0ff */
[----:B------:R0:W-:Y:S01]  /*0de0*/  STL [R1+0x1ac], R2 ;  /* 0x0001ac0201007387 */ /* 0x0001e20000100800 */
[----:B------:R-:W-:Y:S01]  /*0df0*/  SHF.R.S32.HI R9, RZ, 0x5, R9 ;  /* 0x00000005ff097819 */ /* 0x000fe20000011409 */
[----:B------:R-:W-:Y:S01]  /*0e00*/  VIADD R218, R16, 0x80 ;  /* 0x0000008010da7836 */ /* 0x000fe20000000000 */
[----:B------:R-:W-:-:S02]  /*0e10*/  LOP3.LUT R11, R13, 0xfffffe00, RZ, 0xc0, !PT ;  /* 0xfffffe000d0b7812 */ /* 0x000fc400078ec0ff */
[----:B------:R-:W-:Y:S01]  /*0e20*/  SHF.L.U32 R22, R233, 0x2, RZ ;  /* 0x00000002e9167819 */ /* 0x000fe200000006ff */
[----:B------:R-:W-:Y:S01]  /*0e30*/  IMAD R9, R9, 0x10, R4 ;  /* 0x0000001009097824 */ /* 0x000fe200078e0204 */
[----:B------:R-:W-:Y:S01]  /*0e40*/  LOP3.LUT R0, R0, 0x3fffffe, RZ, 0xc0, !PT ;  /* 0x03fffffe00007812 */ /* 0x000fe200078ec0ff */
[----:B------:R-:W-:Y:S01]  /*0e50*/  VIADD R4, R212, 0x40 ;  /* 0x00000040d4047836 */ /* 0x000fe20000000000 */
[----:B------:R-:W-:Y:S01]  /*0e60*/  SHF.R.U32.HI R5, RZ, 0x3, R15 ;  /* 0x00000003ff057819 */ /* 0x000fe2000001160f */
[----:B------:R1:W-:Y:S01]  /*0e70*/  STL [R1+0x104], R11 ;  /* 0x0001040b01007387 */ /* 0x0003e20000100800 */
[----:B------:R-:W-:Y:S01]  /*0e80*/  LOP3.LUT R12, R15, 0x38, R16, 0xf8, !PT ;  /* 0x000000380f0c7812 */ /* 0x000fe200078ef810 */
[C---:B------:R-:W-:Y:S01]  /*0e90*/  VIADD R214, R22.reuse, 0x40 ;  /* 0x0000004016d67836 */ /* 0x040fe20000000000 */
[----:B0-----:R-:W-:Y:S01]  /*0ea0*/  SHF.R.S32.HI R2, RZ, 0x1f, R4 ;  /* 0x0000001fff027819 */ /* 0x001fe20000011404 */
[----:B------:R-:W-:Y:S01]  /*0eb0*/  IMAD.IADD R0, R3, 0x1, -R0 ;  /* 0x0000000103007824 */ /* 0x000fe200078e0a00 */
[----:B------:R-:W-:Y:S01]  /*0ec0*/  LOP3.LUT R12, R11, R12, R5, 0xf6, !PT ;  /* 0x0000000c0b0c7212 */ /* 0x000fe200078ef605 */
[----:B------:R-:W-:Y:S01]  /*0ed0*/  IMAD.IADD R213, R22, 0x1, R214 ;  /* 0x0000000116d57824 */ /* 0x000fe200078e02d6 */
[----:B------:R-:W-:Y:S01]  /*0ee0*/  LEA.HI R2, R2, R4, RZ, 0x3 ;  /* 0x0000000402027211 */ /* 0x000fe200078f18ff */
[----:B------:R-:W-:Y:S01]  /*0ef0*/  IMAD R9, R0, 0x40, R9 ;  /* 0x0000004000097824 */ /* 0x000fe200078e0209 */
[----:B------:R-:W-:Y:S01]  /*0f00*/  LEA.HI R3, R10, R10, RZ, 0x1 ;  /* 0x0000000a0a037211 */ /* 0x000fe200078f08ff */
[----:B-1----:R-:W-:Y:S01]  /*0f10*/  VIADD R11, R212, 0x20 ;  /* 0x00000020d40b7836 */ /* 0x002fe20000000000 */
[----:B------:R-:W-:Y:S01]  /*0f20*/  SHF.L.U32 R8, R8, 0x3, RZ ;  /* 0x0000000308087819 */ /* 0x000fe200000006ff */
[----:B------:R-:W-:Y:S01]  /*0f30*/  IMAD.SHL.U32 R222, R4, 0x40, RZ ;  /* 0x0000004004de7824 */ /* 0x000fe200078e00ff */
[----:B------:R-:W-:Y:S01]  /*0f40*/  SHF.R.S32.HI R4, RZ, 0x1f, R213 ;  /* 0x0000001fff047819 */ /* 0x000fe200000114d5 */
[----:B------:R-:W-:Y:S01]  /*0f50*/  IMAD.SHL.U32 R223, R11, 0x40, RZ ;  /* 0x000000400bdf7824 */ /* 0x000fe200078e00ff */
[----:B------:R-:W-:Y:S01]  /*0f60*/  SHF.R.S32.HI R0, RZ, 0x1f, R11 ;  /* 0x0000001fff007819 */ /* 0x000fe2000001140b */
[----:B------:R-:W-:Y:S01]  /*0f70*/  IMAD.SHL.U32 R2, R2, 0x40, RZ ;  /* 0x0000004002027824 */ /* 0x000fe200078e00ff */
[----:B------:R-:W-:Y:S01]  /*0f80*/  LEA.HI R5, R4, R213, RZ, 0x3 ;  /* 0x000000d504057211 */ /* 0x000fe200078f18ff */
[----:B------:R-:W-:Y:S01]  /*0f90*/  STL [R1+0x1a4], R9 ;  /* 0x0001a40901007387 */ /* 0x000fe20000100800 */
[----:B------:R-:W-:Y:S01]  /*0fa0*/  LEA.HI R0, R0, R11, RZ, 0x3 ;  /* 0x0000000b00007211 */ /* 0x000fe200078f18ff */
[----:B------:R-:W-:Y:S01]  /*0fb0*/  VIADD R215, R22, 0x20 ;  /* 0x0000002016d77836 */ /* 0x000fe20000000000 */
[----:B------:R-:W-:Y:S01]  /*0fc0*/  LEA.HI R4, R4, R213, RZ, 0x6 ;  /* 0x000000d504047211 */ /* 0x000fe200078f30ff */
[----:B------:R-:W-:Y:S01]  /*0fd0*/  STL [R1+0x60], RZ ;  /* 0x000060ff01007387 */ /* 0x000fe20000100800 */
[----:B------:R-:W-:Y:S01]  /*0fe0*/  SHF.L.U32 R0, R0, 0x6, RZ ;  /* 0x0000000600007819 */ /* 0x000fe200000006ff */
[----:B------:R-:W-:Y:S01]  /*0ff0*/  VIADD R216, R22, 0x60 ;  /* 0x0000006016d87836 */ /* 0x000fe20000000000 */
[----:B------:R-:W-:Y:S01]  /*1000*/  LOP3.LUT R3, R3, 0x1ffffffe, RZ, 0xc0, !PT ;  /* 0x1ffffffe03037812 */ /* 0x000fe200078ec0ff */
[----:B------:R-:W-:Y:S01]  /*1010*/  IMAD.SHL.U32 R4, R4, 0x80, RZ ;  /* 0x0000008004047824 */ /* 0x000fe200078e00ff */
[----:B------:R-:W-:-:S02]  /*1020*/  LOP3.LUT R223, R223, 0x1c0, RZ, 0xc0, !PT ;  /* 0x000001c0dfdf7812 */ /* 0x000fc400078ec0ff */
[----:B------:R-:W-:Y:S01]  /*1030*/  LOP3.LUT R227, R0, 0xfffffe00, RZ, 0xc0, !PT ;  /* 0xfffffe0000e37812 */ /* 0x000fe200078ec0ff */
[----:B------:R-:W-:Y:S01]  /*1040*/  IMAD.IADD R10, R10, 0x1, -R3 ;  /* 0x000000010a0a7824 */ /* 0x000fe200078e0a03 */
[----:B------:R-:W-:Y:S02]  /*1050*/  LOP3.LUT R226, R2, 0xfffffe00, RZ, 0xc0, !PT ;  /* 0xfffffe0002e27812 */ /* 0x000fe400078ec0ff */
[----:B------:R-:W-:Y:S02]  /*1060*/  LOP3.LUT R0, R5, 0x38, RZ, 0xc0, !PT ;  /* 0x0000003805007812 */ /* 0x000fe400078ec0ff */
[----:B------:R-:W-:Y:S02]  /*1070*/  SHF.R.U32.HI R13, RZ, 0x3, R223 ;  /* 0x00000003ff0d7819 */ /* 0x000fe400000116df */
[----:B------:R-:W-:Y:S02]  /*1080*/  LOP3.LUT R2, R223, 0x38, R5, 0xf8, !PT ;  /* 0x00000038df027812 */ /* 0x000fe400078ef805 */
[----:B------:R-:W-:-:S02]  /*1090*/  LOP3.LUT R3, R7, 0x1c0, RZ, 0xc0, !PT ;  /* 0x000001c007037812 */ /* 0x000fc400078ec0ff */
[----:B------:R-:W-:Y:S02]  /*10a0*/  LOP3.LUT R222, R222, 0x1c0, RZ, 0xc0, !PT ;  /* 0x000001c0dede7812 */ /* 0x000fe400078ec0ff */
[----:B------:R-:W-:Y:S02]  /*10b0*/  LOP3.LUT R0, R0, 0x1c0, R7, 0xf8, !PT ;  /* 0x000001c000007812 */ /* 0x000fe400078ef807 */
[----:B------:R-:W-:Y:S02]  /*10c0*/  LOP3.LUT R7, R4, 0xffffe000, RZ, 0xc0, !PT ;  /* 0xffffe00004077812 */ /* 0x000fe400078ec0ff */
[----:B------:R-:W-:Y:S02]  /*10d0*/  LOP3.LUT R2, R2, R13, RZ, 0x3c, !PT ;  /* 0x0000000d02027212 */ /* 0x000fe400078e3cff */
[----:B------:R-:W-:Y:S02]  /*10e0*/  LOP3.LUT R228, R8, 0xfffffe00, RZ, 0xc0, !PT ;  /* 0xfffffe0008e47812 */ /* 0x000fe400078ec0ff */
[----:B------:R-:W-:-:S02]  /*10f0*/  SHF.R.U32.HI R229, RZ, 0x3, R3 ;  /* 0x00000003ffe57819 */ /* 0x000fc40000011603 */
[----:B------:R-:W-:Y:S02]  /*1100*/  SHF.R.U32.HI R11, RZ, 0x3, R222 ;  /* 0x00000003ff0b7819 */ /* 0x000fe400000116de */
[----:B------:R-:W-:Y:S02]  /*1110*/  LOP3.LUT R8, R222, 0x38, R5, 0xf8, !PT ;  /* 0x00000038de087812 */ /* 0x000fe400078ef805 */
[----:B------:R-:W-:Y:S02]  /*1120*/  LOP3.LUT R6, R6, 0x7ffffffc, RZ, 0xc0, !PT ;  /* 0x7ffffffc06067812 */ /* 0x000fe400078ec0ff */
[----:B------:R-:W-:Y:S01]  /*1130*/  IADD3 R4, R2, R7, R227 ;  /* 0x0000000702047210 */ /* 0x000fe20007ffe0e3 */
[----:B------:R-:W-:Y:S01]  /*1140*/  IMAD.U32 R2, RZ, RZ, UR5 ;  /* 0x00000005ff027e24 */ /* 0x000fe2000f8e00ff */
[----:B------:R-:W-:Y:S01]  /*1150*/  LOP3.LUT R8, R8, R11, RZ, 0x3c, !PT ;  /* 0x0000000b08087212 */ /* 0x000fe200078e3cff */
[----:B------:R-:W-:Y:S01]  /*1160*/  IMAD.IADD R6, R14, 0x1, -R6 ;  /* 0x000000010e067824 */ /* 0x000fe200078e0a06 */
[----:B------:R-:W-:-:S02]  /*1170*/  LOP3.LUT R0, R0, R229, RZ, 0x3c, !PT ;  /* 0x000000e500007212 */ /* 0x000fc400078e3cff */
[----:B------:R-:W-:Y:S01]  /*1180*/  SHF.R.S32.HI R2, RZ, 0x1f, R212 ;  /* 0x0000001fff027819 */ /* 0x000fe200000114d4 */
[----:B------:R-:W-:Y:S01]  /*1190*/  IMAD.U32 R2, RZ, RZ, UR4 ;  /* 0x00000004ff027e24 */ /* 0x000fe2000f8e00ff */
[----:B------:R-:W-:Y:S01]  /*11a0*/  IADD3 R219, R16, 0xc0, RZ ;  /* 0x000000c010db7810 */ /* 0x000fe20007ffe0ff */
[----:B------:R-:W-:Y:S01]  /*11b0*/  IMAD.SHL.U32 R45, R6, 0x2, RZ ;  /* 0x00000002062d7824 */ /* 0x000fe200078e00ff */
[-C--:B------:R-:W-:Y:S02]  /*11c0*/  IADD3 R8, R8, R7.reuse, R226 ;  /* 0x0000000708087210 */ /* 0x080fe40007ffe0e2 */
[----:B------:R-:W-:Y:S01]  /*11d0*/  IADD3 R0, R0, R7, R228 ;  /* 0x0000000700007210 */ /* 0x000fe20007ffe0e4 */
[----:B------:R0:W-:Y:S01]  /*11e0*/  STL [R1+0x108], R2 ;  /* 0x0001080201007387 */ /* 0x0001e20000100800 */
[----:B------:R-:W-:Y:S01]  /*11f0*/  SHF.R.S32.HI R14, RZ, 0x1f, R218 ;  /* 0x0000001fff0e7819 */ /* 0x000fe200000114da */
[C---:B------:R-:W-:Y:S01]  /*1200*/  VIADD R44, R45.reuse, 0x8 ;  /* 0x000000082d2c7836 */ /* 0x040fe20000000000 */
[----:B------:R-:W-:Y:S01]  /*1210*/  SHF.R.S32.HI R7, RZ, 0x1f, R219 ;  /* 0x0000001fff077819 */ /* 0x000fe200000114db */
[----:B------:R-:W-:Y:S01]  /*1220*/  VIADD R42, R45, 0x10 ;  /* 0x000000102d2a7836 */ /* 0x000fe20000000000 */
[--C-:B------:R-:W-:Y:S01]  /*1230*/  LOP3.LUT R231, R3, 0x38, R16.reuse, 0xf8, !PT ;  /* 0x0000003803e77812 */ /* 0x100fe200078ef810 */
[----:B------:R-:W-:Y:S01]  /*1240*/  STL [R1+0x70], R14 ;  /* 0x0000700e01007387 */ /* 0x000fe20000100800 */
[----:B------:R-:W-:Y:S01]  /*1250*/  SHF.R.S32.HI R6, RZ, 0x3, R5 ;  /* 0x00000003ff067819 */ /* 0x000fe20000011405 */
[----:B------:R-:W-:Y:S01]  /*1260*/  VIADD R40, R45, 0x20 ;  /* 0x000000202d287836 */ /* 0x000fe20000000000 */
[--C-:B------:R-:W-:Y:S01]  /*1270*/  LOP3.LUT R3, R222, 0x38, R16.reuse, 0xf8, !PT ;  /* 0x00000038de037812 */ /* 0x100fe200078ef810 */
[----:B------:R-:W-:Y:S01]  /*1280*/  STL [R1+0x6c], R7 ;  /* 0x00006c0701007387 */ /* 0x000fe20000100800 */
[--C-:B0-----:R-:W-:Y:S01]  /*1290*/  LOP3.LUT R2, R223, 0x38, R16.reuse, 0xf8, !PT ;  /* 0x00000038df027812 */ /* 0x101fe200078ef810 */
[----:B------:R-:W-:Y:S01]  /*12a0*/  VIADD R39, R45, 0x28 ;  /* 0x000000282d277836 */ /* 0x000fe20000000000 */
[----:B------:R-:W-:Y:S01]  /*12b0*/  LOP3.LUT R3, R226, R3, R11, 0xf6, !PT ;  /* 0x00000003e2037212 */ /* 0x000fe200078ef60b */
[----:B------:R-:W-:Y:S01]  /*12c0*/  STL [R1+0x7c], R45 ;  /* 0x00007c2d01007387 */ /* 0x000fe20000100800 */
[----:B------:R-:W-:Y:S01]  /*12d0*/  LOP3.LUT R2, R227, R2, R13, 0xf6, !PT ;  /* 0x00000002e3027212 */ /* 0x000fe200078ef60d */
[----:B------:R-:W-:Y:S01]  /*12e0*/  VIADD R38, R45, 0x30 ;  /* 0x000000302d267836 */ /* 0x000fe20000000000 */
[----:B------:R-:W-:Y:S01]  /*12f0*/  LOP3.LUT R43, R5, 0xfffffff8, RZ, 0xc0, !PT ;  /* 0xfffffff8052b7812 */ /* 0x000fe200078ec0ff */
[----:B------:R0:W-:Y:S01]  /*1300*/  STL [R1+0x14], R6 ;  /* 0x0000140601007387 */ /* 0x0001e20000100800 */
[----:B------:R-:W-:Y:S01]  /*1310*/  LEA R5, R2, UR4, 0x1 ;  /* 0x0000000402057c11 */ /* 0x000fe2000f8e08ff */
[----:B------:R-:W-:Y:S01]  /*1320*/  VIADD R37, R45, 0x38 ;  /* 0x000000382d257836 */ /* 0x000fe20000000000 */
[----:B------:R-:W-:Y:S01]  /*1330*/  LEA R2, R3, UR4, 0x1 ;  /* 0x0000000403027c11 */ /* 0x000fe2000f8e08ff */
[C---:B------:R-:W-:Y:S01]  /*1340*/  VIADD R35, R45.reuse, 0x48 ;  /* 0x000000482d237836 */ /* 0x040fe20000000000 */
[C---:B------:R-:W-:Y:S01]  /*1350*/  IADD3 R41, R45.reuse, 0x18, RZ ;  /* 0x000000182d297810 */ /* 0x040fe20007ffe0ff */
[C---:B------:R-:W-:Y:S01]  /*1360*/  VIADD R34, R45.reuse, 0x50 ;  /* 0x000000502d227836 */ /* 0x040fe20000000000 */
[C---:B------:R-:W-:Y:S01]  /*1370*/  IADD3 R36, R45.reuse, 0x40, RZ ;  /* 0x000000402d247810 */ /* 0x040fe20007ffe0ff */
[C---:B------:R-:W-:Y:S01]  /*1380*/  VIADD R33, R45.reuse, 0x58 ;  /* 0x000000582d217836 */ /* 0x040fe20000000000 */
[C---:B------:R-:W-:Y:S01]  /*1390*/  IADD3 R31, R45.reuse, 0x68, RZ ;  /* 0x000000682d1f7810 */ /* 0x040fe20007ffe0ff */
[C---:B------:R-:W-:Y:S01]  /*13a0*/  VIADD R32, R45.reuse, 0x60 ;  /* 0x000000602d207836 */ /* 0x040fe20000000000 */
[----:B0-----:R-:W-:Y:S01]  /*13b0*/  LEA R6, R12, UR4, 0x1 ;  /* 0x000000040c067c11 */ /* 0x001fe2000f8e08ff */
[C---:B------:R-:W-:Y:S01]  /*13c0*/  VIADD R30, R45.reuse, 0x70 ;  /* 0x000000702d1e7836 */ /* 0x040fe20000000000 */
[C---:B------:R-:W-:Y:S01]  /*13d0*/  IADD3 R26, R45.reuse, 0x90, RZ ;  /* 0x000000902d1a7810 */ /* 0x040fe20007ffe0ff */
[C---:B------:R-:W-:Y:S01]  /*13e0*/  VIADD R29, R45.reuse, 0x78 ;  /* 0x000000782d1d7836 */ /* 0x040fe20000000000 */
[C---:B------:R-:W-:Y:S01]  /*13f0*/  IADD3 R20, R45.reuse, 0xb0, RZ ;  /* 0x000000b02d147810 */ /* 0x040fe20007ffe0ff */
[----:B------:R-:W-:Y:S01]  /*1400*/  STL [R1+0x18c], R6 ;  /* 0x00018c0601007387 */ /* 0x000fe20000100800 */
[C---:B------:R-:W-:Y:S01]  /*1410*/  VIADD R28, R45.reuse, 0x80 ;  /* 0x000000802d1c7836 */ /* 0x040fe20000000000 */
[C---:B------:R-:W-:Y:S01]  /*1420*/  IADD3 R12, R45.reuse, 0xd0, RZ ;  /* 0x000000d02d0c7810 */ /* 0x040fe20007ffe0ff */
[C---:B------:R-:W-:Y:S01]  /*1430*/  VIADD R27, R45.reuse, 0x88 ;  /* 0x000000882d1b7836 */ /* 0x040fe20000000000 */
[----:B------:R-:W-:Y:S01]  /*1440*/  STL [R1+0x68], R43 ;  /* 0x0000682b01007387 */ /* 0x000fe20000100800 */
[C---:B------:R-:W-:Y:S01]  /*1450*/  VIADD R25, R45.reuse, 0x98 ;  /* 0x000000982d197836 */ /* 0x040fe20000000000 */
[----:B------:R-:W-:Y:S01]  /*1460*/  SHF.R.S32.HI R3, RZ, 0x1f, R43 ;  /* 0x0000001fff037819 */ /* 0x000fe2000001142b */
[C---:B------:R-:W-:Y:S01]  /*1470*/  VIADD R24, R45.reuse, 0xa0 ;  /* 0x000000a02d187836 */ /* 0x040fe20000000000 */
[----:B------:R0:W-:Y:S01]  /*1480*/  STL [R1+0x19c], R5 ;  /* 0x00019c0501007387 */ /* 0x0001e20000100800 */
[C---:B------:R-:W-:Y:S01]  /*1490*/  VIADD R21, R45.reuse, 0xa8 ;  /* 0x000000a82d157836 */ /* 0x040fe20000000000 */
[----:B------:R-:W-:Y:S01]  /*14a0*/  LEA R0, R0, UR4, 0x1 ;  /* 0x0000000400007c11 */ /* 0x000fe2000f8e08ff */
[C---:B------:R-:W-:Y:S01]  /*14b0*/  VIADD R15, R45.reuse, 0xb8 ;  /* 0x000000b82d0f7836 */ /* 0x040fe20000000000 */
[----:B------:R1:W-:Y:S01]  /*14c0*/  STL [R1+0x194], R2 ;  /* 0x0001940201007387 */ /* 0x0003e20000100800 */
[C---:B------:R-:W-:Y:S01]  /*14d0*/  VIADD R14, R45.reuse, 0xc0 ;  /* 0x000000c02d0e7836 */ /* 0x040fe20000000000 */
[----:B------:R-:W-:Y:S01]  /*14e0*/  LOP3.LUT R231, R228, R231, R229, 0xf6, !PT ;  /* 0x000000e7e4e77212 */ /* 0x000fe200078ef6e5 */
[C---:B------:R-:W-:Y:S01]  /*14f0*/  VIADD R13, R45.reuse, 0xc8 ;  /* 0x000000c82d0d7836 */ /* 0x040fe20000000000 */
[----:B------:R2:W-:Y:S01]  /*1500*/  STL [R1+0xf8], R44 ;  /* 0x0000f82c01007387 */ /* 0x0005e20000100800 */
[C---:B------:R-:W-:Y:S01]  /*1510*/  VIADD R11, R45.reuse, 0xd8 ;  /* 0x000000d82d0b7836 */ /* 0x040fe20000000000 */
[C---:B0-----:R-:W-:Y:S01]  /*1520*/  IADD3 R5, R45.reuse, 0xf0, RZ ;  /* 0x000000f02d057810 */ /* 0x041fe20007ffe0ff */
[C---:B------:R-:W-:Y:S01]  /*1530*/  VIADD R7, R45.reuse, 0xe0 ;  /* 0x000000e02d077836 */ /* 0x040fe20000000000 */
[----:B------:R0:W-:Y:S01]  /*1540*/  STL [R1+0xf4], R42 ;  /* 0x0000f42a01007387 */ /* 0x0001e20000100800 */
[C---:B------:R-:W-:Y:S01]  /*1550*/  VIADD R6, R45.reuse, 0xe8 ;  /* 0x000000e82d067836 */ /* 0x040fe20000000000 */
[----:B------:R-:W-:Y:S01]  /*1560*/  SHF.R.S32.HI R17, RZ, 0x1f, R16 ;  /* 0x0000001fff117819 */ /* 0x000fe20000011410 */
[----:B-1----:R-:W-:Y:S01]  /*1570*/  VIADD R2, R45, 0xf8 ;  /* 0x000000f82d027836 */ /* 0x002fe20000000000 */
[----:B------:R-:W-:Y:S01]  /*1580*/  STL [R1+0xf0], R41 ;  /* 0x0000f02901007387 */ /* 0x000fe20000100800 */
[----:B------:R-:W-:-:S02]  /*1590*/  LEA R230, R231, UR4, 0x1 ;  /* 0x00000004e7e67c11 */ /* 0x000fc4000f8e08ff */
[----:B--2---:R-:W-:Y:S01]  /*15a0*/  SHF.R.S32.HI R44, RZ, 0x1f, R44 ;  /* 0x0000001fff2c7819 */ /* 0x004fe2000001142c */
[----:B------:R1:W-:Y:S01]  /*15b0*/  STL [R1+0xec], R40 ;  /* 0x0000ec2801007387 */ /* 0x0003e20000100800 */
[----:B0-----:R-:W-:-:S03]  /*15c0*/  SHF.R.S32.HI R42, RZ, 0x1f, R42 ;  /* 0x0000001fff2a7819 */ /* 0x001fc6000001142a */
[----:B------:R0:W-:Y:S04]  /*15d0*/  STL [R1+0xe8], R39 ;  /* 0x0000e82701007387 */ /* 0x0001e80000100800 */
[----:B------:R-:W-:Y:S01]  /*15e0*/  STL [R1+0xe4], R38 ;  /* 0x0000e42601007387 */ /* 0x000fe20000100800 */
[----:B-1----:R-:W-:-:S03]  /*15f0*/  SHF.R.S32.HI R40, RZ, 0x1f, R40 ;  /* 0x0000001fff287819 */ /* 0x002fc60000011428 */
        /* <DEDUP_REMOVED lines=40> */
[----:B------:R-:W-:Y:S01]  /*1880*/  STL [R1+0x84], R5 ;  /* 0x0000840501007387 */ /* 0x000fe20000100800 */
[----:B0-----:R-:W-:-:S03]  /*1890*/  SHF.R.S32.HI R6, RZ, 0x1f, R6 ;  /* 0x0000001fff067819 */ /* 0x001fc60000011406 */
[----:B------:R0:W-:Y:S04]  /*18a0*/  STL [R1+0x100], R3 ;  /* 0x0001000301007387 */ /* 0x0001e80000100800 */
[----:B------:R1:W-:Y:S04]  /*18b0*/  STL [R1+0x80], R2 ;  /* 0x0000800201007387 */ /* 0x0003e80000100800 */
[----:B------:R-:W-:Y:S01]  /*18c0*/  STL [R1+0x184], R42 ;  /* 0x0001842a01007387 */ /* 0x000fe20000100800 */
[----:B0-----:R-:W-:Y:S02]  /*18d0*/  SHF.R.S32.HI R3, RZ, 0x1f, R41 ;  /* 0x0000001fff037819 */ /* 0x001fe40000011429 */
[----:B-1----:R-:W-:-:S03]  /*18e0*/  SHF.R.S32.HI R2, RZ, 0x1f, R2 ;  /* 0x0000001fff027819 */ /* 0x002fc60000011402 */
[----:B------:R0:W-:Y:S04]  /*18f0*/  STL [R1+0x180], R3 ;  /* 0x0001800301007387 */ /* 0x0001e80000100800 */
[----:B------:R-:W-:Y:S04]  /*1900*/  STL [R1+0x17c], R40 ;  /* 0x00017c2801007387 */ /* 0x000fe80000100800 */
[----:B------:R-:W-:Y:S01]  /*1910*/  STL [R1+0x178], R39 ;  /* 0x0001782701007387 */ /* 0x000fe20000100800 */
[----:B0-----:R-:W-:-:S05]  /*1920*/  SHF.R.S32.HI R3, RZ, 0x1f, R38 ;  /* 0x0000001fff037819 */ /* 0x001fca0000011426 */
        /* <DEDUP_REMOVED lines=31> */
[----:B0-----:R-:W-:Y:S01]  /*1b20*/  SHF.R.S32.HI R3, RZ, 0x1f, R5 ;  /* 0x0000001fff037819 */ /* 0x001fe20000011405 */
[----:B------:R-:W-:-:S04]  /*1b30*/  IMAD R5, R10, 0x8, R9 ;  /* 0x000000080a057824 */ /* 0x000fc800078e0209 */
[----:B------:R0:W-:Y:S04]  /*1b40*/  STL [R1+0x114], R3 ;  /* 0x0001140301007387 */ /* 0x0001e80000100800 */
[----:B------:R1:W-:Y:S04]  /*1b50*/  STL [R1+0x110], R2 ;  /* 0x0001100201007387 */ /* 0x0003e80000100800 */
[----:B------:R2:W-:Y:S01]  /*1b60*/  STL [R1+0x1a8], R5 ;  /* 0x0001a80501007387 */ /* 0x0005e20000100800 */
[----:B0-----:R-:W-:Y:S02]  /*1b70*/  LEA R3, R4, UR4, 0x1 ;  /* 0x0000000404037c11 */ /* 0x001fe4000f8e08ff */
[----:B-1----:R-:W-:-:S03]  /*1b80*/  LEA R2, R8, UR4, 0x1 ;  /* 0x0000000408027c11 */ /* 0x002fc6000f8e08ff */
[----:B------:R2:W-:Y:S04]  /*1b90*/  STL [R1+0x198], R3 ;  /* 0x0001980301007387 */ /* 0x0005e80000100800 */
[----:B------:R2:W-:Y:S04]  /*1ba0*/  STL [R1+0x1a0], R0 ;  /* 0x0001a00001007387 */ /* 0x0005e80000100800 */
[----:B------:R2:W-:Y:S02]  /*1bb0*/  STL [R1+0x190], R2 ;  /* 0x0001900201007387 */ /* 0x0005e40000100800 */
.L_x_676:
[----:B0-234-:R-:W0:Y:S01]  /*1bc0*/  LDC.64 R2, c[0x0][0xc88] ;  /* 0x00032200ff027b82 */ /* 0x01de220000000a00 */
[----:B------:R-:W-:Y:S01]  /*1bd0*/  ULDC.64 UR10, c[0x0][0x208] ;  /* 0x00008200000a7ab9 */ /* 0x000fe20000000a00 */
[----:B------:R-:W-:Y:S01]  /*1be0*/  ULDC.64 UR4, c[0x0][0xa28] ;  /* 0x00028a0000047ab9 */ /* 0x000fe20000000a00 */
[----:B------:R-:W-:Y:S01]  /*1bf0*/  ULDC.64 UR8, c[0x0][0xa18] ;  /* 0x0002860000087ab9 */ /* 0x000fe20000000a00 */
[----:B------:R-:W-:Y:S01]  /*1c00*/  ULDC.64 UR6, c[0x0][0xa08] ;  /* 0x0002820000067ab9 */ /* 0x000fe20000000a00 */
[----:B0-----:R-:W-:-:S05]  /*1c10*/  IMAD.WIDE R2, R143, 0x4, R2 ;  /* 0x000000048f027825 */ /* 0x001fca00078e0202 */
[----:B------:R-:W2:Y:S01]  /*1c20*/  LDG.E R235, desc[UR10][R2.64] ;  /* 0x0000000a02eb7981 */ /* 0x000ea2000c1e1900 */
[----:B------:R-:W-:Y:S01]  /*1c30*/  ISETP.NE.U32.AND P2, PT, RZ, UR4, PT ;  /* 0x00000004ff007c0c */ /* 0x000fe2000bf45070 */
[----:B------:R-:W-:Y:S01]  /*1c40*/  IMAD.MOV.U32 R113, RZ, RZ, RZ ;  /* 0x000000ffff717224 */ /* 0x000fe200078e00ff */
[----:B------:R-:W-:Y:S02]  /*1c50*/  ISETP.NE.U32.AND P1, PT, RZ, UR8, PT ;  /* 0x00000008ff007c0c */ /* 0x000fe4000bf25070 */
[----:B------:R-:W-:Y:S02]  /*1c60*/  ISETP.NE.AND.EX P2, PT, RZ, UR5, PT, P2 ;  /* 0x00000005ff007c0c */ /* 0x000fe4000bf45320 */
[----:B------:R-:W-:Y:S02]  /*1c70*/  ISETP.NE.AND.EX P1, PT, RZ, UR9, PT, P1 ;  /* 0x00000009ff007c0c */ /* 0x000fe4000bf25310 */
[----:B------:R-:W-:Y:S02]  /*1c80*/  MOV R7, RZ ;  /* 0x000000ff00077202 */ /* 0x000fe40000000f00 */
[----:B------:R-:W-:-:S04]  /*1c90*/  ISETP.NE.U32.AND P0, PT, RZ, UR6, PT ;  /* 0x00000006ff007c0c */ /* 0x000fc8000bf05070 */
[----:B------:R-:W-:Y:S02]  /*1ca0*/  ISETP.NE.AND.EX P0, PT, RZ, UR7, PT, P0 ;  /* 0x00000007ff007c0c */ /* 0x000fe4000bf05300 */
[C---:B------:R-:W-:Y:S02]  /*1cb0*/  LOP3.LUT R6, R142.reuse, 0xff000000, RZ, 0xc0, !PT ;  /* 0xff0000008e067812 */ /* 0x040fe400078ec0ff */
[----:B------:R-:W-:Y:S02]  /*1cc0*/  LOP3.LUT R232, R142, 0xffff, RZ, 0xc0, !PT ;  /* 0x0000ffff8ee87812 */ /* 0x000fe400078ec0ff */
[----:B--2---:R-:W-:Y:S01]  /*1cd0*/  SHF.R.S32.HI R0, RZ, 0x1f, R235 ;  /* 0x0000001fff007819 */ /* 0x004fe200000114eb */
[C---:B------:R-:W-:Y:S01]  /*1ce0*/  IMAD.SHL.U32 R236, R235.reuse, 0x4, RZ ;  /* 0x00000004ebec7824 */ /* 0x040fe200078e00ff */
[C---:B------:R-:W-:Y:S01]  /*1cf0*/  @P2 LEA R4, P3, R235.reuse, UR4, 0x2 ;  /* 0x00000004eb042c11 */ /* 0x040fe2000f8610ff */
[----:B------:R-:W-:Y:S01]  /*1d00*/  ULDC UR4, c[0x0][0x288] ;  /* 0x0000a20000047ab9 */ /* 0x000fe20000000800 */
[C-C-:B------:R-:W-:Y:S01]  /*1d10*/  SHF.L.U64.HI R237, R235.reuse, 0x2, R0.reuse ;  /* 0x00000002ebed7819 */ /* 0x140fe20000010200 */
[----:B------:R0:W-:Y:S01]  /*1d20*/  STL [R1+0xfc], R0 ;  /* 0x0000fc0001007387 */ /* 0x0001e20000100800 */
[----:B------:R-:W-:Y:S01]  /*1d30*/  @P2 LEA.HI.X R5, R235, UR5, R0, 0x2, P3 ;  /* 0x00000005eb052c11 */ /* 0x000fe200098f1400 */
[----:B-----5:R-:W-:Y:S01]  /*1d40*/  IMAD.U32 R146, RZ, RZ, UR4 ;  /* 0x00000004ff927e24 */ /* 0x020fe2000f8e00ff */
[----:B------:R-:W-:Y:S01]  /*1d50*/  ULDC.64 UR4, c[0x0][0x418] ;  /* 0x0001060000047ab9 */ /* 0x000fe20000000a00 */
[----:B------:R1:W-:Y:S01]  /*1d60*/  STL [R1+0x74], R141 ;  /* 0x0000748d01007387 */ /* 0x0003e20000100800 */
[----:B------:R-:W-:Y:S01]  /*1d70*/  UISETP.NE.U32.AND UP0, UPT, UR4, URZ, UPT ;  /* 0x0000003f0400728c */ /* 0x000fe2000bf05070 */
[----:B------:R-:W-:-:S02]  /*1d80*/  IADD3 R2, P4, R236, UR6, RZ ;  /* 0x00000006ec027c10 */ /* 0x000fc4000ff9e0ff */
[----:B------:R2:W5:Y:S01]  /*1d90*/  @P2 LDG.E R7, desc[UR10][R4.64] ;  /* 0x0000000a04072981 */ /* 0x000562000c1e1900 */
[----:B------:R-:W-:Y:S01]  /*1da0*/  UISETP.NE.AND.EX UP0, UPT, UR5, URZ, UPT, UP0 ;  /* 0x0000003f0500728c */ /* 0x000fe2000bf05300 */
[C---:B------:R-:W-:Y:S01]  /*1db0*/  IADD3.X R3, R237.reuse, UR7, RZ, P4, !PT ;  /* 0x00000007ed037c10 */ /* 0x040fe2000a7fe4ff */
[----:B------:R-:W-:Y:S01]  /*1dc0*/  ULDC UR4, c[0x0][0x424] ;  /* 0x0001090000047ab9 */ /* 0x000fe20000000800 */
[----:B------:R-:W-:Y:S01]  /*1dd0*/  ULDC.64 UR6, c[0x0][0xa20] ;  /* 0x0002880000067ab9 */ /* 0x000fe20000000a00 */
[----:B--2---:R-:W-:Y:S01]  /*1de0*/  @P1 IADD3 R4, P2, R236, UR8, RZ ;  /* 0x00000008ec041c10 */ /* 0x004fe2000ff5e0ff */
[----:B------:R-:W-:Y:S01]  /*1df0*/  USEL UR4, UR4, 0x1, UP0 ;  /* 0x0000000104047887 */ /* 0x000fe20008000000 */
[----:B0-----:R-:W-:Y:S01]  /*1e00*/  LOP3.LUT R0, R142, 0xff0000, RZ, 0xc0, !PT ;  /* 0x00ff00008e007812 */ /* 0x001fe200078ec0ff */
[----:B------:R-:W-:Y:S01]  /*1e10*/  ULDC UR5, c[0x0][0x2f0] ;  /* 0x0000bc0000057ab9 */ /* 0x000fe20000000800 */
[----:B------:R-:W-:Y:S01]  /*1e20*/  @P1 IADD3.X R5, R237, UR9, RZ, P2, !PT ;  /* 0x00000009ed051c10 */ /* 0x000fe200097fe4ff */
[----:B------:R-:W5:Y:S01]  /*1e30*/  @P0 LDG.E R113, desc[UR10][R2.64] ;  /* 0x0000000a02710981 */ /* 0x000f62000c1e1900 */
[----:B------:R-:W-:Y:S01]  /*1e40*/  ISETP.NE.U32.AND P2, PT, RZ, UR6, PT ;  /* 0x00000006ff007c0c */ /* 0x000fe2000bf45070 */
[----:B------:R-:W-:-:S02]  /*1e50*/  UIMAD UR4, UR4, UR5, URZ ;  /* 0x00000005040472a4 */ /* 0x000fc4000f8e023f */
[----:B------:R0:W5:Y:S01]  /*1e60*/  @P1 LDG.E R146, desc[UR10][R4.64] ;  /* 0x0000000a04921981 */ /* 0x000162000c1e1900 */
[----:B------:R-:W-:Y:S01]  /*1e70*/  ISETP.NE.AND.EX P2, PT, RZ, UR7, PT, P2 ;  /* 0x00000007ff007c0c */ /* 0x000fe2000bf45320 */
[----:B------:R-:W-:Y:S01]  /*1e80*/  ULDC UR5, c[0x0][0x348] ;  /* 0x0000d20000057ab9 */ /* 0x000fe20000000800 */
[----:B0-----:R-:W-:-:S04]  /*1e90*/  SHF.R.U32.HI R5, RZ, 0x8, R6 ;  /* 0x00000008ff057819 */ /* 0x001fc80000011606 */
[----:B------:R-:W-:Y:S01]  /*1ea0*/  LEA.HI R234, R0, R5, RZ, 0x10 ;  /* 0x0000000500ea7211 */ /* 0x000fe200078f80ff */
[----:B-1----:R-:W-:Y:S06]  /*1eb0*/  @P1 BRA `(.L_x_445) ;  /* 0x0000000000281947 */ /* 0x002fec0003800000 */
[----:B------:R-:W-:Y:S02]  /*1ec0*/  ULDC.64 UR8, c[0x0][0xa00] ;  /* 0x0002800000087ab9 */ /* 0x000fe40000000a00 */
[----:B------:R-:W-:-:S04]  /*1ed0*/  ISETP.NE.U32.AND P1, PT, RZ, UR8, PT ;  /* 0x00000008ff007c0c */ /* 0x000fc8000bf25070 */
[----:B------:R-:W-:-:S13]  /*1ee0*/  ISETP.NE.AND.EX P1, PT, RZ, UR9, PT, P1 ;  /* 0x00000009ff007c0c */ /* 0x000fda000bf25310 */
[----:B------:R-:W-:Y:S05]  /*1ef0*/  @!P1 BRA `(.L_x_445) ;  /* 0x0000000000189947 */ /* 0x000fea0003800000 */
[----:B------:R-:W0:Y:S01]  /*1f00*/  LDC.64 R4, c[0x0][0xa00] ;  /* 0x00028000ff047b82 */ /* 0x000e220000000a00 */
[----:B------:R-:W-:Y:S01]  /*1f10*/  ULDC.64 UR8, c[0x0][0x208] ;  /* 0x0000820000087ab9 */ /* 0x000fe20000000a00 */
[----:B0-----:R-:W-:-:S05]  /*1f20*/  IMAD.WIDE R4, R235, 0x4, R4 ;  /* 0x00000004eb047825 */ /* 0x001fca00078e0204 */
[----:B-----5:R-:W2:Y:S04]  /*1f30*/  LDG.E R146, desc[UR8][R4.64] ;  /* 0x0000000804927981 */ /* 0x020ea8000c1e1900 */
[----:B------:R-:W2:Y:S02]  /*1f40*/  LDG.E R9, desc[UR8][R4.64+0x4] ;  /* 0x0000040804097981 */ /* 0x000ea4000c1e1900 */
[----:B--2---:R-:W-:-:S07]  /*1f50*/  IMAD.IADD R146, R9, 0x1, -R146 ;  /* 0x0000000109927824 */ /* 0x004fce00078e0a92 */
.L_x_445:
[----:B------:R-:W-:Y:S01]  /*1f60*/  MOV R24, UR5 ;  /* 0x0000000500187c02 */ /* 0x000fe20008000f00 */
[----:B------:R-:W-:Y:S01]  /*1f70*/  IMAD.U32 R26, RZ, RZ, UR4 ;  /* 0x00000004ff1a7e24 */ /* 0x000fe2000f8e00ff */
[----:B------:R-:W-:Y:S06]  /*1f80*/  @!P2 BRA `(.L_x_446) ;  /* 0x000000000014a947 */ /* 0x000fec0003800000 */
[----:B------:R-:W-:Y:S01]  /*1f90*/  IADD3 R2, P0, R236, UR6, RZ ;  /* 0x00000006ec027c10 */ /* 0x000fe2000ff1e0ff */
[----:B------:R-:W-:-:S03]  /*1fa0*/  ULDC.64 UR4, c[0x0][0x208] ;  /* 0x0000820000047ab9 */ /* 0x000fc60000000a00 */
[----:B------:R-:W-:-:S05]  /*1fb0*/  IADD3.X R3, R237, UR7, RZ, P0, !PT ;  /* 0x00000007ed037c10 */ /* 0x000fca00087fe4ff */
[----:B------:R0:W5:Y:S01]  /*1fc0*/  LDG.E R26, desc[UR4][R2.64] ;  /* 0x00000004021a7981 */ /* 0x000162000c1e1900 */
[----:B------:R-:W-:Y:S05]  /*1fd0*/  BRA `(.L_x_447) ;  /* 0x0000000000147947 */ /* 0x000fea0003800000 */
.L_x_446:
[----:B------:R-:W-:Y:S05]  /*1fe0*/  @!P0 BRA `(.L_x_447) ;  /* 0x0000000000108947 */ /* 0x000fea0003800000 */
[----:B------:R-:W-:Y:S02]  /*1ff0*/  ULDC.64 UR4, c[0x0][0x208] ;  /* 0x0000820000047ab9 */ /* 0x000fe40000000a00 */
[----:B------:R-:W2:Y:S04]  /*2000*/  LDG.E R5, desc[UR4][R2.64] ;  /* 0x0000000402057981 */ /* 0x000ea8000c1e1900 */
[----:B------:R-:W2:Y:S02]  /*2010*/  LDG.E R26, desc[UR4][R2.64+0x4] ;  /* 0x00000404021a7981 */ /* 0x000ea4000c1e1900 */
[----:B--2---:R-:W-:-:S07]  /*2020*/  IMAD.IADD R26, R26, 0x1, -R5 ;  /* 0x000000011a1a7824 */ /* 0x004fce00078e0a05 */
.L_x_447:
[----:B------:R-:W-:Y:S01]  /*2030*/  ULDC.64 UR4, c[0x0][0xa10] ;  /* 0x0002840000047ab9 */ /* 0x000fe20000000a00 */
[----:B------:R-:W2:Y:S01]  /*2040*/  LDL.LU R4, [R1+0x10] ;  /* 0x0000100001047983 */ /* 0x000ea20000300800 */
[----:B------:R-:W-:Y:S01]  /*2050*/  ISETP.NE.U32.AND P0, PT, RZ, UR4, PT ;  /* 0x00000004ff007c0c */ /* 0x000fe2000bf05070 */
[----:B------:R-:W-:-:S03]  /*2060*/  ULDC.64 UR6, c[0x0][0x208] ;  /* 0x0000820000067ab9 */ /* 0x000fc60000000a00 */
[----:B------:R-:W-:Y:S01]  /*2070*/  ISETP.NE.AND.EX P0, PT, RZ, UR5, PT, P0 ;  /* 0x00000005ff007c0c */ /* 0x000fe2000bf05300 */
[----:B------:R-:W-:-:S12]  /*2080*/  ULDC.64 UR4, c[0x0][0xa30] ;  /* 0x00028c0000047ab9 */ /* 0x000fd80000000a00 */
[----:B0-----:R-:W0:Y:S02]  /*2090*/  @P0 LDC.64 R2, c[0x0][0xa10] ;  /* 0x00028400ff020b82 */ /* 0x001e240000000a00 */
[----:B0-----:R-:W-:-:S05]  /*20a0*/  @P0 IMAD.WIDE R2, R235, 0x4, R2 ;  /* 0x00000004eb020825 */ /* 0x001fca00078e0202 */
[----:B------:R-:W3:Y:S04]  /*20b0*/  @P0 LDG.E R0, desc[UR6][R2.64] ;  /* 0x0000000602000981 */ /* 0x000ee8000c1e1900 */
[----:B------:R0:W3:Y:S01]  /*20c0*/  @P0 LDG.E R5, desc[UR6][R2.64+0x4] ;  /* 0x0000040602050981 */ /* 0x0000e2000c1e1900 */
[----:B-----5:R-:W-:Y:S01]  /*20d0*/  IADD3 R9, R26, -R7, RZ ;  /* 0x800000071a097210 */ /* 0x020fe20007ffe0ff */
[----:B------:R-:W-:Y:S01]  /*20e0*/  IMAD.MOV.U32 R139, RZ, RZ, R26 ;  /* 0x000000ffff8b7224 */ /* 0x000fe200078e001a */
[----:B------:R-:W-:Y:S02]  /*20f0*/  ISETP.NE.U32.AND P1, PT, RZ, UR4, PT ;  /* 0x00000004ff007c0c */ /* 0x000fe4000bf25070 */
[----:B------:R-:W-:Y:S02]  /*2100*/  LOP3.LUT R10, R234, 0xff, RZ, 0xc0, !PT ;  /* 0x000000ffea0a7812 */ /* 0x000fe400078ec0ff */
[----:B------:R-:W-:-:S03]  /*2110*/  ISETP.NE.AND.EX P1, PT, RZ, UR5, PT, P1 ;  /* 0x00000005ff007c0c */ /* 0x000fc6000bf25310 */
[----:B------:R1:W-:Y:S01]  /*2120*/  STL [R1+0x78], R10 ;  /* 0x0000780a01007387 */ /* 0x0003e20000100800 */
[----:B------:R-:W-:Y:S09]  /*2130*/  BSSY B0, `(.L_x_448) ;  /* 0x000002e000007945 */ /* 0x000ff20003800000 */
[----:B0-----:R-:W-:-:S04]  /*2140*/  @P1 IADD3 R2, P2, R236, UR4, RZ ;  /* 0x00000004ec021c10 */ /* 0x001fc8000ff5e0ff */
[----:B------:R-:W-:Y:S02]  /*2150*/  @P1 IADD3.X R3, R237, UR5, RZ, P2, !PT ;  /* 0x00000005ed031c10 */ /* 0x000fe400097fe4ff */
[----:B------:R-:W-:-:S03]  /*2160*/  SHF.R.U32.HI R234, RZ, 0x10, R234 ;  /* 0x00000010ffea7819 */ /* 0x000fc600000116ea */
[----:B------:R0:W5:Y:S02]  /*2170*/  @P1 LDG.E R139, desc[UR6][R2.64] ;  /* 0x00000006028b1981 */ /* 0x000164000c1e1900 */
[----:B0-----:R-:W-:Y:S02]  /*2180*/  MOV R3, RZ ;  /* 0x000000ff00037202 */ /* 0x001fe40000000f00 */
[----:B--2---:R-:W-:Y:S01]  /*2190*/  LOP3.LUT R4, R4, 0xfffffffb, RZ, 0xc0, !PT ;  /* 0xfffffffb04047812 */ /* 0x004fe200078ec0ff */
[----:B---3--:R-:W-:-:S04]  /*21a0*/  @P0 IMAD.IADD R24, R5, 0x1, -R0 ;  /* 0x0000000105180824 */ /* 0x008fc800078e0a00 */
[----:B------:R-:W-:-:S04]  /*21b0*/  IMAD.IADD R147, R9, 0x1, R24 ;  /* 0x0000000109937824 */ /* 0x000fc800078e0218 */
[C---:B------:R-:W-:Y:S01]  /*21c0*/  VIADD R0, R147.reuse, 0x4f ;  /* 0x0000004f93007836 */ /* 0x040fe20000000000 */
[----:B------:R-:W-:-:S03]  /*21d0*/  ISETP.GE.AND P3, PT, R147, 0x1, PT ;  /* 0x000000019300780c */ /* 0x000fc60003f66270 */
[----:B------:R-:W-:-:S05]  /*21e0*/  IMAD.HI R0, R0, 0x66666667, RZ ;  /* 0x6666666700007827 */ /* 0x000fca00078e02ff */
[----:B------:R-:W-:-:S04]  /*21f0*/  SHF.R.U32.HI R5, RZ, 0x1f, R0 ;  /* 0x0000001fff057819 */ /* 0x000fc80000011600 */
[----:B------:R-:W-:Y:S02]  /*2200*/  LEA.HI.SX32 R144, R0, R5, 0x1b ;  /* 0x0000000500907211 */ /* 0x000fe400078fdaff */
[----:B------:R-:W-:-:S05]  /*2210*/  @P3 LOP3.LUT R4, R4, 0x4, RZ, 0xfc, !PT ;  /* 0x0000000404043812 */ /* 0x000fca00078efcff */
[----:B------:R1:W-:Y:S01]  /*2220*/  STL [R1+0x10], R4 ;  /* 0x0000100401007387 */ /* 0x0003e20000100800 */
[----:B------:R-:W-:Y:S05]  /*2230*/  @!P3 BRA `(.L_x_449) ;  /* 0x000000000074b947 */ /* 0x000fea0003800000 */
[----:B------:R-:W-:Y:S01]  /*2240*/  ISETP.NE.AND P0, PT, R234, RZ, PT ;  /* 0x000000ffea00720c */ /* 0x000fe20003f05270 */
[----:B------:R-:W-:-:S03]  /*2250*/  ULDC UR4, c[0x0][0x9f0] ;  /* 0x00027c0000047ab9 */ /* 0x000fc60000000800 */
[----:B------:R-:W-:-:S04]  /*2260*/  SEL R11, R234, UR4, P0 ;  /* 0x00000004ea0b7c07 */ /* 0x000fc80008000000 */
[-C--:B------:R-:W-:Y:S02]  /*2270*/  IABS R5, R11.reuse ;  /* 0x0000000b00057213 */ /* 0x080fe40000000000 */
[----:B------:R-:W-:Y:S02]  /*2280*/  IADD3 R0, R144, -0x1, R11 ;  /* 0xffffffff90007810 */ /* 0x000fe40007ffe00b */
[----:B-1----:R-:W0:Y:S01]  /*2290*/  I2F.RP R4, R5 ;  /* 0x0000000500047306 */ /* 0x002e220000209400 */
[----:B------:R-:W-:-:S05]  /*22a0*/  IABS R8, R11 ;  /* 0x0000000b00087213 */ /* 0x000fca0000000000 */
[----:B------:R-:W-:Y:S02]  /*22b0*/  IMAD.MOV R8, RZ, RZ, -R8 ;  /* 0x000000ffff087224 */ /* 0x000fe400078e0a08 */
[----:B0-----:R-:W0:Y:S02]  /*22c0*/  MUFU.RCP R4, R4 ;  /* 0x0000000400047308 */ /* 0x001e240000001000 */
[----:B0-----:R-:W-:Y:S01]  /*22d0*/  VIADD R2, R4, 0xffffffe ;  /* 0x0ffffffe04027836 */ /* 0x001fe20000000000 */
[----:B------:R-:W-:Y:S02]  /*22e0*/  IABS R4, R0 ;  /* 0x0000000000047213 */ /* 0x000fe40000000000 */
[----:B------:R-:W-:-:S03]  /*22f0*/  LOP3.LUT R0, R0, R11, RZ, 0x3c, !PT ;  /* 0x0000000b00007212 */ /* 0x000fc600078e3cff */
[----:B------:R0:W1:Y:S01]  /*2300*/  F2I.FTZ.U32.TRUNC.NTZ R3, R2 ;  /* 0x0000000200037305 */ /* 0x000062000021f000 */
[----:B------:R-:W-:Y:S02]  /*2310*/  ISETP.GE.AND P2, PT, R0, RZ, PT ;  /* 0x000000ff0000720c */ /* 0x000fe40003f46270 */
[----:B0-----:R-:W-:Y:S01]  /*2320*/  MOV R2, RZ ;  /* 0x000000ff00027202 */ /* 0x001fe20000000f00 */
        /* <DEDUP_REMOVED lines=13> */
[----:B------:R-:W-:-:S07]  /*2400*/  @!P1 LOP3.LUT R3, RZ, R11, RZ, 0x33, !PT ;  /* 0x0000000bff039212 */ /* 0x000fce00078e33ff */
.L_x_449:
[----:B------:R-:W-:Y:S05]  /*2410*/  BSYNC B0 ;  /* 0x0000000000007941 */ /* 0x000fea0003800000 */
.L_x_448:
[----:B------:R-:W-:Y:S01]  /*2420*/  IMAD R0, R10, R3, RZ ;  /* 0x000000030a007224 */ /* 0x000fe200078e02ff */
[----:B------:R-:W-:-:S04]  /*2430*/  PLOP3.LUT P2, PT, PT, PT, PT, 0x80, 0x0 ;  /* 0x000000000000781c */ /* 0x000fc80003f4f070 */
[C---:B------:R-:W-:Y:S01]  /*2440*/  VIADDMNMX R3, R0.reuse, R3, R144, PT ;  /* 0x0000000300037246 */ /* 0x040fe20003800190 */
[----:B------:R-:W-:-:S04]  /*2450*/  IMAD R0, R0, 0x50, -R9 ;  /* 0x0000005000007824 */ /* 0x000fc800078e0a09 */
[----:B------:R-:W-:Y:S01]  /*2460*/  IMAD R3, R3, 0x50, -R9 ;  /* 0x0000005003037824 */ /* 0x000fe200078e0a09 */
[----:B------:R-:W-:-:S04]  /*2470*/  VIMNMX R0, RZ, R0, !PT ;  /* 0x00000000ff007248 */ /* 0x000fc80007fe0100 */
[----:B------:R-:W-:Y:S01]  /*2480*/  VIMNMX R3, R3, R24, PT ;  /* 0x0000001803037248 */ /* 0x000fe20003fe0100 */
[----:B------:R-:W-:-:S03]  /*2490*/  IMAD.WIDE.U32 R118, R0, -0x33333333, RZ ;  /* 0xcccccccd00767825 */ /* 0x000fc600078e00ff */
[----:B------:R-:W-:Y:S02]  /*24a0*/  ISETP.GT.AND P0, PT, R3, R0, PT ;  /* 0x000000000300720c */ /* 0x000fe40003f04270 */
[----:B------:R-:W-:-:S05]  /*24b0*/  SHF.R.U32.HI R118, RZ, 0x6, R119 ;  /* 0x00000006ff767819 */ /* 0x000fca0000011677 */
[----:B------:R-:W-:-:S06]  /*24c0*/  IMAD.MOV.U32 R2, RZ, RZ, R118 ;  /* 0x000000ffff027224 */ /* 0x000fcc00078e0076 */
[----:B------:R-:W-:-:S04]  /*24d0*/  @P0 VIADD R0, R3, 0x4f ;  /* 0x0000004f03000836 */ /* 0x000fc80000000000 */
[----:B------:R-:W-:-:S05]  /*24e0*/  @P0 IMAD.HI R0, R0, 0x66666667, RZ ;  /* 0x6666666700000827 */ /* 0x000fca00078e02ff */
[----:B------:R-:W-:-:S04]  /*24f0*/  @P0 SHF.R.U32.HI R3, RZ, 0x1f, R0 ;  /* 0x0000001fff030819 */ /* 0x000fc80000011600 */
[----:B------:R-:W-:-:S04]  /*2500*/  @P0 LEA.HI.SX32 R2, R0, R3, 0x1b ;  /* 0x0000000300020211 */ /* 0x000fc800078fdaff */
[----:B------:R-:W-:-:S13]  /*2510*/  ISETP.GT.AND P0, PT, R2, R118, PT ;  /* 0x000000760200720c */ /* 0x000fda0003f04270 */
[----:B------:R-:W-:Y:S05]  /*2520*/  @!P0 BRA `(.L_x_450) ;  /* 0x0000009000608947 */ /* 0x000fea0003800000 */
[----:B------:R-:W-:Y:S01]  /*2530*/  IADD3 R0, R18, 0x24400, RZ ;  /* 0x0002440012007810 */ /* 0x000fe20007ffe0ff */
[----:B------:R-:W-:Y:S03]  /*2540*/  BSSY B6, `(.L_x_451) ;  /* 0x0000013000067945 */ /* 0x000fe60003800000 */
[----:B------:R-:W-:-:S13]  /*2550*/  LOP3.LUT P0, RZ, R0, 0x3ff, RZ, 0xc0, !PT ;  /* 0x000003ff00ff7812 */ /* 0x000fda000780c0ff */
[----:B------:R-:W-:Y:S05]  /*2560*/  @!P0 BRA `(.L_x_452) ;  /* 0x0000000000408947 */ /* 0x000fea0003800000 */
[----:B------:R-:W-:Y:S01]  /*2570*/  MOV R14, 0x0 ;  /* 0x00000000000e7802 */ /* 0x000fe20000000f00 */
[----:B------:R-:W-:Y:S01]  /*2580*/  ULDC.64 UR4, c[0x4][0xa8] ;  /* 0x01002a0000047ab9 */ /* 0x000fe20000000a00 */
[----:B------:R-:W-:Y:S01]  /*2590*/  ULDC.64 UR6, c[0x4][0x18] ;  /* 0x0100060000067ab9 */ /* 0x000fe20000000a00 */
[----:B-1----:R-:W-:Y:S01]  /*25a0*/  IMAD.U32 R4, RZ, RZ, UR4 ;  /* 0x00000004ff047e24 */ /* 0x002fe2000f8e00ff */
[----:B------:R-:W-:Y:S01]  /*25b0*/  MOV R12, 0x1 ;  /* 0x00000001000c7802 */ /* 0x000fe20000000f00 */
[----:B------:R-:W-:Y:S01]  /*25c0*/  IMAD.U32 R5, RZ, RZ, UR5 ;  /* 0x00000005ff057e24 */ /* 0x000fe2000f8e00ff */
[----:B------:R-:W0:Y:S01]  /*25d0*/  LDC.64 R14, c[0x4][R14] ;  /* 0x010000000e0e7b82 */ /* 0x000e220000000a00 */
[----:B------:R-:W-:Y:S01]  /*25e0*/  ULDC.64 UR4, c[0x4][0xb0] ;  /* 0x01002c0000047ab9 */ /* 0x000fe20000000a00 */
[----:B------:R-:W-:Y:S01]  /*25f0*/  IMAD.U32 R10, RZ, RZ, UR6 ;  /* 0x00000006ff0a7e24 */ /* 0x000fe2000f8e00ff */
[----:B------:R-:W-:Y:S01]  /*2600*/  MOV R7, UR5 ;  /* 0x0000000500077c02 */ /* 0x000fe20008000f00 */
[----:B------:R-:W-:-:S02]  /*2610*/  IMAD.U32 R6, RZ, RZ, UR4 ;  /* 0x00000004ff067e24 */ /* 0x000fc4000f8e00ff */
[----:B------:R-:W-:Y:S02]  /*2620*/  IMAD.U32 R11, RZ, RZ, UR7 ;  /* 0x00000007ff0b7e24 */ /* 0x000fe4000f8e00ff */
[----:B------:R-:W-:Y:S02]  /*2630*/  IMAD.MOV.U32 R8, RZ, RZ, 0x70 ;  /* 0x00000070ff087424 */ /* 0x000fe400078e00ff */
[----:B------:R-:W-:-:S07]  /*2640*/  IMAD.MOV.U32 R13, RZ, RZ, RZ ;  /* 0x000000ffff0d7224 */ /* 0x000fce00078e00ff */
[----:B------:R-:W-:-:S07]  /*2650*/  LEPC R20, `(.L_x_452) ;  /* 0x000000001014794e */ /* 0x000fce0000000000 */
[----:B0----5:R-:W-:Y:S05]  /*2660*/  CALL.ABS.NOINC R14 ;  /* 0x000000000e007343 */ /* 0x021fea0003c00000 */
.L_x_452:
[----:B------:R-:W-:Y:S05]  /*2670*/  BSYNC B6 ;  /* 0x0000000000067941 */ /* 0x000fea0003800000 */
.L_x_451:
[----:B------:R-:W-:Y:S01]  /*2680*/  VIADD R0, R18, 0x400 ;  /* 0x0000040012007836 */ /* 0x000fe20000000000 */
[----:B------:R-:W-:Y:S04]  /*2690*/  BSSY B6, `(.L_x_453) ;  /* 0x0000013000067945 */ /* 0x000fe80003800000 */
[----:B------:R-:W-:-:S13]  /*26a0*/  LOP3.LUT P0, RZ, R0, 0x3ff, RZ, 0xc0, !PT ;  /* 0x000003ff00ff7812 */ /* 0x000fda000780c0ff */
[----:B------:R-:W-:Y:S05]  /*26b0*/  @!P0 BRA `(.L_x_454) ;  /* 0x0000000000408947 */ /* 0x000fea0003800000 */
[----:B------:R-:W-:Y:S01]  /*26c0*/  MOV R14, 0x0 ;  /* 0x00000000000e7802 */ /* 0x000fe20000000f00 */
[----:B------:R-:W-:Y:S01]  /*26d0*/  ULDC.64 UR4, c[0x4][0xa8] ;  /* 0x01002a0000047ab9 */ /* 0x000fe20000000a00 */
[----:B------:R-:W-:Y:S01]  /*26e0*/  ULDC.64 UR6, c[0x4][0x18] ;  /* 0x0100060000067ab9 */ /* 0x000fe20000000a00 */
[----:B-1----:R-:W-:Y:S01]  /*26f0*/  IMAD.U32 R4, RZ, RZ, UR4 ;  /* 0x00000004ff047e24 */ /* 0x002fe2000f8e00ff */
[----:B------:R-:W-:Y:S01]  /*2700*/  MOV R5, UR5 ;  /* 0x0000000500057c02 */ /* 0x000fe20008000f00 */
[----:B------:R-:W-:Y:S01]  /*2710*/  ULDC.64 UR4, c[0x4][0xb0] ;  /* 0x01002c0000047ab9 */ /* 0x000fe20000000a00 */
[----:B------:R-:W0:Y:S01]  /*2720*/  LDC.64 R14, c[0x4][R14] ;  /* 0x010000000e0e7b82 */ /* 0x000e220000000a00 */
[----:B------:R-:W-:Y:S01]  /*2730*/  IMAD.U32 R6, RZ, RZ, UR4 ;  /* 0x00000004ff067e24 */ /* 0x000fe2000f8e00ff */
[----:B------:R-:W-:Y:S01]  /*2740*/  MOV R11, UR7 ;  /* 0x00000007000b7c02 */ /* 0x000fe20008000f00 */
[----:B------:R-:W-:Y:S02]  /*2750*/  IMAD.U32 R7, RZ, RZ, UR5 ;  /* 0x00000005ff077e24 */ /* 0x000fe4000f8e00ff */
[----:B------:R-:W-:-:S02]  /*2760*/  IMAD.U32 R10, RZ, RZ, UR6 ;  /* 0x00000006ff0a7e24 */ /* 0x000fc4000f8e00ff */
[----:B------:R-:W-:Y:S02]  /*2770*/  IMAD.MOV.U32 R8, RZ, RZ, 0x70 ;  /* 0x00000070ff087424 */ /* 0x000fe400078e00ff */
[----:B------:R-:W-:Y:S02]  /*2780*/  IMAD.MOV.U32 R12, RZ, RZ, 0x1 ;  /* 0x00000001ff0c7424 */ /* 0x000fe400078e00ff */
[----:B------:R-:W-:-:S07]  /*2790*/  IMAD.MOV.U32 R13, RZ, RZ, RZ ;  /* 0x000000ffff0d7224 */ /* 0x000fce00078e00ff */
[----:B------:R-:W-:-:S07]  /*27a0*/  LEPC R20, `(.L_x_454) ;  /* 0x000000001014794e */ /* 0x000fce0000000000 */
[----:B0----5:R-:W-:Y:S05]  /*27b0*/  CALL.ABS.NOINC R14 ;  /* 0x000000000e007343 */ /* 0x021fea0003c00000 */
.L_x_454:
[----:B------:R-:W-:Y:S05]  /*27c0*/  BSYNC B6 ;  /* 0x0000000000067941 */ /* 0x000fea0003800000 */
.L_x_453:
[----:B------:R-:W-:Y:S01]  /*27d0*/  ULDC.64 UR4, c[0x0][0x9f8] ;  /* 0x00027e0000047ab9 */ /* 0x000fe20000000a00 */
[----:B------:R-:W-:Y:S01]  /*27e0*/  MOV R0, R235 ;  /* 0x000000eb00007202 */ /* 0x000fe20000000f00 */
[----:B------:R-:W-:Y:S01]  /*27f0*/  ULDC.64 UR6, c[0x0][0x208] ;  /* 0x0000820000067ab9 */ /* 0x000fe20000000a00 */
[----:B------:R-:W-:Y:S01]  /*2800*/  ISETP.NE.U32.AND P0, PT, RZ, UR4, PT ;  /* 0x00000004ff007c0c */ /* 0x000fe2000bf05070 */
[----:B------:R-:W0:Y:S01]  /*2810*/  LDC.64 R98, c[0x0][0x300] ;  /* 0x0000c000ff627b82 */ /* 0x000e220000000a00 */
[----:B------:R-:W-:Y:S01]  /*2820*/  IMAD.IADD R113, R113, 0x1, R26 ;  /* 0x0000000171717824 */ /* 0x000fe200078e021a */
[----:B------:R-:W-:Y:S01]  /*2830*/  ULDC.64 UR8, c[0x0][0xa08] ;  /* 0x0002820000087ab9 */ /* 0x000fe20000000a00 */
[----:B------:R-:W-:-:S05]  /*2840*/  ISETP.NE.AND.EX P0, PT, RZ, UR5, PT, P0 ;  /* 0x00000005ff007c0c */ /* 0x000fca000bf05300 */
[----:B------:R-:W2:Y:S08]  /*2850*/  LDC R115, c[0x0][0x3f4] ;  /* 0x0000fd00ff737b82 */ /* 0x000eb00000000800 */
[----:B-1----:R-:W-:Y:S01]  /*2860*/  @P0 IADD3 R4, P1, R236, UR4, RZ ;  /* 0x00000004ec040c10 */ /* 0x002fe2000ff3e0ff */
[----:B------:R-:W1:Y:S03]  /*2870*/  LDC.64 R104, c[0x0][0x3f8] ;  /* 0x0000fe00ff687b82 */ /* 0x000e660000000a00 */
[----:B------:R-:W-:Y:S01]  /*2880*/  @P0 IADD3.X R5, R237, UR5, RZ, P1, !PT ;  /* 0x00000005ed050c10 */ /* 0x000fe20008ffe4ff */
[----:B------:R-:W-:-:S04]  /*2890*/  ULDC.64 UR4, c[0x0][0x330] ;  /* 0x0000cc0000047ab9 */ /* 0x000fc80000000a00 */
[----:B------:R3:W4:Y:S01]  /*28a0*/  @P0 LDG.E R0, desc[UR6][R4.64] ;  /* 0x0000000604000981 */ /* 0x000722000c1e1900 */
[----:B------:R-:W-:Y:S01]  /*28b0*/  ULDC UR6, c[0x0][0x2f4] ;  /* 0x0000bd0000067ab9 */ /* 0x000fe20000000800 */
[----:B------:R-:W-:Y:S01]  /*28c0*/  SHF.R.S32.HI R3, RZ, 0x1f, R113 ;  /* 0x0000001fff037819 */ /* 0x000fe20000011471 */
[-C--:B0-----:R-:W-:Y:S01]  /*28d0*/  IMAD.WIDE.U32 R96, R113, R98.reuse, RZ ;  /* 0x0000006271607225 */ /* 0x081fe200078e00ff */
[----:B------:R-:W-:Y:S01]  /*28e0*/  ISETP.GE.AND P1, PT, R213, UR6, PT ;  /* 0x00000006d5007c0c */ /* 0x000fe2000bf26270 */
[----:B------:R-:W0:Y:S01]  /*28f0*/  LDC.64 R110, c[0x0][0x408] ;  /* 0x00010200ff6e7b82 */ /* 0x000e220000000a00 */
[----:B------:R-:W-:Y:S01]  /*2900*/  ISETP.GE.AND P0, PT, R16, UR6, PT ;  /* 0x0000000610007c0c */ /* 0x000fe2000bf06270 */
[-C--:B------:R-:W-:Y:S01]  /*2910*/  IMAD R6, R3, R98.reuse, RZ ;  /* 0x0000006203067224 */ /* 0x080fe200078e02ff */
[----:B------:R-:W-:Y:S01]  /*2920*/  SHF.R.S32.HI R20, RZ, 0x1f, R212 ;  /* 0x0000001fff147819 */ /* 0x000fe200000114d4 */
[----:B------:R-:W-:Y:S01]  /*2930*/  IMAD.WIDE.U32 R94, R232, UR4, R16 ;  /* 0x00000004e85e7c25 */ /* 0x000fe2000f8e0010 */
[----:B---3--:R-:W-:Y:S01]  /*2940*/  SEL R5, RZ, 0xffffffff, P1 ;  /* 0xffffffffff057807 */ /* 0x008fe20000800000 */
[----:B------:R-:W3:Y:S01]  /*2950*/  S2R R174, SR_TID.X ;  /* 0x0000000000ae7919 */ /* 0x000ee20000002100 */
[----:B------:R-:W-:Y:S01]  /*2960*/  SEL R4, RZ, 0x1, P0 ;  /* 0x00000001ff047807 */ /* 0x000fe20000000000 */
[----:B------:R-:W-:Y:S01]  /*2970*/  IMAD R7, R113, R99, R6 ;  /* 0x0000006371077224 */ /* 0x000fe200078e0206 */
[----:B------:R-:W-:Y:S01]  /*2980*/  ISETP.GE.AND P1, PT, R218, UR6, PT ;  /* 0x00000006da007c0c */ /* 0x000fe2000bf26270 */
[----:B------:R-:W-:Y:S01]  /*2990*/  IMAD.SHL.U32 R5, R5, 0x2, RZ ;  /* 0x0000000205057824 */ /* 0x000fe200078e00ff */
[----:B------:R-:W-:Y:S01]  /*29a0*/  ISETP.NE.U32.AND P0, PT, RZ, UR8, PT ;  /* 0x00000008ff007c0c */ /* 0x000fe2000bf05070 */
[----:B------:R-:W-:Y:S01]  /*29b0*/  IMAD.IADD R97, R97, 0x1, R7 ;  /* 0x0000000161617824 */ /* 0x000fe200078e0207 */
[----:B------:R-:W-:Y:S01]  /*29c0*/  SEL R27, RZ, 0x4, P1 ;  /* 0x00000004ff1b7807 */ /* 0x000fe20000800000 */
[C---:B------:R-:W-:Y:S01]  /*29d0*/  IMAD R95, R232.reuse, UR5, R95 ;  /* 0x00000005e85f7c24 */ /* 0x040fe2000f8e025f */
[----:B------:R-:W-:Y:S01]  /*29e0*/  LOP3.LUT R4, R5, 0x2, R4, 0xe2, !PT ;  /* 0x0000000205047812 */ /* 0x000fe200078ee204 */
[----:B------:R-:W-:Y:S01]  /*29f0*/  ULDC.64 UR4, c[0x0][0x308] ;  /* 0x0000c20000047ab9 */ /* 0x000fe20000000a00 */
[----:B------:R-:W-:Y:S01]  /*2a00*/  ISETP.NE.AND.EX P0, PT, RZ, UR9, PT, P0 ;  /* 0x00000009ff007c0c */ /* 0x000fe2000bf05300 */
[----:B------:R-:W-:Y:S01]  /*2a10*/  IMAD.WIDE.U32 R96, R232, UR4, R96 ;  /* 0x00000004e8607c25 */ /* 0x000fe2000f8e0060 */
[----:B------:R-:W-:Y:S01]  /*2a20*/  LOP3.LUT R27, R4, R27, RZ, 0xfc, !PT ;  /* 0x0000001b041b7212 */ /* 0x000fe200078efcff */
[----:B------:R-:W-:Y:S01]  /*2a30*/  ULDC.64 UR8, c[0x0][0x338] ;  /* 0x0000ce0000087ab9 */ /* 0x000fe20000000a00 */
[--C-:B------:R-:W-:Y:S01]  /*2a40*/  SHF.R.S32.HI R23, RZ, 0x1f, R22.reuse ;  /* 0x0000001fff177819 */ /* 0x100fe20000011416 */
[----:B------:R-:W-:Y:S01]  /*2a50*/  IMAD R97, R232, UR5, R97 ;  /* 0x00000005e8617c24 */ /* 0x000fe2000f8e0261 */
[----:B------:R-:W-:Y:S01]  /*2a60*/  ULDC.64 UR4, c[0x0][0x310] ;  /* 0x0000c40000047ab9 */ /* 0x000fe20000000a00 */
[----:B------:R-:W-:Y:S01]  /*2a70*/  IMAD R7, R20, R98, RZ ;  /* 0x0000006214077224 */ /* 0x000fe200078e02ff */
[----:B------:R-:W-:Y:S01]  /*2a80*/  SHF.R.U32.HI R25, RZ, 0x3, R223 ;  /* 0x00000003ff197819 */ /* 0x000fe200000116df */
[----:B-1----:R-:W-:Y:S01]  /*2a90*/  IMAD.WIDE.U32 R100, R212, R104, R22 ;  /* 0x00000068d4647225 */ /* 0x002fe200078e0016 */
[----:B------:R-:W-:-:S02]  /*2aa0*/  SHF.R.U32.HI R21, RZ, 0x3, R222 ;  /* 0x00000003ff157819 */ /* 0x000fc400000116de */
[----:B------:R-:W-:Y:S01]  /*2ab0*/  ISETP.GE.AND P2, PT, R219, UR6, PT ;  /* 0x00000006db007c0c */ /* 0x000fe2000bf46270 */
[C---:B------:R-:W-:Y:S01]  /*2ac0*/  IMAD R92, R212.reuse, R99, R7 ;  /* 0x00000063d45c7224 */ /* 0x040fe200078e0207 */
[C---:B------:R-:W-:Y:S01]  /*2ad0*/  IADD3 R13, R212.reuse, 0x20, RZ ;  /* 0x00000020d40d7810 */ /* 0x040fe20007ffe0ff */
[C---:B------:R-:W-:Y:S01]  /*2ae0*/  IMAD.WIDE.U32 R102, R212.reuse, R104, R16 ;  /* 0x00000068d4667225 */ /* 0x040fe200078e0010 */
[----:B------:R-:W-:Y:S02]  /*2af0*/  IADD3 R112, P3, R212, R113, RZ ;  /* 0x00000071d4707210 */ /* 0x000fe40007f7e0ff */
[----:B------:R-:W-:Y:S01]  /*2b00*/  SHF.L.U64.HI R127, R98, 0x5, R99 ;  /* 0x00000005627f7819 */ /* 0x000fe20000010263 */
[-C--:B0-----:R-:W-:Y:S01]  /*2b10*/  IMAD.WIDE.U32 R106, R212, R110.reuse, R22 ;  /* 0x0000006ed46a7225 */ /* 0x081fe200078e0016 */
[----:B------:R-:W-:Y:S02]  /*2b20*/  SHF.L.U64.HI R129, R98, 0x6, R99 ;  /* 0x0000000662817819 */ /* 0x000fe40000010263 */
[----:B------:R-:W-:Y:S01]  /*2b30*/  SHF.R.S32.HI R142, RZ, 0x1f, R13 ;  /* 0x0000001fff8e7819 */ /* 0x000fe2000001140d */
[----:B------:R-:W-:Y:S01]  /*2b40*/  IMAD.WIDE.U32 R108, R212, R110, R16 ;  /* 0x0000006ed46c7225 */ /* 0x000fe200078e0010 */
[----:B------:R-:W-:-:S02]  /*2b50*/  SHF.L.U64.HI R35, R104, 0x5, R105 ;  /* 0x0000000568237819 */ /* 0x000fc40000010269 */
[----:B------:R-:W-:Y:S01]  /*2b60*/  SHF.L.U64.HI R34, R104, 0x6, R105 ;  /* 0x0000000668227819 */ /* 0x000fe20000010269 */
[----:B------:R-:W-:Y:S01]  /*2b70*/  IMAD.SHL.U32 R28, R212, 0x40, RZ ;  /* 0x00000040d41c7824 */ /* 0x000fe200078e00ff */
[----:B------:R-:W-:Y:S01]  /*2b80*/  SHF.L.U32 R33, R104, 0x5, RZ ;  /* 0x0000000568217819 */ /* 0x000fe200000006ff */
[----:B------:R-:W-:Y:S01]  /*2b90*/  IMAD R119, R99, 0x50, RZ ;  /* 0x0000005063777824 */ /* 0x000fe200078e02ff */
[--C-:B------:R-:W-:Y:S01]  /*2ba0*/  SHF.L.U64.HI R31, R110, 0x5, R111.reuse ;  /* 0x000000056e1f7819 */ /* 0x100fe2000001026f */
[----:B------:R-:W-:Y:S01]  /*2bb0*/  IMAD.SHL.U32 R128, R98, 0x20, RZ ;  /* 0x0000002062807824 */ /* 0x000fe200078e00ff */
[----:B------:R-:W-:Y:S01]  /*2bc0*/  SHF.L.U64.HI R30, R110, 0x6, R111 ;  /* 0x000000066e1e7819 */ /* 0x000fe2000001026f */
[----:B------:R-:W-:Y:S01]  /*2bd0*/  IMAD.SHL.U32 R130, R98, 0x40, RZ ;  /* 0x0000004062827824 */ /* 0x000fe200078e00ff */
[----:B---3--:R-:W-:Y:S01]  /*2be0*/  LEA.HI R174, R174, 0x8, RZ, 0x19 ;  /* 0x00000008aeae7811 */ /* 0x008fe200078fc8ff */
[----:B------:R-:W-:Y:S02]  /*2bf0*/  IMAD R121, R105, 0x50, RZ ;  /* 0x0000005069797824 */ /* 0x000fe400078e02ff */
[----:B------:R-:W-:-:S02]  /*2c00*/  IMAD.SHL.U32 R32, R104, 0x40, RZ ;  /* 0x0000004068207824 */ /* 0x000fc400078e00ff */
[----:B------:R-:W-:Y:S02]  /*2c10*/  IMAD.SHL.U32 R29, R110, 0x20, RZ ;  /* 0x000000206e1d7824 */ /* 0x000fe400078e00ff */
[----:B------:R-:W-:Y:S01]  /*2c20*/  IMAD.X R113, R20, 0x1, R3, P3 ;  /* 0x0000000114717824 */ /* 0x000fe200018e0603 */
[----:B----4-:R-:W-:-:S04]  /*2c30*/  SHF.R.S32.HI R5, RZ, 0x1f, R0 ;  /* 0x0000001fff057819 */ /* 0x010fc80000011400 */
[----:B------:R-:W-:Y:S02]  /*2c40*/  SEL R4, R5, RZ, !P0 ;  /* 0x000000ff05047207 */ /* 0x000fe40004000000 */
[----:B------:R-:W-:Y:S01]  /*2c50*/  SEL R5, R0, RZ, !P0 ;  /* 0x000000ff00057207 */ /* 0x000fe20004000000 */
[----:B------:R-:W-:Y:S01]  /*2c60*/  IMAD R0, R20, R104, RZ ;  /* 0x0000006814007224 */ /* 0x000fe200078e02ff */
[----:B--2---:R-:W-:Y:S01]  /*2c70*/  ISETP.GE.AND P0, PT, R16, R115, PT ;  /* 0x000000731000720c */ /* 0x004fe20003f06270 */
[C---:B------:R-:W-:Y:S02]  /*2c80*/  IMAD R6, R4.reuse, UR8, RZ ;  /* 0x0000000804067c24 */ /* 0x040fe4000f8e02ff */
[----:B------:R-:W-:Y:S02]  /*2c90*/  IMAD R4, R4, UR4, RZ ;  /* 0x0000000404047c24 */ /* 0x000fe4000f8e02ff */
[----:B------:R-:W-:-:S04]  /*2ca0*/  IMAD.WIDE.U32 R94, R5, UR8, R94 ;  /* 0x00000008055e7c25 */ /* 0x000fc8000f8e005e */
[C---:B------:R-:W-:Y:S02]  /*2cb0*/  IMAD R6, R5.reuse, UR9, R6 ;  /* 0x0000000905067c24 */ /* 0x040fe4000f8e0206 */
[C---:B------:R-:W-:Y:S02]  /*2cc0*/  IMAD R93, R5.reuse, UR5, R4 ;  /* 0x00000005055d7c24 */ /* 0x040fe4000f8e0204 */
[----:B------:R-:W-:-:S04]  /*2cd0*/  IMAD.WIDE.U32 R96, R5, UR4, R96 ;  /* 0x0000000405607c25 */ /* 0x000fc8000f8e0060 */
[----:B------:R-:W-:Y:S01]  /*2ce0*/  IMAD.WIDE.U32 R4, R212, R98, R16 ;  /* 0x00000062d4047225 */ /* 0x000fe200078e0010 */
[----:B------:R-:W-:-:S03]  /*2cf0*/  IADD3 R93, R97, R93, RZ ;  /* 0x0000005d615d7210 */ /* 0x000fc60007ffe0ff */
[----:B------:R-:W-:Y:S01]  /*2d00*/  IMAD R7, R212, R105, R0 ;  /* 0x00000069d4077224 */ /* 0x000fe200078e0200 */
[----:B------:R-:W-:Y:S01]  /*2d10*/  IADD3 R114, P1, R96, R4, RZ ;  /* 0x0000000460727210 */ /* 0x000fe20007f3e0ff */
[----:B------:R-:W-:Y:S02]  /*2d20*/  IMAD R0, R20, R110, RZ ;  /* 0x0000006e14007224 */ /* 0x000fe400078e02ff */
[----:B------:R-:W-:Y:S01]  /*2d30*/  IMAD.IADD R101, R101, 0x1, R7 ;  /* 0x0000000165657824 */ /* 0x000fe200078e0207 */
[----:B------:R-:W-:Y:S01]  /*2d40*/  IADD3.X R92, R93, R5, R92, P1, !PT ;  /* 0x000000055d5c7210 */ /* 0x000fe20000ffe45c */
[----:B------:R-:W-:Y:S01]  /*2d50*/  IMAD.IADD R103, R7, 0x1, R103 ;  /* 0x0000000107677824 */ /* 0x000fe200078e0267 */
[----:B------:R-:W-:Y:S01]  /*2d60*/  SEL R5, R115, RZ, P0 ;  /* 0x000000ff73057207 */ /* 0x000fe20000000000 */
[----:B------:R-:W-:Y:S01]  /*2d70*/  IMAD R7, R212, R111, R0 ;  /* 0x0000006fd4077224 */ /* 0x000fe200078e0200 */
[----:B------:R-:W-:Y:S01]  /*2d80*/  ISETP.GE.AND P1, PT, R213, R115, PT ;  /* 0x00000073d500720c */ /* 0x000fe20003f26270 */
[----:B------:R-:W-:-:S03]  /*2d90*/  IMAD.WIDE.U32 R98, R98, 0x50, RZ ;  /* 0x0000005062627825 */ /* 0x000fc600078e00ff */
[----:B------:R-:W-:Y:S01]  /*2da0*/  SEL R4, R115, RZ, P1 ;  /* 0x000000ff73047207 */ /* 0x000fe20000800000 */
[----:B------:R-:W-:Y:S01]  /*2db0*/  IMAD.IADD R5, R16, 0x1, R5 ;  /* 0x0000000110057824 */ /* 0x000fe200078e0205 */
[----:B------:R-:W-:Y:S01]  /*2dc0*/  IADD3 R107, R107, R7, RZ ;  /* 0x000000076b6b7210 */ /* 0x000fe20007ffe0ff */
[----:B------:R-:W-:Y:S01]  /*2dd0*/  IMAD.IADD R109, R7, 0x1, R109 ;  /* 0x00000001076d7824 */ /* 0x000fe200078e026d */
[----:B------:R-:W-:Y:S01]  /*2de0*/  IADD3 R119, R99, R119, RZ ;  /* 0x0000007763777210 */ /* 0x000fe20007ffe0ff */
[----:B------:R-:W-:Y:S01]  /*2df0*/  IMAD.IADD R4, R213, 0x1, R4 ;  /* 0x00000001d5047824 */ /* 0x000fe200078e0204 */
[----:B------:R-:W-:Y:S01]  /*2e00*/  SHF.R.S32.HI R0, RZ, 0x1f, R5 ;  /* 0x0000001fff007819 */ /* 0x000fe20000011405 */
[----:B-----5:R-:W-:-:S03]  /*2e10*/  IMAD.WIDE.U32 R100, R139, R104, R100 ;  /* 0x000000688b647225 */ /* 0x020fc600078e0064 */
[CC--:B------:R-:W-:Y:S01]  /*2e20*/  LEA.HI R14, R0.reuse, R5.reuse, RZ, 0x3 ;  /* 0x00000005000e7211 */ /* 0x0c0fe200078f18ff */
[C---:B------:R-:W-:Y:S01]  /*2e30*/  IMAD.WIDE.U32 R102, R139.reuse, R104, R102 ;  /* 0x000000688b667225 */ /* 0x040fe200078e0066 */
[----:B------:R-:W-:Y:S02]  /*2e40*/  LEA.HI R0, R0, R5, RZ, 0x6 ;  /* 0x0000000500007211 */ /* 0x000fe400078f30ff */
[----:B------:R-:W-:Y:S01]  /*2e50*/  SHF.R.S32.HI R7, RZ, 0x1f, R4 ;  /* 0x0000001fff077819 */ /* 0x000fe20000011404 */
[-C--:B------:R-:W-:Y:S01]  /*2e60*/  IMAD.WIDE.U32 R106, R139, R110.reuse, R106 ;  /* 0x0000006e8b6a7225 */ /* 0x080fe200078e006a */
[----:B------:R-:W-:Y:S02]  /*2e70*/  SHF.R.S32.HI R5, RZ, 0x6, R0 ;  /* 0x00000006ff057819 */ /* 0x000fe40000011400 */
[----:B------:R-:W-:Y:S01]  /*2e80*/  LOP3.LUT R0, R223, 0x38, R14, 0xf8, !PT ;  /* 0x00000038df007812 */ /* 0x000fe200078ef80e */
[----:B------:R-:W-:Y:S01]  /*2e90*/  IMAD.WIDE.U32 R108, R139, R110, R108 ;  /* 0x0000006e8b6c7225 */ /* 0x000fe200078e006c */
[----:B------:R-:W-:-:S02]  /*2ea0*/  LEA.HI R12, R7, R4, RZ, 0x3 ;  /* 0x00000004070c7211 */ /* 0x000fc400078f18ff */
[----:B------:R-:W-:Y:S01]  /*2eb0*/  LOP3.LUT R9, R0, R25, RZ, 0x3c, !PT ;  /* 0x0000001900097212 */ /* 0x000fe200078e3cff */
[----:B------:R-:W-:Y:S01]  /*2ec0*/  IMAD R136, R5, 0x1400, R227 ;  /* 0x0000140005887824 */ /* 0x000fe200078e02e3 */
[----:B------:R-:W-:Y:S01]  /*2ed0*/  LEA.HI R0, R7, R4, RZ, 0x6 ;  /* 0x0000000407007211 */ /* 0x000fe200078f30ff */
[C---:B------:R-:W-:Y:S01]  /*2ee0*/  IMAD R132, R5.reuse, 0x1400, R226 ;  /* 0x0000140005847824 */ /* 0x040fe200078e02e2 */
[----:B------:R-:W-:Y:S01]  /*2ef0*/  LOP3.LUT R8, R222, 0x38, R14, 0xf8, !PT ;  /* 0x00000038de087812 */ /* 0x000fe200078ef80e */
[----:B------:R-:W-:Y:S01]  /*2f00*/  IMAD R138, R5, 0x1400, R228 ;  /* 0x00001400058a7824 */ /* 0x000fe200078e02e4 */
[----:B------:R-:W-:Y:S01]  /*2f10*/  SHF.R.S32.HI R7, RZ, 0x6, R0 ;  /* 0x00000006ff077819 */ /* 0x000fe20000011400 */
[----:B------:R-:W-:Y:S01]  /*2f20*/  IMAD.IADD R136, R136, 0x1, R9 ;  /* 0x0000000188887824 */ /* 0x000fe200078e0209 */
[----:B------:R-:W-:Y:S01]  /*2f30*/  LOP3.LUT R0, R14, 0x38, RZ, 0xc0, !PT ;  /* 0x000000380e007812 */ /* 0x000fe200078ec0ff */
[----:B------:R-:W-:Y:S01]  /*2f40*/  IMAD.SHL.U32 R115, R115, 0x2, RZ ;  /* 0x0000000273737824 */ /* 0x000fe200078e00ff */
[----:B------:R-:W-:Y:S01]  /*2f50*/  LOP3.LUT R11, R8, R21, RZ, 0x3c, !PT ;  /* 0x00000015080b7212 */ /* 0x000fe200078e3cff */
[C---:B------:R-:W-:Y:S01]  /*2f60*/  IMAD R137, R7.reuse, 0x1400, R228 ;  /* 0x0000140007897824 */ /* 0x040fe200078e02e4 */
[----:B------:R-:W-:Y:S01]  /*2f70*/  LOP3.LUT R0, R0, 0x1c0, R28, 0xf8, !PT ;  /* 0x000001c000007812 */ /* 0x000fe200078ef81c */
[----:B------:R-:W-:Y:S01]  /*2f80*/  IMAD R133, R7, 0x1400, R227 ;  /* 0x0000140007857824 */ /* 0x000fe200078e02e3 */
[----:B------:R-:W-:Y:S01]  /*2f90*/  LOP3.LUT R8, R223, 0x38, R12, 0xf8, !PT ;  /* 0x00000038df087812 */ /* 0x000fe200078ef80c */
[----:B------:R-:W-:Y:S01]  /*2fa0*/  IMAD R131, R7, 0x1400, R226 ;  /* 0x0000140007837824 */ /* 0x000fe200078e02e2 */
[----:B------:R-:W-:Y:S01]  /*2fb0*/  LOP3.LUT R5, R0, R229, RZ, 0x3c, !PT ;  /* 0x000000e500057212 */ /* 0x000fe200078e3cff */
[----:B------:R-:W-:Y:S01]  /*2fc0*/  IMAD.IADD R6, R95, 0x1, R6 ;  /* 0x000000015f067824 */ /* 0x000fe200078e0206 */
[----:B------:R-:W-:-:S02]  /*2fd0*/  LOP3.LUT R8, R8, R25, RZ, 0x3c, !PT ;  /* 0x0000001908087212 */ /* 0x000fc400078e3cff */
[----:B------:R-:W-:Y:S02]  /*2fe0*/  IADD3 R138, R138, R5, RZ ;  /* 0x000000058a8a7210 */ /* 0x000fe40007ffe0ff */
[----:B------:R-:W-:Y:S01]  /*2ff0*/  SHF.R.S32.HI R5, RZ, 0x1f, R139 ;  /* 0x0000001fff057819 */ /* 0x000fe2000001148b */
[----:B------:R-:W-:Y:S01]  /*3000*/  IMAD.IADD R133, R133, 0x1, R8 ;  /* 0x0000000185857824 */ /* 0x000fe200078e0208 */
[----:B------:R-:W-:Y:S02]  /*3010*/  LOP3.LUT R4, R12, 0x38, RZ, 0xc0, !PT ;  /* 0x000000380c047812 */ /* 0x000fe400078ec0ff */
[----:B------:R-:W-:Y:S01]  /*3020*/  LOP3.LUT R9, R222, 0x38, R12, 0xf8, !PT ;  /* 0x00000038de097812 */ /* 0x000fe200078ef80c */
[----:B------:R-:W-:Y:S01]  /*3030*/  IMAD R0, R5, R104, RZ ;  /* 0x0000006805007224 */ /* 0x000fe200078e02ff */
[----:B------:R-:W-:Y:S01]  /*3040*/  LOP3.LUT R4, R4, 0x1c0, R28, 0xf8, !PT ;  /* 0x000001c004047812 */ /* 0x000fe200078ef81c */
[----:B------:R-:W-:Y:S01]  /*3050*/  IMAD.SHL.U32 R28, R110, 0x40, RZ ;  /* 0x000000406e1c7824 */ /* 0x000fe200078e00ff */
[----:B------:R-:W-:Y:S01]  /*3060*/  IADD3 R132, R132, R11, RZ ;  /* 0x0000000b84847210 */ /* 0x000fe20007ffe0ff */
[----:B------:R-:W-:Y:S01]  /*3070*/  IMAD R25, R139, R105, R0 ;  /* 0x000000698b197224 */ /* 0x000fe200078e0200 */
[----:B------:R-:W-:Y:S01]  /*3080*/  LOP3.LUT R10, R9, R21, RZ, 0x3c, !PT ;  /* 0x00000015090a7212 */ /* 0x000fe200078e3cff */
[----:B------:R-:W-:Y:S01]  /*3090*/  IMAD R0, R5, R110, RZ ;  /* 0x0000006e05007224 */ /* 0x000fe200078e02ff */
[----:B------:R-:W-:Y:S01]  /*30a0*/  LOP3.LUT R4, R4, R229, RZ, 0x3c, !PT ;  /* 0x000000e504047212 */ /* 0x000fe200078e3cff */
[----:B------:R-:W-:Y:S01]  /*30b0*/  VIADD R11, R212, 0x40 ;  /* 0x00000040d40b7836 */ /* 0x000fe20000000000 */
[----:B------:R-:W-:Y:S01]  /*30c0*/  SHF.R.S32.HI R15, RZ, 0x3, R14 ;  /* 0x00000003ff0f7819 */ /* 0x000fe2000001140e */
[----:B------:R-:W-:Y:S01]  /*30d0*/  IMAD R7, R139, R111, R0 ;  /* 0x0000006f8b077224 */ /* 0x000fe200078e0200 */
[----:B------:R-:W-:Y:S01]  /*30e0*/  SEL R0, RZ, 0x8, P2 ;  /* 0x00000008ff007807 */ /* 0x000fe20001000000 */
[----:B------:R-:W-:Y:S01]  /*30f0*/  IMAD R5, R111, 0x50, RZ ;  /* 0x000000506f057824 */ /* 0x000fe200078e02ff */
[----:B------:R-:W-:Y:S01]  /*3100*/  SHF.R.S32.HI R13, RZ, 0x3, R12 ;  /* 0x00000003ff0d7819 */ /* 0x000fe2000001140c */
[----:B------:R-:W-:Y:S01]  /*3110*/  IMAD.WIDE.U32 R104, R104, 0x50, RZ ;  /* 0x0000005068687825 */ /* 0x000fe200078e00ff */
[----:B------:R-:W-:-:S02]  /*3120*/  LOP3.LUT R0, R27, R0, RZ, 0xfc, !PT ;  /* 0x000000001b007212 */ /* 0x000fc400078efcff */
[----:B------:R-:W-:Y:S01]  /*3130*/  LOP3.LUT R14, R14, 0xfffffff8, RZ, 0xc0, !PT ;  /* 0xfffffff80e0e7812 */ /* 0x000fe200078ec0ff */
[----:B------:R-:W-:Y:S01]  /*3140*/  IMAD.WIDE.U32 R110, R110, 0x50, RZ ;  /* 0x000000506e6e7825 */ /* 0x000fe200078e00ff */
[----:B------:R-:W-:Y:S02]  /*3150*/  LOP3.LUT R12, R12, 0xfffffff8, RZ, 0xc0, !PT ;  /* 0xfffffff80c0c7812 */ /* 0x000fe400078ec0ff */
[----:B------:R-:W-:Y:S01]  /*3160*/  SHF.R.S32.HI R140, RZ, 0x1f, R11 ;  /* 0x0000001fff8c7819 */ /* 0x000fe2000001140b */
[----:B------:R-:W-:Y:S01]  /*3170*/  IMAD.IADD R131, R131, 0x1, R10 ;  /* 0x0000000183837824 */ /* 0x000fe200078e020a */
[----:B------:R-:W-:Y:S01]  /*3180*/  LOP3.LUT R27, R27, 0x1, RZ, 0xc0, !PT ;  /* 0x000000011b1b7812 */ /* 0x000fe200078ec0ff */
[----:B------:R-:W-:Y:S01]  /*3190*/  IMAD.IADD R26, R101, 0x1, R25 ;  /* 0x00000001651a7824 */ /* 0x000fe200078e0219 */
[----:B------:R-:W-:Y:S01]  /*31a0*/  IADD3 R25, R25, R103, RZ ;  /* 0x0000006719197210 */ /* 0x000fe20007ffe0ff */
[----:B------:R-:W-:Y:S01]  /*31b0*/  IMAD.IADD R21, R107, 0x1, R7 ;  /* 0x000000016b157824 */ /* 0x000fe200078e0207 */
[C---:B------:R-:W-:Y:S01]  /*31c0*/  LOP3.LUT R11, R0.reuse, 0x2, RZ, 0xc0, !PT ;  /* 0x00000002000b7812 */ /* 0x040fe200078ec0ff */
[----:B------:R-:W-:Y:S01]  /*31d0*/  IMAD.IADD R20, R7, 0x1, R109 ;  /* 0x0000000107147824 */ /* 0x000fe200078e026d */
[C---:B------:R-:W-:Y:S01]  /*31e0*/  LOP3.LUT R10, R0.reuse, 0x4, RZ, 0xc0, !PT ;  /* 0x00000004000a7812 */ /* 0x040fe200078ec0ff */
[----:B------:R-:W-:Y:S01]  /*31f0*/  IMAD.IADD R137, R137, 0x1, R4 ;  /* 0x0000000189897824 */ /* 0x000fe200078e0204 */
[----:B------:R-:W-:Y:S01]  /*3200*/  LOP3.LUT R9, R0, 0x8, RZ, 0xc0, !PT ;  /* 0x0000000800097812 */ /* 0x000fe200078ec0ff */
[----:B------:R-:W-:Y:S01]  /*3210*/  IMAD.IADD R121, R105, 0x1, R121 ;  /* 0x0000000169797824 */ /* 0x000fe200078e0279 */
[----:B------:R-:W-:Y:S01]  /*3220*/  SHF.R.S32.HI R8, RZ, 0x1f, R14 ;  /* 0x0000001fff087819 */ /* 0x000fe2000001140e */
[----:B------:R-:W-:Y:S01]  /*3230*/  IMAD.IADD R126, R111, 0x1, R5 ;  /* 0x000000016f7e7824 */ /* 0x000fe200078e0205 */
[----:B------:R-:W-:-:S07]  /*3240*/  SHF.R.S32.HI R7, RZ, 0x1f, R12 ;  /* 0x0000001fff077819 */ /* 0x000fce000001140c */
.L_x_562:
[----:B--234-:R-:W2:Y:S01]  /*3250*/  LDL.LU R39, [R1+0x10] ;  /* 0x0000100001277983 */ /* 0x01cea20000300800 */
[----:B0-----:R-:W0:Y:S01]  /*3260*/  LDC.64 R116, c[0x0][0x2e8] ;  /* 0x0000ba00ff747b82 */ /* 0x001e220000000a00 */
[----:B------:R-:W-:Y:S01]  /*3270*/  IADD3 R2, R2, -0x1, RZ ;  /* 0xffffffff02027810 */ /* 0x000fe20007ffe0ff */
[----:B------:R-:W-:Y:S05]  /*3280*/  YIELD ;  /* 0x0000000000007946 */ /* 0x000fea0003800000 */
[----:B------:R-:W-:Y:S01]  /*3290*/  SHF.R.S32.HI R3, RZ, 0x1f, R2 ;  /* 0x0000001fff037819 */ /* 0x000fe20000011402 */
[-C--:B------:R-:W-:Y:S01]  /*32a0*/  IMAD R0, R119, R2.reuse, RZ ;  /* 0x0000000277007224 */ /* 0x080fe200078e02ff */
[----:B------:R-:W1:Y:S01]  /*32b0*/  LDC R120, c[0x0][0x3f4] ;  /* 0x0000fd00ff787b82 */ /* 0x000e620000000800 */
[----:B------:R-:W-:Y:S01]  /*32c0*/  IMAD.WIDE.U32 R122, R98, R2, RZ ;  /* 0x00000002627a7225 */ /* 0x000fe200078e00ff */
[----:B------:R-:W-:Y:S03]  /*32d0*/  BSSY B0, `(.L_x_455) ;  /* 0x00007bf000007945 */ /* 0x000fe60003800000 */
[----:B------:R-:W-:Y:S01]  /*32e0*/  IMAD R37, R3, R98, R0 ;  /* 0x0000006203257224 */ /* 0x000fe200078e0200 */
[----:B------:R-:W-:-:S03]  /*32f0*/  IADD3 R5, P2, P3, R114, R122, R128 ;  /* 0x0000007a72057210 */ /* 0x000fc60007b5e080 */
[----:B------:R-:W-:Y:S01]  /*3300*/  IMAD.IADD R88, R123, 0x1, R37 ;  /* 0x000000017b587824 */ /* 0x000fe200078e0225 */
[----:B------:R-:W-:-:S04]  /*3310*/  IADD3 R37, P5, R114, R122, RZ ;  /* 0x0000007a72257210 */ /* 0x000fc80007fbe0ff */
[----:B------:R-:W-:Y:S01]  /*3320*/  IADD3.X R36, R92, R88, R127, P2, P3 ;  /* 0x000000585c247210 */ /* 0x000fe200017e647f */
[----:B------:R-:W-:Y:S01]  /*3330*/  IMAD.X R38, R88, 0x1, R92, P5 ;  /* 0x0000000158267824 */ /* 0x000fe200028e065c */
[----:B------:R-:W-:Y:S02]  /*3340*/  IADD3 R0, P3, P4, R114, R122, R130 ;  /* 0x0000007a72007210 */ /* 0x000fe40007c7e082 */
[C---:B0-----:R-:W-:Y:S02]  /*3350*/  LEA R60, P2, R37.reuse, R116, 0x1 ;  /* 0x00000074253c7211 */ /* 0x041fe400078408ff */
[----:B------:R-:W-:Y:S02]  /*3360*/  IADD3.X R4, R92, R88, R129, P3, P4 ;  /* 0x000000585c047210 */ /* 0x000fe40001fe8481 */
[----:B------:R-:W-:Y:S02]  /*3370*/  LEA R44, P3, R0, R116, 0x1 ;  /* 0x00000074002c7211 */ /* 0x000fe400078608ff */
[----:B------:R-:W-:-:S02]  /*3380*/  LEA.HI.X R61, R37, R117, R38, 0x1, P2 ;  /* 0x00000075253d7211 */ /* 0x000fc400010f0c26 */
[----:B------:R-:W-:Y:S02]  /*3390*/  LEA.HI.X R45, R0, R117, R4, 0x1, P3 ;  /* 0x00000075002d7211 */ /* 0x000fe400018f0c04 */
[----:B------:R-:W-:Y:S02]  /*33a0*/  ISETP.GT.AND P3, PT, R2, R118, PT ;  /* 0x000000760200720c */ /* 0x000fe40003f64270 */
[----:B-1----:R-:W-:Y:S02]  /*33b0*/  ISETP.GE.AND P2, PT, R120, 0x1, PT ;  /* 0x000000017800780c */ /* 0x002fe40003f46270 */
[----:B------:R-:W-:-:S04]  /*33c0*/  LEA R46, P5, R5, R116, 0x1 ;  /* 0x00000074052e7211 */ /* 0x000fc800078a08ff */
[----:B------:R-:W-:Y:S01]  /*33d0*/  LEA.HI.X R47, R5, R117, R36, 0x1, P5 ;  /* 0x00000075052f7211 */ /* 0x000fe200028f0c24 */
[----:B------:R-:W-:-:S04]  /*33e0*/  IMAD R5, R19, 0x5000, R231 ;  /* 0x0000500013057824 */ /* 0x000fc800078e02e7 */
[----:B------:R-:W-:Y:S01]  /*33f0*/  IMAD R5, R5, 0x2, R18 ;  /* 0x0000000205057824 */ /* 0x000fe200078e0212 */
[----:B--2---:R-:W-:-:S04]  /*3400*/  LOP3.LUT R39, R39, 0xfffffffd, RZ, 0xc0, !PT ;  /* 0xfffffffd27277812 */ /* 0x004fc800078ec0ff */
[----:B------:R-:W-:-:S05]  /*3410*/  @P3 LOP3.LUT R39, R39, 0x2, RZ, 0xfc, !PT ;  /* 0x0000000227273812 */ /* 0x000fca00078efcff */
[----:B------:R0:W-:Y:S01]  /*3420*/  STL [R1+0x10], R39 ;  /* 0x0000102701007387 */ /* 0x0001e20000100800 */
[----:B------:R-:W-:Y:S05]  /*3430*/  @!P2 BRA `(.L_x_456) ;  /* 0x0000007400a0a947 */ /* 0x000fea0003800000 */
[----:B------:R-:W-:Y:S01]  /*3440*/  ULDC.U8 UR4, c[0x0][0x410] ;  /* 0x0001040000047ab9 */ /* 0x000fe20000000000 */
[-C--:B------:R-:W-:Y:S01]  /*3450*/  IMAD R37, R121, R2.reuse, RZ ;  /* 0x0000000279257224 */ /* 0x080fe200078e02ff */
[----:B------:R-:W-:Y:S01]  /*3460*/  ISETP.NE.AND P2, PT, RZ, UR4, PT ;  /* 0x00000004ff007c0c */ /* 0x000fe2000bf45270 */
[----:B------:R-:W-:Y:S02]  /*3470*/  IMAD R0, R126, R2, RZ ;  /* 0x000000027e007224 */ /* 0x000fe400078e02ff */
[----:B------:R-:W-:Y:S02]  /*3480*/  IMAD R37, R3, R104, R37 ;  /* 0x0000006803257224 */ /* 0x000fe400078e0225 */
[----:B------:R-:W-:Y:S02]  /*3490*/  IMAD R4, R2, -0x50, R24 ;  /* 0xffffffb002047824 */ /* 0x000fe400078e0218 */
[----:B------:R-:W-:-:S03]  /*34a0*/  IMAD.WIDE.U32 R86, R104, R2, RZ ;  /* 0x0000000268567225 */ /* 0x000fc600078e00ff */
[----:B------:R-:W-:Y:S01]  /*34b0*/  VIMNMX R4, R4, 0x50, PT ;  /* 0x0000005004047848 */ /* 0x000fe20003fe0100 */
[----:B------:R-:W-:Y:S01]  /*34c0*/  IMAD R3, R3, R110, R0 ;  /* 0x0000006e03037224 */ /* 0x000fe200078e0200 */
[----:B------:R-:W-:Y:S01]  /*34d0*/  IADD3 R0, R87, R37, RZ ;  /* 0x0000002557007210 */ /* 0x000fe20007ffe0ff */
[----:B------:R-:W-:-:S04]  /*34e0*/  IMAD.WIDE.U32 R84, R110, R2, RZ ;  /* 0x000000026e547225 */ /* 0x000fc800078e00ff */
[----:B------:R-:W-:Y:S01]  /*34f0*/  IMAD.IADD R3, R85, 0x1, R3 ;  /* 0x0000000155037824 */ /* 0x000fe200078e0203 */
[----:B------:R-:W-:Y:S06]  /*3500*/  @!P2 BRA `(.L_x_457) ;  /* 0x0000003400b4a947 */ /* 0x000fec0003800000 */
[----:B------:R-:W-:Y:S01]  /*3510*/  ISETP.GE.AND P3, PT, R212, R4, PT ;  /* 0x00000004d400720c */ /* 0x000fe20003f66270 */
[----:B------:R-:W-:Y:S01]  /*3520*/  BSSY B1, `(.L_x_458) ;  /* 0x000002a000017945 */ /* 0x000fe20003800000 */
        /* <DEDUP_REMOVED lines=8> */
[----:B------:R-:W-:Y:S01]  /*35b0*/  CS2R R124, SRZ ;  /* 0x00000000007c7805 */ /* 0x000fe2000001ff00 */
[----:B------:R-:W-:Y:S06]  /*35c0*/  @P3 BRA `(.L_x_459) ;  /* 0x00000000007c3947 */ /* 0x000fec0003800000 */
[----:B------:R-:W-:Y:S01]  /*35d0*/  IADD3 R36, P4, R100, R86, RZ ;  /* 0x0000005664247210 */ /* 0x000fe20007f9e0ff */
[----:B------:R-:W-:Y:S01]  /*35e0*/  ULDC.64 UR4, c[0x0][0x3e8] ;  /* 0x0000fa0000047ab9 */ /* 0x000fe20000000a00 */
[----:B------:R-:W-:Y:S01]  /*35f0*/  IADD3 R37, P2, R106, R84, RZ ;  /* 0x000000546a257210 */ /* 0x000fe20007f5e0ff */
[----:B------:R-:W-:Y:S01]  /*3600*/  ULDC.64 UR6, c[0x0][0x400] ;  /* 0x0001000000067ab9 */ /* 0x000fe20000000a00 */
[----:B------:R-:W-:Y:S01]  /*3610*/  CS2R R122, SRZ ;  /* 0x00000000007a7805 */ /* 0x000fe2000001ff00 */
[----:B0-----:R-:W-:Y:S01]  /*3620*/  IMAD.X R39, R0, 0x1, R26, P4 ;  /* 0x0000000100277824 */ /* 0x001fe200020e061a */
[----:B------:R-:W-:Y:S01]  /*3630*/  LEA R38, P4, R36, UR4, 0x1 ;  /* 0x0000000424267c11 */ /* 0x000fe2000f8808ff */
[----:B------:R-:W-:Y:S01]  /*3640*/  IMAD.X R40, R3, 0x1, R21, P2 ;  /* 0x0000000103287824 */ /* 0x000fe200010e0615 */
[----:B------:R-:W-:Y:S02]  /*3650*/  CS2R R90, SRZ ;  /* 0x00000000005a7805 */ /* 0x000fe4000001ff00 */
[----:B------:R-:W-:-:S02]  /*3660*/  CS2R R124, SRZ ;  /* 0x00000000007c7805 */ /* 0x000fc4000001ff00 */
[----:B------:R-:W-:Y:S02]  /*3670*/  LEA.HI.X R39, R36, UR5, R39, 0x1, P4 ;  /* 0x0000000524277c11 */ /* 0x000fe4000a0f0c27 */
[----:B------:R-:W-:Y:S02]  /*3680*/  CS2R R116, SRZ ;  /* 0x0000000000747805 */ /* 0x000fe4000001ff00 */
[C---:B------:R-:W-:Y:S01]  /*3690*/  LEA R36, P2, R37.reuse, UR6, 0x1 ;  /* 0x0000000625247c11 */ /* 0x040fe2000f8408ff */
[----:B------:R-:W-:Y:S01]  /*36a0*/  ULDC.64 UR8, c[0x0][0x208] ;  /* 0x0000820000087ab9 */ /* 0x000fe20000000a00 */
[-C--:B------:R-:W-:Y:S02]  /*36b0*/  ISETP.GE.AND P4, PT, R22, R120.reuse, PT ;  /* 0x000000781600720c */ /* 0x080fe40003f86270 */
[----:B------:R-:W-:Y:S02]  /*36c0*/  LEA.HI.X R37, R37, UR7, R40, 0x1, P2 ;  /* 0x0000000725257c11 */ /* 0x000fe400090f0c28 */
[----:B------:R-:W-:-:S02]  /*36d0*/  ISETP.GE.AND P2, PT, R215, R120, PT ;  /* 0x00000078d700720c */ /* 0x000fc40003f46270 */
[----:B------:R-:W-:-:S07]  /*36e0*/  CS2R R82, SRZ ;  /* 0x0000000000527805 */ /* 0x000fce000001ff00 */
[----:B------:R1:W5:Y:S04]  /*36f0*/  @!P4 LDG.E.64 R122, desc[UR8][R38.64] ;  /* 0x00000008267ac981 */ /* 0x000368000c1e1b00 */
[----:B------:R1:W5:Y:S01]  /*3700*/  @!P4 LDG.E.64 R124, desc[UR8][R36.64] ;  /* 0x00000008247cc981 */ /* 0x000362000c1e1b00 */
[----:B------:R-:W-:-:S03]  /*3710*/  ISETP.GE.AND P4, PT, R214, R120, PT ;  /* 0x00000078d600720c */ /* 0x000fc60003f86270 */
[----:B------:R1:W5:Y:S04]  /*3720*/  @!P2 LDG.E.64 R90, desc[UR8][R38.64+0x40] ;  /* 0x00004008265aa981 */ /* 0x000368000c1e1b00 */
[----:B------:R1:W5:Y:S01]  /*3730*/  @!P2 LDG.E.64 R116, desc[UR8][R36.64+0x40] ;  /* 0x000040082474a981 */ /* 0x000362000c1e1b00 */
[----:B------:R-:W-:Y:S02]  /*3740*/  ISETP.GE.AND P2, PT, R216, R120, PT ;  /* 0x00000078d800720c */ /* 0x000fe40003f46270 */
[----:B------:R-:W-:Y:S02]  /*3750*/  CS2R R78, SRZ ;  /* 0x00000000004e7805 */ /* 0x000fe4000001ff00 */
[----:B------:R-:W-:Y:S02]  /*3760*/  CS2R R88, SRZ ;  /* 0x0000000000587805 */ /* 0x000fe4000001ff00 */
[----:B------:R-:W-:Y:S01]  /*3770*/  CS2R R80, SRZ ;  /* 0x0000000000507805 */ /* 0x000fe2000001ff00 */
[----:B------:R1:W5:Y:S04]  /*3780*/  @!P4 LDG.E.64 R82, desc[UR8][R38.64+0x80] ;  /* 0x000080082652c981 */ /* 0x000368000c1e1b00 */
[----:B------:R1:W5:Y:S04]  /*3790*/  @!P4 LDG.E.64 R88, desc[UR8][R36.64+0x80] ;  /* 0x000080082458c981 */ /* 0x000368000c1e1b00 */
[----:B------:R1:W5:Y:S04]  /*37a0*/  @!P2 LDG.E.64 R78, desc[UR8][R38.64+0xc0] ;  /* 0x0000c008264ea981 */ /* 0x000368000c1e1b00 */
[----:B------:R1:W5:Y:S02]  /*37b0*/  @!P2 LDG.E.64 R80, desc[UR8][R36.64+0xc0] ;  /* 0x0000c0082450a981 */ /* 0x000364000c1e1b00 */
.L_x_459:
[----:B------:R-:W-:Y:S05]  /*37c0*/  BSYNC B1 ;  /* 0x0000000000017941 */ /* 0x000fea0003800000 */
.L_x_458:
[----:B-1---5:R-:W-:Y:S01]  /*37d0*/  MOV R37, R78 ;  /* 0x0000004e00257202 */ /* 0x022fe20000000f00 */
[----:B------:R-:W-:Y:S01]  /*37e0*/  IMAD.MOV.U32 R36, RZ, RZ, R79 ;  /* 0x000000ffff247224 */ /* 0x000fe200078e004f */
[----:B------:R-:W-:Y:S01]  /*37f0*/  BSSY B1, `(.L_x_460) ;  /* 0x0000043000017945 */ /* 0x000fe20003800000 */
[----:B------:R-:W-:Y:S01]  /*3800*/  VIADD R40, R212, 0x20 ;  /* 0x00000020d4287836 */ /* 0x000fe20000000000 */
[----:B------:R-:W-:Y:S01]  /*3810*/  PRMT R161, R37, 0x7610, R161 ;  /* 0x0000761025a17816 */ /* 0x000fe200000000a1 */
[----:B------:R-:W-:Y:S01]  /*3820*/  IMAD.MOV.U32 R38, RZ, RZ, R83 ;  /* 0x000000ffff267224 */ /* 0x000fe200078e0053 */
[----:B------:R-:W-:Y:S01]  /*3830*/  PRMT R160, R36, 0x7610, R160 ;  /* 0x0000761024a07816 */ /* 0x000fe200000000a0 */
[----:B------:R-:W-:Y:S01]  /*3840*/  IMAD.MOV.U32 R37, RZ, RZ, R91 ;  /* 0x000000ffff257224 */ /* 0x000fe200078e005b */
[----:B------:R-:W-:Y:S01]  /*3850*/  MOV R36, R90 ;  /* 0x0000005a00247202 */ /* 0x000fe20000000f00 */
[----:B0-----:R-:W-:Y:S01]  /*3860*/  IMAD.MOV.U32 R39, RZ, RZ, R82 ;  /* 0x000000ffff277224 */ /* 0x001fe200078e0052 */
[----:B------:R-:W-:-:S02]  /*3870*/  ISETP.GE.AND P4, PT, R40, R4, PT ;  /* 0x000000042800720c */ /* 0x000fc40003f86270 */
[----:B------:R-:W-:Y:S02]  /*3880*/  CS2R R66, SRZ ;  /* 0x0000000000427805 */ /* 0x000fe4000001ff00 */
[----:B------:R-:W-:Y:S01]  /*3890*/  PRMT R162, R38, 0x7610, R162 ;  /* 0x0000761026a27816 */ /* 0x000fe200000000a2 */
[----:B------:R-:W-:Y:S01]  /*38a0*/  IMAD.MOV.U32 R38, RZ, RZ, R123 ;  /* 0x000000ffff267224 */ /* 0x000fe200078e007b */
[----:B------:R-:W-:Y:S01]  /*38b0*/  PRMT R164, R36, 0x5410, R37 ;  /* 0x0000541024a47816 */ /* 0x000fe20000000025 */
[----:B------:R-:W-:Y:S01]  /*38c0*/  IMAD.MOV.U32 R37, RZ, RZ, R122 ;  /* 0x000000ffff257224 */ /* 0x000fe200078e007a */
[----:B------:R-:W-:Y:S01]  /*38d0*/  PRMT R163, R39, 0x7610, R163 ;  /* 0x0000761027a37816 */ /* 0x000fe200000000a3 */
[----:B------:R-:W-:Y:S01]  /*38e0*/  IMAD.MOV.U32 R36, RZ, RZ, R81 ;  /* 0x000000ffff247224 */ /* 0x000fe200078e0051 */
[----:B------:R-:W-:Y:S02]  /*38f0*/  MOV R39, R80 ;  /* 0x0000005000277202 */ /* 0x000fe40000000f00 */
[----:B------:R-:W-:-:S02]  /*3900*/  CS2R R70, SRZ ;  /* 0x0000000000467805 */ /* 0x000fc4000001ff00 */
[----:B------:R-:W-:Y:S01]  /*3910*/  PRMT R165, R37, 0x5410, R38 ;  /* 0x0000541025a57816 */ /* 0x000fe20000000026 */
[----:B------:R-:W-:Y:S01]  /*3920*/  IMAD.MOV.U32 R38, RZ, RZ, R89 ;  /* 0x000000ffff267224 */ /* 0x000fe200078e0059 */
[----:B------:R-:W-:Y:S01]  /*3930*/  PRMT R161, R161, 0x5410, R39 ;  /* 0x00005410a1a17816 */ /* 0x000fe20000000027 */
[----:B------:R-:W-:Y:S01]  /*3940*/  IMAD.MOV.U32 R39, RZ, RZ, R88 ;  /* 0x000000ffff277224 */ /* 0x000fe200078e0058 */
[----:B------:R-:W-:Y:S01]  /*3950*/  PRMT R160, R160, 0x5410, R36 ;  /* 0x00005410a0a07816 */ /* 0x000fe20000000024 */
[----:B------:R-:W-:Y:S01]  /*3960*/  IMAD.MOV.U32 R37, RZ, RZ, R117 ;  /* 0x000000ffff257224 */ /* 0x000fe200078e0075 */
[----:B------:R-:W-:Y:S02]  /*3970*/  MOV R36, R116 ;  /* 0x0000007400247202 */ /* 0x000fe40000000f00 */
[----:B------:R-:W-:Y:S02]  /*3980*/  CS2R R74, SRZ ;  /* 0x00000000004a7805 */ /* 0x000fe4000001ff00 */
[----:B------:R-:W-:-:S02]  /*3990*/  PRMT R163, R163, 0x5410, R39 ;  /* 0x00005410a3a37816 */ /* 0x000fc40000000027 */
[----:B------:R-:W-:Y:S02]  /*39a0*/  CS2R R64, SRZ ;  /* 0x0000000000407805 */ /* 0x000fe4000001ff00 */
[----:B------:R-:W-:Y:S02]  /*39b0*/  PRMT R162, R162, 0x5410, R38 ;  /* 0x00005410a2a27816 */ /* 0x000fe40000000026 */
[----:B------:R-:W-:Y:S02]  /*39c0*/  CS2R R68, SRZ ;  /* 0x0000000000447805 */ /* 0x000fe4000001ff00 */
[----:B------:R-:W-:Y:S02]  /*39d0*/  PRMT R166, R36, 0x5410, R37 ;  /* 0x0000541024a67816 */ /* 0x000fe40000000025 */
[----:B------:R-:W-:Y:S01]  /*39e0*/  CS2R R72, SRZ ;  /* 0x0000000000487805 */ /* 0x000fe2000001ff00 */
[----:B------:R-:W-:Y:S01]  /*39f0*/  IMAD.MOV.U32 R40, RZ, RZ, R124 ;  /* 0x000000ffff287224 */ /* 0x000fe200078e007c */
[----:B------:R-:W-:-:S02]  /*3a00*/  MOV R41, R125 ;  /* 0x0000007d00297202 */ /* 0x000fc40000000f00 */
[----:B------:R-:W-:Y:S01]  /*3a10*/  CS2R R76, SRZ ;  /* 0x00000000004c7805 */ /* 0x000fe2000001ff00 */
[----:B------:R-:W-:Y:S06]  /*3a20*/  @P4 BRA `(.L_x_461) ;  /* 0x00000000007c4947 */ /* 0x000fec0003800000 */
[----:B------:R-:W-:Y:S01]  /*3a30*/  IADD3 R36, P2, P5, R100, R86, R33 ;  /* 0x0000005664247210 */ /* 0x000fe20007d5e021 */
[----:B------:R-:W-:Y:S01]  /*3a40*/  ULDC.64 UR4, c[0x0][0x3e8] ;  /* 0x0000fa0000047ab9 */ /* 0x000fe20000000a00 */
[----:B------:R-:W-:Y:S01]  /*3a50*/  ULDC.64 UR6, c[0x0][0x400] ;  /* 0x0001000000067ab9 */ /* 0x000fe20000000a00 */
[----:B------:R-:W-:Y:S02]  /*3a60*/  CS2R R74, SRZ ;  /* 0x00000000004a7805 */ /* 0x000fe4000001ff00 */
[----:B------:R-:W-:Y:S02]  /*3a70*/  IADD3.X R39, R26, R0, R35, P2, P5 ;  /* 0x000000001a277210 */ /* 0x000fe400017ea423 */
[----:B------:R-:W-:Y:S02]  /*3a80*/  CS2R R76, SRZ ;  /* 0x00000000004c7805 */ /* 0x000fe4000001ff00 */
[----:B------:R-:W-:Y:S01]  /*3a90*/  IADD3 R37, P2, P5, R106, R84, R29 ;  /* 0x000000546a257210 */ /* 0x000fe20007d5e01d */
[----:B------:R-:W-:-:S03]  /*3aa0*/  ULDC.64 UR8, c[0x0][0x208] ;  /* 0x0000820000087ab9 */ /* 0x000fc60000000a00 */
[----:B------:R-:W-:Y:S02]  /*3ab0*/  IADD3.X R42, R21, R3, R31, P2, P5 ;  /* 0x00000003152a7210 */ /* 0x000fe400017ea41f */
[----:B------:R-:W-:-:S04]  /*3ac0*/  LEA R38, P2, R36, UR4, 0x1 ;  /* 0x0000000424267c11 */ /* 0x000fc8000f8408ff */
[----:B------:R-:W-:Y:S02]  /*3ad0*/  LEA.HI.X R39, R36, UR5, R39, 0x1, P2 ;  /* 0x0000000524277c11 */ /* 0x000fe400090f0c27 */
[----:B------:R-:W-:-:S04]  /*3ae0*/  LEA R36, P2, R37, UR6, 0x1 ;  /* 0x0000000625247c11 */ /* 0x000fc8000f8408ff */
[----:B------:R-:W-:Y:S02]  /*3af0*/  LEA.HI.X R37, R37, UR7, R42, 0x1, P2 ;  /* 0x0000000725257c11 */ /* 0x000fe400090f0c2a */
[----:B------:R-:W-:Y:S02]  /*3b00*/  ISETP.GE.AND P2, PT, R22, R120, PT ;  /* 0x000000781600720c */ /* 0x000fe40003f46270 */
[----:B------:R-:W-:Y:S02]  /*3b10*/  CS2R R70, SRZ ;  /* 0x0000000000467805 */ /* 0x000fe4000001ff00 */
[----:B------:R-:W-:-:S09]  /*3b20*/  CS2R R72, SRZ ;  /* 0x0000000000487805 */ /* 0x000fd2000001ff00 */
[----:B------:R0:W5:Y:S04]  /*3b30*/  @!P2 LDG.E.64 R74, desc[UR8][R38.64] ;  /* 0x00000008264aa981 */ /* 0x000168000c1e1b00 */
[----:B------:R0:W5:Y:S01]  /*3b40*/  @!P2 LDG.E.64 R76, desc[UR8][R36.64] ;  /* 0x00000008244ca981 */ /* 0x000162000c1e1b00 */
        /* <DEDUP_REMOVED lines=10> */
[----:B------:R-:W-:-:S13]  /*3bf0*/  ISETP.GE.AND P2, PT, R216, R120, PT ;  /* 0x00000078d800720c */ /* 0x000fda0003f46270 */
[----:B------:R0:W5:Y:S04]  /*3c00*/  @!P2 LDG.E.64 R62, desc[UR8][R38.64+0xc0] ;  /* 0x0000c008263ea981 */ /* 0x000168000c1e1b00 */
[----:B------:R0:W5:Y:S02]  /*3c10*/  @!P2 LDG.E.64 R64, desc[UR8][R36.64+0xc0] ;  /* 0x0000c0082440a981 */ /* 0x000164000c1e1b00 */
.L_x_461:
[----:B------:R-:W-:Y:S05]  /*3c20*/  BSYNC B1 ;  /* 0x0000000000017941 */ /* 0x000fea0003800000 */
.L_x_460:
[----:B0----5:R-:W-:Y:S01]  /*3c30*/  IMAD.MOV.U32 R37, RZ, RZ, R62 ;  /* 0x000000ffff257224 */ /* 0x021fe200078e003e */
[----:B------:R-:W-:Y:S01]  /*3c40*/  IADD3 R42, R212, 0x40, RZ ;  /* 0x00000040d42a7810 */ /* 0x000fe20007ffe0ff */
[----:B------:R-:W-:Y:S01]  /*3c50*/  IMAD.MOV.U32 R36, RZ, RZ, R63 ;  /* 0x000000ffff247224 */ /* 0x000fe200078e003f */
[----:B------:R-:W-:Y:S01]  /*3c60*/  MOV R38, R67 ;  /* 0x0000004300267202 */ /* 0x000fe20000000f00 */
[----:B------:R-:W-:Y:S01]  /*3c70*/  IMAD.MOV.U32 R39, RZ, RZ, R66 ;  /* 0x000000ffff277224 */ /* 0x000fe200078e0042 */
[----:B------:R-:W-:Y:S01]  /*3c80*/  ISETP.GE.AND P5, PT, R42, R4, PT ;  /* 0x000000042a00720c */ /* 0x000fe20003fa6270 */
[----:B------:R-:W-:Y:S01]  /*3c90*/  BSSY B1, `(.L_x_462) ;  /* 0x0000040000017945 */ /* 0x000fe20003800000 */
[----:B------:R-:W-:Y:S01]  /*3ca0*/  PRMT R148, R36, 0x5410, R37 ;  /* 0x0000541024947816 */ /* 0x000fe20000000025 */
[----:B------:R-:W-:Y:S01]  /*3cb0*/  IMAD.MOV.U32 R37, RZ, RZ, R70 ;  /* 0x000000ffff257224 */ /* 0x000fe200078e0046 */
[----:B------:R-:W-:Y:S01]  /*3cc0*/  PRMT R151, R39, 0x5410, R38 ;  /* 0x0000541027977816 */ /* 0x000fe20000000026 */
[----:B------:R-:W-:Y:S01]  /*3cd0*/  IMAD.MOV.U32 R36, RZ, RZ, R71 ;  /* 0x000000ffff247224 */ /* 0x000fe200078e0047 */
[----:B------:R-:W-:Y:S01]  /*3ce0*/  MOV R38, R75 ;  /* 0x0000004b00267202 */ /* 0x000fe20000000f00 */
[----:B------:R-:W-:Y:S01]  /*3cf0*/  IMAD.MOV.U32 R39, RZ, RZ, R74 ;  /* 0x000000ffff277224 */ /* 0x000fe200078e004a */
[----:B------:R-:W-:Y:S01]  /*3d00*/  PRMT R153, R153, 0x5410, R37 ;  /* 0x0000541099997816 */ /* 0x000fe20000000025 */
[----:B------:R-:W-:Y:S01]  /*3d10*/  IMAD.MOV.U32 R37, RZ, RZ, R64 ;  /* 0x000000ffff257224 */ /* 0x000fe200078e0040 */
[----:B------:R-:W-:Y:S01]  /*3d20*/  PRMT R154, R36, 0x7610, R154 ;  /* 0x00007610249a7816 */ /* 0x000fe2000000009a */
[----:B------:R-:W-:Y:S01]  /*3d30*/  IMAD.MOV.U32 R36, RZ, RZ, R65 ;  /* 0x000000ffff247224 */ /* 0x000fe200078e0041 */
[----:B------:R-:W-:-:S02]  /*3d40*/  PRMT R167, R40, 0x5410, R41 ;  /* 0x0000541028a77816 */ /* 0x000fc40000000029 */
[----:B------:R-:W-:Y:S02]  /*3d50*/  CS2R R42, SRZ ;  /* 0x00000000002a7805 */ /* 0x000fe4000001ff00 */
[----:B------:R-:W-:Y:S02]  /*3d60*/  PRMT R158, R38, 0x5410, R39 ;  /* 0x00005410269e7816 */ /* 0x000fe40000000027 */
[----:B------:R-:W-:Y:S02]  /*3d70*/  CS2R R48, SRZ ;  /* 0x0000000000307805 */ /* 0x000fe4000001ff00 */
[----:B------:R-:W-:Y:S01]  /*3d80*/  PRMT R149, R37, 0x5410, R36 ;  /* 0x0000541025957816 */ /* 0x000fe20000000024 */
[----:B------:R-:W-:Y:S01]  /*3d90*/  IMAD.MOV.U32 R37, RZ, RZ, R68 ;  /* 0x000000ffff257224 */ /* 0x000fe200078e0044 */
[----:B------:R-:W-:Y:S02]  /*3da0*/  MOV R36, R69 ;  /* 0x0000004500247202 */ /* 0x000fe40000000f00 */
[----:B------:R-:W-:-:S02]  /*3db0*/  CS2R R54, SRZ ;  /* 0x0000000000367805 */ /* 0x000fc4000001ff00 */
[----:B------:R-:W-:Y:S02]  /*3dc0*/  CS2R R56, SRZ ;  /* 0x0000000000387805 */ /* 0x000fe4000001ff00 */
[----:B------:R-:W-:Y:S02]  /*3dd0*/  CS2R R40, SRZ ;  /* 0x0000000000287805 */ /* 0x000fe4000001ff00 */
[----:B------:R-:W-:Y:S01]  /*3de0*/  PRMT R152, R37, 0x5410, R36 ;  /* 0x0000541025987816 */ /* 0x000fe20000000024 */
[----:B------:R-:W-:Y:S01]  /*3df0*/  IMAD.MOV.U32 R37, RZ, RZ, R72 ;  /* 0x000000ffff257224 */ /* 0x000fe200078e0048 */
[----:B------:R-:W-:Y:S01]  /*3e00*/  CS2R R50, SRZ ;  /* 0x0000000000327805 */ /* 0x000fe2000001ff00 */
[----:B------:R-:W-:Y:S01]  /*3e10*/  IMAD.MOV.U32 R36, RZ, RZ, R73 ;  /* 0x000000ffff247224 */ /* 0x000fe200078e0049 */
[----:B------:R-:W-:Y:S02]  /*3e20*/  CS2R R52, SRZ ;  /* 0x0000000000347805 */ /* 0x000fe4000001ff00 */
[----:B------:R-:W-:-:S02]  /*3e30*/  CS2R R58, SRZ ;  /* 0x00000000003a7805 */ /* 0x000fc4000001ff00 */
[----:B------:R-:W-:Y:S01]  /*3e40*/  PRMT R154, R154, 0x5410, R37 ;  /* 0x000054109a9a7816 */ /* 0x000fe20000000025 */
[----:B------:R-:W-:Y:S01]  /*3e50*/  IMAD.MOV.U32 R37, RZ, RZ, R76 ;  /* 0x000000ffff257224 */ /* 0x000fe200078e004c */
[----:B------:R-:W-:Y:S01]  /*3e60*/  PRMT R155, R36, 0x7610, R155 ;  /* 0x00007610249b7816 */ /* 0x000fe2000000009b */
[----:B------:R-:W-:-:S05]  /*3e70*/  IMAD.MOV.U32 R36, RZ, RZ, R77 ;  /* 0x000000ffff247224 */ /* 0x000fca00078e004d */
[----:B------:R-:W-:Y:S01]  /*3e80*/  PRMT R157, R36, 0x5410, R37 ;  /* 0x00005410249d7816 */ /* 0x000fe20000000025 */
[----:B------:R-:W-:Y:S06]  /*3e90*/  @P5 BRA `(.L_x_463) ;  /* 0x00000000007c5947 */ /* 0x000fec0003800000 */
[----:B------:R-:W-:Y:S01]  /*3ea0*/  IADD3 R86, P2, P6, R100, R32, R86 ;  /* 0x0000002064567210 */ /* 0x000fe20007e5e056 */
[----:B------:R-:W-:Y:S01]  /*3eb0*/  ULDC.64 UR4, c[0x0][0x3e8] ;  /* 0x0000fa0000047ab9 */ /* 0x000fe20000000a00 */
[----:B------:R-:W-:Y:S02]  /*3ec0*/  CS2R R56, SRZ ;  /* 0x0000000000387805 */ /* 0x000fe4000001ff00 */
[----:B------:R-:W-:Y:S02]  /*3ed0*/  CS2R R58, SRZ ;  /* 0x00000000003a7805 */ /* 0x000fe4000001ff00 */
[----:B------:R-:W-:Y:S01]  /*3ee0*/  IADD3.X R0, R26, R34, R0, P2, P6 ;  /* 0x000000221a007210 */ /* 0x000fe200017ec400 */
[----:B------:R-:W-:Y:S01]  /*3ef0*/  ULDC.64 UR6, c[0x0][0x208] ;  /* 0x0000820000067ab9 */ /* 0x000fe20000000a00 */
[----:B------:R-:W-:-:S04]  /*3f00*/  IADD3 R84, P2, P6, R106, R28, R84 ;  /* 0x0000001c6a547210 */ /* 0x000fc80007e5e054 */
[----:B------:R-:W-:Y:S02]  /*3f10*/  IADD3.X R3, R21, R30, R3, P2, P6 ;  /* 0x0000001e15037210 */ /* 0x000fe400017ec403 */
[----:B------:R-:W-:-:S04]  /*3f20*/  LEA R38, P2, R86, UR4, 0x1 ;  /* 0x0000000456267c11 */ /* 0x000fc8000f8408ff */
[----:B------:R-:W-:Y:S01]  /*3f30*/  LEA.HI.X R39, R86, UR5, R0, 0x1, P2 ;  /* 0x0000000556277c11 */ /* 0x000fe200090f0c00 */
[----:B------:R-:W-:Y:S02]  /*3f40*/  ULDC.64 UR4, c[0x0][0x400] ;  /* 0x0001000000047ab9 */ /* 0x000fe40000000a00 */
        /* <DEDUP_REMOVED lines=20> */
.L_x_463:
[----:B------:R-:W-:Y:S05]  /*4090*/  BSYNC B1 ;  /* 0x0000000000017941 */ /* 0x000fea0003800000 */
.L_x_462:
[----:B-----5:R-:W-:Y:S01]  /*40a0*/  IMAD.MOV.U32 R3, RZ, RZ, R42 ;  /* 0x000000ffff037224 */ /* 0x020fe200078e002a */
[----:B------:R-:W-:Y:S01]  /*40b0*/  ULOP3.LUT UR4, UR60, 0x1, URZ, 0xfc, !UPT ;  /* 0x000000013c047892 */ /* 0x000fe2000f8efc3f */
[----:B------:R-:W-:-:S03]  /*40c0*/  IMAD.MOV.U32 R0, RZ, RZ, R43 ;  /* 0x000000ffff007224 */ /* 0x000fc600078e002b */
[----:B------:R-:W-:Y:S02]  /*40d0*/  UISETP.NE.AND UP0, UPT, UR4, 0x3, UPT ;  /* 0x000000030400788c */ /* 0x000fe4000bf05270 */
[----:B------:R-:W-:Y:S01]  /*40e0*/  PRMT R134, R3, 0x5410, R0 ;  /* 0x0000541003867816 */ /* 0x000fe20000000000 */
[----:B------:R-:W-:Y:S01]  /*40f0*/  IMAD.MOV.U32 R0, RZ, RZ, R49 ;  /* 0x000000ffff007224 */ /* 0x000fe200078e0031 */
[----:B------:R-:W-:Y:S02]  /*4100*/  MOV R3, R48 ;  /* 0x0000003000037202 */ /* 0x000fe40000000f00 */
[----:B------:R-:W-:Y:S02]  /*4110*/  PLOP3.LUT P2, PT, PT, PT, UP0, 0x80, 0x0 ;  /* 0x000000000000781c */ /* 0x000fe40003f4f008 */
[----:B------:R-:W-:Y:S01]  /*4120*/  PRMT R143, R3, 0x5410, R0 ;  /* 0x00005410038f7816 */ /* 0x000fe20000000000 */
[----:B------:R-:W-:Y:S02]  /*4130*/  IMAD.MOV.U32 R3, RZ, RZ, R54 ;  /* 0x000000ffff037224 */ /* 0x000fe400078e0036 */
[----:B------:R-:W-:-:S05]  /*4140*/  IMAD.MOV.U32 R0, RZ, RZ, R55 ;  /* 0x000000ffff007224 */ /* 0x000fca00078e0037 */
[----:B------:R-:W-:Y:S01]  /*4150*/  PRMT R150, R3, 0x5410, R0 ;  /* 0x0000541003967816 */ /* 0x000fe20000000000 */
[----:B------:R-:W-:Y:S01]  /*4160*/  IMAD.MOV.U32 R0, RZ, RZ, R57 ;  /* 0x000000ffff007224 */ /* 0x000fe200078e0039 */
[----:B------:R-:W-:-:S04]  /*4170*/  MOV R3, R56 ;  /* 0x0000003800037202 */ /* 0x000fc80000000f00 */
[----:B------:R-:W-:Y:S01]  /*4180*/  PRMT R153, R3, 0x7610, R153 ;  /* 0x0000761003997816 */ /* 0x000fe20000000099 */
[----:B------:R-:W-:Y:S01]  /*4190*/  IMAD.MOV.U32 R3, RZ, RZ, R40 ;  /* 0x000000ffff037224 */ /* 0x000fe200078e0028 */
[----:B------:R-:W-:Y:S01]  /*41a0*/  PRMT R155, R155, 0x5410, R0 ;  /* 0x000054109b9b7816 */ /* 0x000fe20000000000 */
[----:B------:R-:W-:-:S05]  /*41b0*/  IMAD.MOV.U32 R0, RZ, RZ, R41 ;  /* 0x000000ffff007224 */ /* 0x000fca00078e0029 */
[----:B------:R-:W-:Y:S02]  /*41c0*/  PRMT R135, R3, 0x5410, R0 ;  /* 0x0000541003877816 */ /* 0x000fe40000000000 */
[----:B------:R-:W-:-:S04]  /*41d0*/  MOV R0, R50 ;  /* 0x0000003200007202 */ /* 0x000fc80000000f00 */
[----:B------:R-:W-:Y:S01]  /*41e0*/  PRMT R145, R0, 0x7610, R145 ;  /* 0x0000761000917816 */ /* 0x000fe20000000091 */
[----:B------:R-:W-:-:S05]  /*41f0*/  IMAD.MOV.U32 R0, RZ, RZ, R51 ;  /* 0x000000ffff007224 */ /* 0x000fca00078e0033 */
[----:B------:R-:W-:Y:S01]  /*4200*/  PRMT R145, R145, 0x5410, R0 ;  /* 0x0000541091917816 */ /* 0x000fe20000000000 */
[----:B------:R-:W-:-:S05]  /*4210*/  IMAD.MOV.U32 R0, RZ, RZ, R52 ;  /* 0x000000ffff007224 */ /* 0x000fca00078e0034 */
[----:B------:R-:W-:Y:S01]  /*4220*/  PRMT R156, R0, 0x7610, R156 ;  /* 0x00007610009c7816 */ /* 0x000fe2000000009c */
[----:B------:R-:W-:-:S05]  /*4230*/  IMAD.MOV.U32 R0, RZ, RZ, R53 ;  /* 0x000000ffff007224 */ /* 0x000fca00078e0035 */
[----:B------:R-:W-:Y:S02]  /*4240*/  PRMT R156, R156, 0x5410, R0 ;  /* 0x000054109c9c7816 */ /* 0x000fe40000000000 */
[----:B------:R-:W-:-:S04]  /*4250*/  MOV R0, R58 ;  /* 0x0000003a00007202 */ /* 0x000fc80000000f00 */
[----:B------:R-:W-:Y:S01]  /*4260*/  PRMT R159, R0, 0x7610, R159 ;  /* 0x00007610009f7816 */ /* 0x000fe2000000009f */
[----:B------:R-:W-:-:S05]  /*4270*/  IMAD.MOV.U32 R0, RZ, RZ, R59 ;  /* 0x000000ffff007224 */ /* 0x000fca00078e003b */
[----:B------:R-:W-:Y:S01]  /*4280*/  PRMT R159, R159, 0x5410, R0 ;  /* 0x000054109f9f7816 */ /* 0x000fe20000000000 */
[----:B------:R-:W-:Y:S06]  /*4290*/  @!P2 BRA `(.L_x_464) ;  /* 0x000000000004a947 */ /* 0x000fec0003800000 */
[----:B------:R-:W-:Y:S01]  /*42a0*/  BPT.TRAP 0x1 ;  /* 0x000000040000795c */ /* 0x000fe20000300000 */
.L_x_464:
[----:B------:R-:W-:Y:S01]  /*42b0*/  IMAD R3, R19, 0x8, R18 ;  /* 0x0000000813037824 */ /* 0x000fe200078e0212 */
[----:B------:R-:W-:Y:S01]  /*42c0*/  SHF.L.U32 R0, R217, 0x1f, RZ ;  /* 0x0000001fd9007819 */ /* 0x000fe200000006ff */
[----:B------:R-:W-:Y:S03]  /*42d0*/  BSSY B1, `(.L_x_465) ;  /* 0x0000003000017945 */ /* 0x000fe60003800000 */
[----:B------:R-:W1:Y:S02]  /*42e0*/  SYNCS.PHASECHK.TRANS64.TRYWAIT P6, [R3+URZ+0x38890], R0 ;  /* 0x03889000030075a7 */ /* 0x000e6400080c017f */
[----:B-1----:R-:W-:Y:S05]  /*42f0*/  @!P6 BRA `(.L_x_466) ;  /* 0x000002700020e947 */ /* 0x002fea0003800000 */
.L_x_854:
[----:B------:R-:W-:Y:S05]  /*4300*/  BSYNC B1 ;  /* 0x0000000000017941 */ /* 0x000fea0003800000 */
.L_x_465:
[----:B------:R-:W-:Y:S04]  /*4310*/  BSSY B1, `(.L_x_467) ;  /* 0x00000d4000017945 */ /* 0x000fe80003800000 */
[----:B------:R-:W-:Y:S05]  /*4320*/  @P3 BRA `(.L_x_468) ;  /* 0x0000000c00483947 */ /* 0x000fea0003800000 */
[----:B------:R-:W-:Y:S01]  /*4330*/  ISETP.NE.AND P3, PT, R27, RZ, PT ;  /* 0x000000ff1b00720c */ /* 0x000fe20003f65270 */
[----:B------:R-:W-:-:S12]  /*4340*/  BSSY B2, `(.L_x_469) ;  /* 0x0000033000027945 */ /* 0x000fd80003800000 */
[----:B------:R-:W-:Y:S05]  /*4350*/  @!P3 BRA `(.L_x_470) ;  /* 0x0000000000c4b947 */ /* 0x000fea0003800000 */
[----:B0-----:R0:W2:Y:S01]  /*4360*/  LDS.128 R36, [R5+0x24400] ;  /* 0x0244000005247984 */ /* 0x0010a20000000c00 */
[----:B------:R-:W-:Y:S01]  /*4370*/  ISETP.GE.AND P3, PT, R22, R120, PT ;  /* 0x000000781600720c */ /* 0x000fe20003f66270 */
[----:B------:R-:W-:-:S12]  /*4380*/  BSSY B3, `(.L_x_471) ;  /* 0x000002c000037945 */ /* 0x000fd80003800000 */
[----:B0-----:R-:W-:Y:S05]  /*4390*/  @P3 BRA `(.L_x_472) ;  /* 0x0000000000a83947 */ /* 0x001fea0003800000 */
[----:B------:R-:W-:Y:S01]  /*43a0*/  SHF.R.U64 R85, R124, 0x10, R125 ;  /* 0x000000107c557819 */ /* 0x000fe2000000127d */
[--C-:B--2---:R-:W-:Y:S01]  /*43b0*/  HADD2.F32 R86, -RZ, R37.reuse.H1_H1 ;  /* 0x30000025ff567230 */ /* 0x104fe20000004100 */
[----:B------:R-:W-:Y:S01]  /*43c0*/  SHF.R.U64 R84, R122, 0x10, R123 ;  /* 0x000000107a547819 */ /* 0x000fe2000000127b */
[----:B------:R-:W-:Y:S01]  /*43d0*/  HADD2.F32 R87, -RZ, R37.H0_H0 ;  /* 0x20000025ff577230 */ /* 0x000fe20000004100 */
[----:B------:R-:W-:Y:S01]  /*43e0*/  SHF.R.U32.HI R124, RZ, 0x10, R125 ;  /* 0x00000010ff7c7819 */ /* 0x000fe2000001167d */
[----:B------:R-:W-:Y:S01]  /*43f0*/  HADD2.F32 R85, -RZ, R85.H0_H0 ;  /* 0x20000055ff557230 */ /* 0x000fe20000004100 */
[----:B------:R-:W-:Y:S01]  /*4400*/  SHF.R.U32.HI R122, RZ, 0x10, R123 ;  /* 0x00000010ff7a7819 */ /* 0x000fe2000001167b */
[----:B------:R-:W-:Y:S02]  /*4410*/  HADD2.F32 R84, -RZ, R84.H0_H0 ;  /* 0x20000054ff547230 */ /* 0x000fe40000004100 */
[----:B------:R-:W-:Y:S02]  /*4420*/  HADD2.F32 R124, -RZ, R124.H0_H0 ;  /* 0x2000007cff7c7230 */ /* 0x000fe40000004100 */
[-C--:B------:R-:W-:Y:S01]  /*4430*/  FMUL.FTZ R37, R86, R85.reuse ;  /* 0x0000005556257220 */ /* 0x080fe20000410000 */
[----:B------:R-:W-:Y:S01]  /*4440*/  FMUL.FTZ R85, R87, R85 ;  /* 0x0000005557557220 */ /* 0x000fe20000410000 */
[----:B------:R-:W-:-:S02]  /*4450*/  HADD2.F32 R122, -RZ, R122.H0_H0 ;  /* 0x2000007aff7a7230 */ /* 0x000fc40000004100 */
[-C--:B------:R-:W-:Y:S01]  /*4460*/  FFMA.FTZ R37, R87, R84.reuse, -R37 ;  /* 0x0000005457257223 */ /* 0x080fe20000010825 */
[----:B------:R-:W-:Y:S01]  /*4470*/  FFMA.FTZ R84, R86, R84, R85 ;  /* 0x0000005456547223 */ /* 0x000fe20000010055 */
[--C-:B------:R-:W-:Y:S02]  /*4480*/  HADD2.F32 R85, -RZ, R39.reuse.H1_H1 ;  /* 0x30000027ff557230 */ /* 0x100fe40000004100 */
[----:B------:R-:W-:Y:S02]  /*4490*/  HADD2.F32 R86, -RZ, R39.H0_H0 ;  /* 0x20000027ff567230 */ /* 0x000fe40000004100 */
[----:B------:R-:W-:Y:S02]  /*44a0*/  HADD2.F32 R87, -RZ, R165.H0_H0 ;  /* 0x200000a5ff577230 */ /* 0x000fe40000004100 */
[----:B------:R-:W-:Y:S01]  /*44b0*/  FMUL.FTZ R39, R85, R124 ;  /* 0x0000007c55277220 */ /* 0x000fe20000410000 */
[----:B------:R-:W-:Y:S01]  /*44c0*/  HADD2.F32 R123, -RZ, R36.H0_H0 ;  /* 0x20000024ff7b7230 */ /* 0x000fe20000004100 */
[----:B------:R-:W-:-:S02]  /*44d0*/  F2FP.F16.F32.PACK_AB R37, R84, R37 ;  /* 0x000000255425723e */ /* 0x000fc400000000ff */
[C---:B------:R-:W-:Y:S01]  /*44e0*/  FFMA.FTZ R39, R86.reuse, R122, -R39 ;  /* 0x0000007a56277223 */ /* 0x040fe20000010827 */
[----:B------:R-:W-:-:S04]  /*44f0*/  FMUL.FTZ R86, R86, R124 ;  /* 0x0000007c56567220 */ /* 0x000fc80000410000 */
[----:B------:R-:W-:Y:S01]  /*4500*/  FFMA.FTZ R85, R85, R122, R86 ;  /* 0x0000007a55557223 */ /* 0x000fe20000010056 */
[----:B------:R-:W-:Y:S02]  /*4510*/  HADD2.F32 R122, -RZ, R167.H0_H0 ;  /* 0x200000a7ff7a7230 */ /* 0x000fe40000004100 */
[----:B------:R-:W-:Y:S02]  /*4520*/  HADD2.F32 R86, -RZ, R36.H1_H1 ;  /* 0x30000024ff567230 */ /* 0x000fe40000004100 */
[----:B------:R-:W-:-:S03]  /*4530*/  F2FP.F16.F32.PACK_AB R39, R85, R39 ;  /* 0x000000275527723e */ /* 0x000fc600000000ff */
[----:B------:R-:W-:-:S04]  /*4540*/  FMUL.FTZ R36, R86, R122 ;  /* 0x0000007a56247220 */ /* 0x000fc80000410000 */
[C---:B------:R-:W-:Y:S01]  /*4550*/  FFMA.FTZ R36, R123.reuse, R87, -R36 ;  /* 0x000000577b247223 */ /* 0x040fe20000010824 */
[----:B------:R-:W-:Y:S01]  /*4560*/  FMUL.FTZ R123, R123, R122 ;  /* 0x0000007a7b7b7220 */ /* 0x000fe20000410000 */
[----:B------:R-:W-:-:S03]  /*4570*/  IMAD.MOV.U32 R122, RZ, RZ, R38 ;  /* 0x000000ffff7a7224 */ /* 0x000fc600078e0026 */
[----:B------:R-:W-:Y:S01]  /*4580*/  FFMA.FTZ R86, R86, R87, R123 ;  /* 0x0000005756567223 */ /* 0x000fe2000001007b */
[----:B------:R-:W-:Y:S02]  /*4590*/  HADD2.F32 R123, -RZ, R167.H1_H1 ;  /* 0x300000a7ff7b7230 */ /* 0x000fe40000004100 */
[--C-:B------:R-:W-:Y:S02]  /*45a0*/  HADD2.F32 R38, -RZ, R122.reuse.H1_H1 ;  /* 0x3000007aff267230 */ /* 0x100fe40000004100 */
[----:B------:R-:W-:Y:S01]  /*45b0*/  HADD2.F32 R124, -RZ, R122.H0_H0 ;  /* 0x2000007aff7c7230 */ /* 0x000fe20000004100 */
[----:B------:R-:W-:Y:S01]  /*45c0*/  F2FP.F16.F32.PACK_AB R36, R86, R36 ;  /* 0x000000245624723e */ /* 0x000fe200000000ff */
[----:B------:R-:W-:Y:S02]  /*45d0*/  HADD2.F32 R87, -RZ, R165.H1_H1 ;  /* 0x300000a5ff577230 */ /* 0x000fe40000004100 */
[-C--:B------:R-:W-:Y:S01]  /*45e0*/  FMUL.FTZ R122, R38, R123.reuse ;  /* 0x0000007b267a7220 */ /* 0x080fe20000410000 */
[----:B------:R-:W-:-:S03]  /*45f0*/  FMUL.FTZ R123, R124, R123 ;  /* 0x0000007b7c7b7220 */ /* 0x000fc60000410000 */
[-C--:B------:R-:W-:Y:S01]  /*4600*/  FFMA.FTZ R122, R124, R87.reuse, -R122 ;  /* 0x000000577c7a7223 */ /* 0x080fe2000001087a */
[----:B------:R-:W-:-:S05]  /*4610*/  FFMA.FTZ R123, R38, R87, R123 ;  /* 0x00000057267b7223 */ /* 0x000fca000001007b */
[----:B------:R-:W-:-:S04]  /*4620*/  F2FP.F16.F32.PACK_AB R122, R123, R122 ;  /* 0x0000007a7b7a723e */ /* 0x000fc800000000ff */
[----:B------:R-:W-:-:S07]  /*4630*/  MOV R38, R122 ;  /* 0x0000007a00267202 */ /* 0x000fce0000000f00 */
.L_x_472:
[----:B------:R-:W-:Y:S05]  /*4640*/  BSYNC B3 ;  /* 0x0000000000037941 */ /* 0x000fea0003800000 */
.L_x_471:
[----:B------:R-:W-:Y:S02]  /*4650*/  ULDC.64 UR4, c[0x0][0x208] ;  /* 0x0000820000047ab9 */ /* 0x000fe40000000a00 */
[----:B--2---:R2:W-:Y:S03]  /*4660*/  STG.E.128 desc[UR4][R60.64], R36 ;  /* 0x000000243c007986 */ /* 0x0045e6000c101d04 */
.L_x_470:
[----:B------:R-:W-:Y:S05]  /*4670*/  BSYNC B2 ;  /* 0x0000000000027941 */ /* 0x000fea0003800000 */
.L_x_469:
[----:B------:R-:W-:Y:S01]  /*4680*/  ISETP.NE.AND P3, PT, R11, RZ, PT ;  /* 0x000000ff0b00720c */ /* 0x000fe20003f65270 */
[----:B------:R-:W-:-:S12]  /*4690*/  BSSY B2, `(.L_x_473) ;  /* 0x0000031000027945 */ /* 0x000fd80003800000 */
[----:B------:R-:W-:Y:S05]  /*46a0*/  @!P3 BRA `(.L_x_474) ;  /* 0x0000000000bcb947 */ /* 0x000fea0003800000 */
[----:B0-2---:R0:W2:Y:S01]  /*46b0*/  LDS.128 R36, [R5+0x26c00] ;  /* 0x026c000005247984 */ /* 0x0050a20000000c00 */
        /* <DEDUP_REMOVED lines=29> */
[-C--:B------:R-:W-:Y:S01]  /*4890*/  FMUL.FTZ R36, R86, R90.reuse ;  /* 0x0000005a56247220 */ /* 0x080fe20000410000 */
[----:B------:R-:W-:-:S03]  /*48a0*/  FMUL.FTZ R90, R91, R90 ;  /* 0x0000005a5b5a7220 */ /* 0x000fc60000410000 */
[-C--:B------:R-:W-:Y:S01]  /*48b0*/  FFMA.FTZ R36, R91, R87.reuse, -R36 ;  /* 0x000000575b247223 */ /* 0x080fe20000010824 */
[----:B------:R-:W-:Y:S01]  /*48c0*/  FFMA.FTZ R86, R86, R87, R90 ;  /* 0x0000005756567223 */ /* 0x000fe2000001005a */
[----:B------:R-:W-:Y:S02]  /*48d0*/  HADD2.F32 R87, -RZ, R166.H1_H1 ;  /* 0x300000a6ff577230 */ /* 0x000fe40000004100 */
[----:B------:R-:W-:Y:S02]  /*48e0*/  HADD2.F32 R90, -RZ, R38.H1_H1 ;  /* 0x30000026ff5a7230 */ /* 0x000fe40000004100 */
[----:B------:R-:W-:Y:S01]  /*48f0*/  HADD2.F32 R91, -RZ, R164.H1_H1 ;  /* 0x300000a4ff5b7230 */ /* 0x000fe20000004100 */
[----:B------:R-:W-:Y:S01]  /*4900*/  F2FP.F16.F32.PACK_AB R36, R86, R36 ;  /* 0x000000245624723e */ /* 0x000fe200000000ff */
[----:B------:R-:W-:Y:S02]  /*4910*/  HADD2.F32 R38, -RZ, R38.H0_H0 ;  /* 0x20000026ff267230 */ /* 0x000fe40000004100 */
[----:B------:R-:W-:-:S04]  /*4920*/  FMUL.FTZ R116, R90, R87 ;  /* 0x000000575a747220 */ /* 0x000fc80000410000 */
[C---:B------:R-:W-:Y:S01]  /*4930*/  FFMA.FTZ R116, R38.reuse, R91, -R116 ;  /* 0x0000005b26747223 */ /* 0x040fe20000010874 */
[----:B------:R-:W-:-:S04]  /*4940*/  FMUL.FTZ R38, R38, R87 ;  /* 0x0000005726267220 */ /* 0x000fc80000410000 */
[----:B------:R-:W-:-:S05]  /*4950*/  FFMA.FTZ R38, R90, R91, R38 ;  /* 0x0000005b5a267223 */ /* 0x000fca0000010026 */
[----:B------:R-:W-:-:S07]  /*4960*/  F2FP.F16.F32.PACK_AB R38, R38, R116 ;  /* 0x000000742626723e */ /* 0x000fce00000000ff */
.L_x_476:
[----:B------:R-:W-:Y:S05]  /*4970*/  BSYNC B3 ;  /* 0x0000000000037941 */ /* 0x000fea0003800000 */
.L_x_475:
[----:B------:R-:W-:Y:S02]  /*4980*/  ULDC.64 UR4, c[0x0][0x208] ;  /* 0x0000820000047ab9 */ /* 0x000fe40000000a00 */
[----:B--2---:R3:W-:Y:S03]  /*4990*/  STG.E.128 desc[UR4][R60.64+0x80], R36 ;  /* 0x000080243c007986 */ /* 0x0047e6000c101d04 */
.L_x_474:
[----:B------:R-:W-:Y:S05]  /*49a0*/  BSYNC B2 ;  /* 0x0000000000027941 */ /* 0x000fea0003800000 */
.L_x_473:
[----:B------:R-:W-:Y:S01]  /*49b0*/  ISETP.NE.AND P3, PT, R10, RZ, PT ;  /* 0x000000ff0a00720c */ /* 0x000fe20003f65270 */
[----:B------:R-:W-:-:S12]  /*49c0*/  BSSY B2, `(.L_x_477) ;  /* 0x0000034000027945 */ /* 0x000fd80003800000 */
[----:B------:R-:W-:Y:S05]  /*49d0*/  @!P3 BRA `(.L_x_478) ;  /* 0x0000000000c8b947 */ /* 0x000fea0003800000 */
[----:B0-23--:R0:W2:Y:S01]  /*49e0*/  LDS.128 R36, [R5+0x29400] ;  /* 0x0294000005247984 */ /* 0x00d0a20000000c00 */
[----:B------:R-:W-:Y:S01]  /*49f0*/  ISETP.GE.AND P3, PT, R214, R120, PT ;  /* 0x00000078d600720c */ /* 0x000fe20003f66270 */
[----:B------:R-:W-:-:S12]  /*4a00*/  BSSY B3, `(.L_x_479) ;  /* 0x000002d000037945 */ /* 0x000fd80003800000 */
[----:B0-----:R-:W-:Y:S05]  /*4a10*/  @P3 BRA `(.L_x_480) ;  /* 0x0000000000ac3947 */ /* 0x001fea0003800000 */
[--C-:B------:R-:W-:Y:S01]  /*4a20*/  SHF.R.U64 R84, R82, 0x10, R83.reuse ;  /* 0x0000001052547819 */ /* 0x100fe20000001253 */
[----:B--2---:R-:W-:Y:S01]  /*4a30*/  IMAD.MOV.U32 R87, RZ, RZ, R36 ;  /* 0x000000ffff577224 */ /* 0x004fe200078e0024 */
[----:B------:R-:W-:Y:S01]  /*4a40*/  SHF.R.U32.HI R82, RZ, 0x10, R83 ;  /* 0x00000010ff527819 */ /* 0x000fe20000011653 */
[----:B------:R-:W-:Y:S01]  /*4a50*/  IMAD.MOV.U32 R83, RZ, RZ, R37 ;  /* 0x000000ffff537224 */ /* 0x000fe200078e0025 */
[--C-:B------:R-:W-:Y:S01]  /*4a60*/  SHF.R.U64 R85, R88, 0x10, R89.reuse ;  /* 0x0000001058557819 */ /* 0x100fe20000001259 */
[----:B------:R-:W-:Y:S01]  /*4a70*/  HADD2.F32 R84, -RZ, R84.H0_H0 ;  /* 0x20000054ff547230 */ /* 0x000fe20000004100 */
[----:B------:R-:W-:Y:S01]  /*4a80*/  SHF.R.U32.HI R88, RZ, 0x10, R89 ;  /* 0x00000010ff587819 */ /* 0x000fe20000011659 */
[----:B------:R-:W-:Y:S02]  /*4a90*/  HADD2.F32 R36, -RZ, R87.H1_H1 ;  /* 0x30000057ff247230 */ /* 0x000fe40000004100 */
[----:B------:R-:W-:Y:S02]  /*4aa0*/  HADD2.F32 R37, -RZ, R85.H0_H0 ;  /* 0x20000055ff257230 */ /* 0x000fe40000004100 */
[----:B------:R-:W-:-:S02]  /*4ab0*/  HADD2.F32 R85, -RZ, R83.H1_H1 ;  /* 0x30000053ff557230 */ /* 0x000fc40000004100 */
[----:B------:R-:W-:Y:S02]  /*4ac0*/  HADD2.F32 R86, -RZ, R83.H0_H0 ;  /* 0x20000053ff567230 */ /* 0x000fe40000004100 */
[----:B------:R-:W-:Y:S02]  /*4ad0*/  HADD2.F32 R88, -RZ, R88.H0_H0 ;  /* 0x20000058ff587230 */ /* 0x000fe40000004100 */
[CC--:B------:R-:W-:Y:S01]  /*4ae0*/  FMUL.FTZ R83, R85.reuse, R37.reuse ;  /* 0x0000002555537220 */ /* 0x0c0fe20000410000 */
[----:B------:R-:W-:Y:S02]  /*4af0*/  HADD2.F32 R87, -RZ, R87.H0_H0 ;  /* 0x20000057ff577230 */ /* 0x000fe40000004100 */
[C---:B------:R-:W-:Y:S01]  /*4b00*/  FMUL.FTZ R37, R86.reuse, R37 ;  /* 0x0000002556257220 */ /* 0x040fe20000410000 */
[-C--:B------:R-:W-:Y:S01]  /*4b10*/  FFMA.FTZ R83, R86, R84.reuse, -R83 ;  /* 0x0000005456537223 */ /* 0x080fe20000010853 */
[----:B------:R-:W-:Y:S02]  /*4b20*/  HADD2.F32 R86, -RZ, R163.H1_H1 ;  /* 0x300000a3ff567230 */ /* 0x000fe40000004100 */
[----:B------:R-:W-:Y:S01]  /*4b30*/  FFMA.FTZ R37, R85, R84, R37 ;  /* 0x0000005455257223 */ /* 0x000fe20000010025 */
[----:B------:R-:W-:-:S02]  /*4b40*/  IMAD.MOV.U32 R84, RZ, RZ, R39 ;  /* 0x000000ffff547224 */ /* 0x000fc400078e0027 */
[----:B------:R-:W-:Y:S02]  /*4b50*/  HADD2.F32 R85, -RZ, R82.H0_H0 ;  /* 0x20000052ff557230 */ /* 0x000fe40000004100 */
[----:B------:R-:W-:Y:S01]  /*4b60*/  F2FP.F16.F32.PACK_AB R37, R37, R83 ;  /* 0x000000532525723e */ /* 0x000fe200000000ff */
[--C-:B------:R-:W-:Y:S02]  /*4b70*/  HADD2.F32 R39, -RZ, R84.reuse.H1_H1 ;  /* 0x30000054ff277230 */ /* 0x100fe40000004100 */
[----:B------:R-:W-:-:S03]  /*4b80*/  HADD2.F32 R84, -RZ, R84.H0_H0 ;  /* 0x20000054ff547230 */ /* 0x000fc60000004100 */
[----:B------:R-:W-:-:S04]  /*4b90*/  FMUL.FTZ R82, R39, R88 ;  /* 0x0000005827527220 */ /* 0x000fc80000410000 */
[C---:B------:R-:W-:Y:S01]  /*4ba0*/  FFMA.FTZ R82, R84.reuse, R85, -R82 ;  /* 0x0000005554527223 */ /* 0x040fe20000010852 */
[----:B------:R-:W-:-:S04]  /*4bb0*/  FMUL.FTZ R84, R84, R88 ;  /* 0x0000005854547220 */ /* 0x000fc80000410000 */
[----:B------:R-:W-:Y:S01]  /*4bc0*/  FFMA.FTZ R39, R39, R85, R84 ;  /* 0x0000005527277223 */ /* 0x000fe20000010054 */
[----:B------:R-:W-:Y:S02]  /*4bd0*/  HADD2.F32 R84, -RZ, R163.H0_H0 ;  /* 0x200000a3ff547230 */ /* 0x000fe40000004100 */
[CC--:B------:R-:W-:Y:S01]  /*4be0*/  FMUL.FTZ R85, R36.reuse, R86.reuse ;  /* 0x0000005624557220 */ /* 0x0c0fe20000410000 */
[----:B------:R-:W-:Y:S01]  /*4bf0*/  FMUL.FTZ R86, R87, R86 ;  /* 0x0000005657567220 */ /* 0x000fe20000410000 */
[----:B------:R-:W-:Y:S02]  /*4c00*/  F2FP.F16.F32.PACK_AB R39, R39, R82 ;  /* 0x000000522727723e */ /* 0x000fe400000000ff */
[-C--:B------:R-:W-:Y:S01]  /*4c10*/  FFMA.FTZ R85, R87, R84.reuse, -R85 ;  /* 0x0000005457557223 */ /* 0x080fe20000010855 */
[----:B------:R-:W-:Y:S01]  /*4c20*/  FFMA.FTZ R36, R36, R84, R86 ;  /* 0x0000005424247223 */ /* 0x000fe20000010056 */
[----:B------:R-:W-:Y:S02]  /*4c30*/  HADD2.F32 R84, -RZ, R162.H1_H1 ;  /* 0x300000a2ff547230 */ /* 0x000fe40000004100 */
[----:B------:R-:W-:-:S02]  /*4c40*/  HADD2.F32 R86, -RZ, R38.H1_H1 ;  /* 0x30000026ff567230 */ /* 0x000fc40000004100 */
[----:B------:R-:W-:Y:S01]  /*4c50*/  HADD2.F32 R87, -RZ, R162.H0_H0 ;  /* 0x200000a2ff577230 */ /* 0x000fe20000004100 */
[----:B------:R-:W-:Y:S01]  /*4c60*/  F2FP.F16.F32.PACK_AB R36, R36, R85 ;  /* 0x000000552424723e */ /* 0x000fe200000000ff */
[----:B------:R-:W-:Y:S02]  /*4c70*/  HADD2.F32 R38, -RZ, R38.H0_H0 ;  /* 0x20000026ff267230 */ /* 0x000fe40000004100 */
[----:B------:R-:W-:-:S04]  /*4c80*/  FMUL.FTZ R88, R86, R84 ;  /* 0x0000005456587220 */ /* 0x000fc80000410000 */
[C---:B------:R-:W-:Y:S01]  /*4c90*/  FFMA.FTZ R88, R38.reuse, R87, -R88 ;  /* 0x0000005726587223 */ /* 0x040fe20000010858 */
[----:B------:R-:W-:-:S04]  /*4ca0*/  FMUL.FTZ R38, R38, R84 ;  /* 0x0000005426267220 */ /* 0x000fc80000410000 */
[----:B------:R-:W-:-:S05]  /*4cb0*/  FFMA.FTZ R38, R86, R87, R38 ;  /* 0x0000005756267223 */ /* 0x000fca0000010026 */
[----:B------:R-:W-:-:S07]  /*4cc0*/  F2FP.F16.F32.PACK_AB R38, R38, R88 ;  /* 0x000000582626723e */ /* 0x000fce00000000ff */
.L_x_480:
[----:B------:R-:W-:Y:S05]  /*4cd0*/  BSYNC B3 ;  /* 0x0000000000037941 */ /* 0x000fea0003800000 */
.L_x_479:
[----:B------:R-:W-:Y:S02]  /*4ce0*/  ULDC.64 UR4, c[0x0][0x208] ;  /* 0x0000820000047ab9 */ /* 0x000fe40000000a00 */
[----:B--2---:R4:W-:Y:S03]  /*4cf0*/  STG.E.128 desc[UR4][R60.64+0x100], R36 ;  /* 0x000100243c007986 */ /* 0x0049e6000c101d04 */
.L_x_478:
[----:B------:R-:W-:Y:S05]  /*4d00*/  BSYNC B2 ;  /* 0x0000000000027941 */ /* 0x000fea0003800000 */
.L_x_477:
[----:B------:R-:W-:-:S13]  /*4d10*/  ISETP.NE.AND P3, PT, R9, RZ, PT ;  /* 0x000000ff0900720c */ /* 0x000fda0003f65270 */
[----:B------:R-:W-:Y:S05]  /*4d20*/  @!P3 BRA `(.L_x_468) ;  /* 0x0000000000c8b947 */ /* 0x000fea0003800000 */
[----:B0-234-:R0:W2:Y:S01]  /*4d30*/  LDS.128 R36, [R5+0x2bc00] ;  /* 0x02bc000005247984 */ /* 0x01d0a20000000c00 */
[----:B------:R-:W-:Y:S01]  /*4d40*/  ISETP.GE.AND P3, PT, R216, R120, PT ;  /* 0x00000078d800720c */ /* 0x000fe20003f66270 */
[----:B------:R-:W-:-:S12]  /*4d50*/  BSSY B2, `(.L_x_481) ;  /* 0x000002d000027945 */ /* 0x000fd80003800000 */
[----:B0-----:R-:W-:Y:S05]  /*4d60*/  @P3 BRA `(.L_x_482) ;  /* 0x0000000000ac3947 */ /* 0x001fea0003800000 */
[--C-:B------:R-:W-:Y:S02]  /*4d70*/  SHF.R.U64 R82, R78, 0x10, R79.reuse ;  /* 0x000000104e527819 */ /* 0x100fe4000000124f */
[----:B------:R-:W-:Y:S02]  /*4d80*/  SHF.R.U32.HI R78, RZ, 0x10, R79 ;  /* 0x00000010ff4e7819 */ /* 0x000fe4000001164f */
[--C-:B------:R-:W-:Y:S01]  /*4d90*/  SHF.R.U64 R83, R80, 0x10, R81.reuse ;  /* 0x0000001050537819 */ /* 0x100fe20000001251 */
[----:B------:R-:W-:Y:S01]  /*4da0*/  HADD2.F32 R82, -RZ, R82.H0_H0 ;  /* 0x20000052ff527230 */ /* 0x000fe20000004100 */
[----:B--2---:R-:W-:Y:S02]  /*4db0*/  MOV R79, R37 ;  /* 0x00000025004f7202 */ /* 0x004fe40000000f00 */
[----:B------:R-:W-:Y:S01]  /*4dc0*/  SHF.R.U32.HI R80, RZ, 0x10, R81 ;  /* 0x00000010ff507819 */ /* 0x000fe20000011651 */
[----:B------:R-:W-:Y:S02]  /*4dd0*/  HADD2.F32 R37, -RZ, R83.H0_H0 ;  /* 0x20000053ff257230 */ /* 0x000fe40000004100 */
[----:B------:R-:W-:-:S02]  /*4de0*/  HADD2.F32 R81, -RZ, R79.H1_H1 ;  /* 0x3000004fff517230 */ /* 0x000fc40000004100 */
[----:B------:R-:W-:Y:S02]  /*4df0*/  HADD2.F32 R83, -RZ, R79.H0_H0 ;  /* 0x2000004fff537230 */ /* 0x000fe40000004100 */
[----:B------:R-:W-:Y:S02]  /*4e00*/  HADD2.F32 R80, -RZ, R80.H0_H0 ;  /* 0x20000050ff507230 */ /* 0x000fe40000004100 */
[-C--:B------:R-:W-:Y:S01]  /*4e10*/  FMUL.FTZ R79, R81, R37.reuse ;  /* 0x00000025514f7220 */ /* 0x080fe20000410000 */
[----:B------:R-:W-:-:S03]  /*4e20*/  FMUL.FTZ R37, R83, R37 ;  /* 0x0000002553257220 */ /* 0x000fc60000410000 */
[-C--:B------:R-:W-:Y:S01]  /*4e30*/  FFMA.FTZ R79, R83, R82.reuse, -R79 ;  /* 0x00000052534f7223 */ /* 0x080fe2000001084f */
[----:B------:R-:W-:Y:S02]  /*4e40*/  IMAD.MOV.U32 R83, RZ, RZ, R36 ;  /* 0x000000ffff537224 */ /* 0x000fe400078e0024 */
[----:B------:R-:W-:Y:S01]  /*4e50*/  FFMA.FTZ R37, R81, R82, R37 ;  /* 0x0000005251257223 */ /* 0x000fe20000010025 */
[----:B------:R-:W-:Y:S02]  /*4e60*/  IMAD.MOV.U32 R81, RZ, RZ, R39 ;  /* 0x000000ffff517224 */ /* 0x000fe400078e0027 */
[----:B------:R-:W-:Y:S02]  /*4e70*/  HADD2.F32 R82, -RZ, R78.H0_H0 ;  /* 0x2000004eff527230 */ /* 0x000fe40000004100 */
[----:B------:R-:W-:Y:S01]  /*4e80*/  HADD2.F32 R36, -RZ, R83.H1_H1 ;  /* 0x30000053ff247230 */ /* 0x000fe20000004100 */
[----:B------:R-:W-:Y:S01]  /*4e90*/  F2FP.F16.F32.PACK_AB R37, R37, R79 ;  /* 0x0000004f2525723e */ /* 0x000fe200000000ff */
[----:B------:R-:W-:-:S02]  /*4ea0*/  HADD2.F32 R39, -RZ, R81.H1_H1 ;  /* 0x30000051ff277230 */ /* 0x000fc40000004100 */
[----:B------:R-:W-:Y:S02]  /*4eb0*/  HADD2.F32 R81, -RZ, R81.H0_H0 ;  /* 0x20000051ff517230 */ /* 0x000fe40000004100 */
[----:B------:R-:W-:Y:S02]  /*4ec0*/  HADD2.F32 R83, -RZ, R83.H0_H0 ;  /* 0x20000053ff537230 */ /* 0x000fe40000004100 */
[-C--:B------:R-:W-:Y:S01]  /*4ed0*/  FMUL.FTZ R78, R39, R80.reuse ;  /* 0x00000050274e7220 */ /* 0x080fe20000410000 */
[----:B------:R-:W-:-:S03]  /*4ee0*/  FMUL.FTZ R80, R81, R80 ;  /* 0x0000005051507220 */ /* 0x000fc60000410000 */
[-C--:B------:R-:W-:Y:S01]  /*4ef0*/  FFMA.FTZ R78, R81, R82.reuse, -R78 ;  /* 0x00000052514e7223 */ /* 0x080fe2000001084e */
[----:B------:R-:W-:Y:S01]  /*4f00*/  FFMA.FTZ R39, R39, R82, R80 ;  /* 0x0000005227277223 */ /* 0x000fe20000010050 */
[--C-:B------:R-:W-:Y:S02]  /*4f10*/  HADD2.F32 R82, -RZ, R161.reuse.H1_H1 ;  /* 0x300000a1ff527230 */ /* 0x100fe40000004100 */
[----:B------:R-:W-:Y:S02]  /*4f20*/  HADD2.F32 R80, -RZ, R161.H0_H0 ;  /* 0x200000a1ff507230 */ /* 0x000fe40000004100 */
[----:B------:R-:W-:Y:S01]  /*4f30*/  F2FP.F16.F32.PACK_AB R39, R39, R78 ;  /* 0x0000004e2727723e */ /* 0x000fe200000000ff */
[-C--:B------:R-:W-:Y:S01]  /*4f40*/  FMUL.FTZ R81, R36, R82.reuse ;  /* 0x0000005224517220 */ /* 0x080fe20000410000 */
[----:B------:R-:W-:-:S03]  /*4f50*/  FMUL.FTZ R82, R83, R82 ;  /* 0x0000005253527220 */ /* 0x000fc60000410000 */
[-C--:B------:R-:W-:Y:S01]  /*4f60*/  FFMA.FTZ R81, R83, R80.reuse, -R81 ;  /* 0x0000005053517223 */ /* 0x080fe20000010851 */
[----:B------:R-:W-:Y:S01]  /*4f70*/  FFMA.FTZ R36, R36, R80, R82 ;  /* 0x0000005024247223 */ /* 0x000fe20000010052 */
[----:B------:R-:W-:Y:S02]  /*4f80*/  HADD2.F32 R80, -RZ, R160.H1_H1 ;  /* 0x300000a0ff507230 */ /* 0x000fe40000004100 */
[----:B------:R-:W-:Y:S02]  /*4f90*/  HADD2.F32 R82, -RZ, R38.H1_H1 ;  /* 0x30000026ff527230 */ /* 0x000fe40000004100 */
        /* <DEDUP_REMOVED lines=8> */
.L_x_482:
[----:B------:R-:W-:Y:S05]  /*5020*/  BSYNC B2 ;  /* 0x0000000000027941 */ /* 0x000fea0003800000 */
.L_x_481:
[----:B------:R-:W-:Y:S02]  /*5030*/  ULDC.64 UR4, c[0x0][0x208] ;  /* 0x0000820000047ab9 */ /* 0x000fe40000000a00 */
[----:B--2---:R0:W-:Y:S03]  /*5040*/  STG.E.128 desc[UR4][R60.64+0x180], R36 ;  /* 0x000180243c007986 */ /* 0x0041e6000c101d04 */
.L_x_468:
[----:B------:R-:W-:Y:S05]  /*5050*/  BSYNC B1 ;  /* 0x0000000000017941 */ /* 0x000fea0003800000 */
.L_x_467:
[----:B------:R-:W-:Y:S04]  /*5060*/  BSSY B1, `(.L_x_483) ;  /* 0x00000dc000017945 */ /* 0x000fe80003800000 */
[----:B------:R-:W-:Y:S05]  /*5070*/  @P4 BRA `(.L_x_484) ;  /* 0x0000000c00684947 */ /* 0x000fea0003800000 */
[----:B------:R-:W-:Y:S01]  /*5080*/  ISETP.NE.AND P3, PT, R27, RZ, PT ;  /* 0x000000ff1b00720c */ /* 0x000fe20003f65270 */
[----:B------:R-:W-:-:S12]  /*5090*/  BSSY B2, `(.L_x_485) ;  /* 0x0000035000027945 */ /* 0x000fd80003800000 */
[----:B------:R-:W-:Y:S05]  /*50a0*/  @!P3 BRA `(.L_x_486) ;  /* 0x0000000000ccb947 */ /* 0x000fea0003800000 */
[----:B0-234-:R0:W2:Y:S01]  /*50b0*/  LDS.128 R36, [R5+0x25400] ;  /* 0x0254000005247984 */ /* 0x01d0a20000000c00 */
[----:B------:R-:W-:Y:S01]  /*50c0*/  ISETP.GE.AND P3, PT, R22, R120, PT ;  /* 0x000000781600720c */ /* 0x000fe20003f66270 */
[----:B------:R-:W-:-:S12]  /*50d0*/  BSSY B3, `(.L_x_487) ;  /* 0x000002e000037945 */ /* 0x000fd80003800000 */
[----:B0-----:R-:W-:Y:S05]  /*50e0*/  @P3 BRA `(.L_x_488) ;  /* 0x0000000000b03947 */ /* 0x001fea0003800000 */
[--C-:B------:R-:W-:Y:S02]  /*50f0*/  SHF.R.U64 R60, R74, 0x10, R75.reuse ;  /* 0x000000104a3c7819 */ /* 0x100fe4000000124b */
[----:B------:R-:W-:Y:S01]  /*5100*/  SHF.R.U32.HI R74, RZ, 0x10, R75 ;  /* 0x00000010ff4a7819 */ /* 0x000fe2000001164b */
[----:B--2---:R-:W-:Y:S01]  /*5110*/  IMAD.MOV.U32 R75, RZ, RZ, R37 ;  /* 0x000000ffff4b7224 */ /* 0x004fe200078e0025 */
[--C-:B------:R-:W-:Y:S01]  /*5120*/  SHF.R.U64 R61, R76, 0x10, R77.reuse ;  /* 0x000000104c3d7819 */ /* 0x100fe2000000124d */
[----:B------:R-:W-:Y:S01]  /*5130*/  HADD2.F32 R60, -RZ, R60.H0_H0 ;  /* 0x2000003cff3c7230 */ /* 0x000fe20000004100 */
[----:B------:R-:W-:Y:S01]  /*5140*/  SHF.R.U32.HI R76, RZ, 0x10, R77 ;  /* 0x00000010ff4c7819 */ /* 0x000fe2000001164d */
[----:B------:R-:W-:Y:S02]  /*5150*/  HADD2.F32 R74, -RZ, R74.H0_H0 ;  /* 0x2000004aff4a7230 */ /* 0x000fe40000004100 */
[----:B------:R-:W-:Y:S02]  /*5160*/  HADD2.F32 R37, -RZ, R61.H0_H0 ;  /* 0x2000003dff257230 */ /* 0x000fe40000004100 */
[----:B------:R-:W-:-:S02]  /*5170*/  HADD2.F32 R61, -RZ, R75.H1_H1 ;  /* 0x3000004bff3d7230 */ /* 0x000fc40000004100 */
[----:B------:R-:W-:Y:S02]  /*5180*/  HADD2.F32 R75, -RZ, R75.H0_H0 ;  /* 0x2000004bff4b7230 */ /* 0x000fe40000004100 */
[----:B------:R-:W-:Y:S02]  /*5190*/  HADD2.F32 R76, -RZ, R76.H0_H0 ;  /* 0x2000004cff4c7230 */ /* 0x000fe40000004100 */
[-C--:B------:R-:W-:Y:S01]  /*51a0*/  FMUL.FTZ R77, R61, R37.reuse ;  /* 0x000000253d4d7220 */ /* 0x080fe20000410000 */
[----:B------:R-:W-:-:S03]  /*51b0*/  FMUL.FTZ R37, R75, R37 ;  /* 0x000000254b257220 */ /* 0x000fc60000410000 */
[-C--:B------:R-:W-:Y:S01]  /*51c0*/  FFMA.FTZ R77, R75, R60.reuse, -R77 ;  /* 0x0000003c4b4d7223 */ /* 0x080fe2000001084d */
[--C-:B------:R-:W-:Y:S02]  /*51d0*/  HADD2.F32 R75, -RZ, R158.reuse.H1_H1 ;  /* 0x3000009eff4b7230 */ /* 0x100fe40000004100 */
[----:B------:R-:W-:Y:S01]  /*51e0*/  FFMA.FTZ R60, R61, R60, R37 ;  /* 0x0000003c3d3c7223 */ /* 0x000fe20000010025 */
[----:B------:R-:W-:Y:S01]  /*51f0*/  MOV R37, R39 ;  /* 0x0000002700257202 */ /* 0x000fe20000000f00 */
[----:B------:R-:W-:-:S03]  /*5200*/  HADD2.F32 R158, -RZ, R158.H0_H0 ;  /* 0x2000009eff9e7230 */ /* 0x000fc60000004100 */
[----:B------:R-:W-:Y:S01]  /*5210*/  F2FP.F16.F32.PACK_AB R60, R60, R77 ;  /* 0x0000004d3c3c723e */ /* 0x000fe200000000ff */
[--C-:B------:R-:W-:Y:S02]  /*5220*/  HADD2.F32 R39, -RZ, R37.reuse.H1_H1 ;  /* 0x30000025ff277230 */ /* 0x100fe40000004100 */
[----:B------:R-:W-:-:S03]  /*5230*/  HADD2.F32 R37, -RZ, R37.H0_H0 ;  /* 0x20000025ff257230 */ /* 0x000fc60000004100 */
[----:B------:R-:W-:-:S04]  /*5240*/  FMUL.FTZ R61, R39, R76 ;  /* 0x0000004c273d7220 */ /* 0x000fc80000410000 */
[C---:B------:R-:W-:Y:S01]  /*5250*/  FFMA.FTZ R61, R37.reuse, R74, -R61 ;  /* 0x0000004a253d7223 */ /* 0x040fe2000001083d */
[----:B------:R-:W-:-:S04]  /*5260*/  FMUL.FTZ R37, R37, R76 ;  /* 0x0000004c25257220 */ /* 0x000fc80000410000 */
[----:B------:R-:W-:Y:S01]  /*5270*/  FFMA.FTZ R37, R39, R74, R37 ;  /* 0x0000004a27257223 */ /* 0x000fe20000010025 */
[--C-:B------:R-:W-:Y:S02]  /*5280*/  HADD2.F32 R39, -RZ, R157.reuse.H1_H1 ;  /* 0x3000009dff277230 */ /* 0x100fe40000004100 */
[--C-:B------:R-:W-:Y:S02]  /*5290*/  HADD2.F32 R74, -RZ, R36.reuse.H1_H1 ;  /* 0x30000024ff4a7230 */ /* 0x100fe40000004100 */
[----:B------:R-:W-:Y:S01]  /*52a0*/  HADD2.F32 R36, -RZ, R36.H0_H0 ;  /* 0x20000024ff247230 */ /* 0x000fe20000004100 */
[----:B------:R-:W-:Y:S01]  /*52b0*/  F2FP.F16.F32.PACK_AB R61, R37, R61 ;  /* 0x0000003d253d723e */ /* 0x000fe200000000ff */
[----:B------:R-:W-:Y:S02]  /*52c0*/  HADD2.F32 R157, -RZ, R157.H0_H0 ;  /* 0x2000009dff9d7230 */ /* 0x000fe40000004100 */
[----:B------:R-:W-:Y:S01]  /*52d0*/  FMUL.FTZ R76, R74, R39 ;  /* 0x000000274a4c7220 */ /* 0x000fe20000410000 */
[----:B------:R-:W-:-:S03]  /*52e0*/  IMAD.MOV.U32 R37, RZ, RZ, R60 ;  /* 0x000000ffff257224 */ /* 0x000fc600078e003c */
[C---:B------:R-:W-:Y:S01]  /*52f0*/  FFMA.FTZ R76, R36.reuse, R75, -R76 ;  /* 0x0000004b244c7223 */ /* 0x040fe2000001084c */
[----:B------:R-:W-:Y:S01]  /*5300*/  FMUL.FTZ R36, R36, R39 ;  /* 0x0000002724247220 */ /* 0x000fe20000410000 */
[--C-:B------:R-:W-:Y:S02]  /*5310*/  HADD2.F32 R39, -RZ, R38.reuse.H1_H1 ;  /* 0x30000026ff277230 */ /* 0x100fe40000004100 */
[----:B------:R-:W-:Y:S02]  /*5320*/  HADD2.F32 R38, -RZ, R38.H0_H0 ;  /* 0x20000026ff267230 */ /* 0x000fe40000004100 */
[----:B------:R-:W-:Y:S01]  /*5330*/  FFMA.FTZ R36, R74, R75, R36 ;  /* 0x0000004b4a247223 */ /* 0x000fe20000010024 */
[----:B------:R-:W-:-:S04]  /*5340*/  FMUL.FTZ R74, R39, R157 ;  /* 0x0000009d274a7220 */ /* 0x000fc80000410000 */
[----:B------:R-:W-:Y:S01]  /*5350*/  F2FP.F16.F32.PACK_AB R36, R36, R76 ;  /* 0x0000004c2424723e */ /* 0x000fe200000000ff */
[C---:B------:R-:W-:Y:S01]  /*5360*/  FFMA.FTZ R74, R38.reuse, R158, -R74 ;  /* 0x0000009e264a7223 */ /* 0x040fe2000001084a */
[----:B------:R-:W-:-:S04]  /*5370*/  FMUL.FTZ R38, R38, R157 ;  /* 0x0000009d26267220 */ /* 0x000fc80000410000 */
[----:B------:R-:W-:Y:S01]  /*5380*/  FFMA.FTZ R38, R39, R158, R38 ;  /* 0x0000009e27267223 */ /* 0x000fe20000010026 */
[----:B------:R-:W-:-:S04]  /*5390*/  IMAD.MOV.U32 R39, RZ, RZ, R61 ;  /* 0x000000ffff277224 */ /* 0x000fc800078e003d */
[----:B------:R-:W-:-:S07]  /*53a0*/  F2FP.F16.F32.PACK_AB R38, R38, R74 ;  /* 0x0000004a2626723e */ /* 0x000fce00000000ff */
.L_x_488:
[----:B------:R-:W-:Y:S05]  /*53b0*/  BSYNC B3 ;  /* 0x0000000000037941 */ /* 0x000fea0003800000 */
.L_x_487:
[----:B------:R-:W-:Y:S02]  /*53c0*/  ULDC.64 UR4, c[0x0][0x208] ;  /* 0x0000820000047ab9 */ /* 0x000fe40000000a00 */
[----:B--2---:R0:W-:Y:S03]  /*53d0*/  STG.E.128 desc[UR4][R46.64], R36 ;  /* 0x000000242e007986 */ /* 0x0041e6000c101d04 */
.L_x_486:
[----:B------:R-:W-:Y:S05]  /*53e0*/  BSYNC B2 ;  /* 0x0000000000027941 */ /* 0x000fea0003800000 */
.L_x_485:
        /* <DEDUP_REMOVED lines=21> */
[----:B------:R-:W-:Y:S02]  /*5540*/  HADD2.F32 R71, -RZ, R153.H1_H1 ;  /* 0x30000099ff477230 */ /* 0x000fe40000004100 */
[----:B------:R-:W-:Y:S01]  /*5550*/  FFMA.FTZ R60, R61, R60, R37 ;  /* 0x0000003c3d3c7223 */ /* 0x000fe20000010025 */
[----:B------:R-:W-:-:S04]  /*5560*/  MOV R37, R39 ;  /* 0x0000002700257202 */ /* 0x000fc80000000f00 */
[----:B------:R-:W-:Y:S01]  /*5570*/  F2FP.F16.F32.PACK_AB R60, R60, R73 ;  /* 0x000000493c3c723e */ /* 0x000fe200000000ff */
[--C-:B------:R-:W-:Y:S02]  /*5580*/  HADD2.F32 R39, -RZ, R37.reuse.H1_H1 ;  /* 0x30000025ff277230 */ /* 0x100fe40000004100 */
[----:B------:R-:W-:-:S03]  /*5590*/  HADD2.F32 R37, -RZ, R37.H0_H0 ;  /* 0x20000025ff257230 */ /* 0x000fc60000004100 */
[----:B------:R-:W-:-:S04]  /*55a0*/  FMUL.FTZ R61, R39, R72 ;  /* 0x00000048273d7220 */ /* 0x000fc80000410000 */
[C---:B------:R-:W-:Y:S01]  /*55b0*/  FFMA.FTZ R61, R37.reuse, R70, -R61 ;  /* 0x00000046253d7223 */ /* 0x040fe2000001083d */
[----:B------:R-:W-:-:S04]  /*55c0*/  FMUL.FTZ R37, R37, R72 ;  /* 0x0000004825257220 */ /* 0x000fc80000410000 */
[----:B------:R-:W-:Y:S01]  /*55d0*/  FFMA.FTZ R37, R39, R70, R37 ;  /* 0x0000004627257223 */ /* 0x000fe20000010025 */
[----:B------:R-:W-:Y:S02]  /*55e0*/  HADD2.F32 R39, -RZ, R154.H1_H1 ;  /* 0x3000009aff277230 */ /* 0x000fe40000004100 */
        /* <DEDUP_REMOVED lines=8> */
[----:B------:R-:W-:-:S03]  /*5670*/  HADD2.F32 R39, -RZ, R155.H0_H0 ;  /* 0x2000009bff277230 */ /* 0x000fc60000004100 */
[----:B------:R-:W-:Y:S01]  /*5680*/  FFMA.FTZ R36, R70, R71, R36 ;  /* 0x0000004746247223 */ /* 0x000fe20000010024 */
[--C-:B------:R-:W-:Y:S02]  /*5690*/  HADD2.F32 R70, -RZ, R38.reuse.H1_H1 ;  /* 0x30000026ff467230 */ /* 0x100fe40000004100 */
[----:B------:R-:W-:Y:S02]  /*56a0*/  HADD2.F32 R38, -RZ, R38.H0_H0 ;  /* 0x20000026ff267230 */ /* 0x000fe40000004100 */
[----:B------:R-:W-:Y:S01]  /*56b0*/  F2FP.F16.F32.PACK_AB R36, R36, R72 ;  /* 0x000000482424723e */ /* 0x000fe200000000ff */
[----:B------:R-:W-:-:S04]  /*56c0*/  FMUL.FTZ R71, R70, R39 ;  /* 0x0000002746477220 */ /* 0x000fc80000410000 */
[C---:B------:R-:W-:Y:S01]  /*56d0*/  FFMA.FTZ R71, R38.reuse, R154, -R71 ;  /* 0x0000009a26477223 */ /* 0x040fe20000010847 */
[----:B------:R-:W-:Y:S01]  /*56e0*/  FMUL.FTZ R38, R38, R39 ;  /* 0x0000002726267220 */ /* 0x000fe20000410000 */
[----:B------:R-:W-:-:S03]  /*56f0*/  IMAD.MOV.U32 R39, RZ, RZ, R61 ;  /* 0x000000ffff277224 */ /* 0x000fc600078e003d */
[----:B------:R-:W-:-:S05]  /*5700*/  FFMA.FTZ R38, R70, R154, R38 ;  /* 0x0000009a46267223 */ /* 0x000fca0000010026 */
[----:B------:R-:W-:-:S07]  /*5710*/  F2FP.F16.F32.PACK_AB R38, R38, R71 ;  /* 0x000000472626723e */ /* 0x000fce00000000ff */
.L_x_492:
[----:B------:R-:W-:Y:S05]  /*5720*/  BSYNC B3 ;  /* 0x0000000000037941 */ /* 0x000fea0003800000 */
.L_x_491:
[----:B------:R-:W-:Y:S02]  /*5730*/  ULDC.64 UR4, c[0x0][0x208] ;  /* 0x0000820000047ab9 */ /* 0x000fe40000000a00 */
[----:B--2---:R0:W-:Y:S03]  /*5740*/  STG.E.128 desc[UR4][R46.64+0x80], R36 ;  /* 0x000080242e007986 */ /* 0x0041e6000c101d04 */
.L_x_490:
[----:B------:R-:W-:Y:S05]  /*5750*/  BSYNC B2 ;  /* 0x0000000000027941 */ /* 0x000fea0003800000 */
.L_x_489:
        /* <DEDUP_REMOVED lines=21> */
[--C-:B------:R-:W-:Y:S02]  /*58b0*/  HADD2.F32 R67, -RZ, R151.reuse.H0_H0 ;  /* 0x20000097ff437230 */ /* 0x100fe40000004100 */
[----:B------:R-:W-:Y:S01]  /*58c0*/  FFMA.FTZ R60, R61, R60, R37 ;  /* 0x0000003c3d3c7223 */ /* 0x000fe20000010025 */
[----:B------:R-:W-:Y:S01]  /*58d0*/  MOV R37, R39 ;  /* 0x0000002700257202 */ /* 0x000fe20000000f00 */
[----:B------:R-:W-:-:S03]  /*58e0*/  HADD2.F32 R151, -RZ, R151.H1_H1 ;  /* 0x30000097ff977230 */ /* 0x000fc60000004100 */
        /* <DEDUP_REMOVED lines=8> */
[--C-:B------:R-:W-:Y:S02]  /*5970*/  HADD2.F32 R66, -RZ, R36.reuse.H1_H1 ;  /* 0x30000024ff427230 */ /* 0x100fe40000004100 */
[----:B------:R-:W-:Y:S01]  /*5980*/  HADD2.F32 R36, -RZ, R36.H0_H0 ;  /* 0x20000024ff247230 */ /* 0x000fe20000004100 */
[----:B------:R-:W-:Y:S01]  /*5990*/  F2FP.F16.F32.PACK_AB R61, R37, R61 ;  /* 0x0000003d253d723e */ /* 0x000fe200000000ff */
[----:B------:R-:W-:Y:S02]  /*59a0*/  HADD2.F32 R152, -RZ, R152.H1_H1 ;  /* 0x30000098ff987230 */ /* 0x000fe40000004100 */
        /* <DEDUP_REMOVED lines=14> */
.L_x_496:
[----:B------:R-:W-:Y:S05]  /*5a90*/  BSYNC B3 ;  /* 0x0000000000037941 */ /* 0x000fea0003800000 */
.L_x_495:
[----:B------:R-:W-:Y:S02]  /*5aa0*/  ULDC.64 UR4, c[0x0][0x208] ;  /* 0x0000820000047ab9 */ /* 0x000fe40000000a00 */
[----:B--2---:R0:W-:Y:S03]  /*5ab0*/  STG.E.128 desc[UR4][R46.64+0x100], R36 ;  /* 0x000100242e007986 */ /* 0x0041e6000c101d04 */
.L_x_494:
[----:B------:R-:W-:Y:S05]  /*5ac0*/  BSYNC B2 ;  /* 0x0000000000027941 */ /* 0x000fea0003800000 */
.L_x_493:
[----:B------:R-:W-:-:S13]  /*5ad0*/  ISETP.NE.AND P3, PT, R9, RZ, PT ;  /* 0x000000ff0900720c */ /* 0x000fda0003f65270 */
        /* <DEDUP_REMOVED lines=30> */
[--C-:B------:R-:W-:Y:S02]  /*5cc0*/  HADD2.F32 R39, -RZ, R149.reuse.H0_H0 ;  /* 0x20000095ff277230 */ /* 0x100fe40000004100 */
        /* <DEDUP_REMOVED lines=18> */
.L_x_498:
[----:B------:R-:W-:Y:S05]  /*5df0*/  BSYNC B2 ;  /* 0x0000000000027941 */ /* 0x000fea0003800000 */
.L_x_497:
[----:B------:R-:W-:Y:S02]  /*5e00*/  ULDC.64 UR4, c[0x0][0x208] ;  /* 0x0000820000047ab9 */ /* 0x000fe40000000a00 */
[----:B--2---:R0:W-:Y:S03]  /*5e10*/  STG.E.128 desc[UR4][R46.64+0x180], R36 ;  /* 0x000180242e007986 */ /* 0x0041e6000c101d04 */
.L_x_484:
[----:B------:R-:W-:Y:S05]  /*5e20*/  BSYNC B1 ;  /* 0x0000000000017941 */ /* 0x000fea0003800000 */
.L_x_483:
        /* <DEDUP_REMOVED lines=8> */
[----:B------:R-:W-:Y:S01]  /*5eb0*/  SHF.R.U64 R58, R58, 0x10, R59 ;  /* 0x000000103a3a7819 */ /* 0x000fe2000000123b */
[----:B--2---:R-:W-:Y:S01]  /*5ec0*/  IMAD.MOV.U32 R47, RZ, RZ, R37 ;  /* 0x000000ffff2f7224 */ /* 0x004fe200078e0025 */
[--C-:B------:R-:W-:Y:S01]  /*5ed0*/  SHF.R.U64 R46, R56, 0x10, R57.reuse ;  /* 0x00000010382e7819 */ /* 0x100fe20000001239 */
[----:B------:R-:W-:Y:S01]  /*5ee0*/  HADD2.F32 R153, -RZ, R153.H0_H0 ;  /* 0x20000099ff997230 */ /* 0x000fe20000004100 */
[----:B------:R-:W-:Y:S01]  /*5ef0*/  SHF.R.U32.HI R57, RZ, 0x10, R57 ;  /* 0x00000010ff397819 */ /* 0x000fe20000011639 */
[----:B------:R-:W-:Y:S02]  /*5f00*/  HADD2.F32 R58, -RZ, R58.H0_H0 ;  /* 0x2000003aff3a7230 */ /* 0x000fe40000004100 */
[--C-:B------:R-:W-:Y:S02]  /*5f10*/  HADD2.F32 R37, -RZ, R47.reuse.H1_H1 ;  /* 0x3000002fff257230 */ /* 0x100fe40000004100 */
[----:B------:R-:W-:Y:S02]  /*5f20*/  HADD2.F32 R47, -RZ, R47.H0_H0 ;  /* 0x2000002fff2f7230 */ /* 0x000fe40000004100 */
[----:B------:R-:W-:-:S02]  /*5f30*/  HADD2.F32 R46, -RZ, R46.H0_H0 ;  /* 0x2000002eff2e7230 */ /* 0x000fc40000004100 */
[-C--:B------:R-:W-:Y:S01]  /*5f40*/  FMUL.FTZ R56, R37, R58.reuse ;  /* 0x0000003a25387220 */ /* 0x080fe20000410000 */
[----:B------:R-:W-:Y:S02]  /*5f50*/  HADD2.F32 R57, -RZ, R57.H0_H0 ;  /* 0x20000039ff397230 */ /* 0x000fe40000004100 */
[C---:B------:R-:W-:Y:S01]  /*5f60*/  FMUL.FTZ R58, R47.reuse, R58 ;  /* 0x0000003a2f3a7220 */ /* 0x040fe20000410000 */
[----:B------:R-:W-:Y:S02]  /*5f70*/  HADD2.F32 R155, -RZ, R155.H1_H1 ;  /* 0x3000009bff9b7230 */ /* 0x000fe40000004100 */
[-C--:B------:R-:W-:Y:S01]  /*5f80*/  FFMA.FTZ R56, R47, R46.reuse, -R56 ;  /* 0x0000002e2f387223 */ /* 0x080fe20000010838 */
[----:B------:R-:W-:Y:S01]  /*5f90*/  FFMA.FTZ R58, R37, R46, R58 ;  /* 0x0000002e253a7223 */ /* 0x000fe2000001003a */
[----:B------:R-:W-:Y:S01]  /*5fa0*/  SHF.R.U32.HI R46, RZ, 0x10, R59 ;  /* 0x00000010ff2e7819 */ /* 0x000fe2000001163b */
[--C-:B------:R-:W-:Y:S02]  /*5fb0*/  HADD2.F32 R37, -RZ, R39.reuse.H1_H1 ;  /* 0x30000027ff257230 */ /* 0x100fe40000004100 */
[----:B------:R-:W-:Y:S01]  /*5fc0*/  HADD2.F32 R39, -RZ, R39.H0_H0 ;  /* 0x20000027ff277230 */ /* 0x000fe20000004100 */
[----:B------:R-:W-:Y:S01]  /*5fd0*/  F2FP.F16.F32.PACK_AB R56, R58, R56 ;  /* 0x000000383a38723e */ /* 0x000fe200000000ff */
[----:B------:R-:W-:-:S05]  /*5fe0*/  HADD2.F32 R46, -RZ, R46.H0_H0 ;  /* 0x2000002eff2e7230 */ /* 0x000fca0000004100 */
[-C--:B------:R-:W-:Y:S01]  /*5ff0*/  FMUL.FTZ R47, R37, R46.reuse ;  /* 0x0000002e252f7220 */ /* 0x080fe20000410000 */
[----:B------:R-:W-:-:S03]  /*6000*/  FMUL.FTZ R46, R39, R46 ;  /* 0x0000002e272e7220 */ /* 0x000fc60000410000 */
[-C--:B------:R-:W-:Y:S01]  /*6010*/  FFMA.FTZ R47, R39, R57.reuse, -R47 ;  /* 0x00000039272f7223 */ /* 0x080fe2000001082f */
[----:B------:R-:W-:Y:S01]  /*6020*/  FFMA.FTZ R46, R37, R57, R46 ;  /* 0x00000039252e7223 */ /* 0x000fe2000001002e */
[--C-:B------:R-:W-:Y:S02]  /*6030*/  HADD2.F32 R37, -RZ, R36.reuse.H0_H0 ;  /* 0x20000024ff257230 */ /* 0x100fe40000004100 */
[----:B------:R-:W-:Y:S02]  /*6040*/  HADD2.F32 R36, -RZ, R36.H1_H1 ;  /* 0x30000024ff247230 */ /* 0x000fe40000004100 */
[--C-:B------:R-:W-:Y:S01]  /*6050*/  HADD2.F32 R39, -RZ, R159.reuse.H0_H0 ;  /* 0x2000009fff277230 */ /* 0x100fe20000004100 */
[----:B------:R-:W-:Y:S01]  /*6060*/  F2FP.F16.F32.PACK_AB R46, R46, R47 ;  /* 0x0000002f2e2e723e */ /* 0x000fe200000000ff */
[----:B------:R-:W-:-:S03]  /*6070*/  HADD2.F32 R159, -RZ, R159.H1_H1 ;  /* 0x3000009fff9f7230 */ /* 0x000fc60000004100 */
[-C--:B------:R-:W-:Y:S01]  /*6080*/  FMUL.FTZ R57, R36, R39.reuse ;  /* 0x0000002724397220 */ /* 0x080fe20000410000 */
[----:B------:R-:W-:-:S03]  /*6090*/  FMUL.FTZ R39, R37, R39 ;  /* 0x0000002725277220 */ /* 0x000fc60000410000 */
[-C--:B------:R-:W-:Y:S01]  /*60a0*/  FFMA.FTZ R57, R37, R153.reuse, -R57 ;  /* 0x0000009925397223 */ /* 0x080fe20000010839 */
[----:B------:R-:W-:Y:S01]  /*60b0*/  FFMA.FTZ R39, R36, R153, R39 ;  /* 0x0000009924277223 */ /* 0x000fe20000010027 */
[--C-:B------:R-:W-:Y:S02]  /*60c0*/  HADD2.F32 R36, -RZ, R38.reuse.H0_H0 ;  /* 0x20000026ff247230 */ /* 0x100fe40000004100 */
[----:B------:R-:W-:Y:S02]  /*60d0*/  HADD2.F32 R38, -RZ, R38.H1_H1 ;  /* 0x30000026ff267230 */ /* 0x000fe40000004100 */
[----:B------:R-:W-:-:S03]  /*60e0*/  F2FP.F16.F32.PACK_AB R39, R39, R57 ;  /* 0x000000392727723e */ /* 0x000fc600000000ff */
[-C--:B------:R-:W-:Y:S01]  /*60f0*/  FMUL.FTZ R37, R38, R159.reuse ;  /* 0x0000009f26257220 */ /* 0x080fe20000410000 */
[----:B------:R-:W-:-:S03]  /*6100*/  FMUL.FTZ R159, R36, R159 ;  /* 0x0000009f249f7220 */ /* 0x000fc60000410000 */
[-C--:B------:R-:W-:Y:S01]  /*6110*/  FFMA.FTZ R37, R36, R155.reuse, -R37 ;  /* 0x0000009b24257223 */ /* 0x080fe20000010825 */
[----:B------:R-:W-:Y:S01]  /*6120*/  FFMA.FTZ R159, R38, R155, R159 ;  /* 0x0000009b269f7223 */ /* 0x000fe2000001009f */
[----:B------:R-:W-:Y:S01]  /*6130*/  MOV R36, R39 ;  /* 0x0000002700247202 */ /* 0x000fe20000000f00 */
[----:B------:R-:W-:-:S03]  /*6140*/  IMAD.MOV.U32 R39, RZ, RZ, R46 ;  /* 0x000000ffff277224 */ /* 0x000fc600078e002e */
[----:B------:R-:W-:Y:S01]  /*6150*/  F2FP.F16.F32.PACK_AB R159, R159, R37 ;  /* 0x000000259f9f723e */ /* 0x000fe200000000ff */
[----:B------:R-:W-:-:S04]  /*6160*/  IMAD.MOV.U32 R37, RZ, RZ, R56 ;  /* 0x000000ffff257224 */ /* 0x000fc800078e0038 */
[----:B------:R-:W-:-:S07]  /*6170*/  IMAD.MOV.U32 R38, RZ, RZ, R159 ;  /* 0x000000ffff267224 */ /* 0x000fce00078e009f */
.L_x_503:
[----:B------:R-:W-:Y:S05]  /*6180*/  BSYNC B2 ;  /* 0x0000000000027941 */ /* 0x000fea0003800000 */
.L_x_502:
[----:B------:R-:W-:Y:S02]  /*6190*/  ULDC.64 UR4, c[0x0][0x208] ;  /* 0x0000820000047ab9 */ /* 0x000fe40000000a00 */
[----:B--2---:R0:W-:Y:S03]  /*61a0*/  STG.E.128 desc[UR4][R44.64], R36 ;  /* 0x000000242c007986 */ /* 0x0041e6000c101d04 */
.L_x_501:
[----:B------:R-:W-:Y:S05]  /*61b0*/  BSYNC B1 ;  /* 0x0000000000017941 */ /* 0x000fea0003800000 */
.L_x_500:
[----:B------:R-:W-:Y:S01]  /*61c0*/  ISETP.NE.AND P3, PT, R11, RZ, PT ;  /* 0x000000ff0b00720c */ /* 0x000fe20003f65270 */
[----:B------:R-:W-:-:S12]  /*61d0*/  BSSY B1, `(.L_x_504) ;  /* 0x0000036000017945 */ /* 0x000fd80003800000 */
[----:B------:R-:W-:Y:S05]  /*61e0*/  @!P3 BRA `(.L_x_505) ;  /* 0x0000000000d0b947 */ /* 0x000fea0003800000 */
[----:B0-234-:R0:W2:Y:S01]  /*61f0*/  LDS.128 R36, [R5+0x28c00] ;  /* 0x028c000005247984 */ /* 0x01d0a20000000c00 */
[----:B------:R-:W-:Y:S01]  /*6200*/  ISETP.GE.AND P3, PT, R215, R120, PT ;  /* 0x00000078d700720c */ /* 0x000fe20003f66270 */
[----:B------:R-:W-:-:S12]  /*6210*/  BSSY B2, `(.L_x_506) ;  /* 0x000002f000027945 */ /* 0x000fd80003800000 */
[----:B0-----:R-:W-:Y:S05]  /*6220*/  @P3 BRA `(.L_x_507) ;  /* 0x0000000000b43947 */ /* 0x001fea0003800000 */
[----:B------:R-:W-:Y:S02]  /*6230*/  SHF.R.U64 R56, R52, 0x10, R53 ;  /* 0x0000001034387819 */ /* 0x000fe40000001235 */
[----:B--2---:R-:W-:Y:S02]  /*6240*/  MOV R47, R37 ;  /* 0x00000025002f7202 */ /* 0x004fe40000000f00 */
[--C-:B------:R-:W-:Y:S01]  /*6250*/  SHF.R.U64 R46, R54, 0x10, R55.reuse ;  /* 0x00000010362e7819 */ /* 0x100fe20000001237 */
[----:B------:R-:W-:Y:S01]  /*6260*/  HADD2.F32 R56, -RZ, R56.H0_H0 ;  /* 0x20000038ff387230 */ /* 0x000fe20000004100 */
[----:B------:R-:W-:Y:S01]  /*6270*/  SHF.R.U32.HI R54, RZ, 0x10, R55 ;  /* 0x00000010ff367819 */ /* 0x000fe20000011637 */
[--C-:B------:R-:W-:Y:S02]  /*6280*/  HADD2.F32 R37, -RZ, R47.reuse.H1_H1 ;  /* 0x3000002fff257230 */ /* 0x100fe40000004100 */
[----:B------:R-:W-:Y:S02]  /*6290*/  HADD2.F32 R47, -RZ, R47.H0_H0 ;  /* 0x2000002fff2f7230 */ /* 0x000fe40000004100 */
[----:B------:R-:W-:-:S02]  /*62a0*/  HADD2.F32 R46, -RZ, R46.H0_H0 ;  /* 0x2000002eff2e7230 */ /* 0x000fc40000004100 */
[-C--:B------:R-:W-:Y:S01]  /*62b0*/  FMUL.FTZ R52, R37, R56.reuse ;  /* 0x0000003825347220 */ /* 0x080fe20000410000 */
[----:B------:R-:W-:Y:S02]  /*62c0*/  HADD2.F32 R54, -RZ, R54.H0_H0 ;  /* 0x20000036ff367230 */ /* 0x000fe40000004100 */
[C---:B------:R-:W-:Y:S01]  /*62d0*/  FMUL.FTZ R56, R47.reuse, R56 ;  /* 0x000000382f387220 */ /* 0x040fe20000410000 */
[----:B------:R-:W-:-:S03]  /*62e0*/  FFMA.FTZ R52, R47, R46, -R52 ;  /* 0x0000002e2f347223 */ /* 0x000fc60000010834 */
[----:B------:R-:W-:Y:S01]  /*62f0*/  FFMA.FTZ R56, R37, R46, R56 ;  /* 0x0000002e25387223 */ /* 0x000fe20000010038 */
[----:B------:R-:W-:Y:S01]  /*6300*/  SHF.R.U32.HI R46, RZ, 0x10, R53 ;  /* 0x00000010ff2e7819 */ /* 0x000fe20000011635 */
[--C-:B------:R-:W-:Y:S02]  /*6310*/  HADD2.F32 R37, -RZ, R39.reuse.H1_H1 ;  /* 0x30000027ff257230 */ /* 0x100fe40000004100 */
[----:B------:R-:W-:Y:S01]  /*6320*/  HADD2.F32 R39, -RZ, R39.H0_H0 ;  /* 0x20000027ff277230 */ /* 0x000fe20000004100 */
[----:B------:R-:W-:Y:S01]  /*6330*/  F2FP.F16.F32.PACK_AB R52, R56, R52 ;  /* 0x000000343834723e */ /* 0x000fe200000000ff */
[----:B------:R-:W-:Y:S02]  /*6340*/  HADD2.F32 R46, -RZ, R46.H0_H0 ;  /* 0x2000002eff2e7230 */ /* 0x000fe40000004100 */
[--C-:B------:R-:W-:Y:S02]  /*6350*/  HADD2.F32 R53, -RZ, R150.reuse.H0_H0 ;  /* 0x20000096ff357230 */ /* 0x100fe40000004100 */
[----:B------:R-:W-:-:S02]  /*6360*/  HADD2.F32 R150, -RZ, R150.H1_H1 ;  /* 0x30000096ff967230 */ /* 0x000fc40000004100 */
[-C--:B------:R-:W-:Y:S01]  /*6370*/  FMUL.FTZ R47, R37, R46.reuse ;  /* 0x0000002e252f7220 */ /* 0x080fe20000410000 */
[----:B------:R-:W-:-:S03]  /*6380*/  FMUL.FTZ R46, R39, R46 ;  /* 0x0000002e272e7220 */ /* 0x000fc60000410000 */
[-C--:B------:R-:W-:Y:S01]  /*6390*/  FFMA.FTZ R47, R39, R54.reuse, -R47 ;  /* 0x00000036272f7223 */ /* 0x080fe2000001082f */
[----:B------:R-:W-:Y:S01]  /*63a0*/  FFMA.FTZ R46, R37, R54, R46 ;  /* 0x00000036252e7223 */ /* 0x000fe2000001002e */
[----:B------:R-:W-:Y:S02]  /*63b0*/  HADD2.F32 R37, -RZ, R156.H0_H0 ;  /* 0x2000009cff257230 */ /* 0x000fe40000004100 */
[--C-:B------:R-:W-:Y:S02]  /*63c0*/  HADD2.F32 R39, -RZ, R36.reuse.H1_H1 ;  /* 0x30000024ff277230 */ /* 0x100fe40000004100 */
[----:B------:R-:W-:Y:S01]  /*63d0*/  HADD2.F32 R36, -RZ, R36.H0_H0 ;  /* 0x20000024ff247230 */ /* 0x000fe20000004100 */
[----:B------:R-:W-:Y:S01]  /*63e0*/  F2FP.F16.F32.PACK_AB R46, R46, R47 ;  /* 0x0000002f2e2e723e */ /* 0x000fe200000000ff */
[----:B------:R-:W-:Y:S02]  /*63f0*/  HADD2.F32 R156, -RZ, R156.H1_H1 ;  /* 0x3000009cff9c7230 */ /* 0x000fe40000004100 */
[-C--:B------:R-:W-:Y:S01]  /*6400*/  FMUL.FTZ R54, R39, R37.reuse ;  /* 0x0000002527367220 */ /* 0x080fe20000410000 */
[----:B------:R-:W-:-:S03]  /*6410*/  FMUL.FTZ R37, R36, R37 ;  /* 0x0000002524257220 */ /* 0x000fc60000410000 */
[-C--:B------:R-:W-:Y:S01]  /*6420*/  FFMA.FTZ R54, R36, R53.reuse, -R54 ;  /* 0x0000003524367223 */ /* 0x080fe20000010836 */
[--C-:B------:R-:W-:Y:S02]  /*6430*/  HADD2.F32 R36, -RZ, R38.reuse.H1_H1 ;  /* 0x30000026ff247230 */ /* 0x100fe40000004100 */
[----:B------:R-:W-:Y:S01]  /*6440*/  FFMA.FTZ R37, R39, R53, R37 ;  /* 0x0000003527257223 */ /* 0x000fe20000010025 */
[----:B------:R-:W-:Y:S02]  /*6450*/  HADD2.F32 R38, -RZ, R38.H0_H0 ;  /* 0x20000026ff267230 */ /* 0x000fe40000004100 */
[----:B------:R-:W-:Y:S02]  /*6460*/  FMUL.FTZ R39, R36, R156 ;  /* 0x0000009c24277220 */ /* 0x000fe40000410000 */
[----:B------:R-:W-:Y:S01]  /*6470*/  F2FP.F16.F32.PACK_AB R37, R37, R54 ;  /* 0x000000362525723e */ /* 0x000fe200000000ff */
[C---:B------:R-:W-:Y:S01]  /*6480*/  FMUL.FTZ R156, R38.reuse, R156 ;  /* 0x0000009c269c7220 */ /* 0x040fe20000410000 */
[----:B------:R-:W-:-:S03]  /*6490*/  FFMA.FTZ R39, R38, R150, -R39 ;  /* 0x0000009626277223 */ /* 0x000fc60000010827 */
[----:B------:R-:W-:Y:S01]  /*64a0*/  FFMA.FTZ R156, R36, R150, R156 ;  /* 0x00000096249c7223 */ /* 0x000fe2000001009c */
[----:B------:R-:W-:Y:S02]  /*64b0*/  IMAD.MOV.U32 R36, RZ, RZ, R37 ;  /* 0x000000ffff247224 */ /* 0x000fe400078e0025 */
[----:B------:R-:W-:Y:S02]  /*64c0*/  IMAD.MOV.U32 R37, RZ, RZ, R52 ;  /* 0x000000ffff257224 */ /* 0x000fe400078e0034 */
[----:B------:R-:W-:-:S05]  /*64d0*/  F2FP.F16.F32.PACK_AB R39, R156, R39 ;  /* 0x000000279c27723e */ /* 0x000fca00000000ff */
[----:B------:R-:W-:Y:S01]  /*64e0*/  IMAD.MOV.U32 R38, RZ, RZ, R39 ;  /* 0x000000ffff267224 */ /* 0x000fe200078e0027 */
[----:B------:R-:W-:-:S07]  /*64f0*/  MOV R39, R46 ;  /* 0x0000002e00277202 */ /* 0x000fce0000000f00 */
.L_x_507:
[----:B------:R-:W-:Y:S05]  /*6500*/  BSYNC B2 ;  /* 0x0000000000027941 */ /* 0x000fea0003800000 */
.L_x_506:
[----:B------:R-:W-:Y:S02]  /*6510*/  ULDC.64 UR4, c[0x0][0x208] ;  /* 0x0000820000047ab9 */ /* 0x000fe40000000a00 */
[----:B--2---:R0:W-:Y:S03]  /*6520*/  STG.E.128 desc[UR4][R44.64+0x80], R36 ;  /* 0x000080242c007986 */ /* 0x0041e6000c101d04 */
.L_x_505:
[----:B------:R-:W-:Y:S05]  /*6530*/  BSYNC B1 ;  /* 0x0000000000017941 */ /* 0x000fea0003800000 */
.L_x_504:
        /* <DEDUP_REMOVED lines=9> */
[----:B--2---:R-:W-:Y:S01]  /*65d0*/  HADD2.F32 R51, -RZ, R39.H1_H1 ;  /* 0x30000027ff337230 */ /* 0x004fe20000004100 */
[--C-:B------:R-:W-:Y:S01]  /*65e0*/  SHF.R.U64 R46, R48, 0x10, R49.reuse ;  /* 0x00000010302e7819 */ /* 0x100fe20000001231 */
[----:B------:R-:W-:Y:S01]  /*65f0*/  HADD2.F32 R47, -RZ, R47.H0_H0 ;  /* 0x2000002fff2f7230 */ /* 0x000fe20000004100 */
[----:B------:R-:W-:Y:S01]  /*6600*/  SHF.R.U32.HI R48, RZ, 0x10, R49 ;  /* 0x00000010ff307819 */ /* 0x000fe20000011631 */
[--C-:B------:R-:W-:Y:S02]  /*6610*/  HADD2.F32 R49, -RZ, R37.reuse.H1_H1 ;  /* 0x30000025ff317230 */ /* 0x100fe40000004100 */
[----:B------:R-:W-:Y:S02]  /*6620*/  HADD2.F32 R37, -RZ, R37.H0_H0 ;  /* 0x20000025ff257230 */ /* 0x000fe40000004100 */
[----:B------:R-:W-:-:S02]  /*6630*/  HADD2.F32 R50, -RZ, R50.H0_H0 ;  /* 0x20000032ff327230 */ /* 0x000fc40000004100 */
[----:B------:R-:W-:Y:S02]  /*6640*/  HADD2.F32 R46, -RZ, R46.H0_H0 ;  /* 0x2000002eff2e7230 */ /* 0x000fe40000004100 */
[-C--:B------:R-:W-:Y:S01]  /*6650*/  FMUL.FTZ R53, R37, R47.reuse ;  /* 0x0000002f25357220 */ /* 0x080fe20000410000 */
[----:B------:R-:W-:Y:S02]  /*6660*/  HADD2.F32 R52, -RZ, R48.H0_H0 ;  /* 0x20000030ff347230 */ /* 0x000fe40000004100 */
[----:B------:R-:W-:Y:S01]  /*6670*/  FMUL.FTZ R48, R49, R47 ;  /* 0x0000002f31307220 */ /* 0x000fe20000410000 */
[----:B------:R-:W-:Y:S02]  /*6680*/  HADD2.F32 R39, -RZ, R39.H0_H0 ;  /* 0x20000027ff277230 */ /* 0x000fe40000004100 */
[----:B------:R-:W-:Y:S01]  /*6690*/  FMUL.FTZ R47, R51, R50 ;  /* 0x00000032332f7220 */ /* 0x000fe20000410000 */
[-C--:B------:R-:W-:Y:S01]  /*66a0*/  FFMA.FTZ R53, R49, R46.reuse, R53 ;  /* 0x0000002e31357223 */ /* 0x080fe20000010035 */
[----:B------:R-:W-:Y:S01]  /*66b0*/  FFMA.FTZ R48, R37, R46, -R48 ;  /* 0x0000002e25307223 */ /* 0x000fe20000010830 */
[----:B------:R-:W-:-:S02]  /*66c0*/  HADD2.F32 R46, -RZ, R36.H1_H1 ;  /* 0x30000024ff2e7230 */ /* 0x000fc40000004100 */
[C---:B------:R-:W-:Y:S01]  /*66d0*/  FMUL.FTZ R50, R39.reuse, R50 ;  /* 0x0000003227327220 */ /* 0x040fe20000410000 */
[----:B------:R-:W-:Y:S01]  /*66e0*/  FFMA.FTZ R47, R39, R52, -R47 ;  /* 0x00000034272f7223 */ /* 0x000fe2000001082f */
[--C-:B------:R-:W-:Y:S01]  /*66f0*/  HADD2.F32 R39, -RZ, R145.reuse.H0_H0 ;  /* 0x20000091ff277230 */ /* 0x100fe20000004100 */
[----:B------:R-:W-:Y:S01]  /*6700*/  F2FP.F16.F32.PACK_AB R48, R53, R48 ;  /* 0x000000303530723e */ /* 0x000fe200000000ff */
[----:B------:R-:W-:Y:S02]  /*6710*/  HADD2.F32 R36, -RZ, R36.H0_H0 ;  /* 0x20000024ff247230 */ /* 0x000fe40000004100 */
[----:B------:R-:W-:Y:S01]  /*6720*/  FFMA.FTZ R50, R51, R52, R50 ;  /* 0x0000003433327223 */ /* 0x000fe20000010032 */
[----:B------:R-:W-:Y:S02]  /*6730*/  HADD2.F32 R145, -RZ, R145.H1_H1 ;  /* 0x30000091ff917230 */ /* 0x000fe40000004100 */
[----:B------:R-:W-:Y:S01]  /*6740*/  FMUL.FTZ R51, R46, R39 ;  /* 0x000000272e337220 */ /* 0x000fe20000410000 */
[----:B------:R-:W-:-:S02]  /*6750*/  HADD2.F32 R49, -RZ, R38.H1_H1 ;  /* 0x30000026ff317230 */ /* 0x000fc40000004100 */
[----:B------:R-:W-:Y:S01]  /*6760*/  FMUL.FTZ R52, R36, R39 ;  /* 0x0000002724347220 */ /* 0x000fe20000410000 */
[----:B------:R-:W-:Y:S01]  /*6770*/  HADD2.F32 R38, -RZ, R38.H0_H0 ;  /* 0x20000026ff267230 */ /* 0x000fe20000004100 */
[----:B------:R-:W-:Y:S01]  /*6780*/  F2FP.F16.F32.PACK_AB R47, R50, R47 ;  /* 0x0000002f322f723e */ /* 0x000fe200000000ff */
[--C-:B------:R-:W-:Y:S02]  /*6790*/  HADD2.F32 R37, -RZ, R143.reuse.H0_H0 ;  /* 0x2000008fff257230 */ /* 0x100fe40000004100 */
[CC--:B------:R-:W-:Y:S01]  /*67a0*/  FMUL.FTZ R39, R49.reuse, R145.reuse ;  /* 0x0000009131277220 */ /* 0x0c0fe20000410000 */
[----:B------:R-:W-:Y:S02]  /*67b0*/  HADD2.F32 R143, -RZ, R143.H1_H1 ;  /* 0x3000008fff8f7230 */ /* 0x000fe40000004100 */
[----:B------:R-:W-:Y:S01]  /*67c0*/  FMUL.FTZ R145, R38, R145 ;  /* 0x0000009126917220 */ /* 0x000fe20000410000 */
[-C--:B------:R-:W-:Y:S01]  /*67d0*/  FFMA.FTZ R51, R36, R37.reuse, -R51 ;  /* 0x0000002524337223 */ /* 0x080fe20000010833 */
[----:B------:R-:W-:Y:S01]  /*67e0*/  FFMA.FTZ R52, R46, R37, R52 ;  /* 0x000000252e347223 */ /* 0x000fe20000010034 */
[-C--:B------:R-:W-:Y:S01]  /*67f0*/  FFMA.FTZ R39, R38, R143.reuse, -R39 ;  /* 0x0000008f26277223 */ /* 0x080fe20000010827 */
[----:B------:R-:W-:Y:S01]  /*6800*/  FFMA.FTZ R145, R49, R143, R145 ;  /* 0x0000008f31917223 */ /* 0x000fe20000010091 */
[----:B------:R-:W-:-:S02]  /*6810*/  IMAD.MOV.U32 R37, RZ, RZ, R48 ;  /* 0x000000ffff257224 */ /* 0x000fc400078e0030 */
[----:B------:R-:W-:Y:S02]  /*6820*/  F2FP.F16.F32.PACK_AB R51, R52, R51 ;  /* 0x000000333433723e */ /* 0x000fe400000000ff */
[----:B------:R-:W-:-:S03]  /*6830*/  F2FP.F16.F32.PACK_AB R39, R145, R39 ;  /* 0x000000279127723e */ /* 0x000fc600000000ff */
[----:B------:R-:W-:Y:S02]  /*6840*/  IMAD.MOV.U32 R36, RZ, RZ, R51 ;  /* 0x000000ffff247224 */ /* 0x000fe400078e0033 */
[----:B------:R-:W-:Y:S01]  /*6850*/  IMAD.MOV.U32 R38, RZ, RZ, R39 ;  /* 0x000000ffff267224 */ /* 0x000fe200078e0027 */
[----:B------:R-:W-:-:S07]  /*6860*/  MOV R39, R47 ;  /* 0x0000002f00277202 */ /* 0x000fce0000000f00 */
.L_x_511:
[----:B------:R-:W-:Y:S05]  /*6870*/  BSYNC B2 ;  /* 0x0000000000027941 */ /* 0x000fea0003800000 */
.L_x_510:
[----:B------:R-:W-:Y:S02]  /*6880*/  ULDC.64 UR4, c[0x0][0x208] ;  /* 0x0000820000047ab9 */ /* 0x000fe40000000a00 */
[----:B--2---:R0:W-:Y:S03]  /*6890*/  STG.E.128 desc[UR4][R44.64+0x100], R36 ;  /* 0x000100242c007986 */ /* 0x0041e6000c101d04 */
.L_x_509:
[----:B------:R-:W-:Y:S05]  /*68a0*/  BSYNC B1 ;  /* 0x0000000000017941 */ /* 0x000fea0003800000 */
.L_x_508:
[----:B------:R-:W-:-:S13]  /*68b0*/  ISETP.NE.AND P3, PT, R9, RZ, PT ;  /* 0x000000ff0900720c */ /* 0x000fda0003f65270 */
[----:B------:R-:W-:Y:S05]  /*68c0*/  @!P3 BRA `(.L_x_499) ;  /* 0x00000044007cb947 */ /* 0x000fea0003800000 */
[----:B0-234-:R0:W2:Y:S01]  /*68d0*/  LDS.128 R36, [R5+0x2dc00] ;  /* 0x02dc000005247984 */ /* 0x01d0a20000000c00 */
[----:B------:R-:W-:Y:S01]  /*68e0*/  ISETP.GE.AND P3, PT, R216, R120, PT ;  /* 0x00000078d800720c */ /* 0x000fe20003f66270 */
[----:B------:R-:W-:-:S12]  /*68f0*/  BSSY B1, `(.L_x_512) ;  /* 0x000002b000017945 */ /* 0x000fd80003800000 */
[----:B0-----:R-:W-:Y:S05]  /*6900*/  @P3 BRA `(.L_x_513) ;  /* 0x0000000000a43947 */ /* 0x001fea0003800000 */
[--C-:B------:R-:W-:Y:S01]  /*6910*/  SHF.R.U64 R40, R40, 0x10, R41.reuse ;  /* 0x0000001028287819 */ /* 0x100fe20000001229 */
[--C-:B--2---:R-:W-:Y:S01]  /*6920*/  HADD2.F32 R46, -RZ, R37.reuse.H1_H1 ;  /* 0x30000025ff2e7230 */ /* 0x104fe20000004100 */
[----:B------:R-:W-:Y:S01]  /*6930*/  SHF.R.U32.HI R41, RZ, 0x10, R41 ;  /* 0x00000010ff297819 */ /* 0x000fe20000011629 */
[----:B------:R-:W-:Y:S01]  /*6940*/  HADD2.F32 R37, -RZ, R37.H0_H0 ;  /* 0x20000025ff257230 */ /* 0x000fe20000004100 */
[--C-:B------:R-:W-:Y:S01]  /*6950*/  SHF.R.U64 R42, R42, 0x10, R43.reuse ;  /* 0x000000102a2a7819 */ /* 0x100fe2000000122b */
[----:B------:R-:W-:Y:S01]  /*6960*/  HADD2.F32 R40, -RZ, R40.H0_H0 ;  /* 0x20000028ff287230 */ /* 0x000fe20000004100 */
[----:B------:R-:W-:Y:S01]  /*6970*/  SHF.R.U32.HI R43, RZ, 0x10, R43 ;  /* 0x00000010ff2b7819 */ /* 0x000fe2000001162b */
[----:B------:R-:W-:Y:S02]  /*6980*/  HADD2.F32 R41, -RZ, R41.H0_H0 ;  /* 0x20000029ff297230 */ /* 0x000fe40000004100 */
[--C-:B------:R-:W-:Y:S02]  /*6990*/  HADD2.F32 R47, -RZ, R39.reuse.H1_H1 ;  /* 0x30000027ff2f7230 */ /* 0x100fe40000004100 */
[----:B------:R-:W-:Y:S01]  /*69a0*/  FMUL.FTZ R49, R37, R40 ;  /* 0x0000002825317220 */ /* 0x000fe20000410000 */
[----:B------:R-:W-:-:S02]  /*69b0*/  HADD2.F32 R39, -RZ, R39.H0_H0 ;  /* 0x20000027ff277230 */ /* 0x000fc40000004100 */
[----:B------:R-:W-:Y:S02]  /*69c0*/  HADD2.F32 R42, -RZ, R42.H0_H0 ;  /* 0x2000002aff2a7230 */ /* 0x000fe40000004100 */
[----:B------:R-:W-:Y:S02]  /*69d0*/  HADD2.F32 R48, -RZ, R43.H0_H0 ;  /* 0x2000002bff307230 */ /* 0x000fe40000004100 */
[C---:B------:R-:W-:Y:S01]  /*69e0*/  FMUL.FTZ R43, R46.reuse, R40 ;  /* 0x000000282e2b7220 */ /* 0x040fe20000410000 */
[-C--:B------:R-:W-:Y:S01]  /*69f0*/  FMUL.FTZ R40, R47, R41.reuse ;  /* 0x000000292f287220 */ /* 0x080fe20000410000 */
[----:B------:R-:W-:Y:S02]  /*6a00*/  FMUL.FTZ R41, R39, R41 ;  /* 0x0000002927297220 */ /* 0x000fe40000410000 */
[-C--:B------:R-:W-:Y:S01]  /*6a10*/  FFMA.FTZ R43, R37, R42.reuse, -R43 ;  /* 0x0000002a252b7223 */ /* 0x080fe2000001082b */
[----:B------:R-:W-:Y:S01]  /*6a20*/  FFMA.FTZ R42, R46, R42, R49 ;  /* 0x0000002a2e2a7223 */ /* 0x000fe20000010031 */
[----:B------:R-:W-:Y:S01]  /*6a30*/  FFMA.FTZ R40, R39, R48, -R40 ;  /* 0x0000003027287223 */ /* 0x000fe20000010828 */
[----:B------:R-:W-:-:S02]  /*6a40*/  HADD2.F32 R46, -RZ, R36.H1_H1 ;  /* 0x30000024ff2e7230 */ /* 0x000fc40000004100 */
[----:B------:R-:W-:Y:S01]  /*6a50*/  FFMA.FTZ R41, R47, R48, R41 ;  /* 0x000000302f297223 */ /* 0x000fe20000010029 */
[--C-:B------:R-:W-:Y:S02]  /*6a60*/  HADD2.F32 R39, -RZ, R135.reuse.H0_H0 ;  /* 0x20000087ff277230 */ /* 0x100fe40000004100 */
[----:B------:R-:W-:Y:S02]  /*6a70*/  HADD2.F32 R36, -RZ, R36.H0_H0 ;  /* 0x20000024ff247230 */ /* 0x000fe40000004100 */
[----:B------:R-:W-:Y:S02]  /*6a80*/  HADD2.F32 R135, -RZ, R135.H1_H1 ;  /* 0x30000087ff877230 */ /* 0x000fe40000004100 */
[-C--:B------:R-:W-:Y:S01]  /*6a90*/  FMUL.FTZ R47, R46, R39.reuse ;  /* 0x000000272e2f7220 */ /* 0x080fe20000410000 */
[--C-:B------:R-:W-:Y:S02]  /*6aa0*/  HADD2.F32 R48, -RZ, R38.reuse.H1_H1 ;  /* 0x30000026ff307230 */ /* 0x100fe40000004100 */
[----:B------:R-:W-:Y:S01]  /*6ab0*/  FMUL.FTZ R51, R36, R39 ;  /* 0x0000002724337220 */ /* 0x000fe20000410000 */
[----:B------:R-:W-:Y:S01]  /*6ac0*/  HADD2.F32 R38, -RZ, R38.H0_H0 ;  /* 0x20000026ff267230 */ /* 0x000fe20000004100 */
[----:B------:R-:W-:Y:S01]  /*6ad0*/  F2FP.F16.F32.PACK_AB R40, R41, R40 ;  /* 0x000000282928723e */ /* 0x000fe200000000ff */
[----:B------:R-:W-:-:S02]  /*6ae0*/  HADD2.F32 R49, -RZ, R134.H1_H1 ;  /* 0x30000086ff317230 */ /* 0x000fc40000004100 */
[-C--:B------:R-:W-:Y:S01]  /*6af0*/  FMUL.FTZ R39, R48, R135.reuse ;  /* 0x0000008730277220 */ /* 0x080fe20000410000 */
[----:B------:R-:W-:Y:S02]  /*6b00*/  HADD2.F32 R37, -RZ, R134.H0_H0 ;  /* 0x20000086ff257230 */ /* 0x000fe40000004100 */
[C---:B------:R-:W-:Y:S01]  /*6b10*/  FMUL.FTZ R135, R38.reuse, R135 ;  /* 0x0000008726877220 */ /* 0x040fe20000410000 */
[----:B------:R-:W-:-:S03]  /*6b20*/  FFMA.FTZ R39, R38, R49, -R39 ;  /* 0x0000003126277223 */ /* 0x000fc60000010827 */
[----:B------:R-:W-:Y:S01]  /*6b30*/  FFMA.FTZ R48, R48, R49, R135 ;  /* 0x0000003130307223 */ /* 0x000fe20000010087 */
[-C--:B------:R-:W-:Y:S01]  /*6b40*/  FFMA.FTZ R47, R36, R37.reuse, -R47 ;  /* 0x00000025242f7223 */ /* 0x080fe2000001082f */
[----:B------:R-:W-:Y:S01]  /*6b50*/  FFMA.FTZ R46, R46, R37, R51 ;  /* 0x000000252e2e7223 */ /* 0x000fe20000010033 */
[----:B------:R-:W-:Y:S02]  /*6b60*/  F2FP.F16.F32.PACK_AB R37, R42, R43 ;  /* 0x0000002b2a25723e */ /* 0x000fe400000000ff */
[----:B------:R-:W-:Y:S01]  /*6b70*/  F2FP.F16.F32.PACK_AB R38, R48, R39 ;  /* 0x000000273026723e */ /* 0x000fe200000000ff */
[----:B------:R-:W-:Y:S01]  /*6b80*/  IMAD.MOV.U32 R39, RZ, RZ, R40 ;  /* 0x000000ffff277224 */ /* 0x000fe200078e0028 */
[----:B------:R-:W-:-:S07]  /*6b90*/  F2FP.F16.F32.PACK_AB R36, R46, R47 ;  /* 0x0000002f2e24723e */ /* 0x000fce00000000ff */
.L_x_513:
[----:B------:R-:W-:Y:S05]  /*6ba0*/  BSYNC B1 ;  /* 0x0000000000017941 */ /* 0x000fea0003800000 */
.L_x_512:
[----:B------:R-:W-:Y:S02]  /*6bb0*/  ULDC.64 UR4, c[0x0][0x208] ;  /* 0x0000820000047ab9 */ /* 0x000fe40000000a00 */
[----:B--2---:R0:W-:Y:S01]  /*6bc0*/  STG.E.128 desc[UR4][R44.64+0x180], R36 ;  /* 0x000180242c007986 */ /* 0x0041e2000c101d04 */
[----:B------:R-:W-:Y:S05]  /*6bd0*/  BRA `(.L_x_499) ;  /* 0x0000004000b87947 */ /* 0x000fea0003800000 */
.L_x_457:
[----:B------:R-:W-:Y:S01]  /*6be0*/  ISETP.GE.AND P4, PT, R212, R4, PT ;  /* 0x00000004d400720c */ /* 0x000fe20003f86270 */
[----:B------:R-:W-:Y:S01]  /*6bf0*/  BSSY B1, `(.L_x_514) ;  /* 0x0000024000017945 */ /* 0x000fe20003800000 */
[----:B------:R-:W-:Y:S02]  /*6c00*/  CS2R R54, SRZ ;  /* 0x0000000000367805 */ /* 0x000fe4000001ff00 */
[----:B0-----:R-:W-:Y:S02]  /*6c10*/  CS2R R38, SRZ ;  /* 0x0000000000267805 */ /* 0x001fe4000001ff00 */
        /* <DEDUP_REMOVED lines=13> */
[----:B------:R-:W-:Y:S01]  /*6cf0*/  IMAD.X R39, R0, 0x1, R25, P3 ;  /* 0x0000000100277824 */ /* 0x000fe200018e0619 */
[----:B------:R-:W-:Y:S01]  /*6d00*/  LEA R44, P3, R38, UR4, 0x1 ;  /* 0x00000004262c7c11 */ /* 0x000fe2000f8608ff */
[----:B------:R-:W-:Y:S01]  /*6d10*/  IMAD.X R37, R3, 0x1, R20, P2 ;  /* 0x0000000103257824 */ /* 0x000fe200010e0614 */
[----:B------:R-:W-:Y:S02]  /*6d20*/  ISETP.GE.AND P2, PT, R16, R120, PT ;  /* 0x000000781000720c */ /* 0x000fe40003f46270 */
[----:B------:R-:W-:-:S02]  /*6d30*/  CS2R R40, SRZ ;  /* 0x0000000000287805 */ /* 0x000fc4000001ff00 */
[----:B------:R-:W-:Y:S02]  /*6d40*/  LEA.HI.X R45, R38, UR5, R39, 0x1, P3 ;  /* 0x00000005262d7c11 */ /* 0x000fe400098f0c27 */
[----:B------:R-:W-:Y:S02]  /*6d50*/  CS2R R38, SRZ ;  /* 0x0000000000267805 */ /* 0x000fe4000001ff00 */
[----:B------:R-:W-:Y:S01]  /*6d60*/  LEA R52, P3, R36, UR6, 0x1 ;  /* 0x0000000624347c11 */ /* 0x000fe2000f8608ff */
[----:B------:R-:W-:-:S03]  /*6d70*/  ULDC.64 UR8, c[0x0][0x208] ;  /* 0x0000820000087ab9 */ /* 0x000fc60000000a00 */
[----:B------:R-:W-:Y:S02]  /*6d80*/  LEA.HI.X R53, R36, UR7, R37, 0x1, P3 ;  /* 0x0000000724357c11 */ /* 0x000fe400098f0c25 */
[----:B------:R-:W-:Y:S02]  /*6d90*/  CS2R R36, SRZ ;  /* 0x0000000000247805 */ /* 0x000fe4000001ff00 */
[----:B------:R-:W-:Y:S02]  /*6da0*/  ISETP.GE.AND P3, PT, R213, R120, PT ;  /* 0x00000078d500720c */ /* 0x000fe40003f66270 */
[----:B------:R-:W-:Y:S02]  /*6db0*/  CS2R R50, SRZ ;  /* 0x0000000000327805 */ /* 0x000fe4000001ff00 */
[----:B------:R-:W-:Y:S01]  /*6dc0*/  CS2R R48, SRZ ;  /* 0x0000000000307805 */ /* 0x000fe2000001ff00 */
[----:B------:R-:W5:Y:S01]  /*6dd0*/  @!P2 LDG.E.128 R40, desc[UR8][R44.64] ;  /* 0x000000082c28a981 */ /* 0x000f62000c1e1d00 */
[----:B------:R-:W-:-:S04]  /*6de0*/  CS2R R46, SRZ ;  /* 0x00000000002e7805 */ /* 0x000fc8000001ff00 */
[----:B------:R-:W5:Y:S04]  /*6df0*/  @!P2 LDG.E.128 R48, desc[UR8][R52.64] ;  /* 0x000000083430a981 */ /* 0x000f68000c1e1d00 */
[----:B------:R0:W5:Y:S02]  /*6e00*/  @!P3 LDG.E.128 R36, desc[UR8][R44.64+0x80] ;  /* 0x000080082c24b981 */ /* 0x000164000c1e1d00 */
[----:B0-----:R-:W-:-:S06]  /*6e10*/  CS2R R44, SRZ ;  /* 0x00000000002c7805 */ /* 0x001fcc000001ff00 */
[----:B------:R0:W5:Y:S02]  /*6e20*/  @!P3 LDG.E.128 R44, desc[UR8][R52.64+0x80] ;  /* 0x00008008342cb981 */ /* 0x000164000c1e1d00 */
.L_x_515:
[----:B------:R-:W-:Y:S05]  /*6e30*/  BSYNC B1 ;  /* 0x0000000000017941 */ /* 0x000fea0003800000 */
.L_x_514:
[----:B------:R-:W2:Y:S01]  /*6e40*/  LDL.LU R60, [R1+0x10] ;  /* 0x00001000013c7983 */ /* 0x000ea20000300800 */
[----:B------:R-:W-:Y:S01]  /*6e50*/  VIADD R58, R212, 0x20 ;  /* 0x00000020d43a7836 */ /* 0x000fe20000000000 */
[----:B0----5:R-:W-:Y:S01]  /*6e60*/  MOV R53, R38 ;  /* 0x0000002600357202 */ /* 0x021fe20000000f00 */
[----:B------:R-:W-:Y:S01]  /*6e70*/  IMAD.MOV.U32 R52, RZ, RZ, R39 ;  /* 0x000000ffff347224 */ /* 0x000fe200078e0027 */
[----:B------:R-:W-:Y:S01]  /*6e80*/  BSSY B1, `(.L_x_516) ;  /* 0x0000042000017945 */ /* 0x000fe20003800000 */
[----:B------:R-:W-:Y:S01]  /*6e90*/  IMAD.MOV.U32 R56, RZ, RZ, R37 ;  /* 0x000000ffff387224 */ /* 0x000fe200078e0025 */
[----:B------:R-:W-:Y:S01]  /*6ea0*/  PRMT R171, R53, 0x7610, R171 ;  /* 0x0000761035ab7816 */ /* 0x000fe200000000ab */
[----:B------:R-:W-:Y:S01]  /*6eb0*/  IMAD.MOV.U32 R53, RZ, RZ, R43 ;  /* 0x000000ffff357224 */ /* 0x000fe200078e002b */
[----:B------:R-:W-:Y:S01]  /*6ec0*/  ISETP.GE.AND P2, PT, R58, R4, PT ;  /* 0x000000043a00720c */ /* 0x000fe20003f46270 */
[----:B------:R-:W-:Y:S01]  /*6ed0*/  IMAD.MOV.U32 R57, RZ, RZ, R36 ;  /* 0x000000ffff397224 */ /* 0x000fe200078e0024 */
[----:B------:R-:W-:-:S02]  /*6ee0*/  PRMT R173, R52, 0x7610, R173 ;  /* 0x0000761034ad7816 */ /* 0x000fc400000000ad */
[----:B------:R-:W-:Y:S02]  /*6ef0*/  CS2R R58, SRZ ;  /* 0x00000000003a7805 */ /* 0x000fe4000001ff00 */
[----:B------:R-:W-:Y:S02]  /*6f00*/  MOV R52, R42 ;  /* 0x0000002a00347202 */ /* 0x000fe40000000f00 */
[----:B------:R-:W-:Y:S02]  /*6f10*/  CS2R R62, SRZ ;  /* 0x00000000003e7805 */ /* 0x000fe4000001ff00 */
[----:B------:R-:W-:Y:S01]  /*6f20*/  PRMT R175, R56, 0x7610, R175 ;  /* 0x0000761038af7816 */ /* 0x000fe200000000af */
[----:B------:R-:W-:Y:S01]  /*6f30*/  IMAD.MOV.U32 R56, RZ, RZ, R41 ;  /* 0x000000ffff387224 */ /* 0x000fe200078e0029 */
[----:B------:R-:W-:Y:S01]  /*6f40*/  PRMT R177, R53, 0x7610, R177 ;  /* 0x0000761035b17816 */ /* 0x000fe200000000b1 */
[----:B------:R-:W-:Y:S01]  /*6f50*/  IMAD.MOV.U32 R53, RZ, RZ, R40 ;  /* 0x000000ffff357224 */ /* 0x000fe200078e0028 */
[----:B------:R-:W-:-:S02]  /*6f60*/  PRMT R172, R57, 0x7610, R172 ;  /* 0x0000761039ac7816 */ /* 0x000fc400000000ac */
[----:B------:R-:W-:Y:S02]  /*6f70*/  CS2R R66, SRZ ;  /* 0x0000000000427805 */ /* 0x000fe4000001ff00 */
        /* <DEDUP_REMOVED lines=8> */
[----:B------:R-:W-:Y:S01]  /*7000*/  PRMT R171, R171, 0x5410, R57 ;  /* 0x00005410abab7816 */ /* 0x000fe20000000039 */
[----:B------:R-:W-:Y:S01]  /*7010*/  IMAD.MOV.U32 R57, RZ, RZ, R44 ;  /* 0x000000ffff397224 */ /* 0x000fe200078e002c */
[----:B------:R-:W-:-:S02]  /*7020*/  PRMT R173, R173, 0x5410, R52 ;  /* 0x00005410adad7816 */ /* 0x000fc40000000034 */
[----:B------:R-:W-:Y:S02]  /*7030*/  CS2R R64, SRZ ;  /* 0x0000000000407805 */ /* 0x000fe4000001ff00 */
[----:B------:R-:W-:Y:S02]  /*7040*/  MOV R52, R50 ;  /* 0x0000003200347202 */ /* 0x000fe40000000f00 */
[----:B------:R-:W-:Y:S02]  /*7050*/  PRMT R172, R172, 0x5410, R57 ;  /* 0x00005410acac7816 */ /* 0x000fe40000000039 */
[----:B------:R-:W-:Y:S02]  /*7060*/  PRMT R175, R175, 0x5410, R56 ;  /* 0x00005410afaf7816 */ /* 0x000fe40000000038 */
[----:B------:R-:W-:Y:S02]  /*7070*/  CS2R R56, SRZ ;  /* 0x0000000000387805 */ /* 0x000fe4000001ff00 */
[----:B------:R-:W-:-:S02]  /*7080*/  PRMT R176, R176, 0x5410, R52 ;  /* 0x00005410b0b07816 */ /* 0x000fc40000000034 */
[----:B------:R-:W-:Y:S02]  /*7090*/  PRMT R178, R53, 0x7610, R178 ;  /* 0x0000761035b27816 */ /* 0x000fe400000000b2 */
[----:B------:R-:W-:Y:S02]  /*70a0*/  CS2R R52, SRZ ;  /* 0x0000000000347805 */ /* 0x000fe4000001ff00 */
[----:B------:R-:W-:Y:S02]  /*70b0*/  MOV R71, R49 ;  /* 0x0000003100477202 */ /* 0x000fe40000000f00 */
[----:B--2---:R-:W-:-:S04]  /*70c0*/  LOP3.LUT R60, R60, 0xfffffffe, RZ, 0xc0, !PT ;  /* 0xfffffffe3c3c7812 */ /* 0x004fc800078ec0ff */
[----:B------:R-:W-:-:S05]  /*70d0*/  @P2 LOP3.LUT R60, R60, 0x1, RZ, 0xfc, !PT ;  /* 0x000000013c3c2812 */ /* 0x000fca00078efcff */
[----:B------:R0:W-:Y:S02]  /*70e0*/  STL [R1+0x10], R60 ;  /* 0x0000103c01007387 */ /* 0x0001e40000100800 */
[----:B0-----:R-:W-:Y:S01]  /*70f0*/  CS2R R60, SRZ ;  /* 0x00000000003c7805 */ /* 0x001fe2000001ff00 */
[----:B------:R-:W-:Y:S06]  /*7100*/  @P2 BRA `(.L_x_517) ;  /* 0x0000000000642947 */ /* 0x000fec0003800000 */
[----:B------:R-:W-:Y:S01]  /*7110*/  IADD3 R54, P2, P3, R102, R86, R33 ;  /* 0x0000005666367210 */ /* 0x000fe20007b5e021 */
[----:B------:R-:W-:Y:S01]  /*7120*/  ULDC.64 UR4, c[0x0][0x3e8] ;  /* 0x0000fa0000047ab9 */ /* 0x000fe20000000a00 */
[----:B------:R-:W-:Y:S02]  /*7130*/  CS2R R58, SRZ ;  /* 0x00000000003a7805 */ /* 0x000fe4000001ff00 */
[----:B------:R-:W-:Y:S02]  /*7140*/  CS2R R56, SRZ ;  /* 0x0000000000387805 */ /* 0x000fe4000001ff00 */
[----:B------:R-:W-:Y:S02]  /*7150*/  IADD3.X R55, R25, R0, R35, P2, P3 ;  /* 0x0000000019377210 */ /* 0x000fe400017e6423 */
[----:B------:R-:W-:Y:S02]  /*7160*/  CS2R R66, SRZ ;  /* 0x0000000000427805 */ /* 0x000fe4000001ff00 */
[----:B------:R-:W-:-:S02]  /*7170*/  IADD3 R52, P2, P3, R108, R84, R29 ;  /* 0x000000546c347210 */ /* 0x000fc40007b5e01d */
[----:B------:R-:W-:Y:S01]  /*7180*/  CS2R R64, SRZ ;  /* 0x0000000000407805 */ /* 0x000fe2000001ff00 */
[----:B------:R-:W-:Y:S01]  /*7190*/  ULDC.64 UR6, c[0x0][0x208] ;  /* 0x0000820000067ab9 */ /* 0x000fe20000000a00 */
        /* <DEDUP_REMOVED lines=9> */
[----:B------:R-:W5:Y:S04]  /*7230*/  @!P2 LDG.E.128 R56, desc[UR6][R60.64] ;  /* 0x000000063c38a981 */ /* 0x000f68000c1e1d00 */
[----:B------:R-:W5:Y:S01]  /*7240*/  @!P2 LDG.E.128 R64, desc[UR6][R68.64] ;  /* 0x000000064440a981 */ /* 0x000f62000c1e1d00 */
[----:B------:R-:W-:Y:S02]  /*7250*/  ISETP.GE.AND P2, PT, R213, R120, PT ;  /* 0x00000078d500720c */ /* 0x000fe40003f46270 */
[----:B------:R-:W-:-:S11]  /*7260*/  CS2R R62, SRZ ;  /* 0x00000000003e7805 */ /* 0x000fd6000001ff00 */
[----:B------:R0:W5:Y:S02]  /*7270*/  @!P2 LDG.E.128 R52, desc[UR6][R60.64+0x80] ;  /* 0x000080063c34a981 */ /* 0x000164000c1e1d00 */
[----:B0-----:R-:W-:-:S06]  /*7280*/  CS2R R60, SRZ ;  /* 0x00000000003c7805 */ /* 0x001fcc000001ff00 */
[----:B------:R0:W5:Y:S02]  /*7290*/  @!P2 LDG.E.128 R60, desc[UR6][R68.64+0x80] ;  /* 0x00008006443ca981 */ /* 0x000164000c1e1d00 */
.L_x_517:
[----:B------:R-:W-:Y:S05]  /*72a0*/  BSYNC B1 ;  /* 0x0000000000017941 */ /* 0x000fea0003800000 */
.L_x_516:
[----:B0----5:R-:W-:Y:S01]  /*72b0*/  IMAD.MOV.U32 R69, RZ, RZ, R54 ;  /* 0x000000ffff457224 */ /* 0x021fe200078e0036 */
[----:B------:R-:W-:Y:S01]  /*72c0*/  IADD3 R72, R212, 0x40, RZ ;  /* 0x00000040d4487810 */ /* 0x000fe20007ffe0ff */
[----:B------:R-:W-:Y:S01]  /*72d0*/  IMAD.MOV.U32 R68, RZ, RZ, R55 ;  /* 0x000000ffff447224 */ /* 0x000fe200078e0037 */
[----:B------:R-:W-:Y:S01]  /*72e0*/  PRMT R153, R71, 0x7610, R153 ;  /* 0x0000761047997816 */ /* 0x000fe20000000099 */
[----:B------:R-:W-:Y:S01]  /*72f0*/  IMAD.MOV.U32 R71, RZ, RZ, R52 ;  /* 0x000000ffff477224 */ /* 0x000fe200078e0034 */
[----:B------:R-:W-:Y:S01]  /*7300*/  ISETP.GE.AND P3, PT, R72, R4, PT ;  /* 0x000000044800720c */ /* 0x000fe20003f66270 */
[----:B------:R-:W-:Y:S01]  /*7310*/  BSSY B1, `(.L_x_518) ;  /* 0x0000035000017945 */ /* 0x000fe20003800000 */
[----:B------:R-:W-:Y:S01]  /*7320*/  PRMT R163, R69, 0x5410, R68 ;  /* 0x0000541045a37816 */ /* 0x000fe20000000044 */
[----:B------:R-:W-:Y:S01]  /*7330*/  IMAD.MOV.U32 R69, RZ, RZ, R58 ;  /* 0x000000ffff457224 */ /* 0x000fe200078e003a */
[----:B------:R-:W-:Y:S01]  /*7340*/  PRMT R178, R178, 0x5410, R70 ;  /* 0x00005410b2b27816 */ /* 0x000fe20000000046 */
[----:B------:R-:W-:Y:S01]  /*7350*/  IMAD.MOV.U32 R68, RZ, RZ, R59 ;  /* 0x000000ffff447224 */ /* 0x000fe200078e003b */
[----:B------:R-:W-:-:S02]  /*7360*/  MOV R70, R53 ;  /* 0x0000003500467202 */ /* 0x000fc40000000f00 */
[----:B------:R-:W-:Y:S02]  /*7370*/  CS2R R74, SRZ ;  /* 0x00000000004a7805 */ /* 0x000fe4000001ff00 */
[----:B------:R-:W-:Y:S02]  /*7380*/  CS2R R72, SRZ ;  /* 0x0000000000487805 */ /* 0x000fe4000001ff00 */
[----:B------:R-:W-:Y:S02]  /*7390*/  CS2R R78, SRZ ;  /* 0x00000000004e7805 */ /* 0x000fe4000001ff00 */
[----:B------:R-:W-:Y:S01]  /*73a0*/  PRMT R167, R69, 0x5410, R68 ;  /* 0x0000541045a77816 */ /* 0x000fe20000000044 */
[----:B------:R-:W-:Y:S01]  /*73b0*/  IMAD.MOV.U32 R69, RZ, RZ, R62 ;  /* 0x000000ffff457224 */ /* 0x000fe200078e003e */
[----:B------:R-:W-:Y:S01]  /*73c0*/  PRMT R164, R71, 0x5410, R70 ;  /* 0x0000541047a47816 */ /* 0x000fe20000000046 */
[----:B------:R-:W-:Y:S01]  /*73d0*/  IMAD.MOV.U32 R68, RZ, RZ, R63 ;  /* 0x000000ffff447224 */ /* 0x000fe200078e003f */
[----:B------:R-:W-:Y:S01]  /*73e0*/  MOV R70, R57 ;  /* 0x0000003900467202 */ /* 0x000fe20000000f00 */
[----:B------:R-:W-:Y:S01]  /*73f0*/  IMAD.MOV.U32 R71, RZ, RZ, R56 ;  /* 0x000000ffff477224 */ /* 0x000fe200078e0038 */
[----:B------:R-:W-:-:S02]  /*7400*/  CS2R R76, SRZ ;  /* 0x00000000004c7805 */ /* 0x000fc4000001ff00 */
[----:B------:R-:W-:Y:S02]  /*7410*/  CS2R R82, SRZ ;  /* 0x0000000000527805 */ /* 0x000fe4000001ff00 */
[----:B------:R-:W-:Y:S01]  /*7420*/  PRMT R165, R69, 0x5410, R68 ;  /* 0x0000541045a57816 */ /* 0x000fe20000000044 */
[----:B------:R-:W-:Y:S01]  /*7430*/  IMAD.MOV.U32 R69, RZ, RZ, R60 ;  /* 0x000000ffff457224 */ /* 0x000fe200078e003c */
[----:B------:R-:W-:Y:S02]  /*7440*/  MOV R68, R61 ;  /* 0x0000003d00447202 */ /* 0x000fe40000000f00 */
[----:B------:R-:W-:Y:S02]  /*7450*/  CS2R R80, SRZ ;  /* 0x0000000000507805 */ /* 0x000fe4000001ff00 */
[----:B------:R-:W-:Y:S02]  /*7460*/  PRMT R168, R71, 0x5410, R70 ;  /* 0x0000541047a87816 */ /* 0x000fe40000000046 */
[----:B------:R-:W-:-:S02]  /*7470*/  CS2R R70, SRZ ;  /* 0x0000000000467805 */ /* 0x000fc4000001ff00 */
[----:B------:R-:W-:Y:S01]  /*7480*/  PRMT R166, R69, 0x5410, R68 ;  /* 0x0000541045a67816 */ /* 0x000fe20000000044 */
[----:B------:R-:W-:Y:S02]  /*7490*/  IMAD.MOV.U32 R69, RZ, RZ, R66 ;  /* 0x000000ffff457224 */ /* 0x000fe400078e0042 */
[----:B------:R-:W-:-:S05]  /*74a0*/  IMAD.MOV.U32 R68, RZ, RZ, R67 ;  /* 0x000000ffff447224 */ /* 0x000fca00078e0043 */
[----:B------:R-:W-:Y:S01]  /*74b0*/  PRMT R169, R69, 0x5410, R68 ;  /* 0x0000541045a97816 */ /* 0x000fe20000000044 */
[----:B------:R-:W-:Y:S02]  /*74c0*/  IMAD.MOV.U32 R69, RZ, RZ, R64 ;  /* 0x000000ffff457224 */ /* 0x000fe400078e0040 */
[----:B------:R-:W-:-:S05]  /*74d0*/  IMAD.MOV.U32 R68, RZ, RZ, R65 ;  /* 0x000000ffff447224 */ /* 0x000fca00078e0041 */
[----:B------:R-:W-:Y:S02]  /*74e0*/  PRMT R170, R69, 0x5410, R68 ;  /* 0x0000541045aa7816 */ /* 0x000fe40000000044 */
[----:B------:R-:W-:Y:S01]  /*74f0*/  CS2R R68, SRZ ;  /* 0x0000000000447805 */ /* 0x000fe2000001ff00 */
[----:B------:R-:W-:Y:S06]  /*7500*/  @P3 BRA `(.L_x_519) ;  /* 0x0000000000543947 */ /* 0x000fec0003800000 */
[----:B------:R-:W-:Y:S01]  /*7510*/  IADD3 R86, P2, P5, R102, R32, R86 ;  /* 0x0000002066567210 */ /* 0x000fe20007d5e056 */
[----:B------:R-:W-:Y:S01]  /*7520*/  ULDC.64 UR4, c[0x0][0x3e8] ;  /* 0x0000fa0000047ab9 */ /* 0x000fe20000000a00 */
[----:B------:R-:W-:Y:S02]  /*7530*/  ULDC.64 UR6, c[0x0][0x208] ;  /* 0x0000820000067ab9 */ /* 0x000fe40000000a00 */
[----:B------:R-:W-:Y:S02]  /*7540*/  IADD3.X R0, R25, R34, R0, P2, P5 ;  /* 0x0000002219007210 */ /* 0x000fe400017ea400 */
        /* <DEDUP_REMOVED lines=17> */
.L_x_519:
[----:B------:R-:W-:Y:S05]  /*7660*/  BSYNC B1 ;  /* 0x0000000000017941 */ /* 0x000fea0003800000 */
.L_x_518:
        /* <DEDUP_REMOVED lines=15> */
[----:B------:R-:W-:Y:S02]  /*7760*/  IMAD.MOV.U32 R3, RZ, RZ, R78 ;  /* 0x000000ffff037224 */ /* 0x000fe400078e004e */
        /* <DEDUP_REMOVED lines=16> */
.L_x_520:
[----:B------:R-:W-:Y:S01]  /*7870*/  IMAD R3, R19, 0x8, R18 ;  /* 0x0000000813037824 */ /* 0x000fe200078e0212 */
[----:B------:R-:W-:Y:S01]  /*7880*/  SHF.L.U32 R0, R217, 0x1f, RZ ;  /* 0x0000001fd9007819 */ /* 0x000fe200000006ff */
[----:B------:R-:W1:Y:S01]  /*7890*/  LDC R143, c[0x0][0x2f4] ;  /* 0x0000bd00ff8f7b82 */ /* 0x000e620000000800 */
[----:B------:R-:W-:Y:S01]  /*78a0*/  BSSY B1, `(.L_x_521) ;  /* 0x0000004000017945 */ /* 0x000fe20003800000 */
[----:B------:R-:W-:Y:S01]  /*78b0*/  IMAD.MOV.U32 R123, RZ, RZ, R88 ;  /* 0x000000ffff7b7224 */ /* 0x000fe200078e0058 */
[----:B------:R-:W2:Y:S02]  /*78c0*/  SYNCS.PHASECHK.TRANS64.TRYWAIT P5, [R3+URZ+0x38890], R0 ;  /* 0x03889000030075a7 */ /* 0x000ea400080a017f */
[----:B--2---:R-:W-:Y:S05]  /*78d0*/  @!P5 BRA `(.L_x_522) ;  /* 0x0000023800bcd947 */ /* 0x004fea0003800000 */
.L_x_855:
[----:B------:R-:W-:Y:S05]  /*78e0*/  BSYNC B1 ;  /* 0x0000000000017941 */ /* 0x000fea0003800000 */
.L_x_521:
[----:B------:R-:W3:Y:S01]  /*78f0*/  LDC.64 R124, c[0x0][0x300] ;  /* 0x0000c000ff7c7b82 */ /* 0x000ee20000000a00 */
[----:B------:R-:W-:Y:S01]  /*7900*/  BSSY B1, `(.L_x_523) ;  /* 0x000010c000017945 */ /* 0x000fe20003800000 */
[----:B-1----:R-:W-:-:S03]  /*7910*/  IADD3 R145, -R115, R143, RZ ;  /* 0x0000008f73917210 */ /* 0x002fc60007ffe1ff */
[----:B------:R-:W-:Y:S05]  /*7920*/  @P4 BRA `(.L_x_524) ;  /* 0x0000001000244947 */ /* 0x000fea0003800000 */
[----:B------:R-:W-:Y:S01]  /*7930*/  ISETP.NE.AND P4, PT, R27, RZ, PT ;  /* 0x000000ff1b00720c */ /* 0x000fe20003f85270 */
[-C--:B---3--:R-:W-:Y:S01]  /*7940*/  IMAD.WIDE.U32 R134, R212, R124.reuse, R122 ;  /* 0x0000007cd4867225 */ /* 0x088fe200078e007a */
[----:B0-----:R-:W-:Y:S01]  /*7950*/  SHF.R.S32.HI R84, RZ, 0x1f, R212 ;  /* 0x0000001fff547819 */ /* 0x001fe200000114d4 */
[----:B------:R-:W-:Y:S04]  /*7960*/  BSSY B2, `(.L_x_525) ;  /* 0x0000084000027945 */ /* 0x000fe80003800000 */
[----:B------:R-:W-:-:S04]  /*7970*/  IMAD R148, R84, R124, RZ ;  /* 0x0000007c54947224 */ /* 0x000fc800078e02ff */
[----:B------:R-:W-:-:S04]  /*7980*/  IMAD R148, R212, R125, R148 ;  /* 0x0000007dd4947224 */ /* 0x000fc800078e0294 */
[----:B------:R-:W-:Y:S01]  /*7990*/  IMAD.IADD R148, R148, 0x1, R135 ;  /* 0x0000000194947824 */ /* 0x000fe200078e0287 */
[----:B------:R-:W-:Y:S06]  /*79a0*/  @!P4 BRA `(.L_x_526) ;  /* 0x0000000400fcc947 */ /* 0x000fec0003800000 */
[----:B------:R-:W-:Y:S01]  /*79b0*/  SEL R84, R115, R145, !P0 ;  /* 0x0000009173547207 */ /* 0x000fe20004000000 */
[----:B------:R-:W-:Y:S01]  /*79c0*/  IMAD.SHL.U32 R86, R212, 0x40, RZ ;  /* 0x00000040d4567824 */ /* 0x000fe200078e00ff */
[----:B------:R-:W-:Y:S01]  /*79d0*/  ISETP.GE.AND P4, PT, R16, R120, PT ;  /* 0x000000781000720c */ /* 0x000fe20003f86270 */
[----:B------:R-:W-:Y:S01]  /*79e0*/  BSSY B3, `(.L_x_527) ;  /* 0x000006e000037945 */ /* 0x000fe20003800000 */
[----:B------:R-:W-:-:S04]  /*79f0*/  SHF.R.S32.HI R85, RZ, 0x1f, R84 ;  /* 0x0000001fff557819 */ /* 0x000fc80000011454 */
[----:B------:R-:W-:-:S04]  /*7a00*/  LEA.HI R84, R85, R84, RZ, 0x4 ;  /* 0x0000005455547211 */ /* 0x000fc800078f20ff */
[----:B------:R-:W-:-:S04]  /*7a10*/  LEA.HI.SX32 R84, R84, R15, 0x1c ;  /* 0x0000000f54547211 */ /* 0x000fc800078fe2ff */
[----:B------:R-:W-:Y:S01]  /*7a20*/  SHF.R.S32.HI R85, RZ, 0x1f, R84 ;  /* 0x0000001fff557819 */ /* 0x000fe20000011454 */
[----:B------:R-:W-:-:S03]  /*7a30*/  IMAD.SHL.U32 R149, R84, 0x8, RZ ;  /* 0x0000000854957824 */ /* 0x000fc600078e00ff */
[----:B------:R-:W-:Y:S02]  /*7a40*/  LEA.HI R84, R85, R84, RZ, 0x3 ;  /* 0x0000005455547211 */ /* 0x000fe400078f18ff */
[----:B------:R-:W-:Y:S02]  /*7a50*/  LOP3.LUT R85, R149, 0x38, RZ, 0xc0, !PT ;  /* 0x0000003895557812 */ /* 0x000fe400078ec0ff */
[----:B------:R-:W-:Y:S02]  /*7a60*/  SHF.R.S32.HI R84, RZ, 0x3, R84 ;  /* 0x00000003ff547819 */ /* 0x000fe40000011454 */
[----:B------:R-:W-:-:S03]  /*7a70*/  LOP3.LUT R85, R85, 0x1c0, R86, 0xf8, !PT ;  /* 0x000001c055557812 */ /* 0x000fc600078ef856 */
[----:B------:R-:W-:Y:S01]  /*7a80*/  IMAD R84, R84, 0x1400, R228 ;  /* 0x0000140054547824 */ /* 0x000fe200078e02e4 */
[----:B------:R-:W-:-:S04]  /*7a90*/  LOP3.LUT R85, R85, R229, RZ, 0x3c, !PT ;  /* 0x000000e555557212 */ /* 0x000fc800078e3cff */
[----:B------:R-:W-:-:S05]  /*7aa0*/  IADD3 R84, R84, R85, RZ ;  /* 0x0000005554547210 */ /* 0x000fca0007ffe0ff */
[C---:B------:R-:W-:Y:S02]  /*7ab0*/  IMAD R88, R19.reuse, 0x5000, R84 ;  /* 0x0000500013587824 */ /* 0x040fe400078e0254 */
[----:B------:R-:W-:Y:S02]  /*7ac0*/  IMAD R84, R19, 0x5000, R138 ;  /* 0x0000500013547824 */ /* 0x000fe400078e028a */
[--C-:B------:R-:W-:Y:S02]  /*7ad0*/  IMAD R88, R88, 0x2, R18.reuse ;  /* 0x0000000258587824 */ /* 0x100fe400078e0212 */
[----:B------:R-:W-:-:S04]  /*7ae0*/  IMAD R84, R84, 0x2, R18 ;  /* 0x0000000254547824 */ /* 0x000fc800078e0212 */
[----:B------:R-:W0:Y:S04]  /*7af0*/  LDS.128 R88, [R88+0x24400] ;  /* 0x0244000058587984 */ /* 0x000e280000000c00 */
[----:B------:R-:W1:Y:S01]  /*7b00*/  LDS.128 R84, [R84+0x24400] ;  /* 0x0244000054547984 */ /* 0x000e620000000c00 */
[----:B------:R-:W-:Y:S05]  /*7b10*/  @P4 BRA `(.L_x_528) ;  /* 0x0000000400684947 */ /* 0x000fea0003800000 */
[----:B0-----:R-:W-:Y:S01]  /*7b20*/  IMAD.MOV.U32 R151, RZ, RZ, R89 ;  /* 0x000000ffff977224 */ /* 0x001fe200078e0059 */
[----:B-1----:R-:W-:Y:S01]  /*7b30*/  MOV R150, R85 ;  /* 0x0000005500967202 */ /* 0x002fe20000000f00 */
[----:B------:R-:W-:Y:S01]  /*7b40*/  HADD2.F32 R153, -RZ, R153.H0_H0 ;  /* 0x20000099ff997230 */ /* 0x000fe20000004100 */
[--C-:B------:R-:W-:Y:S01]  /*7b50*/  SHF.R.U64 R40, R40, 0x10, R41.reuse ;  /* 0x0000001028287819 */ /* 0x100fe20000001229 */
[----:B------:R-:W-:Y:S01]  /*7b60*/  HADD2.F32 R152, -RZ, R152.H0_H0 ;  /* 0x20000098ff987230 */ /* 0x000fe20000004100 */
[----:B------:R-:W-:Y:S01]  /*7b70*/  SHF.R.U32.HI R41, RZ, 0x10, R41 ;  /* 0x00000010ff297819 */ /* 0x000fe20000011629 */
[----:B------:R-:W-:Y:S01]  /*7b80*/  HADD2.F32 R85, -RZ, R151.H0_H0 ;  /* 0x20000097ff557230 */ /* 0x000fe20000004100 */
[----:B------:R-:W-:Y:S01]  /*7b90*/  SHF.R.U64 R48, R48, 0x10, R49 ;  /* 0x0000001030307819 */ /* 0x000fe20000001231 */
[--C-:B------:R-:W-:Y:S01]  /*7ba0*/  HADD2.F32 R154, -RZ, R150.reuse.H0_H0 ;  /* 0x20000096ff9a7230 */ /* 0x100fe20000004100 */
[----:B------:R-:W-:Y:S01]  /*7bb0*/  SHF.R.U64 R42, R42, 0x10, R43 ;  /* 0x000000102a2a7819 */ /* 0x000fe2000000122b */
[----:B------:R-:W-:-:S02]  /*7bc0*/  HADD2.F32 R150, -RZ, R150.H1_H1 ;  /* 0x30000096ff967230 */ /* 0x000fc40000004100 */
[CC--:B------:R-:W-:Y:S01]  /*7bd0*/  FMUL.FTZ R89, R85.reuse, R153.reuse ;  /* 0x0000009955597220 */ /* 0x0c0fe20000410000 */
[----:B------:R-:W-:Y:S02]  /*7be0*/  HADD2.F32 R48, -RZ, R48.H0_H0 ;  /* 0x20000030ff307230 */ /* 0x000fe40000004100 */
[C---:B------:R-:W-:Y:S01]  /*7bf0*/  FMUL.FTZ R153, R154.reuse, R153 ;  /* 0x000000999a997220 */ /* 0x040fe20000410000 */
[----:B------:R-:W-:Y:S02]  /*7c00*/  HADD2.F32 R42, -RZ, R42.H0_H0 ;  /* 0x2000002aff2a7230 */ /* 0x000fe40000004100 */
[-C--:B------:R-:W-:Y:S01]  /*7c10*/  FFMA.FTZ R89, R154, R152.reuse, -R89 ;  /* 0x000000989a597223 */ /* 0x080fe20000010859 */
[----:B------:R-:W-:Y:S01]  /*7c20*/  FFMA.FTZ R85, R85, R152, R153 ;  /* 0x0000009855557223 */ /* 0x000fe20000010099 */
[----:B------:R-:W-:Y:S01]  /*7c30*/  SHF.R.U32.HI R152, RZ, 0x10, R49 ;  /* 0x00000010ff987819 */ /* 0x000fe20000011631 */
[----:B------:R-:W-:Y:S02]  /*7c40*/  HADD2.F32 R49, -RZ, R151.H1_H1 ;  /* 0x30000097ff317230 */ /* 0x000fe40000004100 */
[----:B------:R-:W-:-:S02]  /*7c50*/  HADD2.F32 R151, -RZ, R41.H0_H0 ;  /* 0x20000029ff977230 */ /* 0x000fc40000004100 */
[----:B------:R-:W-:Y:S02]  /*7c60*/  HADD2.F32 R152, -RZ, R152.H0_H0 ;  /* 0x20000098ff987230 */ /* 0x000fe40000004100 */
[----:B------:R-:W-:-:S03]  /*7c70*/  HADD2.F32 R153, -RZ, R178.H0_H0 ;  /* 0x200000b2ff997230 */ /* 0x000fc60000004100 */
[-C--:B------:R-:W-:Y:S01]  /*7c80*/  FMUL.FTZ R41, R49, R152.reuse ;  /* 0x0000009831297220 */ /* 0x080fe20000410000 */
[----:B------:R-:W-:-:S03]  /*7c90*/  FMUL.FTZ R152, R150, R152 ;  /* 0x0000009896987220 */ /* 0x000fc60000410000 */
[-C--:B------:R-:W-:Y:S01]  /*7ca0*/  FFMA.FTZ R41, R150, R151.reuse, -R41 ;  /* 0x0000009796297223 */ /* 0x080fe20000010829 */
[----:B------:R-:W-:Y:S01]  /*7cb0*/  FFMA.FTZ R49, R49, R151, R152 ;  /* 0x0000009731317223 */ /* 0x000fe20000010098 */
[----:B------:R-:W-:Y:S02]  /*7cc0*/  IMAD.MOV.U32 R151, RZ, RZ, R91 ;  /* 0x000000ffff977224 */ /* 0x000fe400078e005b */
[----:B------:R-:W-:Y:S01]  /*7cd0*/  IMAD.MOV.U32 R150, RZ, RZ, R87 ;  /* 0x000000ffff967224 */ /* 0x000fe200078e0057 */
[----:B------:R-:W-:Y:S01]  /*7ce0*/  F2FP.F16.F32.PACK_AB R41, R41, R89 ;  /* 0x000000592929723e */ /* 0x000fe200000000ff */
[----:B------:R-:W-:Y:S01]  /*7cf0*/  HADD2.F32 R152, -RZ, R177.H0_H0 ;  /* 0x200000b1ff987230 */ /* 0x000fe20000004100 */
[----:B------:R-:W-:Y:S01]  /*7d00*/  F2FP.F16.F32.PACK_AB R49, R49, R85 ;  /* 0x000000553131723e */ /* 0x000fe200000000ff */
[----:B------:R-:W-:Y:S01]  /*7d10*/  HADD2.F32 R91, -RZ, R151.H0_H0 ;  /* 0x20000097ff5b7230 */ /* 0x000fe20000004100 */
[----:B------:R-:W-:Y:S01]  /*7d20*/  MOV R85, R41 ;  /* 0x0000002900557202 */ /* 0x000fe20000000f00 */
[----:B------:R-:W-:-:S02]  /*7d30*/  HADD2.F32 R154, -RZ, R150.H0_H0 ;  /* 0x20000096ff9a7230 */ /* 0x000fc40000004100 */
[----:B------:R-:W-:Y:S02]  /*7d40*/  HADD2.F32 R150, -RZ, R150.H1_H1 ;  /* 0x30000096ff967230 */ /* 0x000fe40000004100 */
[CC--:B------:R-:W-:Y:S01]  /*7d50*/  FMUL.FTZ R87, R91.reuse, R153.reuse ;  /* 0x000000995b577220 */ /* 0x0c0fe20000410000 */
[----:B------:R-:W-:Y:S02]  /*7d60*/  IMAD.MOV.U32 R89, RZ, RZ, R49 ;  /* 0x000000ffff597224 */ /* 0x000fe400078e0031 */
[C---:B------:R-:W-:Y:S01]  /*7d70*/  FMUL.FTZ R153, R154.reuse, R153 ;  /* 0x000000999a997220 */ /* 0x040fe20000410000 */
[-C--:B------:R-:W-:Y:S01]  /*7d80*/  FFMA.FTZ R87, R154, R152.reuse, -R87 ;  /* 0x000000989a577223 */ /* 0x080fe20000010857 */
[----:B------:R-:W-:Y:S02]  /*7d90*/  HADD2.F32 R154, -RZ, R178.H1_H1 ;  /* 0x300000b2ff9a7230 */ /* 0x000fe40000004100 */
[----:B------:R-:W-:Y:S01]  /*7da0*/  FFMA.FTZ R91, R91, R152, R153 ;  /* 0x000000985b5b7223 */ /* 0x000fe20000010099 */
[----:B------:R-:W-:-:S02]  /*7db0*/  SHF.R.U32.HI R152, RZ, 0x10, R43 ;  /* 0x00000010ff987819 */ /* 0x000fc4000001162b */
[--C-:B------:R-:W-:Y:S02]  /*7dc0*/  SHF.R.U64 R43, R50, 0x10, R51.reuse ;  /* 0x00000010322b7819 */ /* 0x100fe40000001233 */
[----:B------:R-:W-:Y:S01]  /*7dd0*/  SHF.R.U32.HI R50, RZ, 0x10, R51 ;  /* 0x00000010ff327819 */ /* 0x000fe20000011633 */
[----:B------:R-:W-:Y:S02]  /*7de0*/  HADD2.F32 R51, -RZ, R151.H1_H1 ;  /* 0x30000097ff337230 */ /* 0x000fe40000004100 */
[----:B------:R-:W-:Y:S02]  /*7df0*/  HADD2.F32 R152, -RZ, R152.H0_H0 ;  /* 0x20000098ff987230 */ /* 0x000fe40000004100 */
[----:B------:R-:W-:Y:S02]  /*7e00*/  HADD2.F32 R151, -RZ, R50.H0_H0 ;  /* 0x20000032ff977230 */ /* 0x000fe40000004100 */
[----:B------:R-:W-:-:S03]  /*7e10*/  HADD2.F32 R43, -RZ, R43.H0_H0 ;  /* 0x2000002bff2b7230 */ /* 0x000fc60000004100 */
[----:B------:R-:W-:-:S04]  /*7e20*/  FMUL.FTZ R50, R51, R151 ;  /* 0x0000009733327220 */ /* 0x000fc80000410000 */
[CC--:B------:R-:W-:Y:S01]  /*7e30*/  FFMA.FTZ R50, R150.reuse, R152.reuse, -R50 ;  /* 0x0000009896327223 */ /* 0x0c0fe20000010832 */
[----:B------:R-:W-:Y:S01]  /*7e40*/  FMUL.FTZ R150, R150, R151 ;  /* 0x0000009796967220 */ /* 0x000fe20000410000 */
[--C-:B------:R-:W-:Y:S02]  /*7e50*/  HADD2.F32 R151, -RZ, R88.reuse.H0_H0 ;  /* 0x20000058ff977230 */ /* 0x100fe40000004100 */
[----:B------:R-:W-:Y:S02]  /*7e60*/  HADD2.F32 R88, -RZ, R88.H1_H1 ;  /* 0x30000058ff587230 */ /* 0x000fe40000004100 */
[----:B------:R-:W-:Y:S01]  /*7e70*/  FFMA.FTZ R51, R51, R152, R150 ;  /* 0x0000009833337223 */ /* 0x000fe20000010096 */
[----:B------:R-:W-:Y:S02]  /*7e80*/  HADD2.F32 R150, -RZ, R84.H0_H0 ;  /* 0x20000054ff967230 */ /* 0x000fe40000004100 */
[-C--:B------:R-:W-:Y:S01]  /*7e90*/  FMUL.FTZ R153, R151, R154.reuse ;  /* 0x0000009a97997220 */ /* 0x080fe20000410000 */
[----:B------:R-:W-:Y:S01]  /*7ea0*/  HADD2.F32 R152, -RZ, R177.H1_H1 ;  /* 0x300000b1ff987230 */ /* 0x000fe20000004100 */
[----:B------:R-:W-:Y:S01]  /*7eb0*/  F2FP.F16.F32.PACK_AB R87, R50, R87 ;  /* 0x000000573257723e */ /* 0x000fe200000000ff */
[----:B------:R-:W-:Y:S01]  /*7ec0*/  FMUL.FTZ R154, R150, R154 ;  /* 0x0000009a969a7220 */ /* 0x000fe20000410000 */
[----:B------:R-:W-:-:S02]  /*7ed0*/  F2FP.F16.F32.PACK_AB R91, R51, R91 ;  /* 0x0000005b335b723e */ /* 0x000fc400000000ff */
[-C--:B------:R-:W-:Y:S01]  /*7ee0*/  FFMA.FTZ R150, R150, R152.reuse, -R153 ;  /* 0x0000009896967223 */ /* 0x080fe20000010899 */
[----:B------:R-:W-:Y:S01]  /*7ef0*/  FFMA.FTZ R151, R151, R152, R154 ;  /* 0x0000009897977223 */ /* 0x000fe2000001009a */
[----:B------:R-:W-:Y:S02]  /*7f00*/  HADD2.F32 R152, -RZ, R84.H1_H1 ;  /* 0x30000054ff987230 */ /* 0x000fe40000004100 */
[----:B------:R-:W-:Y:S02]  /*7f10*/  HADD2.F32 R84, -RZ, R40.H0_H0 ;  /* 0x20000028ff547230 */ /* 0x000fe40000004100 */
[-C--:B------:R-:W-:Y:S01]  /*7f20*/  FMUL.FTZ R40, R88, R48.reuse ;  /* 0x0000003058287220 */ /* 0x080fe20000410000 */
[--C-:B------:R-:W-:Y:S02]  /*7f30*/  HADD2.F32 R154, -RZ, R176.reuse.H1_H1 ;  /* 0x300000b0ff9a7230 */ /* 0x100fe40000004100 */
[C---:B------:R-:W-:Y:S01]  /*7f40*/  FMUL.FTZ R48, R152.reuse, R48 ;  /* 0x0000003098307220 */ /* 0x040fe20000410000 */
[----:B------:R-:W-:Y:S01]  /*7f50*/  FFMA.FTZ R40, R152, R84, -R40 ;  /* 0x0000005498287223 */ /* 0x000fe20000010828 */
[----:B------:R-:W-:-:S02]  /*7f60*/  HADD2.F32 R152, -RZ, R176.H0_H0 ;  /* 0x200000b0ff987230 */ /* 0x000fc40000004100 */
[----:B------:R-:W-:Y:S01]  /*7f70*/  FFMA.FTZ R48, R88, R84, R48 ;  /* 0x0000005458307223 */ /* 0x000fe20000010030 */
[----:B------:R-:W-:Y:S02]  /*7f80*/  HADD2.F32 R84, -RZ, R90.H0_H0 ;  /* 0x2000005aff547230 */ /* 0x000fe40000004100 */
[----:B------:R-:W-:Y:S01]  /*7f90*/  HADD2.F32 R88, -RZ, R86.H0_H0 ;  /* 0x20000056ff587230 */ /* 0x000fe20000004100 */
[----:B------:R-:W-:Y:S01]  /*7fa0*/  F2FP.F16.F32.PACK_AB R40, R40, R150 ;  /* 0x000000962828723e */ /* 0x000fe200000000ff */
[----:B------:R-:W-:Y:S02]  /*7fb0*/  HADD2.F32 R90, -RZ, R90.H1_H1 ;  /* 0x3000005aff5a7230 */ /* 0x000fe40000004100 */
[-C--:B------:R-:W-:Y:S01]  /*7fc0*/  FMUL.FTZ R153, R84, R154.reuse ;  /* 0x0000009a54997220 */ /* 0x080fe20000410000 */
[----:B------:R-:W-:Y:S02]  /*7fd0*/  HADD2.F32 R86, -RZ, R86.H1_H1 ;  /* 0x30000056ff567230 */ /* 0x000fe40000004100 */
[----:B------:R-:W-:Y:S01]  /*7fe0*/  FMUL.FTZ R154, R88, R154 ;  /* 0x0000009a589a7220 */ /* 0x000fe20000410000 */
[----:B------:R-:W-:Y:S01]  /*7ff0*/  F2FP.F16.F32.PACK_AB R48, R48, R151 ;  /* 0x000000973030723e */ /* 0x000fe200000000ff */
[----:B------:R-:W-:-:S02]  /*8000*/  FFMA.FTZ R153, R88, R152, -R153 ;  /* 0x0000009858997223 */ /* 0x000fc40000010899 */
[----:B------:R-:W-:Y:S01]  /*8010*/  FFMA.FTZ R154, R84, R152, R154 ;  /* 0x00000098549a7223 */ /* 0x000fe2000001009a */
[-C--:B------:R-:W-:Y:S01]  /*8020*/  FMUL.FTZ R84, R90, R43.reuse ;  /* 0x0000002b5a547220 */ /* 0x080fe20000410000 */
[C---:B------:R-:W-:Y:S01]  /*8030*/  FMUL.FTZ R43, R86.reuse, R43 ;  /* 0x0000002b562b7220 */ /* 0x040fe20000410000 */
[----:B------:R-:W-:Y:S02]  /*8040*/  IMAD.MOV.U32 R88, RZ, RZ, R48 ;  /* 0x000000ffff587224 */ /* 0x000fe400078e0030 */
[-C--:B------:R-:W-:Y:S01]  /*8050*/  FFMA.FTZ R84, R86, R42.reuse, -R84 ;  /* 0x0000002a56547223 */ /* 0x080fe20000010854 */
[----:B------:R-:W-:-:S04]  /*8060*/  FFMA.FTZ R43, R90, R42, R43 ;  /* 0x0000002a5a2b7223 */ /* 0x000fc8000001002b */
[----:B------:R-:W-:Y:S01]  /*8070*/  F2FP.F16.F32.PACK_AB R153, R84, R153 ;  /* 0x000000995499723e */ /* 0x000fe200000000ff */
[----:B------:R-:W-:Y:S01]  /*8080*/  IMAD.MOV.U32 R84, RZ, RZ, R40 ;  /* 0x000000ffff547224 */ /* 0x000fe200078e0028 */
[----:B------:R-:W-:-:S03]  /*8090*/  F2FP.F16.F32.PACK_AB R43, R43, R154 ;  /* 0x0000009a2b2b723e */ /* 0x000fc600000000ff */
[----:B------:R-:W-:Y:S01]  /*80a0*/  IMAD.MOV.U32 R86, RZ, RZ, R153 ;  /* 0x000000ffff567224 */ /* 0x000fe200078e0099 */
[----:B------:R-:W-:-:S07]  /*80b0*/  MOV R90, R43 ;  /* 0x0000002b005a7202 */ /* 0x000fce0000000f00 */
.L_x_528:
[----:B------:R-:W-:Y:S05]  /*80c0*/  BSYNC B3 ;  /* 0x0000000000037941 */ /* 0x000fea0003800000 */
.L_x_527:
[----:B------:R-:W-:Y:S01]  /*80d0*/  ISETP.GE.AND P4, PT, R149, R143, PT ;  /* 0x0000008f9500720c */ /* 0x000fe20003f86270 */
[----:B------:R-:W-:-:S12]  /*80e0*/  ULDC.64 UR4, c[0x0][0x208] ;  /* 0x0000820000047ab9 */ /* 0x000fd80000000a00 */
[--C-:B------:R-:W-:Y:S02]  /*80f0*/  @!P4 SHF.R.S32.HI R43, RZ, 0x1f, R149.reuse ;  /* 0x0000001fff2bc819 */ /* 0x100fe40000011495 */
[----:B------:R-:W-:-:S04]  /*8100*/  @!P4 IADD3 R149, P5, P6, R96, R134, R149 ;  /* 0x000000866095c210 */ /* 0x000fc80007ebe095 */
[----:B------:R-:W-:Y:S02]  /*8110*/  @!P4 IADD3.X R43, R93, R148, R43, P5, P6 ;  /* 0x000000945d2bc210 */ /* 0x000fe40002fec42b */
[----:B------:R-:W-:-:S04]  /*8120*/  IADD3 R41, P5, P6, R96, R134, R14 ;  /* 0x0000008660297210 */ /* 0x000fc80007ebe00e */
[----:B------:R-:W-:Y:S02]  /*8130*/  IADD3.X R42, R93, R148, R8, P5, P6 ;  /* 0x000000945d2a7210 */ /* 0x000fe40002fec408 */
[----:B------:R-:W-:-:S04]  /*8140*/  LEA R40, P5, R41, R116, 0x1 ;  /* 0x0000007429287211 */ /* 0x000fc800078a08ff */
[----:B------:R-:W-:Y:S02]  /*8150*/  LEA.HI.X R41, R41, R117, R42, 0x1, P5 ;  /* 0x0000007529297211 */ /* 0x000fe400028f0c2a */
[----:B------:R-:W-:-:S03]  /*8160*/  @!P4 LEA R42, P5, R149, R116, 0x1 ;  /* 0x00000074952ac211 */ /* 0x000fc600078a08ff */
[----:B-1----:R1:W-:Y:S01]  /*8170*/  STG.E.128 desc[UR4][R40.64], R84 ;  /* 0x0000005428007986 */ /* 0x0023e2000c101d04 */
[----:B------:R-:W-:-:S05]  /*8180*/  @!P4 LEA.HI.X R43, R149, R117, R43, 0x1, P5 ;  /* 0x00000075952bc211 */ /* 0x000fca00028f0c2b */
[----:B0-----:R1:W-:Y:S04]  /*8190*/  @!P4 STG.E.128 desc[UR4][R42.64], R88 ;  /* 0x000000582a00c986 */ /* 0x0013e8000c101d04 */
.L_x_526:
[----:B------:R-:W-:Y:S05]  /*81a0*/  BSYNC B2 ;  /* 0x0000000000027941 */ /* 0x000fea0003800000 */
.L_x_525:
[----:B------:R-:W-:-:S13]  /*81b0*/  ISETP.NE.AND P4, PT, R11, RZ, PT ;  /* 0x000000ff0b00720c */ /* 0x000fda0003f85270 */
[----:B------:R-:W-:Y:S05]  /*81c0*/  @!P4 BRA `(.L_x_524) ;  /* 0x0000000400fcc947 */ /* 0x000fea0003800000 */
[----:B-1----:R-:W-:Y:S01]  /*81d0*/  SEL R40, R115, R145, !P1 ;  /* 0x0000009173287207 */ /* 0x002fe20004800000 */
        /* <DEDUP_REMOVED lines=13> */
[----:B------:R-:W-:-:S05]  /*82b0*/  LOP3.LUT R41, R41, R229, RZ, 0x3c, !PT ;  /* 0x000000e529297212 */ /* 0x000fca00078e3cff */
[----:B------:R-:W-:-:S04]  /*82c0*/  IMAD.IADD R40, R40, 0x1, R41 ;  /* 0x0000000128287824 */ /* 0x000fc800078e0229 */
[C---:B------:R-:W-:Y:S02]  /*82d0*/  IMAD R48, R19.reuse, 0x5000, R40 ;  /* 0x0000500013307824 */ /* 0x040fe400078e0228 */
[----:B------:R-:W-:Y:S02]  /*82e0*/  IMAD R40, R19, 0x5000, R137 ;  /* 0x0000500013287824 */ /* 0x000fe400078e0289 */
[----:B------:R-:W-:-:S03]  /*82f0*/  IMAD R48, R48, 0x2, R18 ;  /* 0x0000000230307824 */ /* 0x000fc600078e0212 */
[----:B------:R-:W-:-:S03]  /*8300*/  LEA R40, R40, R18, 0x1 ;  /* 0x0000001228287211 */ /* 0x000fc600078e08ff */
[----:B------:R-:W0:Y:S04]  /*8310*/  LDS.128 R48, [R48+0x24400] ;  /* 0x0244000030307984 */ /* 0x000e280000000c00 */
[----:B------:R-:W1:Y:S01]  /*8320*/  LDS.128 R40, [R40+0x24400] ;  /* 0x0244000028287984 */ /* 0x000e620000000c00 */
[----:B------:R-:W-:Y:S05]  /*8330*/  @P4 BRA `(.L_x_530) ;  /* 0x0000000400684947 */ /* 0x000fea0003800000 */
[----:B0-----:R-:W-:Y:S01]  /*8340*/  IMAD.MOV.U32 R86, RZ, RZ, R49 ;  /* 0x000000ffff567224 */ /* 0x001fe200078e0031 */
[----:B------:R-:W-:Y:S01]  /*8350*/  SHF.R.U64 R36, R36, 0x10, R37 ;  /* 0x0000001024247819 */ /* 0x000fe20000001225 */
[----:B-1----:R-:W-:Y:S01]  /*8360*/  IMAD.MOV.U32 R85, RZ, RZ, R41 ;  /* 0x000000ffff557224 */ /* 0x002fe200078e0029 */
[----:B------:R-:W-:Y:S01]  /*8370*/  SHF.R.U32.HI R37, RZ, 0x10, R37 ;  /* 0x00000010ff257819 */ /* 0x000fe20000011625 */
[----:B------:R-:W-:Y:S01]  /*8380*/  HADD2.F32 R87, -RZ, R175.H1_H1 ;  /* 0x300000afff577230 */ /* 0x000fe20000004100 */
[----:B------:R-:W-:Y:S01]  /*8390*/  SHF.R.U64 R38, R38, 0x10, R39 ;  /* 0x0000001026267819 */ /* 0x000fe20000001227 */
[----:B------:R-:W-:Y:S02]  /*83a0*/  HADD2.F32 R41, -RZ, R86.H0_H0 ;  /* 0x20000056ff297230 */ /* 0x000fe40000004100 */
[----:B------:R-:W-:Y:S02]  /*83b0*/  HADD2.F32 R89, -RZ, R85.H0_H0 ;  /* 0x20000055ff597230 */ /* 0x000fe40000004100 */
[----:B------:R-:W-:-:S02]  /*83c0*/  HADD2.F32 R88, -RZ, R175.H0_H0 ;  /* 0x200000afff587230 */ /* 0x000fc40000004100 */
[-C--:B------:R-:W-:Y:S01]  /*83d0*/  FMUL.FTZ R49, R41, R87.reuse ;  /* 0x0000005729317220 */ /* 0x080fe20000410000 */
[----:B------:R-:W-:Y:S02]  /*83e0*/  HADD2.F32 R86, -RZ, R86.H1_H1 ;  /* 0x30000056ff567230 */ /* 0x000fe40000004100 */
[C---:B------:R-:W-:Y:S01]  /*83f0*/  FMUL.FTZ R87, R89.reuse, R87 ;  /* 0x0000005759577220 */ /* 0x040fe20000410000 */
[----:B------:R-:W-:Y:S02]  /*8400*/  HADD2.F32 R37, -RZ, R37.H0_H0 ;  /* 0x20000025ff257230 */ /* 0x000fe40000004100 */
[-C--:B------:R-:W-:Y:S01]  /*8410*/  FFMA.FTZ R49, R89, R88.reuse, -R49 ;  /* 0x0000005859317223 */ /* 0x080fe20000010831 */
[----:B------:R-:W-:Y:S02]  /*8420*/  HADD2.F32 R38, -RZ, R38.H0_H0 ;  /* 0x20000026ff267230 */ /* 0x000fe40000004100 */
[----:B------:R-:W-:Y:S01]  /*8430*/  FFMA.FTZ R41, R41, R88, R87 ;  /* 0x0000005829297223 */ /* 0x000fe20000010057 */
[--C-:B------:R-:W-:Y:S01]  /*8440*/  SHF.R.U32.HI R87, RZ, 0x10, R45.reuse ;  /* 0x00000010ff577819 */ /* 0x100fe2000001162d */
[----:B------:R-:W-:Y:S01]  /*8450*/  HADD2.F32 R88, -RZ, R173.H1_H1 ;  /* 0x300000adff587230 */ /* 0x000fe20000004100 */
[----:B------:R-:W-:Y:S01]  /*8460*/  SHF.R.U64 R45, R44, 0x10, R45 ;  /* 0x000000102c2d7819 */ /* 0x000fe2000000122d */
[----:B------:R-:W-:-:S02]  /*8470*/  HADD2.F32 R44, -RZ, R85.H1_H1 ;  /* 0x30000055ff2c7230 */ /* 0x000fc40000004100 */
[----:B------:R-:W-:Y:S02]  /*8480*/  HADD2.F32 R87, -RZ, R87.H0_H0 ;  /* 0x20000057ff577230 */ /* 0x000fe40000004100 */
[----:B------:R-:W-:-:S03]  /*8490*/  HADD2.F32 R45, -RZ, R45.H0_H0 ;  /* 0x2000002dff2d7230 */ /* 0x000fc60000004100 */
[-C--:B------:R-:W-:Y:S01]  /*84a0*/  FMUL.FTZ R85, R86, R87.reuse ;  /* 0x0000005756557220 */ /* 0x080fe20000410000 */
[----:B------:R-:W-:-:S03]  /*84b0*/  FMUL.FTZ R87, R44, R87 ;  /* 0x000000572c577220 */ /* 0x000fc60000410000 */
[-C--:B------:R-:W-:Y:S01]  /*84c0*/  FFMA.FTZ R44, R44, R37.reuse, -R85 ;  /* 0x000000252c2c7223 */ /* 0x080fe20000010855 */
[----:B------:R-:W-:Y:S02]  /*84d0*/  HADD2.F32 R85, -RZ, R51.H0_H0 ;  /* 0x20000033ff557230 */ /* 0x000fe40000004100 */
[----:B------:R-:W-:Y:S01]  /*84e0*/  FFMA.FTZ R37, R86, R37, R87 ;  /* 0x0000002556257223 */ /* 0x000fe20000010057 */
[----:B------:R-:W-:Y:S02]  /*84f0*/  HADD2.F32 R86, -RZ, R173.H0_H0 ;  /* 0x200000adff567230 */ /* 0x000fe40000004100 */
[--C-:B------:R-:W-:Y:S02]  /*8500*/  HADD2.F32 R87, -RZ, R43.reuse.H0_H0 ;  /* 0x2000002bff577230 */ /* 0x100fe40000004100 */
[----:B------:R-:W-:Y:S01]  /*8510*/  FMUL.FTZ R89, R85, R88 ;  /* 0x0000005855597220 */ /* 0x000fe20000410000 */
[----:B------:R-:W-:Y:S01]  /*8520*/  HADD2.F32 R43, -RZ, R43.H1_H1 ;  /* 0x3000002bff2b7230 */ /* 0x000fe20000004100 */
[----:B------:R-:W-:-:S02]  /*8530*/  F2FP.F16.F32.PACK_AB R44, R44, R49 ;  /* 0x000000312c2c723e */ /* 0x000fc400000000ff */
[C---:B------:R-:W-:Y:S01]  /*8540*/  FFMA.FTZ R89, R87.reuse, R86, -R89 ;  /* 0x0000005657597223 */ /* 0x040fe20000010859 */
[----:B------:R-:W-:Y:S01]  /*8550*/  FMUL.FTZ R87, R87, R88 ;  /* 0x0000005857577220 */ /* 0x000fe20000410000 */
[----:B------:R-:W-:Y:S01]  /*8560*/  HADD2.F32 R88, -RZ, R172.H1_H1 ;  /* 0x300000acff587230 */ /* 0x000fe20000004100 */
[----:B------:R-:W-:Y:S01]  /*8570*/  F2FP.F16.F32.PACK_AB R37, R37, R41 ;  /* 0x000000292525723e */ /* 0x000fe200000000ff */
[----:B------:R-:W-:Y:S02]  /*8580*/  IMAD.MOV.U32 R41, RZ, RZ, R44 ;  /* 0x000000ffff297224 */ /* 0x000fe400078e002c */
[----:B------:R-:W-:Y:S01]  /*8590*/  FFMA.FTZ R87, R85, R86, R87 ;  /* 0x0000005655577223 */ /* 0x000fe20000010057 */
[----:B------:R-:W-:Y:S02]  /*85a0*/  SHF.R.U32.HI R85, RZ, 0x10, R39 ;  /* 0x00000010ff557819 */ /* 0x000fe40000011627 */
[--C-:B------:R-:W-:Y:S01]  /*85b0*/  SHF.R.U64 R39, R46, 0x10, R47.reuse ;  /* 0x000000102e277819 */ /* 0x100fe2000000122f */
[----:B------:R-:W-:Y:S01]  /*85c0*/  HADD2.F32 R46, -RZ, R51.H1_H1 ;  /* 0x30000033ff2e7230 */ /* 0x000fe20000004100 */
[----:B------:R-:W-:Y:S01]  /*85d0*/  SHF.R.U32.HI R47, RZ, 0x10, R47 ;  /* 0x00000010ff2f7819 */ /* 0x000fe2000001162f */
[----:B------:R-:W-:-:S02]  /*85e0*/  HADD2.F32 R85, -RZ, R85.H0_H0 ;  /* 0x20000055ff557230 */ /* 0x000fc40000004100 */
[----:B------:R-:W-:Y:S02]  /*85f0*/  HADD2.F32 R39, -RZ, R39.H0_H0 ;  /* 0x20000027ff277230 */ /* 0x000fe40000004100 */
[----:B------:R-:W-:Y:S02]  /*8600*/  HADD2.F32 R47, -RZ, R47.H0_H0 ;  /* 0x2000002fff2f7230 */ /* 0x000fe40000004100 */
[----:B------:R-:W-:-:S03]  /*8610*/  IMAD.MOV.U32 R49, RZ, RZ, R37 ;  /* 0x000000ffff317224 */ /* 0x000fc600078e0025 */
[----:B------:R-:W-:-:S04]  /*8620*/  FMUL.FTZ R51, R46, R47 ;  /* 0x0000002f2e337220 */ /* 0x000fc80000410000 */
[C---:B------:R-:W-:Y:S01]  /*8630*/  FFMA.FTZ R51, R43.reuse, R85, -R51 ;  /* 0x000000552b337223 */ /* 0x040fe20000010833 */
[----:B------:R-:W-:Y:S01]  /*8640*/  FMUL.FTZ R43, R43, R47 ;  /* 0x0000002f2b2b7220 */ /* 0x000fe20000410000 */
[----:B------:R-:W-:-:S03]  /*8650*/  HADD2.F32 R47, -RZ, R172.H0_H0 ;  /* 0x200000acff2f7230 */ /* 0x000fc60000004100 */
[----:B------:R-:W-:Y:S01]  /*8660*/  FFMA.FTZ R43, R46, R85, R43 ;  /* 0x000000552e2b7223 */ /* 0x000fe2000001002b */
[----:B------:R-:W-:Y:S01]  /*8670*/  HADD2.F32 R46, -RZ, R48.H0_H0 ;  /* 0x20000030ff2e7230 */ /* 0x000fe20000004100 */
[----:B------:R-:W-:Y:S01]  /*8680*/  F2FP.F16.F32.PACK_AB R51, R51, R89 ;  /* 0x000000593333723e */ /* 0x000fe200000000ff */
[----:B------:R-:W-:Y:S02]  /*8690*/  HADD2.F32 R85, -RZ, R40.H0_H0 ;  /* 0x20000028ff557230 */ /* 0x000fe40000004100 */
[----:B------:R-:W-:Y:S02]  /*86a0*/  HADD2.F32 R48, -RZ, R48.H1_H1 ;  /* 0x30000030ff307230 */ /* 0x000fe40000004100 */
[-C--:B------:R-:W-:Y:S01]  /*86b0*/  FMUL.FTZ R86, R46, R88.reuse ;  /* 0x000000582e567220 */ /* 0x080fe20000410000 */
[----:B------:R-:W-:Y:S01]  /*86c0*/  F2FP.F16.F32.PACK_AB R87, R43, R87 ;  /* 0x000000572b57723e */ /* 0x000fe200000000ff */
[----:B------:R-:W-:Y:S01]  /*86d0*/  FMUL.FTZ R88, R85, R88 ;  /* 0x0000005855587220 */ /* 0x000fe20000410000 */
[----:B------:R-:W-:-:S02]  /*86e0*/  IMAD.MOV.U32 R43, RZ, RZ, R51 ;  /* 0x000000ffff2b7224 */ /* 0x000fc400078e0033 */
[-C--:B------:R-:W-:Y:S01]  /*86f0*/  FFMA.FTZ R86, R85, R47.reuse, -R86 ;  /* 0x0000002f55567223 */ /* 0x080fe20000010856 */
[----:B------:R-:W-:Y:S02]  /*8700*/  HADD2.F32 R85, -RZ, R171.H1_H1 ;  /* 0x300000abff557230 */ /* 0x000fe40000004100 */
[----:B------:R-:W-:Y:S01]  /*8710*/  FFMA.FTZ R88, R46, R47, R88 ;  /* 0x0000002f2e587223 */ /* 0x000fe20000010058 */
[----:B------:R-:W-:Y:S02]  /*8720*/  HADD2.F32 R46, -RZ, R40.H1_H1 ;  /* 0x30000028ff2e7230 */ /* 0x000fe40000004100 */
[----:B------:R-:W-:Y:S02]  /*8730*/  HADD2.F32 R40, -RZ, R36.H0_H0 ;  /* 0x20000024ff287230 */ /* 0x000fe40000004100 */
[-C--:B------:R-:W-:Y:S01]  /*8740*/  FMUL.FTZ R36, R48, R45.reuse ;  /* 0x0000002d30247220 */ /* 0x080fe20000410000 */
[--C-:B------:R-:W-:Y:S02]  /*8750*/  HADD2.F32 R47, -RZ, R42.reuse.H0_H0 ;  /* 0x2000002aff2f7230 */ /* 0x100fe40000004100 */
[----:B------:R-:W-:Y:S01]  /*8760*/  FMUL.FTZ R45, R46, R45 ;  /* 0x0000002d2e2d7220 */ /* 0x000fe20000410000 */
[----:B------:R-:W-:-:S02]  /*8770*/  HADD2.F32 R42, -RZ, R42.H1_H1 ;  /* 0x3000002aff2a7230 */ /* 0x000fc40000004100 */
[-C--:B------:R-:W-:Y:S01]  /*8780*/  FFMA.FTZ R36, R46, R40.reuse, -R36 ;  /* 0x000000282e247223 */ /* 0x080fe20000010824 */
[----:B------:R-:W-:Y:S02]  /*8790*/  HADD2.F32 R46, -RZ, R171.H0_H0 ;  /* 0x200000abff2e7230 */ /* 0x000fe40000004100 */
[----:B------:R-:W-:Y:S01]  /*87a0*/  FFMA.FTZ R40, R48, R40, R45 ;  /* 0x0000002830287223 */ /* 0x000fe2000001002d */
[--C-:B------:R-:W-:Y:S02]  /*87b0*/  HADD2.F32 R45, -RZ, R50.reuse.H0_H0 ;  /* 0x20000032ff2d7230 */ /* 0x100fe40000004100 */
[----:B------:R-:W-:Y:S01]  /*87c0*/  HADD2.F32 R50, -RZ, R50.H1_H1 ;  /* 0x30000032ff327230 */ /* 0x000fe20000004100 */
[----:B------:R-:W-:Y:S01]  /*87d0*/  F2FP.F16.F32.PACK_AB R36, R36, R86 ;  /* 0x000000562424723e */ /* 0x000fe200000000ff */
[----:B------:R-:W-:Y:S02]  /*87e0*/  IMAD.MOV.U32 R51, RZ, RZ, R87 ;  /* 0x000000ffff337224 */ /* 0x000fe400078e0057 */
[-C--:B------:R-:W-:Y:S01]  /*87f0*/  FMUL.FTZ R48, R45, R85.reuse ;  /* 0x000000552d307220 */ /* 0x080fe20000410000 */
[----:B------:R-:W-:Y:S01]  /*8800*/  FMUL.FTZ R85, R47, R85 ;  /* 0x000000552f557220 */ /* 0x000fe20000410000 */
[----:B------:R-:W-:-:S02]  /*8810*/  F2FP.F16.F32.PACK_AB R88, R40, R88 ;  /* 0x000000582858723e */ /* 0x000fc400000000ff */
[-C--:B------:R-:W-:Y:S01]  /*8820*/  FFMA.FTZ R48, R47, R46.reuse, -R48 ;  /* 0x0000002e2f307223 */ /* 0x080fe20000010830 */
[----:B------:R-:W-:Y:S01]  /*8830*/  FFMA.FTZ R85, R45, R46, R85 ;  /* 0x0000002e2d557223 */ /* 0x000fe20000010055 */
[-C--:B------:R-:W-:Y:S01]  /*8840*/  FMUL.FTZ R45, R50, R39.reuse ;  /* 0x00000027322d7220 */ /* 0x080fe20000410000 */
[C---:B------:R-:W-:Y:S01]  /*8850*/  FMUL.FTZ R39, R42.reuse, R39 ;  /* 0x000000272a277220 */ /* 0x040fe20000410000 */
[----:B------:R-:W-:Y:S02]  /*8860*/  MOV R40, R36 ;  /* 0x0000002400287202 */ /* 0x000fe40000000f00 */
[-C--:B------:R-:W-:Y:S01]  /*8870*/  FFMA.FTZ R45, R42, R38.reuse, -R45 ;  /* 0x000000262a2d7223 */ /* 0x080fe2000001082d */
[----:B------:R-:W-:-:S04]  /*8880*/  FFMA.FTZ R39, R50, R38, R39 ;  /* 0x0000002632277223 */ /* 0x000fc80000010027 */
[----:B------:R-:W-:Y:S01]  /*8890*/  F2FP.F16.F32.PACK_AB R45, R45, R48 ;  /* 0x000000302d2d723e */ /* 0x000fe200000000ff */
[----:B------:R-:W-:Y:S01]  /*88a0*/  IMAD.MOV.U32 R48, RZ, RZ, R88 ;  /* 0x000000ffff307224 */ /* 0x000fe200078e0058 */
[----:B------:R-:W-:Y:S02]  /*88b0*/  F2FP.F16.F32.PACK_AB R39, R39, R85 ;  /* 0x000000552727723e */ /* 0x000fe400000000ff */
[----:B------:R-:W-:-:S03]  /*88c0*/  MOV R42, R45 ;  /* 0x0000002d002a7202 */ /* 0x000fc60000000f00 */
[----:B------:R-:W-:-:S07]  /*88d0*/  IMAD.MOV.U32 R50, RZ, RZ, R39 ;  /* 0x000000ffff327224 */ /* 0x000fce00078e0027 */
.L_x_530:
[----:B------:R-:W-:Y:S05]  /*88e0*/  BSYNC B2 ;  /* 0x0000000000027941 */ /* 0x000fea0003800000 */
.L_x_529:
        /* <DEDUP_REMOVED lines=13> */
.L_x_524:
[----:B------:R-:W-:Y:S05]  /*89c0*/  BSYNC B1 ;  /* 0x0000000000017941 */ /* 0x000fea0003800000 */
.L_x_523:
[----:B----4-:R-:W4:Y:S01]  /*89d0*/  LDL R36, [R1+0x10] ;  /* 0x0000100001247983 */ /* 0x010f220000100800 */
[----:B------:R-:W-:Y:S01]  /*89e0*/  BSSY B1, `(.L_x_531) ;  /* 0x0000106000017945 */ /* 0x000fe20003800000 */
[----:B----4-:R-:W-:-:S13]  /*89f0*/  LOP3.LUT P4, RZ, R36, 0x1, RZ, 0xc0, !PT ;  /* 0x0000000124ff7812 */ /* 0x010fda000788c0ff */
[----:B------:R-:W-:Y:S05]  /*8a00*/  @P4 BRA `(.L_x_532) ;  /* 0x00000010000c4947 */ /* 0x000fea0003800000 */
[----:B------:R-:W-:Y:S01]  /*8a10*/  ISETP.NE.AND P4, PT, R27, RZ, PT ;  /* 0x000000ff1b00720c */ /* 0x000fe20003f85270 */
[-C--:B---3--:R-:W-:Y:S01]  /*8a20*/  IMAD R50, R142, R124.reuse, RZ ;  /* 0x0000007c8e327224 */ /* 0x088fe200078e02ff */
[----:B------:R-:W-:Y:S01]  /*8a30*/  IADD3 R36, R212, 0x20, RZ ;  /* 0x00000020d4247810 */ /* 0x000fe20007ffe0ff */
[----:B------:R-:W-:Y:S04]  /*8a40*/  BSSY B2, `(.L_x_533) ;  /* 0x0000081000027945 */ /* 0x000fe80003800000 */
[C---:B------:R-:W-:Y:S02]  /*8a50*/  IMAD R50, R36.reuse, R125, R50 ;  /* 0x0000007d24327224 */ /* 0x040fe400078e0232 */
[----:B------:R-:W-:-:S04]  /*8a60*/  IMAD.WIDE.U32 R44, R36, R124, R122 ;  /* 0x0000007c242c7225 */ /* 0x000fc800078e007a */
[----:B------:R-:W-:Y:S01]  /*8a70*/  IMAD.IADD R50, R45, 0x1, R50 ;  /* 0x000000012d327824 */ /* 0x000fe200078e0232 */
[----:B------:R-:W-:Y:S06]  /*8a80*/  @!P4 BRA `(.L_x_534) ;  /* 0x0000000400f0c947 */ /* 0x000fec0003800000 */
[----:B------:R-:W-:Y:S01]  /*8a90*/  SEL R36, R115, R145, !P0 ;  /* 0x0000009173247207 */ /* 0x000fe20004000000 */
[----:B------:R-:W-:Y:S01]  /*8aa0*/  BSSY B3, `(.L_x_535) ;  /* 0x000006d000037945 */ /* 0x000fe20003800000 */
[----:B------:R-:W-:Y:S02]  /*8ab0*/  SHF.R.U32.HI R38, RZ, 0x3, R223 ;  /* 0x00000003ff267819 */ /* 0x000fe400000116df */
[----:B------:R-:W-:Y:S02]  /*8ac0*/  SHF.R.S32.HI R37, RZ, 0x1f, R36 ;  /* 0x0000001fff257819 */ /* 0x000fe40000011424 */
[----:B------:R-:W-:Y:S02]  /*8ad0*/  ISETP.GE.AND P4, PT, R16, R120, PT ;  /* 0x000000781000720c */ /* 0x000fe40003f86270 */
[----:B------:R-:W-:-:S04]  /*8ae0*/  LEA.HI R37, R37, R36, RZ, 0x4 ;  /* 0x0000002425257211 */ /* 0x000fc800078f20ff */
[----:B------:R-:W-:-:S04]  /*8af0*/  LEA.HI.SX32 R46, R37, R15, 0x1c ;  /* 0x0000000f252e7211 */ /* 0x000fc800078fe2ff */
[----:B------:R-:W-:-:S04]  /*8b00*/  SHF.R.S32.HI R37, RZ, 0x1f, R46 ;  /* 0x0000001fff257819 */ /* 0x000fc8000001142e */
[----:B------:R-:W-:Y:S01]  /*8b10*/  LEA.HI R37, R37, R46, RZ, 0x3 ;  /* 0x0000002e25257211 */ /* 0x000fe200078f18ff */
[----:B------:R-:W-:-:S03]  /*8b20*/  IMAD.SHL.U32 R46, R46, 0x8, RZ ;  /* 0x000000082e2e7824 */ /* 0x000fc600078e00ff */
[----:B------:R-:W-:Y:S02]  /*8b30*/  SHF.R.S32.HI R37, RZ, 0x3, R37 ;  /* 0x00000003ff257819 */ /* 0x000fe40000011425 */
[----:B------:R-:W-:-:S03]  /*8b40*/  LOP3.LUT R36, R223, 0x38, R46, 0xf8, !PT ;  /* 0x00000038df247812 */ /* 0x000fc600078ef82e */
[----:B------:R-:W-:Y:S01]  /*8b50*/  IMAD R37, R37, 0x1400, R227 ;  /* 0x0000140025257824 */ /* 0x000fe200078e02e3 */
[----:B------:R-:W-:-:S05]  /*8b60*/  LOP3.LUT R36, R36, R38, RZ, 0x3c, !PT ;  /* 0x0000002624247212 */ /* 0x000fca00078e3cff */
[----:B------:R-:W-:-:S04]  /*8b70*/  IMAD.IADD R36, R37, 0x1, R36 ;  /* 0x0000000125247824 */ /* 0x000fc800078e0224 */
[C---:B-1----:R-:W-:Y:S02]  /*8b80*/  IMAD R40, R19.reuse, 0x5000, R36 ;  /* 0x0000500013287824 */ /* 0x042fe400078e0224 */
[----:B------:R-:W-:Y:S02]  /*8b90*/  IMAD R36, R19, 0x5000, R136 ;  /* 0x0000500013247824 */ /* 0x000fe400078e0288 */
[----:B------:R-:W-:-:S03]  /*8ba0*/  IMAD R40, R40, 0x2, R18 ;  /* 0x0000000228287824 */ /* 0x000fc600078e0212 */
[----:B------:R-:W-:-:S03]  /*8bb0*/  LEA R36, R36, R18, 0x1 ;  /* 0x0000001224247211 */ /* 0x000fc600078e08ff */
[----:B------:R-:W1:Y:S04]  /*8bc0*/  LDS.128 R40, [R40+0x24400] ;  /* 0x0244000028287984 */ /* 0x000e680000000c00 */
[----:B------:R-:W3:Y:S01]  /*8bd0*/  LDS.128 R36, [R36+0x24400] ;  /* 0x0244000024247984 */ /* 0x000ee20000000c00 */
[----:B------:R-:W-:Y:S05]  /*8be0*/  @P4 BRA `(.L_x_536) ;  /* 0x0000000400604947 */ /* 0x000fea0003800000 */
[----:B------:R-:W-:Y:S01]  /*8bf0*/  HADD2.F32 R48, -RZ, R170.H1_H1 ;  /* 0x300000aaff307230 */ /* 0x000fe20000004100 */
[----:B------:R-:W-:Y:S01]  /*8c00*/  SHF.R.U64 R64, R64, 0x10, R65 ;  /* 0x0000001040407819 */ /* 0x000fe20000001241 */
[----:B-1----:R-:W-:Y:S02]  /*8c10*/  HADD2.F32 R47, -RZ, R41.H0_H0 ;  /* 0x20000029ff2f7230 */ /* 0x002fe40000004100 */
[----:B---3--:R-:W-:Y:S02]  /*8c20*/  HADD2.F32 R51, -RZ, R37.H0_H0 ;  /* 0x20000025ff337230 */ /* 0x008fe40000004100 */
[----:B------:R-:W-:Y:S02]  /*8c30*/  HADD2.F32 R49, -RZ, R168.H1_H1 ;  /* 0x300000a8ff317230 */ /* 0x000fe40000004100 */
[-C--:B0-----:R-:W-:Y:S01]  /*8c40*/  FMUL.FTZ R84, R47, R48.reuse ;  /* 0x000000302f547220 */ /* 0x081fe20000410000 */
[----:B------:R-:W-:Y:S02]  /*8c50*/  HADD2.F32 R170, -RZ, R170.H0_H0 ;  /* 0x200000aaffaa7230 */ /* 0x000fe40000004100 */
[----:B------:R-:W-:Y:S01]  /*8c60*/  FMUL.FTZ R48, R51, R48 ;  /* 0x0000003033307220 */ /* 0x000fe20000410000 */
[----:B------:R-:W-:-:S02]  /*8c70*/  HADD2.F32 R168, -RZ, R168.H0_H0 ;  /* 0x200000a8ffa87230 */ /* 0x000fc40000004100 */
[-C--:B------:R-:W-:Y:S01]  /*8c80*/  FFMA.FTZ R84, R51, R49.reuse, -R84 ;  /* 0x0000003133547223 */ /* 0x080fe20000010854 */
[----:B------:R-:W-:Y:S02]  /*8c90*/  HADD2.F32 R51, -RZ, R41.H1_H1 ;  /* 0x30000029ff337230 */ /* 0x000fe40000004100 */
[----:B------:R-:W-:Y:S01]  /*8ca0*/  FFMA.FTZ R47, R47, R49, R48 ;  /* 0x000000312f2f7223 */ /* 0x000fe20000010030 */
[----:B------:R-:W-:Y:S01]  /*8cb0*/  SHF.R.U32.HI R49, RZ, 0x10, R65 ;  /* 0x00000010ff317819 */ /* 0x000fe20000011641 */
[----:B------:R-:W-:Y:S01]  /*8cc0*/  HADD2.F32 R41, -RZ, R37.H1_H1 ;  /* 0x30000025ff297230 */ /* 0x000fe20000004100 */
[--C-:B------:R-:W-:Y:S01]  /*8cd0*/  SHF.R.U64 R48, R56, 0x10, R57.reuse ;  /* 0x0000001038307819 */ /* 0x100fe20000001239 */
[----:B------:R-:W-:Y:S01]  /*8ce0*/  HADD2.F32 R64, -RZ, R64.H0_H0 ;  /* 0x20000040ff407230 */ /* 0x000fe20000004100 */
[----:B------:R-:W-:Y:S01]  /*8cf0*/  SHF.R.U32.HI R56, RZ, 0x10, R57 ;  /* 0x00000010ff387819 */ /* 0x000fe20000011639 */
[----:B------:R-:W-:Y:S02]  /*8d00*/  HADD2.F32 R49, -RZ, R49.H0_H0 ;  /* 0x20000031ff317230 */ /* 0x000fe40000004100 */
[----:B------:R-:W-:-:S02]  /*8d10*/  HADD2.F32 R57, -RZ, R39.H0_H0 ;  /* 0x20000027ff397230 */ /* 0x000fc40000004100 */
[----:B------:R-:W-:Y:S02]  /*8d20*/  HADD2.F32 R56, -RZ, R56.H0_H0 ;  /* 0x20000038ff387230 */ /* 0x000fe40000004100 */
[-C--:B------:R-:W-:Y:S01]  /*8d30*/  FMUL.FTZ R37, R51, R49.reuse ;  /* 0x0000003133257220 */ /* 0x080fe20000410000 */
[C---:B------:R-:W-:Y:S01]  /*8d40*/  FMUL.FTZ R49, R41.reuse, R49 ;  /* 0x0000003129317220 */ /* 0x040fe20000410000 */
[----:B------:R-:W-:Y:S02]  /*8d50*/  HADD2.F32 R39, -RZ, R39.H1_H1 ;  /* 0x30000027ff277230 */ /* 0x000fe40000004100 */
[-C--:B------:R-:W-:Y:S01]  /*8d60*/  FFMA.FTZ R41, R41, R56.reuse, -R37 ;  /* 0x0000003829297223 */ /* 0x080fe20000010825 */
[----:B------:R-:W-:Y:S01]  /*8d70*/  FFMA.FTZ R37, R51, R56, R49 ;  /* 0x0000003833257223 */ /* 0x000fe20000010031 */
[----:B------:R-:W-:Y:S02]  /*8d80*/  HADD2.F32 R49, -RZ, R169.H1_H1 ;  /* 0x300000a9ff317230 */ /* 0x000fe40000004100 */
[----:B------:R-:W-:Y:S01]  /*8d90*/  HADD2.F32 R51, -RZ, R43.H0_H0 ;  /* 0x2000002bff337230 */ /* 0x000fe20000004100 */
[----:B------:R-:W-:Y:S01]  /*8da0*/  F2FP.F16.F32.PACK_AB R41, R41, R84 ;  /* 0x000000542929723e */ /* 0x000fe200000000ff */
[----:B------:R-:W-:Y:S01]  /*8db0*/  HADD2.F32 R56, -RZ, R167.H1_H1 ;  /* 0x300000a7ff387230 */ /* 0x000fe20000004100 */
[----:B------:R-:W-:Y:S01]  /*8dc0*/  F2FP.F16.F32.PACK_AB R47, R37, R47 ;  /* 0x0000002f252f723e */ /* 0x000fe200000000ff */
[----:B------:R-:W-:-:S02]  /*8dd0*/  HADD2.F32 R43, -RZ, R43.H1_H1 ;  /* 0x3000002bff2b7230 */ /* 0x000fc40000004100 */
[-C--:B------:R-:W-:Y:S01]  /*8de0*/  FMUL.FTZ R65, R51, R49.reuse ;  /* 0x0000003133417220 */ /* 0x080fe20000410000 */
[C---:B------:R-:W-:Y:S01]  /*8df0*/  FMUL.FTZ R49, R57.reuse, R49 ;  /* 0x0000003139317220 */ /* 0x040fe20000410000 */
[----:B------:R-:W-:Y:S02]  /*8e00*/  HADD2.F32 R48, -RZ, R48.H0_H0 ;  /* 0x20000030ff307230 */ /* 0x000fe40000004100 */
[-C--:B------:R-:W-:Y:S01]  /*8e10*/  FFMA.FTZ R65, R57, R56.reuse, -R65 ;  /* 0x0000003839417223 */ /* 0x080fe20000010841 */
[----:B------:R-:W-:Y:S01]  /*8e20*/  FFMA.FTZ R49, R51, R56, R49 ;  /* 0x0000003833317223 */ /* 0x000fe20000010031 */
[--C-:B------:R-:W-:Y:S01]  /*8e30*/  SHF.R.U64 R56, R66, 0x10, R67.reuse ;  /* 0x0000001042387819 */ /* 0x100fe20000001243 */
[----:B------:R-:W-:Y:S01]  /*8e40*/  HADD2.F32 R169, -RZ, R169.H0_H0 ;  /* 0x200000a9ffa97230 */ /* 0x000fe20000004100 */
[----:B------:R-:W-:Y:S01]  /*8e50*/  SHF.R.U32.HI R66, RZ, 0x10, R67 ;  /* 0x00000010ff427819 */ /* 0x000fe20000011643 */
[----:B------:R-:W-:Y:S01]  /*8e60*/  HADD2.F32 R167, -RZ, R167.H0_H0 ;  /* 0x200000a7ffa77230 */ /* 0x000fe20000004100 */
[--C-:B------:R-:W-:Y:S01]  /*8e70*/  SHF.R.U64 R51, R58, 0x10, R59.reuse ;  /* 0x000000103a337819 */ /* 0x100fe2000000123b */
[----:B------:R-:W-:Y:S01]  /*8e80*/  HADD2.F32 R56, -RZ, R56.H0_H0 ;  /* 0x20000038ff387230 */ /* 0x000fe20000004100 */
[----:B------:R-:W-:Y:S01]  /*8e90*/  SHF.R.U32.HI R58, RZ, 0x10, R59 ;  /* 0x00000010ff3a7819 */ /* 0x000fe2000001163b */
[----:B------:R-:W-:-:S02]  /*8ea0*/  HADD2.F32 R66, -RZ, R66.H0_H0 ;  /* 0x20000042ff427230 */ /* 0x000fc40000004100 */
[----:B------:R-:W-:Y:S02]  /*8eb0*/  HADD2.F32 R51, -RZ, R51.H0_H0 ;  /* 0x20000033ff337230 */ /* 0x000fe40000004100 */
[----:B------:R-:W-:Y:S02]  /*8ec0*/  HADD2.F32 R58, -RZ, R58.H0_H0 ;  /* 0x2000003aff3a7230 */ /* 0x000fe40000004100 */
[----:B------:R-:W-:Y:S01]  /*8ed0*/  FMUL.FTZ R57, R43, R66 ;  /* 0x000000422b397220 */ /* 0x000fe20000410000 */
[----:B------:R-:W-:Y:S02]  /*8ee0*/  IMAD.MOV.U32 R37, RZ, RZ, R41 ;  /* 0x000000ffff257224 */ /* 0x000fe400078e0029 */
[----:B------:R-:W-:Y:S02]  /*8ef0*/  IMAD.MOV.U32 R41, RZ, RZ, R47 ;  /* 0x000000ffff297224 */ /* 0x000fe400078e002f */
[C---:B------:R-:W-:Y:S01]  /*8f00*/  FFMA.FTZ R57, R39.reuse, R58, -R57 ;  /* 0x0000003a27397223 */ /* 0x040fe20000010839 */
[----:B------:R-:W-:-:S04]  /*8f10*/  FMUL.FTZ R39, R39, R66 ;  /* 0x0000004227277220 */ /* 0x000fc80000410000 */
[----:B------:R-:W-:Y:S01]  /*8f20*/  FFMA.FTZ R39, R43, R58, R39 ;  /* 0x0000003a2b277223 */ /* 0x000fe20000010027 */
[----:B------:R-:W-:Y:S01]  /*8f30*/  HADD2.F32 R43, -RZ, R40.H0_H0 ;  /* 0x20000028ff2b7230 */ /* 0x000fe20000004100 */
[----:B------:R-:W-:Y:S01]  /*8f40*/  F2FP.F16.F32.PACK_AB R57, R57, R65 ;  /* 0x000000413939723e */ /* 0x000fe200000000ff */
[----:B------:R-:W-:Y:S02]  /*8f50*/  HADD2.F32 R58, -RZ, R36.H0_H0 ;  /* 0x20000024ff3a7230 */ /* 0x000fe40000004100 */
[----:B------:R-:W-:Y:S02]  /*8f60*/  HADD2.F32 R40, -RZ, R40.H1_H1 ;  /* 0x30000028ff287230 */ /* 0x000fe40000004100 */
[-C--:B------:R-:W-:Y:S01]  /*8f70*/  FMUL.FTZ R59, R43, R170.reuse ;  /* 0x000000aa2b3b7220 */ /* 0x080fe20000410000 */
[----:B------:R-:W-:Y:S02]  /*8f80*/  HADD2.F32 R36, -RZ, R36.H1_H1 ;  /* 0x30000024ff247230 */ /* 0x000fe40000004100 */
[C---:B------:R-:W-:Y:S01]  /*8f90*/  FMUL.FTZ R170, R58.reuse, R170 ;  /* 0x000000aa3aaa7220 */ /* 0x040fe20000410000 */
[----:B------:R-:W-:Y:S01]  /*8fa0*/  F2FP.F16.F32.PACK_AB R49, R39, R49 ;  /* 0x000000312731723e */ /* 0x000fe200000000ff */
[----:B------:R-:W-:Y:S01]  /*8fb0*/  FFMA.FTZ R59, R58, R168, -R59 ;  /* 0x000000a83a3b7223 */ /* 0x000fe2000001083b */
[----:B------:R-:W-:-:S02]  /*8fc0*/  IMAD.MOV.U32 R39, RZ, RZ, R57 ;  /* 0x000000ffff277224 */ /* 0x000fc400078e0039 */
[----:B------:R-:W-:Y:S01]  /*8fd0*/  FFMA.FTZ R170, R43, R168, R170 ;  /* 0x000000a82baa7223 */ /* 0x000fe200000100aa */
[-C--:B------:R-:W-:Y:S01]  /*8fe0*/  FMUL.FTZ R43, R40, R64.reuse ;  /* 0x00000040282b7220 */ /* 0x080fe20000410000 */
[----:B------:R-:W-:-:S03]  /*8ff0*/  FMUL.FTZ R64, R36, R64 ;  /* 0x0000004024407220 */ /* 0x000fc60000410000 */
[-C--:B------:R-:W-:Y:S01]  /*9000*/  FFMA.FTZ R43, R36, R48.reuse, -R43 ;  /* 0x00000030242b7223 */ /* 0x080fe2000001082b */
        /* <DEDUP_REMOVED lines=18> */
[----:B------:R-:W-:Y:S01]  /*9130*/  F2FP.F16.F32.PACK_AB R56, R56, R169 ;  /* 0x000000a93838723e */ /* 0x000fe200000000ff */
[----:B------:R-:W-:Y:S02]  /*9140*/  IMAD.MOV.U32 R43, RZ, RZ, R49 ;  /* 0x000000ffff2b7224 */ /* 0x000fe400078e0031 */
[----:B------:R-:W-:Y:S01]  /*9150*/  IMAD.MOV.U32 R38, RZ, RZ, R48 ;  /* 0x000000ffff267224 */ /* 0x000fe200078e0030 */
[----:B------:R-:W-:-:S07]  /*9160*/  MOV R42, R56 ;  /* 0x00000038002a7202 */ /* 0x000fce0000000f00 */
.L_x_536:
[----:B------:R-:W-:Y:S05]  /*9170*/  BSYNC B3 ;  /* 0x0000000000037941 */ /* 0x000fea0003800000 */
.L_x_535:
        /* <DEDUP_REMOVED lines=10> */
[----:B---3--:R3:W-:Y:S01]  /*9220*/  STG.E.128 desc[UR4][R46.64], R36 ;  /* 0x000000242e007986 */ /* 0x0087e2000c101d04 */
[----:B------:R-:W-:-:S05]  /*9230*/  @!P4 LEA.HI.X R49, R51, R117, R49, 0x1, P5 ;  /* 0x000000753331c211 */ /* 0x000fca00028f0c31 */
[----:B-1----:R3:W-:Y:S04]  /*9240*/  @!P4 STG.E.128 desc[UR4][R48.64], R40 ;  /* 0x000000283000c986 */ /* 0x0027e8000c101d04 */
.L_x_534:
[----:B------:R-:W-:Y:S05]  /*9250*/  BSYNC B2 ;  /* 0x0000000000027941 */ /* 0x000fea0003800000 */
.L_x_533:
[----:B------:R-:W-:-:S13]  /*9260*/  ISETP.NE.AND P4, PT, R11, RZ, PT ;  /* 0x000000ff0b00720c */ /* 0x000fda0003f85270 */
[----:B------:R-:W-:Y:S05]  /*9270*/  @!P4 BRA `(.L_x_532) ;  /* 0x0000000400f0c947 */ /* 0x000fea0003800000 */
[----:B---3--:R-:W-:Y:S01]  /*9280*/  SEL R36, R115, R145, !P1 ;  /* 0x0000009173247207 */ /* 0x008fe20004800000 */
        /* <DEDUP_REMOVED lines=26> */
[-C--:B------:R-:W-:Y:S01]  /*9430*/  FMUL.FTZ R56, R47, R48.reuse ;  /* 0x000000302f387220 */ /* 0x080fe20000410000 */
        /* <DEDUP_REMOVED lines=82> */
.L_x_538:
[----:B------:R-:W-:Y:S05]  /*9960*/  BSYNC B2 ;  /* 0x0000000000027941 */ /* 0x000fea0003800000 */
.L_x_537:
        /* <DEDUP_REMOVED lines=13> */
.L_x_532:
[----:B------:R-:W-:Y:S05]  /*9a40*/  BSYNC B1 ;  /* 0x0000000000017941 */ /* 0x000fea0003800000 */
.L_x_531:
[----:B---34-:R-:W-:Y:S02]  /*9a50*/  VIADD R37, R212, 0x40 ;  /* 0x00000040d4257836 */ /* 0x018fe40000000000 */
[-C--:B------:R-:W-:Y:S02]  /*9a60*/  IMAD R36, R140, R124.reuse, RZ ;  /* 0x0000007c8c247224 */ /* 0x080fe400078e02ff */
[----:B------:R-:W-:-:S04]  /*9a70*/  IMAD.WIDE.U32 R122, R37, R124, R122 ;  /* 0x0000007c257a7225 */ /* 0x000fc800078e007a */
[----:B------:R-:W-:Y:S01]  /*9a80*/  IMAD R36, R37, R125, R36 ;  /* 0x0000007d25247224 */ /* 0x000fe200078e0224 */
[----:B------:R-:W-:Y:S06]  /*9a90*/  @P3 BRA `(.L_x_499) ;  /* 0x0000001400083947 */ /* 0x000fec0003800000 */
[----:B------:R-:W-:Y:S01]  /*9aa0*/  ISETP.NE.AND P3, PT, R27, RZ, PT ;  /* 0x000000ff1b00720c */ /* 0x000fe20003f65270 */
[----:B------:R-:W-:Y:S01]  /*9ab0*/  BSSY B1, `(.L_x_539) ;  /* 0x000007f000017945 */ /* 0x000fe20003800000 */
[----:B------:R-:W-:-:S11]  /*9ac0*/  IMAD.IADD R46, R123, 0x1, R36 ;  /* 0x000000017b2e7824 */ /* 0x000fd600078e0224 */
[----:B------:R-:W-:Y:S05]  /*9ad0*/  @!P3 BRA `(.L_x_540) ;  /* 0x0000000400f0b947 */ /* 0x000fea0003800000 */
        /* <DEDUP_REMOVED lines=8> */
[----:B------:R-:W-:Y:S02]  /*9b60*/  LEA.HI R37, R37, R44, RZ, 0x3 ;  /* 0x0000002c25257211 */ /* 0x000fe400078f18ff */
[----:B------:R-:W-:Y:S02]  /*9b70*/  SHF.L.U32 R44, R44, 0x3, RZ ;  /* 0x000000032c2c7819 */ /* 0x000fe400000006ff */
[----:B------:R-:W-:Y:S02]  /*9b80*/  SHF.R.S32.HI R37, RZ, 0x3, R37 ;  /* 0x00000003ff257819 */ /* 0x000fe40000011425 */
[----:B------:R-:W-:-:S03]  /*9b90*/  LOP3.LUT R36, R222, 0x38, R44, 0xf8, !PT ;  /* 0x00000038de247812 */ /* 0x000fc600078ef82c */
[----:B------:R-:W-:Y:S01]  /*9ba0*/  IMAD R37, R37, 0x1400, R226 ;  /* 0x0000140025257824 */ /* 0x000fe200078e02e2 */
[----:B------:R-:W-:-:S05]  /*9bb0*/  LOP3.LUT R36, R36, R38, RZ, 0x3c, !PT ;  /* 0x0000002624247212 */ /* 0x000fca00078e3cff */
[----:B------:R-:W-:-:S04]  /*9bc0*/  IMAD.IADD R36, R37, 0x1, R36 ;  /* 0x0000000125247824 */ /* 0x000fc800078e0224 */
[C---:B-1----:R-:W-:Y:S02]  /*9bd0*/  IMAD R40, R19.reuse, 0x5000, R36 ;  /* 0x0000500013287824 */ /* 0x042fe400078e0224 */
[----:B------:R-:W-:Y:S02]  /*9be0*/  IMAD R36, R19, 0x5000, R132 ;  /* 0x0000500013247824 */ /* 0x000fe400078e0284 */
[--C-:B------:R-:W-:Y:S02]  /*9bf0*/  IMAD R40, R40, 0x2, R18.reuse ;  /* 0x0000000228287824 */ /* 0x100fe400078e0212 */
[----:B------:R-:W-:-:S04]  /*9c00*/  IMAD R36, R36, 0x2, R18 ;  /* 0x0000000224247824 */ /* 0x000fc800078e0212 */
        /* <DEDUP_REMOVED lines=11> */
[----:B------:R-:W-:-:S02]  /*9cc0*/  HADD2.F32 R51, -RZ, R159.H1_H1 ;  /* 0x3000009fff337230 */ /* 0x000fc40000004100 */
[-C--:B------:R-:W-:Y:S01]  /*9cd0*/  FFMA.FTZ R50, R49, R48.reuse, -R50 ;  /* 0x0000003031327223 */ /* 0x080fe20000010832 */
[----:B------:R-:W-:Y:S02]  /*9ce0*/  HADD2.F32 R49, -RZ, R41.H1_H1 ;  /* 0x30000029ff317230 */ /* 0x000fe40000004100 */
[----:B------:R-:W-:Y:S01]  /*9cf0*/  FFMA.FTZ R45, R45, R48, R47 ;  /* 0x000000302d2d7223 */ /* 0x000fe2000001002f */
[----:B------:R-:W-:Y:S01]  /*9d00*/  SHF.R.U32.HI R48, RZ, 0x10, R81 ;  /* 0x00000010ff307819 */ /* 0x000fe20000011651 */
[----:B------:R-:W-:Y:S01]  /*9d10*/  HADD2.F32 R41, -RZ, R37.H1_H1 ;  /* 0x30000025ff297230 */ /* 0x000fe20000004100 */
[--C-:B------:R-:W-:Y:S01]  /*9d20*/  SHF.R.U64 R47, R72, 0x10, R73.reuse ;  /* 0x00000010482f7819 */ /* 0x100fe20000001249 */
[----:B------:R-:W-:Y:S01]  /*9d30*/  HADD2.F32 R39, -RZ, R39.H1_H1 ;  /* 0x30000027ff277230 */ /* 0x000fe20000004100 */
[----:B------:R-:W-:Y:S01]  /*9d40*/  SHF.R.U32.HI R72, RZ, 0x10, R73 ;  /* 0x00000010ff487819 */ /* 0x000fe20000011649 */
[----:B------:R-:W-:Y:S02]  /*9d50*/  HADD2.F32 R48, -RZ, R48.H0_H0 ;  /* 0x20000030ff307230 */ /* 0x000fe40000004100 */
[----:B------:R-:W-:-:S02]  /*9d60*/  HADD2.F32 R162, -RZ, R162.H0_H0 ;  /* 0x200000a2ffa27230 */ /* 0x000fc40000004100 */
[----:B------:R-:W-:Y:S02]  /*9d70*/  HADD2.F32 R72, -RZ, R72.H0_H0 ;  /* 0x20000048ff487230 */ /* 0x000fe40000004100 */
[-C--:B------:R-:W-:Y:S01]  /*9d80*/  FMUL.FTZ R37, R49, R48.reuse ;  /* 0x0000003031257220 */ /* 0x080fe20000410000 */
[C---:B------:R-:W-:Y:S01]  /*9d90*/  FMUL.FTZ R48, R41.reuse, R48 ;  /* 0x0000003029307220 */ /* 0x040fe20000410000 */
[----:B------:R-:W-:Y:S02]  /*9da0*/  HADD2.F32 R54, -RZ, R36.H0_H0 ;  /* 0x20000024ff367230 */ /* 0x000fe40000004100 */
[-C--:B------:R-:W-:Y:S01]  /*9db0*/  FFMA.FTZ R41, R41, R72.reuse, -R37 ;  /* 0x0000004829297223 */ /* 0x080fe20000010825 */
[----:B------:R-:W-:Y:S01]  /*9dc0*/  FFMA.FTZ R37, R49, R72, R48 ;  /* 0x0000004831257223 */ /* 0x000fe20000010030 */
[----:B------:R-:W-:Y:S02]  /*9dd0*/  HADD2.F32 R48, -RZ, R161.H1_H1 ;  /* 0x300000a1ff307230 */ /* 0x000fe40000004100 */
[--C-:B------:R-:W-:Y:S01]  /*9de0*/  HADD2.F32 R49, -RZ, R43.reuse.H0_H0 ;  /* 0x2000002bff317230 */ /* 0x100fe20000004100 */
[----:B------:R-:W-:Y:S01]  /*9df0*/  F2FP.F16.F32.PACK_AB R41, R41, R50 ;  /* 0x000000322929723e */ /* 0x000fe200000000ff */
[----:B------:R-:W-:Y:S01]  /*9e00*/  HADD2.F32 R43, -RZ, R43.H1_H1 ;  /* 0x3000002bff2b7230 */ /* 0x000fe20000004100 */
[----:B------:R-:W-:Y:S01]  /*9e10*/  F2FP.F16.F32.PACK_AB R45, R37, R45 ;  /* 0x0000002d252d723e */ /* 0x000fe200000000ff */
[----:B------:R-:W-:-:S02]  /*9e20*/  HADD2.F32 R160, -RZ, R160.H0_H0 ;  /* 0x200000a0ffa07230 */ /* 0x000fc40000004100 */
[CC--:B------:R-:W-:Y:S01]  /*9e30*/  FMUL.FTZ R53, R49.reuse, R48.reuse ;  /* 0x0000003031357220 */ /* 0x0c0fe20000410000 */
[C---:B------:R-:W-:Y:S01]  /*9e40*/  FMUL.FTZ R48, R52.reuse, R48 ;  /* 0x0000003034307220 */ /* 0x040fe20000410000 */
[----:B------:R-:W-:Y:S02]  /*9e50*/  HADD2.F32 R80, -RZ, R80.H0_H0 ;  /* 0x20000050ff507230 */ /* 0x000fe40000004100 */
[-C--:B------:R-:W-:Y:S01]  /*9e60*/  FFMA.FTZ R53, R52, R51.reuse, -R53 ;  /* 0x0000003334357223 */ /* 0x080fe20000010835 */
[----:B------:R-:W-:Y:S01]  /*9e70*/  FFMA.FTZ R48, R49, R51, R48 ;  /* 0x0000003331307223 */ /* 0x000fe20000010030 */
[--C-:B------:R-:W-:Y:S01]  /*9e80*/  SHF.R.U64 R51, R82, 0x10, R83.reuse ;  /* 0x0000001052337819 */ /* 0x100fe20000001253 */
[----:B------:R-:W-:Y:S01]  /*9e90*/  HADD2.F32 R36, -RZ, R36.H1_H1 ;  /* 0x30000024ff247230 */ /* 0x000fe20000004100 */
        /* <DEDUP_REMOVED lines=9> */
[----:B------:R-:W-:Y:S02]  /*9f30*/  HADD2.F32 R51, -RZ, R51.H0_H0 ;  /* 0x20000033ff337230 */ /* 0x000fe40000004100 */
[----:B------:R-:W-:Y:S02]  /*9f40*/  HADD2.F32 R49, -RZ, R49.H0_H0 ;  /* 0x20000031ff317230 */ /* 0x000fe40000004100 */
[C---:B------:R-:W-:Y:S01]  /*9f50*/  FFMA.FTZ R52, R39.reuse, R74, -R52 ;  /* 0x0000004a27347223 */ /* 0x040fe20000010834 */
[----:B------:R-:W-:Y:S01]  /*9f60*/  FMUL.FTZ R39, R39, R82 ;  /* 0x0000005227277220 */ /* 0x000fe20000410000 */
[----:B------:R-:W-:-:S02]  /*9f70*/  IMAD.MOV.U32 R37, RZ, RZ, R41 ;  /* 0x000000ffff257224 */ /* 0x000fc400078e0029 */
[----:B------:R-:W-:Y:S02]  /*9f80*/  IMAD.MOV.U32 R41, RZ, RZ, R45 ;  /* 0x000000ffff297224 */ /* 0x000fe400078e002d */
[----:B------:R-:W-:Y:S01]  /*9f90*/  FFMA.FTZ R39, R43, R74, R39 ;  /* 0x0000004a2b277223 */ /* 0x000fe20000010027 */
[--C-:B------:R-:W-:Y:S01]  /*9fa0*/  HADD2.F32 R43, -RZ, R40.reuse.H0_H0 ;  /* 0x20000028ff2b7230 */ /* 0x100fe20000004100 */
[----:B------:R-:W-:Y:S01]  /*9fb0*/  F2FP.F16.F32.PACK_AB R52, R52, R53 ;  /* 0x000000353434723e */ /* 0x000fe200000000ff */
[----:B------:R-:W-:Y:S02]  /*9fc0*/  HADD2.F32 R40, -RZ, R40.H1_H1 ;  /* 0x30000028ff287230 */ /* 0x000fe40000004100 */
[----:B------:R-:W-:Y:S01]  /*9fd0*/  F2FP.F16.F32.PACK_AB R48, R39, R48 ;  /* 0x000000302730723e */ /* 0x000fe200000000ff */
[-C--:B------:R-:W-:Y:S01]  /*9fe0*/  FMUL.FTZ R55, R43, R162.reuse ;  /* 0x000000a22b377220 */ /* 0x080fe20000410000 */
[----:B------:R-:W-:Y:S01]  /*9ff0*/  FMUL.FTZ R162, R54, R162 ;  /* 0x000000a236a27220 */ /* 0x000fe20000410000 */
[----:B------:R-:W-:-:S02]  /*a000*/  IMAD.MOV.U32 R39, RZ, RZ, R52 ;  /* 0x000000ffff277224 */ /* 0x000fc400078e0034 */
[-C--:B------:R-:W-:Y:S01]  /*a010*/  FFMA.FTZ R55, R54, R160.reuse, -R55 ;  /* 0x000000a036377223 */ /* 0x080fe20000010837 */
        /* <DEDUP_REMOVED lines=20> */
[----:B------:R-:W-:Y:S02]  /*a160*/  F2FP.F16.F32.PACK_AB R47, R36, R47 ;  /* 0x0000002f242f723e */ /* 0x000fe400000000ff */
[----:B------:R-:W-:Y:S02]  /*a170*/  F2FP.F16.F32.PACK_AB R51, R51, R161 ;  /* 0x000000a13333723e */ /* 0x000fe400000000ff */
[----:B------:R-:W-:Y:S01]  /*a180*/  MOV R36, R43 ;  /* 0x0000002b00247202 */ /* 0x000fe20000000f00 */
[----:B------:R-:W-:Y:S01]  /*a190*/  IMAD.MOV.U32 R43, RZ, RZ, R48 ;  /* 0x000000ffff2b7224 */ /* 0x000fe200078e0030 */
[----:B------:R-:W-:Y:S01]  /*a1a0*/  MOV R38, R47 ;  /* 0x0000002f00267202 */ /* 0x000fe20000000f00 */
[----:B------:R-:W-:-:S07]  /*a1b0*/  IMAD.MOV.U32 R42, RZ, RZ, R51 ;  /* 0x000000ffff2a7224 */ /* 0x000fce00078e0033 */
.L_x_542:
[----:B------:R-:W-:Y:S05]  /*a1c0*/  BSYNC B2 ;  /* 0x0000000000027941 */ /* 0x000fea0003800000 */
.L_x_541:
        /* <DEDUP_REMOVED lines=8> */
[----:B------:R-:W-:-:S05]  /*a250*/  LEA.HI.X R45, R45, R117, R49, 0x1, P4 ;  /* 0x000000752d2d7211 */ /* 0x000fca00020f0c31 */
[----:B---3--:R3:W-:Y:S02]  /*a260*/  STG.E.128 desc[UR4][R44.64], R36 ;  /* 0x000000242c007986 */ /* 0x0087e4000c101d04 */
[----:B---3--:R-:W-:-:S04]  /*a270*/  @!P3 LEA R36, P4, R48, R116, 0x1 ;  /* 0x000000743024b211 */ /* 0x008fc800078808ff */
[----:B------:R-:W-:-:S05]  /*a280*/  @!P3 LEA.HI.X R37, R48, R117, R47, 0x1, P4 ;  /* 0x000000753025b211 */ /* 0x000fca00020f0c2f */
[----:B-1----:R3:W-:Y:S04]  /*a290*/  @!P3 STG.E.128 desc[UR4][R36.64], R40 ;  /* 0x000000282400b986 */ /* 0x0027e8000c101d04 */
.L_x_540:
[----:B------:R-:W-:Y:S05]  /*a2a0*/  BSYNC B1 ;  /* 0x0000000000017941 */ /* 0x000fea0003800000 */
.L_x_539:
[----:B------:R-:W-:-:S13]  /*a2b0*/  ISETP.NE.AND P3, PT, R11, RZ, PT ;  /* 0x000000ff0b00720c */ /* 0x000fda0003f65270 */
[----:B------:R-:W-:Y:S05]  /*a2c0*/  @!P3 BRA `(.L_x_499) ;  /* 0x0000000800fcb947 */ /* 0x000fea0003800000 */
[----:B------:R-:W-:Y:S01]  /*a2d0*/  SEL R145, R115, R145, !P1 ;  /* 0x0000009173917207 */ /* 0x000fe20004800000 */
[----:B------:R-:W-:Y:S01]  /*a2e0*/  BSSY B1, `(.L_x_543) ;  /* 0x000006d000017945 */ /* 0x000fe20003800000 */
[----:B------:R-:W-:Y:S02]  /*a2f0*/  SHF.R.U32.HI R38, RZ, 0x3, R222 ;  /* 0x00000003ff267819 */ /* 0x000fe400000116de */
[----:B---3--:R-:W-:Y:S02]  /*a300*/  SHF.R.S32.HI R36, RZ, 0x1f, R145 ;  /* 0x0000001fff247819 */ /* 0x008fe40000011491 */
        /* <DEDUP_REMOVED lines=10> */
[----:B------:R-:W-:Y:S02]  /*a3b0*/  IMAD.IADD R37, R37, 0x1, R36 ;  /* 0x0000000125257824 */ /* 0x000fe400078e0224 */
[C---:B------:R-:W-:Y:S02]  /*a3c0*/  IMAD R36, R19.reuse, 0x5000, R131 ;  /* 0x0000500013247824 */ /* 0x040fe400078e0283 */
[----:B-1----:R-:W-:Y:S02]  /*a3d0*/  IMAD R40, R19, 0x5000, R37 ;  /* 0x0000500013287824 */ /* 0x002fe400078e0225 */
[--C-:B------:R-:W-:Y:S02]  /*a3e0*/  IMAD R36, R36, 0x2, R18.reuse ;  /* 0x0000000224247824 */ /* 0x100fe400078e0212 */
[----:B------:R-:W-:-:S04]  /*a3f0*/  IMAD R40, R40, 0x2, R18 ;  /* 0x0000000228287824 */ /* 0x000fc800078e0212 */
[----:B------:R-:W1:Y:S04]  /*a400*/  LDS.128 R36, [R36+0x24400] ;  /* 0x0244000024247984 */ /* 0x000e680000000c00 */
[----:B------:R-:W3:Y:S01]  /*a410*/  LDS.128 R40, [R40+0x24400] ;  /* 0x0244000028287984 */ /* 0x000ee20000000c00 */
[----:B------:R-:W-:Y:S05]  /*a420*/  @P3 BRA `(.L_x_544) ;  /* 0x0000000400603947 */ /* 0x000fea0003800000 */
[----:B------:R-:W-:Y:S01]  /*a430*/  HADD2.F32 R49, -RZ, R158.H1_H1 ;  /* 0x3000009eff317230 */ /* 0x000fe20000004100 */
[----:B------:R-:W-:Y:S01]  /*a440*/  SHF.R.U64 R76, R76, 0x10, R77 ;  /* 0x000000104c4c7819 */ /* 0x000fe2000000124d */
[----:B---3--:R-:W-:Y:S01]  /*a450*/  HADD2.F32 R44, -RZ, R41.H0_H0 ;  /* 0x20000029ff2c7230 */ /* 0x008fe20000004100 */
[----:B------:R-:W-:Y:S01]  /*a460*/  SHF.R.U64 R68, R68, 0x10, R69 ;  /* 0x0000001044447819 */ /* 0x000fe20000001245 */
[----:B-1----:R-:W-:Y:S01]  /*a470*/  HADD2.F32 R45, -RZ, R37.H0_H0 ;  /* 0x20000025ff2d7230 */ /* 0x002fe20000004100 */
[----:B------:R-:W-:Y:S01]  /*a480*/  SHF.R.U64 R78, R78, 0x10, R79 ;  /* 0x000000104e4e7819 */ /* 0x000fe2000000124f */
[----:B------:R-:W-:Y:S02]  /*a490*/  HADD2.F32 R48, -RZ, R156.H1_H1 ;  /* 0x3000009cff307230 */ /* 0x000fe40000004100 */
[-C--:B------:R-:W-:Y:S01]  /*a4a0*/  FMUL.FTZ R50, R44, R49.reuse ;  /* 0x000000312c327220 */ /* 0x080fe20000410000 */
[----:B------:R-:W-:Y:S02]  /*a4b0*/  HADD2.F32 R158, -RZ, R158.H0_H0 ;  /* 0x2000009eff9e7230 */ /* 0x000fe40000004100 */
[----:B------:R-:W-:Y:S01]  /*a4c0*/  FMUL.FTZ R49, R45, R49 ;  /* 0x000000312d317220 */ /* 0x000fe20000410000 */
[----:B------:R-:W-:-:S02]  /*a4d0*/  HADD2.F32 R156, -RZ, R156.H0_H0 ;  /* 0x2000009cff9c7230 */ /* 0x000fc40000004100 */
[-C--:B------:R-:W-:Y:S01]  /*a4e0*/  FFMA.FTZ R45, R45, R48.reuse, -R50 ;  /* 0x000000302d2d7223 */ /* 0x080fe20000010832 */
[----:B------:R-:W-:Y:S01]  /*a4f0*/  SHF.R.U32.HI R50, RZ, 0x10, R69 ;  /* 0x00000010ff327819 */ /* 0x000fe20000011645 */
[----:B------:R-:W-:Y:S01]  /*a500*/  FFMA.FTZ R44, R44, R48, R49 ;  /* 0x000000302c2c7223 */ /* 0x000fe20000010031 */
[----:B------:R-:W-:Y:S01]  /*a510*/  SHF.R.U32.HI R49, RZ, 0x10, R77 ;  /* 0x00000010ff317819 */ /* 0x000fe2000001164d */
[----:B------:R-:W-:Y:S01]  /*a520*/  HADD2.F32 R48, -RZ, R41.H1_H1 ;  /* 0x30000029ff307230 */ /* 0x000fe20000004100 */
[----:B------:R-:W-:Y:S01]  /*a530*/  SHF.R.U64 R70, R70, 0x10, R71 ;  /* 0x0000001046467819 */ /* 0x000fe20000001247 */
[----:B------:R-:W-:Y:S02]  /*a540*/  HADD2.F32 R76, -RZ, R76.H0_H0 ;  /* 0x2000004cff4c7230 */ /* 0x000fe40000004100 */
[----:B------:R-:W-:Y:S02]  /*a550*/  HADD2.F32 R41, -RZ, R49.H0_H0 ;  /* 0x20000031ff297230 */ /* 0x000fe40000004100 */
[----:B------:R-:W-:-:S02]  /*a560*/  HADD2.F32 R49, -RZ, R37.H1_H1 ;  /* 0x30000025ff317230 */ /* 0x000fc40000004100 */
[----:B------:R-:W-:Y:S02]  /*a570*/  HADD2.F32 R37, -RZ, R50.H0_H0 ;  /* 0x20000032ff257230 */ /* 0x000fe40000004100 */
[CC--:B------:R-:W-:Y:S01]  /*a580*/  FMUL.FTZ R50, R48.reuse, R41.reuse ;  /* 0x0000002930327220 */ /* 0x0c0fe20000410000 */
[----:B------:R-:W-:Y:S02]  /*a590*/  HADD2.F32 R68, -RZ, R68.H0_H0 ;  /* 0x20000044ff447230 */ /* 0x000fe40000004100 */
[C---:B------:R-:W-:Y:S01]  /*a5a0*/  FMUL.FTZ R51, R49.reuse, R41 ;  /* 0x0000002931337220 */ /* 0x040fe20000410000 */
[----:B------:R-:W-:Y:S02]  /*a5b0*/  HADD2.F32 R78, -RZ, R78.H0_H0 ;  /* 0x2000004eff4e7230 */ /* 0x000fe40000004100 */
[-C--:B------:R-:W-:Y:S01]  /*a5c0*/  FFMA.FTZ R41, R49, R37.reuse, -R50 ;  /* 0x0000002531297223 */ /* 0x080fe20000010832 */
[----:B------:R-:W-:Y:S02]  /*a5d0*/  HADD2.F32 R50, -RZ, R157.H1_H1 ;  /* 0x3000009dff327230 */ /* 0x000fe40000004100 */
[----:B------:R-:W-:Y:S01]  /*a5e0*/  FFMA.FTZ R37, R48, R37, R51 ;  /* 0x0000002530257223 */ /* 0x000fe20000010033 */
[----:B------:R-:W-:-:S02]  /*a5f0*/  HADD2.F32 R48, -RZ, R43.H0_H0 ;  /* 0x2000002bff307230 */ /* 0x000fc40000004100 */
[----:B------:R-:W-:Y:S01]  /*a600*/  HADD2.F32 R49, -RZ, R39.H0_H0 ;  /* 0x20000027ff317230 */ /* 0x000fe20000004100 */
[----:B------:R-:W-:Y:S01]  /*a610*/  F2FP.F16.F32.PACK_AB R41, R41, R45 ;  /* 0x0000002d2929723e */ /* 0x000fe200000000ff */
[----:B------:R-:W-:Y:S02]  /*a620*/  HADD2.F32 R51, -RZ, R155.H1_H1 ;  /* 0x3000009bff337230 */ /* 0x000fe40000004100 */
[CC--:B------:R-:W-:Y:S01]  /*a630*/  FMUL.FTZ R52, R48.reuse, R50.reuse ;  /* 0x0000003230347220 */ /* 0x0c0fe20000410000 */
[----:B------:R-:W-:Y:S02]  /*a640*/  HADD2.F32 R43, -RZ, R43.H1_H1 ;  /* 0x3000002bff2b7230 */ /* 0x000fe40000004100 */
[C---:B------:R-:W-:Y:S01]  /*a650*/  FMUL.FTZ R50, R49.reuse, R50 ;  /* 0x0000003231327220 */ /* 0x040fe20000410000 */
[----:B------:R-:W-:Y:S02]  /*a660*/  HADD2.F32 R39, -RZ, R39.H1_H1 ;  /* 0x30000027ff277230 */ /* 0x000fe40000004100 */
[-C--:B------:R-:W-:Y:S01]  /*a670*/  FFMA.FTZ R52, R49, R51.reuse, -R52 ;  /* 0x0000003331347223 */ /* 0x080fe20000010834 */
[----:B------:R-:W-:Y:S01]  /*a680*/  SHF.R.U32.HI R49, RZ, 0x10, R71 ;  /* 0x00000010ff317819 */ /* 0x000fe20000011647 */
[----:B------:R-:W-:Y:S01]  /*a690*/  FFMA.FTZ R50, R48, R51, R50 ;  /* 0x0000003330327223 */ /* 0x000fe20000010032 */
[----:B------:R-:W-:Y:S01]  /*a6a0*/  SHF.R.U32.HI R48, RZ, 0x10, R79 ;  /* 0x00000010ff307819 */ /* 0x000fe2000001164f */
[----:B------:R-:W-:Y:S01]  /*a6b0*/  HADD2.F32 R157, -RZ, R157.H0_H0 ;  /* 0x2000009dff9d7230 */ /* 0x000fe20000004100 */
[----:B------:R-:W-:Y:S01]  /*a6c0*/  F2FP.F16.F32.PACK_AB R44, R37, R44 ;  /* 0x0000002c252c723e */ /* 0x000fe200000000ff */
[----:B------:R-:W-:-:S02]  /*a6d0*/  HADD2.F32 R49, -RZ, R49.H0_H0 ;  /* 0x20000031ff317230 */ /* 0x000fc40000004100 */
[----:B------:R-:W-:Y:S02]  /*a6e0*/  HADD2.F32 R48, -RZ, R48.H0_H0 ;  /* 0x20000030ff307230 */ /* 0x000fe40000004100 */
[----:B------:R-:W-:Y:S02]  /*a6f0*/  HADD2.F32 R155, -RZ, R155.H0_H0 ;  /* 0x2000009bff9b7230 */ /* 0x000fe40000004100 */
[----:B------:R-:W-:Y:S02]  /*a700*/  HADD2.F32 R70, -RZ, R70.H0_H0 ;  /* 0x20000046ff467230 */ /* 0x000fe40000004100 */
[-C--:B------:R-:W-:Y:S01]  /*a710*/  FMUL.FTZ R51, R43, R48.reuse ;  /* 0x000000302b337220 */ /* 0x080fe20000410000 */
[C---:B------:R-:W-:Y:S01]  /*a720*/  FMUL.FTZ R48, R39.reuse, R48 ;  /* 0x0000003027307220 */ /* 0x040fe20000410000 */
[----:B------:R-:W-:Y:S02]  /*a730*/  IMAD.MOV.U32 R37, RZ, RZ, R41 ;  /* 0x000000ffff257224 */ /* 0x000fe400078e0029 */
[-C--:B------:R-:W-:Y:S01]  /*a740*/  FFMA.FTZ R51, R39, R49.reuse, -R51 ;  /* 0x0000003127337223 */ /* 0x080fe20000010833 */
[----:B------:R-:W-:Y:S01]  /*a750*/  FFMA.FTZ R48, R43, R49, R48 ;  /* 0x000000312b307223 */ /* 0x000fe20000010030 */
[----:B------:R-:W-:-:S02]  /*a760*/  HADD2.F32 R39, -RZ, R40.H0_H0 ;  /* 0x20000028ff277230 */ /* 0x000fc40000004100 */
[----:B------:R-:W-:Y:S01]  /*a770*/  HADD2.F32 R43, -RZ, R36.H0_H0 ;  /* 0x20000024ff2b7230 */ /* 0x000fe20000004100 */
[----:B------:R-:W-:Y:S01]  /*a780*/  F2FP.F16.F32.PACK_AB R51, R51, R52 ;  /* 0x000000343333723e */ /* 0x000fe200000000ff */
        /* <DEDUP_REMOVED lines=32> */
[----:B------:R-:W-:Y:S02]  /*a990*/  IMAD.MOV.U32 R42, RZ, RZ, R78 ;  /* 0x000000ffff2a7224 */ /* 0x000fe400078e004e */
[----:B------:R-:W-:-:S07]  /*a9a0*/  IMAD.MOV.U32 R43, RZ, RZ, R48 ;  /* 0x000000ffff2b7224 */ /* 0x000fce00078e0030 */
.L_x_544:
[----:B------:R-:W-:Y:S05]  /*a9b0*/  BSYNC B1 ;  /* 0x0000000000017941 */ /* 0x000fea0003800000 */
.L_x_543:
[----:B------:R-:W-:Y:S01]  /*a9c0*/  IADD3 R45, P3, P4, R96, R122, R12 ;  /* 0x0000007a602d7210 */ /* 0x000fe20007c7e00c */
[----:B------:R-:W-:-:S03]  /*a9d0*/  ULDC.64 UR4, c[0x0][0x208] ;  /* 0x0000820000047ab9 */ /* 0x000fc60000000a00 */
[----:B------:R-:W-:Y:S02]  /*a9e0*/  IADD3.X R48, R93, R46, R7, P3, P4 ;  /* 0x0000002e5d307210 */ /* 0x000fe40001fe8407 */
[----:B------:R-:W-:-:S04]  /*a9f0*/  LEA R44, P3, R45, R116, 0x1 ;  /* 0x000000742d2c7211 */ /* 0x000fc800078608ff */
[----:B------:R-:W-:Y:S02]  /*aa00*/  LEA.HI.X R45, R45, R117, R48, 0x1, P3 ;  /* 0x000000752d2d7211 */ /* 0x000fe400018f0c30 */
[----:B------:R-:W-:-:S03]  /*aa10*/  ISETP.GE.AND P3, PT, R47, R143, PT ;  /* 0x0000008f2f00720c */ /* 0x000fc60003f66270 */
[----:B-1----:R4:W-:Y:S10]  /*aa20*/  STG.E.128 desc[UR4][R44.64], R36 ;  /* 0x000000242c007986 */ /* 0x0029f4000c101d04 */
[----:B------:R-:W-:Y:S05]  /*aa30*/  @P3 BRA `(.L_x_499) ;  /* 0x0000000400203947 */ /* 0x000fea0003800000 */
[--C-:B------:R-:W-:Y:S01]  /*aa40*/  IADD3 R122, P3, P4, R96, R122, R47.reuse ;  /* 0x0000007a607a7210 */ /* 0x100fe20007c7e02f */
[----:B------:R-:W-:Y:S01]  /*aa50*/  ULDC.64 UR4, c[0x0][0x208] ;  /* 0x0000820000047ab9 */ /* 0x000fe20000000a00 */
[----:B------:R-:W-:-:S04]  /*aa60*/  SHF.R.S32.HI R47, RZ, 0x1f, R47 ;  /* 0x0000001fff2f7819 */ /* 0x000fc8000001142f */
[----:B------:R-:W-:Y:S02]  /*aa70*/  IADD3.X R46, R93, R46, R47, P3, P4 ;  /* 0x0000002e5d2e7210 */ /* 0x000fe40001fe842f */
[----:B------:R-:W-:-:S04]  /*aa80*/  LEA R116, P3, R122, R116, 0x1 ;  /* 0x000000747a747211 */ /* 0x000fc800078608ff */
[----:B------:R-:W-:-:S05]  /*aa90*/  LEA.HI.X R117, R122, R117, R46, 0x1, P3 ;  /* 0x000000757a757211 */ /* 0x000fca00018f0c2e */
[----:B---3--:R1:W-:Y:S01]  /*aaa0*/  STG.E.128 desc[UR4][R116.64], R40 ;  /* 0x0000002874007986 */ /* 0x0083e2000c101d04 */
[----:B------:R-:W-:Y:S05]  /*aab0*/  BRA `(.L_x_499) ;  /* 0x0000000400007947 */ /* 0x000fea0003800000 */
.L_x_456:
[----:B------:R-:W-:-:S04]  /*aac0*/  ULOP3.LUT UR4, UR60, 0x1, URZ, 0xfc, !UPT ;  /* 0x000000013c047892 */ /* 0x000fc8000f8efc3f */
[----:B------:R-:W-:-:S06]  /*aad0*/  UISETP.NE.AND UP0, UPT, UR4, 0x3, UPT ;  /* 0x000000030400788c */ /* 0x000fcc000bf05270 */
[----:B------:R-:W-:-:S13]  /*aae0*/  PLOP3.LUT P2, PT, PT, PT, UP0, 0x80, 0x0 ;  /* 0x000000000000781c */ /* 0x000fda0003f4f008 */
[----:B------:R-:W-:Y:S05]  /*aaf0*/  @!P2 BRA `(.L_x_545) ;  /* 0x000000000004a947 */ /* 0x000fea0003800000 */
[----:B------:R-:W-:Y:S01]  /*ab00*/  BPT.TRAP 0x1 ;  /* 0x000000040000795c */ /* 0x000fe20000300000 */
.L_x_545:
[----:B------:R-:W-:Y:S01]  /*ab10*/  LEA R3, R19, R18, 0x3 ;  /* 0x0000001213037211 */ /* 0x000fe200078e18ff */
[----:B------:R-:W-:Y:S01]  /*ab20*/  IMAD R4, R2, -0x50, R24 ;  /* 0xffffffb002047824 */ /* 0x000fe200078e0218 */
[----:B------:R-:W-:Y:S01]  /*ab30*/  SHF.L.U32 R0, R217, 0x1f, RZ ;  /* 0x0000001fd9007819 */ /* 0x000fe200000006ff */
[----:B------:R-:W-:Y:S03]  /*ab40*/  BSSY B1, `(.L_x_546) ;  /* 0x0000005000017945 */ /* 0x000fe60003800000 */
[----:B------:R-:W1:Y:S01]  /*ab50*/  SYNCS.PHASECHK.TRANS64.TRYWAIT P4, [R3+URZ+0x38890], R0 ;  /* 0x03889000030075a7 */ /* 0x000e62000808017f */
[----:B------:R-:W-:-:S04]  /*ab60*/  VIMNMX R4, R4, 0x50, PT ;  /* 0x0000005004047848 */ /* 0x000fc80003fe0100 */
[----:B------:R-:W-:Y:S01]  /*ab70*/  ISETP.GE.AND P3, PT, R212, R4, PT ;  /* 0x00000004d400720c */ /* 0x000fe20003f66270 */
[----:B-1----:R-:W-:-:S12]  /*ab80*/  @!P4 BRA `(.L_x_547) ;  /* 0x000002080024c947 */ /* 0x002fd80003800000 */
.L_x_856:
[----:B------:R-:W-:Y:S05]  /*ab90*/  BSYNC B1 ;  /* 0x0000000000017941 */ /* 0x000fea0003800000 */
.L_x_546:
[----:B------:R-:W-:Y:S04]  /*aba0*/  BSSY B1, `(.L_x_548) ;  /* 0x000000f000017945 */ /* 0x000fe80003800000 */
[----:B------:R-:W-:Y:S05]  /*abb0*/  @P3 BRA `(.L_x_549) ;  /* 0x0000000000343947 */ /* 0x000fea0003800000 */
[----:B------:R-:W-:Y:S01]  /*abc0*/  ISETP.NE.AND P4, PT, R27, RZ, PT ;  /* 0x000000ff1b00720c */ /* 0x000fe20003f85270 */
[----:B------:R-:W-:Y:S01]  /*abd0*/  ULDC.64 UR4, c[0x0][0x208] ;  /* 0x0000820000047ab9 */ /* 0x000fe20000000a00 */
[----:B------:R-:W-:-:S11]  /*abe0*/  ISETP.NE.AND P3, PT, R11, RZ, PT ;  /* 0x000000ff0b00720c */ /* 0x000fd60003f65270 */
[----:B0-----:R-:W0:Y:S04]  /*abf0*/  @P4 LDS.128 R36, [R5+0x24400] ;  /* 0x0244000005244984 */ /* 0x001e280000000c00 */
[----:B------:R-:W2:Y:S04]  /*ac00*/  @P3 LDS.128 R40, [R5+0x26c00] ;  /* 0x026c000005283984 */ /* 0x000ea80000000c00 */
[----:B0-----:R-:W-:Y:S01]  /*ac10*/  @P4 STG.E.128 desc[UR4][R60.64], R36 ;  /* 0x000000243c004986 */ /* 0x001fe2000c101d04 */
[----:B------:R-:W-:-:S03]  /*ac20*/  ISETP.NE.AND P4, PT, R10, RZ, PT ;  /* 0x000000ff0a00720c */ /* 0x000fc60003f85270 */
[----:B--2---:R-:W-:Y:S01]  /*ac30*/  @P3 STG.E.128 desc[UR4][R60.64+0x80], R40 ;  /* 0x000080283c003986 */ /* 0x004fe2000c101d04 */
[----:B------:R-:W-:-:S09]  /*ac40*/  ISETP.NE.AND P3, PT, R9, RZ, PT ;  /* 0x000000ff0900720c */ /* 0x000fd20003f65270 */
[----:B------:R-:W0:Y:S04]  /*ac50*/  @P4 LDS.128 R36, [R5+0x29400] ;  /* 0x0294000005244984 */ /* 0x000e280000000c00 */
[----:B------:R-:W2:Y:S04]  /*ac60*/  @P3 LDS.128 R40, [R5+0x2bc00] ;  /* 0x02bc000005283984 */ /* 0x000ea80000000c00 */
[----:B0-----:R3:W-:Y:S04]  /*ac70*/  @P4 STG.E.128 desc[UR4][R60.64+0x100], R36 ;  /* 0x000100243c004986 */ /* 0x0017e8000c101d04 */
[----:B--2---:R3:W-:Y:S02]  /*ac80*/  @P3 STG.E.128 desc[UR4][R60.64+0x180], R40 ;  /* 0x000180283c003986 */ /* 0x0047e4000c101d04 */
.L_x_549:
[----:B------:R-:W-:Y:S05]  /*ac90*/  BSYNC B1 ;  /* 0x0000000000017941 */ /* 0x000fea0003800000 */
.L_x_548:
[----:B---3--:R-:W-:Y:S01]  /*aca0*/  VIADD R36, R212, 0x20 ;  /* 0x00000020d4247836 */ /* 0x008fe20000000000 */
[----:B------:R-:W-:Y:S04]  /*acb0*/  BSSY B1, `(.L_x_550) ;  /* 0x0000010000017945 */ /* 0x000fe80003800000 */
[----:B------:R-:W-:-:S13]  /*acc0*/  ISETP.GE.AND P3, PT, R36, R4, PT ;  /* 0x000000042400720c */ /* 0x000fda0003f66270 */
        /* <DEDUP_REMOVED lines=14> */
.L_x_551:
[----:B------:R-:W-:Y:S05]  /*adb0*/  BSYNC B1 ;  /* 0x0000000000017941 */ /* 0x000fea0003800000 */
.L_x_550:
[----:B---3--:R-:W-:-:S05]  /*adc0*/  VIADD R36, R212, 0x40 ;  /* 0x00000040d4247836 */ /* 0x008fca0000000000 */
        /* <DEDUP_REMOVED lines=15> */
.L_x_499:
[----:B------:R-:W-:Y:S05]  /*aec0*/  BSYNC B0 ;  /* 0x0000000000007941 */ /* 0x000fea0003800000 */
.L_x_455:
[----:B0-234-:R-:W0:Y:S01]  /*aed0*/  S2R R36, SR_TID.X ;  /* 0x0000000000247919 */ /* 0x01de220000002100 */
[----:B------:R-:W-:Y:S01]  /*aee0*/  @!PT LDS RZ, [RZ] ;  /* 0x00000000fffff984 */ /* 0x000fe20000000800 */
[----:B------:R-:W-:Y:S01]  /*aef0*/  @!PT LDS RZ, [RZ] ;  /* 0x00000000fffff984 */ /* 0x000fe20000000800 */
[----:B------:R-:W-:Y:S01]  /*af00*/  @!PT LDS RZ, [RZ] ;  /* 0x00000000fffff984 */ /* 0x000fe20000000800 */
[----:B------:R-:W-:Y:S01]  /*af10*/  @!PT LDS RZ, [RZ] ;  /* 0x00000000fffff984 */ /* 0x000fe20000000800 */
[----:B------:R2:W-:Y:S06]  /*af20*/  MEMBAR.ALL.CTA ;  /* 0x0000000000007992 */ /* 0x0005ec0000008000 */
[----:B--2---:R-:W2:Y:S01]  /*af30*/  FENCE.VIEW.ASYNC.S ;  /* 0x00000000000073c6 */ /* 0x004ea20000000000 */
[----:B------:R-:W-:Y:S05]  /*af40*/  WARPSYNC.ALL ;  /* 0x0000000000007948 */ /* 0x000fea0003800000 */
[----:B------:R-:W-:Y:S01]  /*af50*/  BSSY B0, `(.L_x_552) ;  /* 0x0000009000007945 */ /* 0x000fe20003800000 */
[----:B0-----:R-:W-:Y:S01]  /*af60*/  LOP3.LUT R36, R36, 0x7f, RZ, 0xc0, !PT ;  /* 0x0000007f24247812 */ /* 0x001fe200078ec0ff */
[----:B--2---:R0:W-:Y:S03]  /*af70*/  BAR.SYNC.DEFER_BLOCKING R174, 0x80 ;  /* 0x000200ae0000751d */ /* 0x0041e60000010000 */
[----:B------:R-:W-:-:S13]  /*af80*/  ISETP.NE.AND P3, PT, R36, RZ, PT ;  /* 0x000000ff2400720c */ /* 0x000fda0003f65270 */
[----:B------:R-:W-:-:S05]  /*af90*/  @!P3 VIADD R36, R3, 0x388a0 ;  /* 0x000388a00324b836 */ /* 0x000fca0000000000 */
[----:B------:R-:W-:-:S04]  /*afa0*/  @!P3 PRMT R36, RZ, 0x654, R36 ;  /* 0x00000654ff24b816 */ /* 0x000fc80000000024 */
[----:B------:R0:W-:Y:S01]  /*afb0*/  @!P3 SYNCS.ARRIVE.TRANS64.RED.A1T0 RZ, [R36+URZ], RZ ;  /* 0x000000ff24ffb9a7 */ /* 0x0001e2000810043f */
[----:B------:R-:W-:Y:S05]  /*afc0*/  @!P2 BRA `(.L_x_553) ;  /* 0x000000000004a947 */ /* 0x000fea0003800000 */
[----:B------:R-:W-:Y:S01]  /*afd0*/  BPT.TRAP 0x1 ;  /* 0x000000040000795c */ /* 0x000fe20000300000 */
.L_x_553:
[----:B------:R-:W-:Y:S05]  /*afe0*/  BSYNC B0 ;  /* 0x0000000000007941 */ /* 0x000fea0003800000 */
.L_x_552:
[----:B------:R-:W2:Y:S01]  /*aff0*/  SYNCS.PHASECHK.TRANS64.TRYWAIT P4, [R3+URZ+0x388b0], R0 ;  /* 0x0388b000030075a7 */ /* 0x000ea2000808017f */
[----:B------:R-:W-:Y:S01]  /*b000*/  ULDC UR61, c[0x0][0x2f4] ;  /* 0x0000bd00003d7ab9 */ /* 0x000fe20000000800 */
[----:B------:R-:W-:Y:S01]  /*b010*/  ULDC.64 UR56, c[0x0][0x328] ;  /* 0x0000ca0000387ab9 */ /* 0x000fe20000000a00 */
[----:B------:R-:W-:Y:S01]  /*b020*/  ULDC.64 UR58, c[0x0][0x318] ;  /* 0x0000c600003a7ab9 */ /* 0x000fe20000000a00 */
[----:B------:R-:W-:Y:S01]  /*b030*/  BSSY B0, `(.L_x_554) ;  /* 0x0000004000007945 */ /* 0x000fe20003800000 */
[----:B------:R-:W-:Y:S01]  /*b040*/  ISETP.GE.AND P2, PT, R212, R4, PT ;  /* 0x00000004d400720c */ /* 0x000fe20003f46270 */
[----:B------:R-:W-:Y:S02]  /*b050*/  IMAD.WIDE R44, R2, 0x50, R112 ;  /* 0x00000050022c7825 */ /* 0x000fe400078e0270 */
[----:B--2---:R-:W-:Y:S10]  /*b060*/  @!P4 BRA `(.L_x_555) ;  /* 0x000002040000c947 */ /* 0x004ff40003800000 */
.L_x_857:
[----:B------:R-:W-:Y:S05]  /*b070*/  BSYNC B0 ;  /* 0x0000000000007941 */ /* 0x000fea0003800000 */
.L_x_554:
[----:B------:R-:W-:Y:S04]  /*b080*/  BSSY B0, `(.L_x_556) ;  /* 0x0000017000007945 */ /* 0x000fe80003800000 */
[----:B------:R-:W-:Y:S05]  /*b090*/  @P2 BRA `(.L_x_557) ;  /* 0x0000000000542947 */ /* 0x000fea0003800000 */
[----:B0-----:R-:W-:Y:S01]  /*b0a0*/  MOV R36, R94 ;  /* 0x0000005e00247202 */ /* 0x001fe20000000f00 */
[----:B------:R-:W-:Y:S01]  /*b0b0*/  IMAD R39, R45, UR56, RZ ;  /* 0x000000382d277c24 */ /* 0x000fe2000f8e02ff */
[----:B------:R-:W-:Y:S01]  /*b0c0*/  ISETP.GE.AND P4, PT, R16, UR61, PT ;  /* 0x0000003d10007c0c */ /* 0x000fe2000bf86270 */
[----:B------:R-:W-:Y:S01]  /*b0d0*/  IMAD.MOV.U32 R37, RZ, RZ, R6 ;  /* 0x000000ffff257224 */ /* 0x000fe200078e0006 */
[----:B------:R-:W-:Y:S01]  /*b0e0*/  ULDC.64 UR4, c[0x0][0x208] ;  /* 0x0000820000047ab9 */ /* 0x000fe20000000a00 */
[C---:B------:R-:W-:Y:S02]  /*b0f0*/  IMAD R39, R44.reuse, UR57, R39 ;  /* 0x000000392c277c24 */ /* 0x040fe4000f8e0227 */
[----:B------:R-:W-:-:S04]  /*b100*/  IMAD.WIDE.U32 R36, R44, UR56, R36 ;  /* 0x000000382c247c25 */ /* 0x000fc8000f8e0024 */
[----:B------:R-:W-:Y:S01]  /*b110*/  IMAD.IADD R37, R37, 0x1, R39 ;  /* 0x0000000125257824 */ /* 0x000fe200078e0227 */
[----:B------:R-:W-:-:S04]  /*b120*/  LEA R46, P2, R36, UR58, 0x1 ;  /* 0x0000003a242e7c11 */ /* 0x000fc8000f8408ff */
[----:B------:R-:W-:Y:S02]  /*b130*/  LEA.HI.X R47, R36, UR59, R37, 0x1, P2 ;  /* 0x0000003b242f7c11 */ /* 0x000fe400090f0c25 */
[----:B------:R-:W-:Y:S01]  /*b140*/  ISETP.GE.AND P2, PT, R213, UR61, PT ;  /* 0x0000003dd5007c0c */ /* 0x000fe2000bf46270 */
[----:B------:R-:W0:-:S12]  /*b150*/  @!P4 LDS.128 R36, [R5+0x400] ;  /* 0x000400000524c984 */ /* 0x000e180000000c00 */
[----:B-1----:R-:W1:Y:S04]  /*b160*/  @!P2 LDS.128 R40, [R5+0x2c00] ;  /* 0x002c00000528a984 */ /* 0x002e680000000c00 */
[----:B0-----:R-:W-:Y:S01]  /*b170*/  @!P4 STG.E.128 desc[UR4][R46.64], R36 ;  /* 0x000000242e00c986 */ /* 0x001fe2000c101d04 */
[----:B------:R-:W-:-:S03]  /*b180*/  ISETP.GE.AND P4, PT, R218, UR61, PT ;  /* 0x0000003dda007c0c */ /* 0x000fc6000bf86270 */
[----:B-1----:R-:W-:Y:S01]  /*b190*/  @!P2 STG.E.128 desc[UR4][R46.64+0x80], R40 ;  /* 0x000080282e00a986 */ /* 0x002fe2000c101d04 */
[----:B------:R-:W-:-:S09]  /*b1a0*/  ISETP.GE.AND P2, PT, R219, UR61, PT ;  /* 0x0000003ddb007c0c */ /* 0x000fd2000bf46270 */
[----:B------:R-:W0:Y:S04]  /*b1b0*/  @!P4 LDS.128 R36, [R5+0x5400] ;  /* 0x005400000524c984 */ /* 0x000e280000000c00 */
[----:B------:R-:W1:Y:S04]  /*b1c0*/  @!P2 LDS.128 R40, [R5+0x7c00] ;  /* 0x007c00000528a984 */ /* 0x000e680000000c00 */
[----:B0-----:R3:W-:Y:S04]  /*b1d0*/  @!P4 STG.E.128 desc[UR4][R46.64+0x100], R36 ;  /* 0x000100242e00c986 */ /* 0x0017e8000c101d04 */
[----:B-1----:R3:W-:Y:S02]  /*b1e0*/  @!P2 STG.E.128 desc[UR4][R46.64+0x180], R40 ;  /* 0x000180282e00a986 */ /* 0x0027e4000c101d04 */
.L_x_557:
[----:B------:R-:W-:Y:S05]  /*b1f0*/  BSYNC B0 ;  /* 0x0000000000007941 */ /* 0x000fea0003800000 */
.L_x_556:
[----:B-12---:R-:W-:Y:S01]  /*b200*/  VIADD R0, R212, 0x20 ;  /* 0x00000020d4007836 */ /* 0x006fe20000000000 */
[----:B------:R-:W-:Y:S04]  /*b210*/  BSSY B0, `(.L_x_558) ;  /* 0x000001a000007945 */ /* 0x000fe80003800000 */
[----:B------:R-:W-:-:S13]  /*b220*/  ISETP.GE.AND P2, PT, R0, R4, PT ;  /* 0x000000040000720c */ /* 0x000fda0003f46270 */
[----:B------:R-:W-:Y:S05]  /*b230*/  @P2 BRA `(.L_x_559) ;  /* 0x00000000005c2947 */ /* 0x000fea0003800000 */
[----:B---3--:R-:W-:Y:S01]  /*b240*/  IADD3 R39, P2, R44, 0x20, RZ ;  /* 0x000000202c277810 */ /* 0x008fe20007f5e0ff */
[----:B0-----:R-:W-:Y:S01]  /*b250*/  IMAD.MOV.U32 R36, RZ, RZ, R94 ;  /* 0x000000ffff247224 */ /* 0x001fe200078e005e */
[----:B------:R-:W-:Y:S01]  /*b260*/  ISETP.GE.AND P4, PT, R16, UR61, PT ;  /* 0x0000003d10007c0c */ /* 0x000fe2000bf86270 */
[----:B------:R-:W-:Y:S01]  /*b270*/  IMAD.MOV.U32 R37, RZ, RZ, R6 ;  /* 0x000000ffff257224 */ /* 0x000fe200078e0006 */
[----:B------:R-:W-:Y:S01]  /*b280*/  IADD3.X R0, RZ, R45, RZ, P2, !PT ;  /* 0x0000002dff007210 */ /* 0x000fe200017fe4ff */
[----:B------:R-:W-:Y:S01]  /*b290*/  ULDC.64 UR4, c[0x0][0x208] ;  /* 0x0000820000047ab9 */ /* 0x000fe20000000a00 */
[----:B------:R-:W-:-:S04]  /*b2a0*/  IMAD.WIDE.U32 R36, R39, UR56, R36 ;  /* 0x0000003827247c25 */ /* 0x000fc8000f8e0024 */
[----:B------:R-:W-:Y:S01]  /*b2b0*/  IMAD R0, R0, UR56, RZ ;  /* 0x0000003800007c24 */ /* 0x000fe2000f8e02ff */
[----:B------:R-:W-:-:S03]  /*b2c0*/  LEA R46, P2, R36, UR58, 0x1 ;  /* 0x0000003a242e7c11 */ /* 0x000fc6000f8408ff */
[----:B------:R-:W-:-:S04]  /*b2d0*/  IMAD R39, R39, UR57, R0 ;  /* 0x0000003927277c24 */ /* 0x000fc8000f8e0200 */
[----:B------:R-:W-:-:S05]  /*b2e0*/  IMAD.IADD R37, R37, 0x1, R39 ;  /* 0x0000000125257824 */ /* 0x000fca00078e0227 */
[----:B------:R-:W-:Y:S02]  /*b2f0*/  LEA.HI.X R47, R36, UR59, R37, 0x1, P2 ;  /* 0x0000003b242f7c11 */ /* 0x000fe400090f0c25 */
[----:B------:R-:W-:Y:S01]  /*b300*/  ISETP.GE.AND P2, PT, R213, UR61, PT ;  /* 0x0000003dd5007c0c */ /* 0x000fe2000bf46270 */
[----:B------:R-:W0:-:S12]  /*b310*/  @!P4 LDS.128 R36, [R5+0x1400] ;  /* 0x001400000524c984 */ /* 0x000e180000000c00 */
[----:B------:R-:W1:Y:S04]  /*b320*/  @!P2 LDS.128 R40, [R5+0x3c00] ;  /* 0x003c00000528a984 */ /* 0x000e680000000c00 */
        /* <DEDUP_REMOVED lines=8> */
.L_x_559:
[----:B------:R-:W-:Y:S05]  /*b3b0*/  BSYNC B0 ;  /* 0x0000000000007941 */ /* 0x000fea0003800000 */
.L_x_558:
[----:B------:R-:W-:Y:S01]  /*b3c0*/  IADD3 R0, R212, 0x40, RZ ;  /* 0x00000040d4007810 */ /* 0x000fe20007ffe0ff */
[----:B------:R-:W-:Y:S03]  /*b3d0*/  BSSY B0, `(.L_x_560) ;  /* 0x000001a000007945 */ /* 0x000fe60003800000 */
[----:B------:R-:W-:-:S13]  /*b3e0*/  ISETP.GE.AND P2, PT, R0, R4, PT ;  /* 0x000000040000720c */ /* 0x000fda0003f46270 */
[----:B------:R-:W-:Y:S05]  /*b3f0*/  @P2 BRA `(.L_x_561) ;  /* 0x00000000005c2947 */ /* 0x000fea0003800000 */
[----:B--23--:R-:W-:Y:S01]  /*b400*/  IADD3 R39, P2, R44, 0x40, RZ ;  /* 0x000000402c277810 */ /* 0x00cfe20007f5e0ff */
[----:B0-----:R-:W-:Y:S01]  /*b410*/  IMAD.MOV.U32 R36, RZ, RZ, R94 ;  /* 0x000000ffff247224 */ /* 0x001fe200078e005e */
[----:B------:R-:W-:Y:S01]  /*b420*/  ISETP.GE.AND P4, PT, R16, UR61, PT ;  /* 0x0000003d10007c0c */ /* 0x000fe2000bf86270 */
[----:B------:R-:W-:Y:S01]  /*b430*/  IMAD.MOV.U32 R37, RZ, RZ, R6 ;  /* 0x000000ffff257224 */ /* 0x000fe200078e0006 */
[----:B------:R-:W-:Y:S01]  /*b440*/  ULDC.64 UR4, c[0x0][0x208] ;  /* 0x0000820000047ab9 */ /* 0x000fe20000000a00 */
[----:B------:R-:W-:Y:S02]  /*b450*/  IMAD.X R44, RZ, RZ, R45, P2 ;  /* 0x000000ffff2c7224 */ /* 0x000fe400010e062d */
[----:B------:R-:W-:-:S04]  /*b460*/  IMAD.WIDE.U32 R36, R39, UR56, R36 ;  /* 0x0000003827247c25 */ /* 0x000fc8000f8e0024 */
[----:B------:R-:W-:-:S04]  /*b470*/  IMAD R44, R44, UR56, RZ ;  /* 0x000000382c2c7c24 */ /* 0x000fc8000f8e02ff */
[----:B------:R-:W-:Y:S01]  /*b480*/  IMAD R39, R39, UR57, R44 ;  /* 0x0000003927277c24 */ /* 0x000fe2000f8e022c */
[----:B------:R-:W-:-:S04]  /*b490*/  LEA R44, P2, R36, UR58, 0x1 ;  /* 0x0000003a242c7c11 */ /* 0x000fc8000f8408ff */
[----:B------:R-:W-:-:S04]  /*b4a0*/  IADD3 R37, R37, R39, RZ ;  /* 0x0000002725257210 */ /* 0x000fc80007ffe0ff */
        /* <DEDUP_REMOVED lines=12> */
.L_x_561:
[----:B------:R-:W-:Y:S05]  /*b570*/  BSYNC B0 ;  /* 0x0000000000007941 */ /* 0x000fea0003800000 */
.L_x_560:
[----:B------:R-:W5:Y:S01]  /*b580*/  LDL R0, [R1+0x10] ;  /* 0x0000100001007983 */ /* 0x000f620000100800 */
[----:B------:R-:W-:Y:S01]  /*b590*/  @!P3 VIADD R3, R3, 0x388c0 ;  /* 0x000388c00303b836 */ /* 0x000fe20000000000 */
[----:B------:R-:W-:Y:S01]  /*b5a0*/  PLOP3.LUT P2, PT, PT, PT, PT, 0x8, 0x0 ;  /* 0x000000000000781c */ /* 0x000fe20003f4e170 */
[----:B------:R-:W-:Y:S01]  /*b5b0*/  VIADD R19, R19, 0x1 ;  /* 0x0000000113137836 */ /* 0x000fe20000000000 */
[----:B------:R-:W-:Y:S01]  /*b5c0*/  @!PT LDS RZ, [RZ] ;  /* 0x00000000fffff984 */ /* 0x000fe20000000800 */
[----:B------:R-:W-:Y:S01]  /*b5d0*/  @!PT LDS RZ, [RZ] ;  /* 0x00000000fffff984 */ /* 0x000fe20000000800 */
[----:B------:R-:W-:Y:S01]  /*b5e0*/  @!PT LDS RZ, [RZ] ;  /* 0x00000000fffff984 */ /* 0x000fe20000000800 */
[----:B------:R-:W-:Y:S01]  /*b5f0*/  @!PT LDS RZ, [RZ] ;  /* 0x00000000fffff984 */ /* 0x000fe20000000800 */
[----:B------:R1:W-:Y:S06]  /*b600*/  MEMBAR.ALL.CTA ;  /* 0x0000000000007992 */ /* 0x0003ec0000008000 */
[----:B-1----:R-:W1:Y:S01]  /*b610*/  FENCE.VIEW.ASYNC.S ;  /* 0x00000000000073c6 */ /* 0x002e620000000000 */
[----:B------:R-:W-:Y:S01]  /*b620*/  @!P3 PRMT R3, RZ, 0x654, R3 ;  /* 0x00000654ff03b816 */ /* 0x000fe20000000003 */
[----:B-1----:R1:W-:Y:S06]  /*b630*/  BAR.SYNC.DEFER_BLOCKING R174, 0x80 ;  /* 0x000200ae0000751d */ /* 0x0023ec0000010000 */
[----:B------:R1:W-:Y:S01]  /*b640*/  @!P3 SYNCS.ARRIVE.TRANS64.RED.A1T0 RZ, [R3+URZ], RZ ;  /* 0x000000ff03ffb9a7 */ /* 0x0003e2000810043f */
[----:B------:R-:W-:-:S04]  /*b650*/  ISETP.NE.AND P3, PT, R19, 0x2, PT ;  /* 0x000000021300780c */ /* 0x000fc80003f65270 */
[----:B------:R-:W-:Y:S02]  /*b660*/  SEL R19, R19, RZ, P3 ;  /* 0x000000ff13137207 */ /* 0x000fe40001800000 */
[----:B-----5:R-:W-:Y:S02]  /*b670*/  LOP3.LUT P4, RZ, R0, 0x2, RZ, 0xc0, !PT ;  /* 0x0000000200ff7812 */ /* 0x020fe4000788c0ff */
[----:B------:R-:W-:-:S04]  /*b680*/  SEL R0, RZ, 0x1, P3 ;  /* 0x00000001ff007807 */ /* 0x000fc80001800000 */
[----:B------:R-:W-:-:S07]  /*b690*/  LOP3.LUT R217, R217, R0, RZ, 0x3c, !PT ;  /* 0x00000000d9d97212 */ /* 0x000fce00078e3cff */
[----:B-1----:R-:W-:Y:S05]  /*b6a0*/  @P4 BRA `(.L_x_562) ;  /* 0xffffff7800e84947 */ /* 0x002fea000383ffff */
.L_x_450:
[----:B------:R-:W-:Y:S01]  /*b6b0*/  BSSY B0, `(.L_x_563) ;  /* 0x0000005000007945 */ /* 0x000fe20003800000 */
[----:B------:R-:W-:-:S03]  /*b6c0*/  IMAD.MOV.U32 R92, RZ, RZ, RZ ;  /* 0x000000ffff5c7224 */ /* 0x000fc600078e00ff */
[----:B------:R-:W-:Y:S05]  /*b6d0*/  @P2 BRA `(.L_x_564) ;  /* 0x0000000000082947 */ /* 0x000fea0003800000 */
[----:B------:R-:W0:Y:S02]  /*b6e0*/  FENCE.VIEW.ASYNC.G ;  /* 0x00000000000073c6 */ /* 0x000e240000000100 */
[----:B0-----:R-:W-:Y:S06]  /*b6f0*/  BAR.ARV 0xc, 0x180 ;  /* 0x0306000000007b1d */ /* 0x001fec0000002000 */
.L_x_564:
[----:B------:R-:W-:Y:S05]  /*b700*/  BSYNC B0 ;  /* 0x0000000000007941 */ /* 0x000fea0003800000 */
.L_x_563:
[----:B------:R-:W2:Y:S01]  /*b710*/  LDL R0, [R1+0x10] ;  /* 0x0000100001007983 */ /* 0x000ea20000100800 */
[----:B------:R-:W-:Y:S01]  /*b720*/  BSSY B0, `(.L_x_565) ;  /* 0x0000021000007945 */ /* 0x000fe20003800000 */
[----:B--2---:R-:W-:-:S13]  /*b730*/  LOP3.LUT P0, RZ, R0, 0x4, RZ, 0xc0, !PT ;  /* 0x0000000400ff7812 */ /* 0x004fda000780c0ff */
[----:B------:R-:W-:Y:S05]  /*b740*/  @!P0 BRA `(.L_x_566) ;  /* 0x0000000000788947 */ /* 0x000fea0003800000 */
[----:B------:R-:W-:Y:S01]  /*b750*/  ISETP.NE.AND P0, PT, R234, RZ, PT ;  /* 0x000000ffea00720c */ /* 0x000fe20003f05270 */
[----:B------:R-:W-:-:S03]  /*b760*/  ULDC UR4, c[0x0][0x9f0] ;  /* 0x00027c0000047ab9 */ /* 0x000fc60000000800 */
[----:B------:R-:W-:-:S04]  /*b770*/  SEL R9, R234, UR4, P0 ;  /* 0x00000004ea097c07 */ /* 0x000fc80008000000 */
[-C--:B------:R-:W-:Y:S02]  /*b780*/  IABS R5, R9.reuse ;  /* 0x0000000900057213 */ /* 0x080fe40000000000 */
[----:B------:R-:W-:Y:S02]  /*b790*/  IABS R8, R9 ;  /* 0x0000000900087213 */ /* 0x000fe40000000000 */
[----:B-1----:R-:W1:Y:S01]  /*b7a0*/  I2F.RP R4, R5 ;  /* 0x0000000500047306 */ /* 0x002e620000209400 */
[----:B------:R-:W-:Y:S02]  /*b7b0*/  IADD3 R0, R144, -0x1, R9 ;  /* 0xffffffff90007810 */ /* 0x000fe40007ffe009 */
[----:B------:R-:W-:-:S05]  /*b7c0*/  IMAD.MOV R8, RZ, RZ, -R8 ;  /* 0x000000ffff087224 */ /* 0x000fca00078e0a08 */
[----:B-1----:R-:W1:Y:S02]  /*b7d0*/  MUFU.RCP R4, R4 ;  /* 0x0000000400047308 */ /* 0x002e640000001000 */
[----:B-1----:R-:W-:Y:S02]  /*b7e0*/  IADD3 R2, R4, 0xffffffe, RZ ;  /* 0x0ffffffe04027810 */ /* 0x002fe40007ffe0ff */
[----:B------:R-:W-:-:S04]  /*b7f0*/  IABS R4, R0 ;  /* 0x0000000000047213 */ /* 0x000fc80000000000 */
[----:B------:R1:W2:Y:S01]  /*b800*/  F2I.FTZ.U32.TRUNC.NTZ R3, R2 ;  /* 0x0000000200037305 */ /* 0x0002a2000021f000 */
[----:B------:R-:W-:-:S04]  /*b810*/  LOP3.LUT R0, R0, R9, RZ, 0x3c, !PT ;  /* 0x0000000900007212 */ /* 0x000fc800078e3cff */
[----:B------:R-:W-:Y:S01]  /*b820*/  ISETP.GE.AND P2, PT, R0, RZ, PT ;  /* 0x000000ff0000720c */ /* 0x000fe20003f46270 */
[----:B-1----:R-:W-:Y:S02]  /*b830*/  IMAD.MOV.U32 R2, RZ, RZ, RZ ;  /* 0x000000ffff027224 */ /* 0x002fe400078e00ff */
[----:B--2---:R-:W-:-:S04]  /*b840*/  IMAD.MOV R6, RZ, RZ, -R3 ;  /* 0x000000ffff067224 */ /* 0x004fc800078e0a03 */
[----:B------:R-:W-:-:S04]  /*b850*/  IMAD R7, R6, R5, RZ ;  /* 0x0000000506077224 */ /* 0x000fc800078e02ff */
[----:B------:R-:W-:Y:S01]  /*b860*/  IMAD.HI.U32 R3, R3, R7, R2 ;  /* 0x0000000703037227 */ /* 0x000fe200078e0002 */
[----:B------:R-:W-:-:S05]  /*b870*/  MOV R2, R8 ;  /* 0x0000000800027202 */ /* 0x000fca0000000f00 */
[----:B------:R-:W-:-:S04]  /*b880*/  IMAD.HI.U32 R3, R3, R4, RZ ;  /* 0x0000000403037227 */ /* 0x000fc800078e00ff */
[----:B------:R-:W-:-:S05]  /*b890*/  IMAD R2, R3, R2, R4 ;  /* 0x0000000203027224 */ /* 0x000fca00078e0204 */
[----:B------:R-:W-:-:S13]  /*b8a0*/  ISETP.GT.U32.AND P1, PT, R5, R2, PT ;  /* 0x000000020500720c */ /* 0x000fda0003f24070 */
[----:B------:R-:W-:Y:S02]  /*b8b0*/  @!P1 IMAD.IADD R2, R2, 0x1, -R5 ;  /* 0x0000000102029824 */ /* 0x000fe400078e0a05 */
[----:B------:R-:W-:Y:S01]  /*b8c0*/  @!P1 VIADD R3, R3, 0x1 ;  /* 0x0000000103039836 */ /* 0x000fe20000000000 */
[----:B------:R-:W-:Y:S02]  /*b8d0*/  ISETP.NE.AND P1, PT, R9, RZ, PT ;  /* 0x000000ff0900720c */ /* 0x000fe40003f25270 */
[----:B------:R-:W-:-:S13]  /*b8e0*/  ISETP.GE.U32.AND P0, PT, R2, R5, PT ;  /* 0x000000050200720c */ /* 0x000fda0003f06070 */
[----:B------:R-:W-:-:S05]  /*b8f0*/  @P0 VIADD R3, R3, 0x1 ;  /* 0x0000000103030836 */ /* 0x000fca0000000000 */
[----:B------:R-:W-:Y:S02]  /*b900*/  @!P2 IADD3 R3, -R3, RZ, RZ ;  /* 0x000000ff0303a210 */ /* 0x000fe40007ffe1ff */
[----:B------:R-:W-:-:S05]  /*b910*/  @!P1 LOP3.LUT R3, RZ, R9, RZ, 0x33, !PT ;  /* 0x00000009ff039212 */ /* 0x000fca00078e33ff */
[----:B------:R-:W-:-:S07]  /*b920*/  IMAD.MOV.U32 R92, RZ, RZ, R3 ;  /* 0x000000ffff5c7224 */ /* 0x000fce00078e0003 */
.L_x_566:
[----:B------:R-:W-:Y:S05]  /*b930*/  BSYNC B0 ;  /* 0x0000000000007941 */ /* 0x000fea0003800000 */
.L_x_565:
[----:B------:R-:W2:Y:S01]  /*b940*/  LDL R0, [R1+0x78] ;  /* 0x0000780001007983 */ /* 0x000ea20000100800 */
[----:B------:R-:W-:Y:S02]  /*b950*/  PLOP3.LUT P0, PT, PT, PT, PT, 0x80, 0x0 ;  /* 0x000000000000781c */ /* 0x000fe40003f0f070 */
        /* <DEDUP_REMOVED lines=24> */
[----:B----4-:R-:W-:Y:S02]  /*bae0*/  CS2R R44, SRZ ;  /* 0x00000000002c7805 */ /* 0x010fe4000001ff00 */
[----:B------:R-:W-:Y:S02]  /*baf0*/  CS2R R102, SRZ ;  /* 0x0000000000667805 */ /* 0x000fe4000001ff00 */
[----:B---3--:R-:W-:Y:S02]  /*bb00*/  CS2R R40, SRZ ;  /* 0x0000000000287805 */ /* 0x008fe4000001ff00 */
[----:B------:R-:W-:Y:S02]  /*bb10*/  CS2R R104, SRZ ;  /* 0x0000000000687805 */ /* 0x000fe4000001ff00 */
[----:B0-----:R-:W-:-:S02]  /*bb20*/  CS2R R36, SRZ ;  /* 0x0000000000247805 */ /* 0x001fc4000001ff00 */
        /* <DEDUP_REMOVED lines=13> */
[----:B-1----:R-:W-:Y:S02]  /*bc00*/  CS2R R10, SRZ ;  /* 0x00000000000a7805 */ /* 0x002fe4000001ff00 */
        /* <DEDUP_REMOVED lines=22> */
[----:B--2---:R-:W-:-:S05]  /*bd70*/  IMAD R225, R0, R92, RZ ;  /* 0x0000005c00e17224 */ /* 0x004fca00078e02ff */
[----:B------:R-:W-:-:S04]  /*bd80*/  VIADDMNMX R92, R225, R92, R144, PT ;  /* 0x0000005ce15c7246 */ /* 0x000fc80003800190 */
[----:B------:R-:W-:-:S13]  /*bd90*/  ISETP.GT.AND P1, PT, R92, R225, PT ;  /* 0x000000e15c00720c */ /* 0x000fda0003f24270 */
[----:B------:R-:W-:Y:S05]  /*bda0*/  @!P1 BRA `(.L_x_567) ;  /* 0x0000011c00209947 */ /* 0x000fea0003800000 */
[----:B------:R-:W2:Y:S02]  /*bdb0*/  LDL R0, [R1+0x108] ;  /* 0x0001080001007983 */ /* 0x000ea40000100800 */
[----:B--2---:R-:W-:Y:S02]  /*bdc0*/  R2UR UR4, R0 ;  /* 0x00000000000472ca */ /* 0x004fe400000e0000 */
[----:B------:R-:W0:Y:S11]  /*bdd0*/  S2R R0, SR_TID.X ;  /* 0x0000000000007919 */ /* 0x000e360000002100 */
[----:B------:R-:W-:-:S06]  /*bde0*/  ULOP3.LUT UP0, URZ, UR4, 0x9f, URZ, 0xc0, !UPT ;  /* 0x0000009f043f7892 */ /* 0x000fcc000f80c03f */
[----:B------:R-:W-:Y:S01]  /*bdf0*/  PLOP3.LUT P0, PT, PT, PT, UP0, 0x80, 0x0 ;  /* 0x000000000000781c */ /* 0x000fe20003f0f008 */
[----:B0-----:R-:W-:-:S05]  /*be00*/  VIADD R0, R0, 0xffffff80 ;  /* 0xffffff8000007836 */ /* 0x001fca0000000000 */
[----:B------:R-:W-:-:S04]  /*be10*/  SHF.R.S32.HI R3, RZ, 0x1f, R0 ;  /* 0x0000001fff037819 */ /* 0x000fc80000011400 */
[----:B------:R-:W-:-:S04]  /*be20*/  LEA.HI R3, R3, R0, RZ, 0x7 ;  /* 0x0000000003037211 */ /* 0x000fc800078f38ff */
[----:B------:R-:W-:-:S06]  /*be30*/  SHF.R.S32.HI R0, RZ, 0x7, R3 ;  /* 0x00000007ff007819 */ /* 0x000fcc0000011403 */
[----:B------:R-:W0:Y:S02]  /*be40*/  SHFL.IDX PT, R0, R0, RZ, 0x1f ;  /* 0x00001fff00007589 */ /* 0x000e2400000e0000 */
[----:B0-----:R-:W-:-:S04]  /*be50*/  LEA.HI R2, R0, R0, RZ, 0x1 ;  /* 0x0000000000027211 */ /* 0x001fc800078f08ff */
[----:B------:R-:W-:-:S05]  /*be60*/  LOP3.LUT R3, R2, 0x1e, RZ, 0xc0, !PT ;  /* 0x0000001e02037812 */ /* 0x000fca00078ec0ff */
[----:B------:R-:W-:-:S05]  /*be70*/  IMAD.IADD R3, R0, 0x1, -R3 ;  /* 0x0000000100037824 */ /* 0x000fca00078e0a03 */
[----:B------:R-:W-:-:S04]  /*be80*/  LEA R3, R3, UR4, 0xd ;  /* 0x0000000403037c11 */ /* 0x000fc8000f8e68ff */
[----:B------:R-:W-:-:S04]  /*be90*/  SHF.R.U32.HI R2, RZ, 0x4, R3 ;  /* 0x00000004ff027819 */ /* 0x000fc80000011603 */
[----:B------:R-:W-:Y:S01]  /*bea0*/  LOP3.LUT R2, R2, 0x3fff, RZ, 0xc0, !PT ;  /* 0x00003fff02027812 */ /* 0x000fe200078ec0ff */
[----:B------:R-:W-:Y:S06]  /*beb0*/  @!P0 BRA `(.L_x_568) ;  /* 0x0000000000408947 */ /* 0x000fec0003800000 */
[----:B------:R-:W-:Y:S01]  /*bec0*/  MOV R14, 0x0 ;  /* 0x00000000000e7802 */ /* 0x000fe20000000f00 */
[----:B------:R-:W-:Y:S01]  /*bed0*/  ULDC.64 UR4, c[0x4][0xa8] ;  /* 0x01002a0000047ab9 */ /* 0x000fe20000000a00 */
[----:B------:R-:W-:Y:S01]  /*bee0*/  ULDC.64 UR6, c[0x4][0xb0] ;  /* 0x01002c0000067ab9 */ /* 0x000fe20000000a00 */
[----:B------:R-:W-:Y:S01]  /*bef0*/  MOV R4, UR4 ;  /* 0x0000000400047c02 */ /* 0x000fe20008000f00 */
[----:B------:R-:W-:Y:S01]  /*bf00*/  IMAD.U32 R5, RZ, RZ, UR5 ;  /* 0x00000005ff057e24 */ /* 0x000fe2000f8e00ff */
[----:B------:R-:W-:Y:S01]  /*bf10*/  ULDC.64 UR4, c[0x4][0x28] ;  /* 0x01000a0000047ab9 */ /* 0x000fe20000000a00 */
[----:B------:R-:W0:Y:S01]  /*bf20*/  LDC.64 R14, c[0x4][R14] ;  /* 0x010000000e0e7b82 */ /* 0x000e220000000a00 */
[----:B------:R-:W-:Y:S01]  /*bf30*/  IMAD.U32 R6, RZ, RZ, UR6 ;  /* 0x00000006ff067e24 */ /* 0x000fe2000f8e00ff */
[----:B------:R-:W-:Y:S01]  /*bf40*/  MOV R10, UR4 ;  /* 0x00000004000a7c02 */ /* 0x000fe20008000f00 */
[----:B------:R-:W-:Y:S01]  /*bf50*/  IMAD.U32 R7, RZ, RZ, UR7 ;  /* 0x00000007ff077e24 */ /* 0x000fe2000f8e00ff */
[----:B------:R-:W-:Y:S01]  /*bf60*/  MOV R13, RZ ;  /* 0x000000ff000d7202 */ /* 0x000fe20000000f00 */
[----:B------:R-:W-:-:S02]  /*bf70*/  IMAD.U32 R11, RZ, RZ, UR5 ;  /* 0x00000005ff0b7e24 */ /* 0x000fc4000f8e00ff */
[----:B------:R-:W-:Y:S02]  /*bf80*/  IMAD.MOV.U32 R8, RZ, RZ, 0x70 ;  /* 0x00000070ff087424 */ /* 0x000fe400078e00ff */
[----:B------:R-:W-:-:S07]  /*bf90*/  IMAD.MOV.U32 R12, RZ, RZ, 0x1 ;  /* 0x00000001ff0c7424 */ /* 0x000fce00078e00ff */
[----:B------:R-:W-:-:S07]  /*bfa0*/  LEPC R20, `(.L_x_568) ;  /* 0x000000001014794e */ /* 0x000fce0000000000 */
[----:B0----5:R-:W-:Y:S05]  /*bfb0*/  CALL.ABS.NOINC R14 ;  /* 0x000000000e007343 */ /* 0x021fea0003c00000 */
.L_x_568:
[----:B------:R-:W-:Y:S02]  /*bfc0*/  ULDC UR4, c[0x0][0x3f4] ;  /* 0x0000fd0000047ab9 */ /* 0x000fe40000000800 */
[----:B------:R-:W-:-:S13]  /*bfd0*/  ISETP.LT.AND P0, PT, RZ, UR4, PT ;  /* 0x00000004ff007c0c */ /* 0x000fda000bf01270 */
[----:B------:R-:W-:Y:S05]  /*bfe0*/  @P0 BRA `(.L_x_569) ;  /* 0x0000000000400947 */ /* 0x000fea0003800000 */
[----:B------:R-:W2:Y:S02]  /*bff0*/  LDL R20, [R1+0x60] ;  /* 0x0000600001147983 */ /* 0x000ea40000100800 */
[----:B--2---:R-:W-:-:S04]  /*c000*/  LEA.HI R0, R20, R20, RZ, 0x1 ;  /* 0x0000001414007211 */ /* 0x004fc800078f08ff */
[----:B------:R-:W-:-:S05]  /*c010*/  LOP3.LUT R0, R0, 0xfffffffe, RZ, 0xc0, !PT ;  /* 0xfffffffe00007812 */ /* 0x000fca00078ec0ff */
[----:B------:R-:W-:-:S05]  /*c020*/  IMAD.IADD R0, R20, 0x1, -R0 ;  /* 0x0000000114007824 */ /* 0x000fca00078e0a00 */
[----:B------:R-:W-:-:S04]  /*c030*/  SHF.L.U32 R3, R0, 0x1f, RZ ;  /* 0x0000001f00037819 */ /* 0x000fc800000006ff */
[----:B------:R0:W1:Y:S03]  /*c040*/  SYNCS.PHASECHK.TRANS64.TRYWAIT P0, [R18+URZ+0x38800], R3 ;  /* 0x03880003120075a7 */ /* 0x000066000800017f */
[----:B-1----:R-:W-:Y:S05]  /*c050*/  @!P0 NANOSLEEP.SYNCS 0x989680 ;  /* 0x009896800000895d */ /* 0x002fea0003900000 */
[----:B------:R-:W1:Y:S01]  /*c060*/  @!P0 SYNCS.PHASECHK.TRANS64 P0, [R18+URZ+0x38800], R3 ;  /* 0x03880003120085a7 */ /* 0x000e62000800007f */
[----:B------:R-:W-:Y:S04]  /*c070*/  BSSY B0, `(.L_x_570) ;  /* 0x0000006000007945 */ /* 0x000fe80003800000 */
[----:B-1----:R-:W-:Y:S05]  /*c080*/  @P0 BRA `(.L_x_571) ;  /* 0x0000000000100947 */ /* 0x002fea0003800000 */
.L_x_572:
[----:B-1----:R1:W2:Y:S02]  /*c090*/  SYNCS.PHASECHK.TRANS64.TRYWAIT P0, [R18+URZ+0x38800], R3 ;  /* 0x03880003120075a7 */ /* 0x0022a4000800017f */
[----:B--2---:R-:W-:Y:S05]  /*c0a0*/  @!P0 NANOSLEEP.SYNCS 0x989680 ;  /* 0x009896800000895d */ /* 0x004fea0003900000 */
[----:B------:R-:W2:Y:S02]  /*c0b0*/  @!P0 SYNCS.PHASECHK.TRANS64 P0, [R18+URZ+0x38800], R3 ;  /* 0x03880003120085a7 */ /* 0x000ea4000800007f */
[----:B--2---:R-:W-:Y:S05]  /*c0c0*/  @!P0 BRA `(.L_x_572) ;  /* 0xfffffffc00f08947 */ /* 0x004fea000383ffff */
.L_x_571:
[----:B------:R-:W-:Y:S05]  /*c0d0*/  BSYNC B0 ;  /* 0x0000000000007941 */ /* 0x000fea0003800000 */
.L_x_570:
[----:B------:R-:W-:Y:S05]  /*c0e0*/  BRA `(.L_x_573) ;  /* 0x0000006c00347947 */ /* 0x000fea0003800000 */
.L_x_569:
[----:B------:R-:W2:Y:S01]  /*c0f0*/  LDL R0, [R1+0x108] ;  /* 0x0001080001007983 */ /* 0x000ea20000100800 */
[----:B------:R-:W-:Y:S01]  /*c100*/  ULDC.64 UR4, c[0x0][0x3f8] ;  /* 0x0000fe0000047ab9 */ /* 0x000fe20000000a00 */
[----:B------:R-:W-:Y:S01]  /*c110*/  ULDC.64 UR6, c[0x0][0x408] ;  /* 0x0001020000067ab9 */ /* 0x000fe20000000a00 */
[----:B-----5:R-:W-:Y:S01]  /*c120*/  IMAD.WIDE.U32 R4, R139, UR4, RZ ;  /* 0x000000048b047c25 */ /* 0x020fe2000f8e00ff */
[----:B--2---:R-:W-:Y:S02]  /*c130*/  R2UR UR8, R0 ;  /* 0x00000000000872ca */ /* 0x004fe400000e0000 */
[----:B------:R-:W-:-:S05]  /*c140*/  SHF.R.S32.HI R0, RZ, 0x1f, R139 ;  /* 0x0000001fff007819 */ /* 0x000fca000001148b */
[C---:B------:R-:W-:Y:S02]  /*c150*/  IMAD R6, R0.reuse, UR4, RZ ;  /* 0x0000000400067c24 */ /* 0x040fe4000f8e02ff */
[----:B------:R-:W-:Y:S02]  /*c160*/  IMAD R0, R0, UR6, RZ ;  /* 0x0000000600007c24 */ /* 0x000fe4000f8e02ff */
[C---:B------:R-:W-:Y:S01]  /*c170*/  IMAD R25, R139.reuse, UR5, R6 ;  /* 0x000000058b197c24 */ /* 0x040fe2000f8e0206 */
[----:B------:R-:W-:Y:S01]  /*c180*/  ULDC.64 UR4, c[0x0][0x3e8] ;  /* 0x0000fa0000047ab9 */ /* 0x000fe20000000a00 */
[----:B------:R-:W-:Y:S01]  /*c190*/  ULOP3.LUT UP0, URZ, UR8, 0x3ff, URZ, 0xc0, !UPT ;  /* 0x000003ff083f7892 */ /* 0x000fe2000f80c03f */
[C---:B------:R-:W-:Y:S01]  /*c1a0*/  IMAD R27, R139.reuse, UR7, R0 ;  /* 0x000000078b1b7c24 */ /* 0x040fe2000f8e0200 */
[----:B------:R-:W-:Y:S01]  /*c1b0*/  LEA R24, P0, R4, UR4, 0x1 ;  /* 0x0000000404187c11 */ /* 0x000fe2000f8008ff */
[----:B------:R-:W-:Y:S01]  /*c1c0*/  IMAD.WIDE.U32 R6, R139, UR6, RZ ;  /* 0x000000068b067c25 */ /* 0x000fe2000f8e00ff */
[----:B------:R-:W-:-:S02]  /*c1d0*/  ULDC.64 UR6, c[0x0][0x400] ;  /* 0x0001000000067ab9 */ /* 0x000fc40000000a00 */
[----:B------:R-:W-:Y:S01]  /*c1e0*/  PLOP3.LUT P2, PT, PT, PT, UP0, 0x80, 0x0 ;  /* 0x000000000000781c */ /* 0x000fe20003f4f008 */
[----:B------:R-:W-:Y:S01]  /*c1f0*/  IMAD.IADD R25, R25, 0x1, R5 ;  /* 0x0000000119197824 */ /* 0x000fe200078e0205 */
[----:B------:R-:W-:Y:S01]  /*c200*/  LEA R30, P1, R6, UR6, 0x1 ;  /* 0x00000006061e7c11 */ /* 0x000fe2000f8208ff */
[----:B------:R-:W-:-:S03]  /*c210*/  IMAD.IADD R27, R27, 0x1, R7 ;  /* 0x000000011b1b7824 */ /* 0x000fc600078e0207 */
[----:B------:R-:W-:Y:S02]  /*c220*/  LEA.HI.X R25, R4, UR5, R25, 0x1, P0 ;  /* 0x0000000504197c11 */ /* 0x000fe400080f0c19 */
[----:B------:R-:W-:-:S05]  /*c230*/  LEA.HI.X R27, R6, UR7, R27, 0x1, P1 ;  /* 0x00000007061b7c11 */ /* 0x000fca00088f0c1b */
[----:B------:R-:W-:Y:S05]  /*c240*/  @!P2 BRA `(.L_x_574) ;  /* 0x000000000040a947 */ /* 0x000fea0003800000 */
        /* <DEDUP_REMOVED lines=15> */
[----:B0-----:R-:W-:Y:S05]  /*c340*/  CALL.ABS.NOINC R14 ;  /* 0x000000000e007343 */ /* 0x001fea0003c00000 */
.L_x_574:
[----:B------:R-:W-:Y:S01]  /*c350*/  ULDC.U8 UR4, c[0x0][0x410] ;  /* 0x0001040000047ab9 */ /* 0x000fe20000000000 */
[----:B------:R-:W-:Y:S01]  /*c360*/  BSSY B0, `(.L_x_575) ;  /* 0x000069d000007945 */ /* 0x000fe20003800000 */
[----:B------:R-:W-:Y:S01]  /*c370*/  ISETP.NE.AND P0, PT, RZ, UR4, PT ;  /* 0x00000004ff007c0c */ /* 0x000fe2000bf05270 */
[----:B------:R-:W-:-:S12]  /*c380*/  IMAD R6, R141, 0x80, R212 ;  /* 0x000000808d067824 */ /* 0x000fd800078e02d4 */
[----:B------:R-:W-:Y:S05]  /*c390*/  @!P0 BRA `(.L_x_576) ;  /* 0x0000003000b88947 */ /* 0x000fea0003800000 */
[----:B------:R-:W-:-:S03]  /*c3a0*/  UMOV UR4, 0xffffffff ;  /* 0xffffffff00047882 */ /* 0x000fc60000000000 */
[----:B------:R-:W-:Y:S05]  /*c3b0*/  BRA.DIV UR4, `(.L_x_577) ;  /* 0x000001f204407947 */ /* 0x000fea000b800000 */
[----:B------:R0:W1:Y:S04]  /*c3c0*/  SHFL.IDX PT, R0, R25, RZ, 0x181f ;  /* 0x00181fff19007589 */ /* 0x00006800000e0000 */
[----:B------:R0:W2:Y:S04]  /*c3d0*/  SHFL.IDX PT, R3, R24, RZ, 0x181f ;  /* 0x00181fff18037589 */ /* 0x0000a800000e0000 */
[----:B------:R-:W3:Y:S04]  /*c3e0*/  SHFL.IDX PT, R27, R27, RZ, 0x181f ;  /* 0x00181fff1b1b7589 */ /* 0x000ee800000e0000 */
[----:B------:R0:W4:Y:S02]  /*c3f0*/  SHFL.IDX PT, R32, R30, RZ, 0x181f ;  /* 0x00181fff1e207589 */ /* 0x00012400000e0000 */
.L_x_863:
[----:B------:R-:W-:Y:S01]  /*c400*/  ULDC UR4, c[0x0][0x448] ;  /* 0x0001120000047ab9 */ /* 0x000fe20000000800 */
[----:B------:R-:W-:Y:S01]  /*c410*/  BSSY B1, `(.L_x_578) ;  /* 0x000003e000017945 */ /* 0x000fe20003800000 */
[----:B------:R-:W-:Y:S01]  /*c420*/  IMAD R33, R146, UR4, RZ ;  /* 0x0000000492217c24 */ /* 0x000fe2000f8e02ff */
[----:B------:R-:W-:Y:S02]  /*c430*/  CS2R R4, SRZ ;  /* 0x0000000000047805 */ /* 0x000fe4000001ff00 */
[----:B------:R-:W-:Y:S02]  /*c440*/  CS2R R8, SRZ ;  /* 0x0000000000087805 */ /* 0x000fe4000001ff00 */
[----:B------:R-:W-:Y:S02]  /*c450*/  CS2R R28, SRZ ;  /* 0x00000000001c7805 */ /* 0x000fe4000001ff00 */
[----:B------:R-:W-:Y:S02]  /*c460*/  CS2R R14, SRZ ;  /* 0x00000000000e7805 */ /* 0x000fe4000001ff00 */
[----:B------:R-:W-:Y:S01]  /*c470*/  ISETP.GE.AND P0, PT, R6, R33, PT ;  /* 0x000000210600720c */ /* 0x000fe20003f06270 */
[----:B------:R-:W-:Y:S01]  /*c480*/  IMAD R33, R141, -0x80, R33 ;  /* 0xffffff808d217824 */ /* 0x000fe200078e0221 */
[----:B------:R-:W-:-:S02]  /*c490*/  CS2R R6, SRZ ;  /* 0x0000000000067805 */ /* 0x000fc4000001ff00 */
[----:B------:R-:W-:Y:S02]  /*c4a0*/  CS2R R12, SRZ ;  /* 0x00000000000c7805 */ /* 0x000fe4000001ff00 */
[----:B------:R-:W-:Y:S02]  /*c4b0*/  CS2R R10, SRZ ;  /* 0x00000000000a7805 */ /* 0x000fe4000001ff00 */
[----:B0-----:R-:W-:-:S05]  /*c4c0*/  CS2R R30, SRZ ;  /* 0x00000000001e7805 */ /* 0x001fca000001ff00 */
[----:B------:R-:W-:Y:S05]  /*c4d0*/  @P0 BRA `(.L_x_579) ;  /* 0x0000000000c40947 */ /* 0x000fea0003800000 */
[----:B------:R-:W-:Y:S01]  /*c4e0*/  ULDC UR4, c[0x0][0x3f4] ;  /* 0x0000fd0000047ab9 */ /* 0x000fe20000000800 */
[----:B------:R-:W-:Y:S01]  /*c4f0*/  SHF.R.S32.HI R6, RZ, 0x1f, R215 ;  /* 0x0000001fff067819 */ /* 0x000fe200000114d7 */
[C---:B------:R-:W-:Y:S01]  /*c500*/  IMAD.SHL.U32 R8, R215.reuse, 0x2, RZ ;  /* 0x00000002d7087824 */ /* 0x040fe200078e00ff */
[----:B------:R-:W-:Y:S01]  /*c510*/  ISETP.GE.AND P2, PT, R215, UR4, PT ;  /* 0x00000004d7007c0c */ /* 0x000fe2000bf46270 */
[----:B------:R-:W-:Y:S01]  /*c520*/  IMAD.SHL.U32 R20, R214, 0x2, RZ ;  /* 0x00000002d6147824 */ /* 0x000fe200078e00ff */
[----:B------:R-:W-:Y:S02]  /*c530*/  ISETP.GE.AND P3, PT, R22, UR4, PT ;  /* 0x0000000416007c0c */ /* 0x000fe4000bf66270 */
[----:B------:R-:W-:Y:S02]  /*c540*/  CS2R R14, SRZ ;  /* 0x00000000000e7805 */ /* 0x000fe4000001ff00 */
[----:B------:R-:W-:Y:S01]  /*c550*/  ISETP.GE.AND P1, PT, R214, UR4, PT ;  /* 0x00000004d6007c0c */ /* 0x000fe2000bf26270 */
[----:B------:R-:W-:Y:S01]  /*c560*/  ULDC.64 UR6, c[0x0][0x208] ;  /* 0x0000820000067ab9 */ /* 0x000fe20000000a00 */
[----:B------:R-:W-:-:S02]  /*c570*/  SHF.R.S32.HI R9, RZ, 0x1f, R216 ;  /* 0x0000001fff097819 */ /* 0x000fc400000114d8 */
[----:B------:R-:W-:Y:S02]  /*c580*/  CS2R R4, SRZ ;  /* 0x0000000000047805 */ /* 0x000fe4000001ff00 */
[----:B------:R-:W-:Y:S02]  /*c590*/  SHF.L.U64.HI R7, R215, 0x1, R6 ;  /* 0x00000001d7077819 */ /* 0x000fe40000010206 */
[----:B------:R-:W-:Y:S02]  /*c5a0*/  SHF.R.S32.HI R11, RZ, 0x1f, R214 ;  /* 0x0000001fff0b7819 */ /* 0x000fe400000114d6 */
[----:B------:R-:W-:Y:S02]  /*c5b0*/  ISETP.GE.AND P0, PT, R216, UR4, PT ;  /* 0x00000004d8007c0c */ /* 0x000fe4000bf06270 */
[-C--:B--2---:R-:W-:Y:S01]  /*c5c0*/  @!P2 IADD3 R10, P4, R3, R8.reuse, RZ ;  /* 0x00000008030aa210 */ /* 0x084fe20007f9e0ff */
[----:B----4-:R-:W-:Y:S01]  /*c5d0*/  @!P3 IMAD.MOV.U32 R12, RZ, RZ, R32 ;  /* 0x000000ffff0cb224 */ /* 0x010fe200078e0020 */
[----:B------:R-:W-:Y:S01]  /*c5e0*/  @!P2 IADD3 R6, P6, R32, R8, RZ ;  /* 0x000000082006a210 */ /* 0x000fe20007fde0ff */
[----:B---3--:R-:W-:Y:S01]  /*c5f0*/  @!P3 IMAD.MOV.U32 R13, RZ, RZ, R27 ;  /* 0x000000ffff0db224 */ /* 0x008fe200078e001b */
[----:B------:R-:W-:Y:S01]  /*c600*/  SHF.L.U64.HI R34, R216, 0x1, R9 ;  /* 0x00000001d8227819 */ /* 0x000fe20000010209 */
[----:B-1----:R-:W-:Y:S01]  /*c610*/  @!P3 IMAD.MOV.U32 R9, RZ, RZ, R0 ;  /* 0x000000ffff09b224 */ /* 0x002fe200078e0000 */
[----:B------:R-:W-:Y:S01]  /*c620*/  @!P3 MOV R8, R3 ;  /* 0x000000030008b202 */ /* 0x000fe20000000f00 */
[----:B------:R-:W-:Y:S01]  /*c630*/  @!P3 IMAD.WIDE R30, R22, 0x2, R12 ;  /* 0x00000002161eb825 */ /* 0x000fe200078e020c */
[----:B------:R-:W-:-:S02]  /*c640*/  SHF.L.U64.HI R21, R214, 0x1, R11 ;  /* 0x00000001d6157819 */ /* 0x000fc4000001020b */
[----:B------:R-:W-:Y:S02]  /*c650*/  CS2R R12, SRZ ;  /* 0x00000000000c7805 */ /* 0x000fe4000001ff00 */
[-C--:B------:R-:W-:Y:S01]  /*c660*/  @!P1 IADD3 R28, P5, R3, R20.reuse, RZ ;  /* 0x00000014031c9210 */ /* 0x080fe20007fbe0ff */
[----:B------:R-:W-:Y:S01]  /*c670*/  @!P2 IMAD.X R11, R0, 0x1, R7, P4 ;  /* 0x00000001000ba824 */ /* 0x000fe200020e0607 */
[----:B------:R-:W-:Y:S01]  /*c680*/  SHF.L.U32 R26, R216, 0x1, RZ ;  /* 0x00000001d81a7819 */ /* 0x000fe200000006ff */
[----:B------:R-:W-:Y:S01]  /*c690*/  @!P3 IMAD.WIDE R8, R22, 0x2, R8 ;  /* 0x000000021608b825 */ /* 0x000fe200078e0208 */
[----:B------:R-:W-:Y:S01]  /*c6a0*/  @!P1 IADD3 R20, P4, R32, R20, RZ ;  /* 0x0000001420149210 */ /* 0x000fe20007f9e0ff */
[----:B------:R0:W5:Y:S02]  /*c6b0*/  @!P3 LD.E.64 R4, desc[UR6][R30.64] ;  /* 0x000000061e04b980 */ /* 0x000164000c101b00 */
[----:B------:R-:W-:Y:S01]  /*c6c0*/  @!P2 IMAD.X R7, R27, 0x1, R7, P6 ;  /* 0x000000011b07a824 */ /* 0x000fe200030e0607 */
[-C--:B------:R-:W-:Y:S01]  /*c6d0*/  @!P0 IADD3 R24, P6, R3, R26.reuse, RZ ;  /* 0x0000001a03188210 */ /* 0x080fe20007fde0ff */
[----:B------:R1:W5:Y:S01]  /*c6e0*/  @!P3 LD.E.64 R14, desc[UR6][R8.64] ;  /* 0x00000006080eb980 */ /* 0x000362000c101b00 */
[----:B------:R-:W-:Y:S01]  /*c6f0*/  @!P1 IMAD.X R29, R0, 0x1, R21, P5 ;  /* 0x00000001001d9824 */ /* 0x000fe200028e0615 */
[----:B------:R-:W-:-:S02]  /*c700*/  @!P0 IADD3 R26, P5, R32, R26, RZ ;  /* 0x0000001a201a8210 */ /* 0x000fc40007fbe0ff */
[----:B------:R2:W5:Y:S01]  /*c710*/  @!P2 LD.E.64 R12, desc[UR6][R10.64] ;  /* 0x000000060a0ca980 */ /* 0x000562000c101b00 */
[C---:B------:R-:W-:Y:S02]  /*c720*/  @!P1 IADD3.X R21, R27.reuse, R21, RZ, P4, !PT ;  /* 0x000000151b159210 */ /* 0x040fe400027fe4ff */
[----:B0-----:R-:W-:Y:S01]  /*c730*/  CS2R R30, SRZ ;  /* 0x00000000001e7805 */ /* 0x001fe2000001ff00 */
[--C-:B------:R-:W-:Y:S02]  /*c740*/  @!P0 IMAD.X R25, R0, 0x1, R34.reuse, P6 ;  /* 0x0000000100198824 */ /* 0x100fe400030e0622 */
[----:B------:R-:W-:Y:S01]  /*c750*/  @!P0 IMAD.X R27, R27, 0x1, R34, P5 ;  /* 0x000000011b1b8824 */ /* 0x000fe200028e0622 */
[----:B-1----:R-:W-:Y:S02]  /*c760*/  CS2R R8, SRZ ;  /* 0x0000000000087805 */ /* 0x002fe4000001ff00 */
[----:B------:R-:W5:Y:S01]  /*c770*/  @!P0 LD.E.64 R30, desc[UR6][R24.64] ;  /* 0x00000006181e8980 */ /* 0x000f62000c101b00 */
[----:B--2---:R-:W-:-:S03]  /*c780*/  CS2R R10, SRZ ;  /* 0x00000000000a7805 */ /* 0x004fc6000001ff00 */
[----:B------:R0:W5:Y:S04]  /*c790*/  @!P2 LD.E.64 R8, desc[UR6][R6.64] ;  /* 0x000000060608a980 */ /* 0x000168000c101b00 */
[----:B------:R1:W5:Y:S01]  /*c7a0*/  @!P1 LD.E.64 R10, desc[UR6][R28.64] ;  /* 0x000000061c0a9980 */ /* 0x000362000c101b00 */
[----:B0-----:R-:W-:Y:S02]  /*c7b0*/  CS2R R6, SRZ ;  /* 0x0000000000067805 */ /* 0x001fe4000001ff00 */
[----:B-1----:R-:W-:-:S04]  /*c7c0*/  CS2R R28, SRZ ;  /* 0x00000000001c7805 */ /* 0x002fc8000001ff00 */
[----:B------:R0:W5:Y:S04]  /*c7d0*/  @!P1 LD.E.64 R6, desc[UR6][R20.64] ;  /* 0x0000000614069980 */ /* 0x000168000c101b00 */
[----:B------:R0:W5:Y:S02]  /*c7e0*/  @!P0 LD.E.64 R28, desc[UR6][R26.64] ;  /* 0x000000061a1c8980 */ /* 0x000164000c101b00 */
.L_x_579:
[----:B------:R-:W-:Y:S05]  /*c7f0*/  BSYNC B1 ;  /* 0x0000000000017941 */ /* 0x000fea0003800000 */
.L_x_578:
[----:B0-----:R-:W1:Y:S01]  /*c800*/  LDL R21, [R1+0x60] ;  /* 0x0000600001157983 */ /* 0x001e620000100800 */
[----:B--2--5:R-:W-:Y:S01]  /*c810*/  MOV R3, R15 ;  /* 0x0000000f00037202 */ /* 0x024fe20000000f00 */
[----:B------:R-:W-:Y:S01]  /*c820*/  IMAD.MOV.U32 R25, RZ, RZ, R14 ;  /* 0x000000ffff197224 */ /* 0x000fe200078e000e */
[--C-:B------:R-:W-:Y:S01]  /*c830*/  SHF.R.U64 R26, R14, 0x10, R15.reuse ;  /* 0x000000100e1a7819 */ /* 0x100fe2000000120f */
[----:B---3--:R-:W-:Y:S01]  /*c840*/  IMAD.MOV.U32 R27, RZ, RZ, R4 ;  /* 0x000000ffff1b7224 */ /* 0x008fe200078e0004 */
[----:B------:R-:W-:Y:S01]  /*c850*/  SHF.R.U32.HI R20, RZ, 0x10, R15 ;  /* 0x00000010ff147819 */ /* 0x000fe2000001160f */
[----:B------:R-:W-:Y:S01]  /*c860*/  IMAD.MOV.U32 R15, RZ, RZ, R12 ;  /* 0x000000ffff0f7224 */ /* 0x000fe200078e000c */
[----:B------:R-:W-:Y:S01]  /*c870*/  SHF.R.U64 R35, R12, 0x10, R13 ;  /* 0x000000100c237819 */ /* 0x000fe2000000120d */
[----:B------:R-:W-:Y:S01]  /*c880*/  IMAD.MOV.U32 R12, RZ, RZ, R10 ;  /* 0x000000ffff0c7224 */ /* 0x000fe200078e000a */
[----:B------:R-:W-:Y:S01]  /*c890*/  SHF.R.U64 R37, R10, 0x10, R11 ;  /* 0x000000100a257819 */ /* 0x000fe2000000120b */
[----:B------:R-:W-:Y:S01]  /*c8a0*/  IMAD.MOV.U32 R14, RZ, RZ, R13 ;  /* 0x000000ffff0e7224 */ /* 0x000fe200078e000d */
[----:B------:R-:W-:Y:S01]  /*c8b0*/  MOV R10, R5 ;  /* 0x00000005000a7202 */ /* 0x000fe20000000f00 */
[----:B----4-:R-:W-:Y:S01]  /*c8c0*/  IMAD.MOV.U32 R32, RZ, RZ, R30 ;  /* 0x000000ffff207224 */ /* 0x010fe200078e001e */
[----:B------:R-:W-:Y:S01]  /*c8d0*/  SHF.R.U64 R39, R4, 0x10, R5 ;  /* 0x0000001004277819 */ /* 0x000fe20000001205 */
[----:B------:R-:W-:Y:S01]  /*c8e0*/  IMAD.MOV.U32 R4, RZ, RZ, R9 ;  /* 0x000000ffff047224 */ /* 0x000fe200078e0009 */
[----:B------:R-:W-:Y:S01]  /*c8f0*/  SHF.R.U32.HI R40, RZ, 0x10, R5 ;  /* 0x00000010ff287819 */ /* 0x000fe20000011605 */
[----:B------:R-:W-:Y:S01]  /*c900*/  IMAD.MOV.U32 R34, RZ, RZ, R31 ;  /* 0x000000ffff227224 */ /* 0x000fe200078e001f */
[----:B------:R-:W-:Y:S01]  /*c910*/  SHF.R.U32.HI R36, RZ, 0x10, R13 ;  /* 0x00000010ff247819 */ /* 0x000fe2000001160d */
[----:B------:R-:W-:Y:S01]  /*c920*/  BSSY B1, `(.L_x_580) ;  /* 0x0000027000017945 */ /* 0x000fe20003800000 */
[----:B------:R-:W-:-:S02]  /*c930*/  SHF.R.U64 R41, R8, 0x10, R9 ;  /* 0x0000001008297819 */ /* 0x000fc40000001209 */
[----:B------:R-:W-:Y:S01]  /*c940*/  SHF.R.U32.HI R42, RZ, 0x10, R9 ;  /* 0x00000010ff2a7819 */ /* 0x000fe20000011609 */
[--C-:B------:R-:W-:Y:S01]  /*c950*/  IMAD.MOV.U32 R9, RZ, RZ, R7.reuse ;  /* 0x000000ffff097224 */ /* 0x100fe200078e0007 */
[----:B------:R-:W-:Y:S02]  /*c960*/  MOV R13, R6 ;  /* 0x00000006000d7202 */ /* 0x000fe40000000f00 */
[--C-:B------:R-:W-:Y:S01]  /*c970*/  SHF.R.U64 R43, R6, 0x10, R7.reuse ;  /* 0x00000010062b7819 */ /* 0x100fe20000001207 */
[----:B------:R-:W-:Y:S01]  /*c980*/  IMAD.MOV.U32 R6, RZ, RZ, R28 ;  /* 0x000000ffff067224 */ /* 0x000fe200078e001c */
[----:B------:R-:W-:Y:S01]  /*c990*/  SHF.R.U32.HI R44, RZ, 0x10, R7 ;  /* 0x00000010ff2c7819 */ /* 0x000fe20000011607 */
[----:B------:R-:W-:Y:S01]  /*c9a0*/  IMAD.MOV.U32 R7, RZ, RZ, R29 ;  /* 0x000000ffff077224 */ /* 0x000fe200078e001d */
[----:B------:R-:W-:Y:S02]  /*c9b0*/  MOV R24, R11 ;  /* 0x0000000b00187202 */ /* 0x000fe40000000f00 */
[----:B------:R-:W-:-:S02]  /*c9c0*/  SHF.R.U64 R30, R30, 0x10, R31 ;  /* 0x000000101e1e7819 */ /* 0x000fc4000000121f */
[----:B------:R-:W-:Y:S02]  /*c9d0*/  SHF.R.U32.HI R38, RZ, 0x10, R11 ;  /* 0x00000010ff267819 */ /* 0x000fe4000001160b */
[----:B------:R-:W-:Y:S02]  /*c9e0*/  SHF.R.U32.HI R31, RZ, 0x10, R31 ;  /* 0x00000010ff1f7819 */ /* 0x000fe4000001161f */
[----:B------:R-:W-:Y:S02]  /*c9f0*/  SHF.R.U64 R45, R28, 0x10, R29 ;  /* 0x000000101c2d7819 */ /* 0x000fe4000000121d */
[----:B------:R-:W-:Y:S02]  /*ca00*/  PRMT R25, R25, 0x5410, R3 ;  /* 0x0000541019197816 */ /* 0x000fe40000000003 */
[----:B------:R-:W-:Y:S02]  /*ca10*/  PRMT R26, R26, 0x5410, R20 ;  /* 0x000054101a1a7816 */ /* 0x000fe40000000014 */
[----:B------:R-:W-:-:S02]  /*ca20*/  PRMT R15, R15, 0x5410, R14 ;  /* 0x000054100f0f7816 */ /* 0x000fc4000000000e */
[----:B------:R-:W-:Y:S02]  /*ca30*/  PRMT R11, R12, 0x5410, R24 ;  /* 0x000054100c0b7816 */ /* 0x000fe40000000018 */
[----:B------:R-:W-:Y:S02]  /*ca40*/  PRMT R13, R13, 0x5410, R9 ;  /* 0x000054100d0d7816 */ /* 0x000fe40000000009 */
[----:B------:R-:W-:Y:S02]  /*ca50*/  SHF.R.U32.HI R29, RZ, 0x10, R29 ;  /* 0x00000010ff1d7819 */ /* 0x000fe4000001161d */
[----:B------:R-:W-:Y:S02]  /*ca60*/  PRMT R20, R35, 0x5410, R36 ;  /* 0x0000541023147816 */ /* 0x000fe40000000024 */
[----:B------:R-:W-:Y:S02]  /*ca70*/  PRMT R12, R37, 0x5410, R38 ;  /* 0x00005410250c7816 */ /* 0x000fe40000000026 */
[----:B------:R-:W-:-:S02]  /*ca80*/  PRMT R3, R32, 0x5410, R34 ;  /* 0x0000541020037816 */ /* 0x000fc40000000022 */
[----:B------:R-:W-:Y:S02]  /*ca90*/  PRMT R27, R27, 0x5410, R10 ;  /* 0x000054101b1b7816 */ /* 0x000fe4000000000a */
[----:B------:R-:W-:Y:S02]  /*caa0*/  PRMT R28, R39, 0x5410, R40 ;  /* 0x00005410271c7816 */ /* 0x000fe40000000028 */
[----:B------:R-:W-:Y:S02]  /*cab0*/  PRMT R24, R41, 0x5410, R42 ;  /* 0x0000541029187816 */ /* 0x000fe4000000002a */
[----:B------:R-:W-:Y:S02]  /*cac0*/  PRMT R14, R43, 0x5410, R44 ;  /* 0x000054102b0e7816 */ /* 0x000fe4000000002c */
[----:B------:R-:W-:Y:S02]  /*cad0*/  PRMT R9, R6, 0x5410, R7 ;  /* 0x0000541006097816 */ /* 0x000fe40000000007 */
[----:B-1----:R-:W-:-:S04]  /*cae0*/  LEA.HI R0, R21, R21, RZ, 0x1 ;  /* 0x0000001515007211 */ /* 0x002fc800078f08ff */
[----:B------:R-:W-:-:S05]  /*caf0*/  LOP3.LUT R0, R0, 0xfffffffe, RZ, 0xc0, !PT ;  /* 0xfffffffe00007812 */ /* 0x000fca00078ec0ff */
[----:B------:R-:W-:Y:S02]  /*cb00*/  IMAD.IADD R0, R21, 0x1, -R0 ;  /* 0x0000000115007824 */ /* 0x000fe400078e0a00 */
[----:B------:R-:W-:Y:S01]  /*cb10*/  IMAD.MOV.U32 R21, RZ, RZ, R8 ;  /* 0x000000ffff157224 */ /* 0x000fe200078e0008 */
[----:B------:R-:W-:Y:S02]  /*cb20*/  PRMT R8, R30, 0x5410, R31 ;  /* 0x000054101e087816 */ /* 0x000fe4000000001f */
[----:B------:R-:W-:Y:S02]  /*cb30*/  SHF.L.U32 R5, R0, 0x1f, RZ ;  /* 0x0000001f00057819 */ /* 0x000fe400000006ff */
[----:B------:R-:W-:Y:S02]  /*cb40*/  VIMNMX R0, R33, 0x80, PT ;  /* 0x0000008021007848 */ /* 0x000fe40003fe0100 */
[----:B------:R-:W0:Y:S01]  /*cb50*/  SYNCS.PHASECHK.TRANS64.TRYWAIT P0, [R18+URZ+0x38800], R5 ;  /* 0x03880005120075a7 */ /* 0x000e22000800017f */
[----:B------:R-:W-:-:S02]  /*cb60*/  PRMT R21, R21, 0x5410, R4 ;  /* 0x0000541015157816 */ /* 0x000fc40000000004 */
[----:B------:R-:W-:Y:S01]  /*cb70*/  ISETP.GE.AND P1, PT, R212, R0, PT ;  /* 0x00000000d400720c */ /* 0x000fe20003f26270 */
[----:B0-----:R-:W-:-:S12]  /*cb80*/  @!P0 BRA `(.L_x_581) ;  /* 0x000001e800c08947 */ /* 0x001fd80003800000 */
.L_x_864:
[----:B------:R-:W-:Y:S05]  /*cb90*/  BSYNC B1 ;  /* 0x0000000000017941 */ /* 0x000fea0003800000 */
.L_x_580:
[----:B------:R-:W-:Y:S01]  /*cba0*/  BSSY B1, `(.L_x_582) ;  /* 0x00000aa000017945 */ /* 0x000fe20003800000 */
[----:B------:R-:W-:-:S03]  /*cbb0*/  PRMT R10, R45, 0x5410, R29 ;  /* 0x000054102d0a7816 */ /* 0x000fc6000000001d */
[----:B------:R-:W-:Y:S05]  /*cbc0*/  @P1 BRA `(.L_x_583) ;  /* 0x00000008009c1947 */ /* 0x000fea0003800000 */
[----:B0-----:R-:W0:Y:S01]  /*cbd0*/  LDC R5, c[0x0][0x3f4] ;  /* 0x0000fd00ff057b82 */ /* 0x001e220000000800 */
[----:B------:R-:W-:Y:S01]  /*cbe0*/  BSSY B2, `(.L_x_584) ;  /* 0x000002c000027945 */ /* 0x000fe20003800000 */
[-C--:B0-----:R-:W-:Y:S02]  /*cbf0*/  ISETP.GE.AND P0, PT, R22, R5.reuse, PT ;  /* 0x000000051600720c */ /* 0x081fe40003f06270 */
[-C--:B------:R-:W-:Y:S02]  /*cc00*/  ISETP.GE.AND P1, PT, R215, R5.reuse, PT ;  /* 0x00000005d700720c */ /* 0x080fe40003f26270 */
[-C--:B------:R-:W-:Y:S02]  /*cc10*/  ISETP.GE.AND P2, PT, R214, R5.reuse, PT ;  /* 0x00000005d600720c */ /* 0x080fe40003f46270 */
[----:B------:R-:W-:-:S07]  /*cc20*/  ISETP.GE.AND P3, PT, R216, R5, PT ;  /* 0x00000005d800720c */ /* 0x000fce0003f66270 */
[----:B------:R-:W-:Y:S06]  /*cc30*/  @P0 BRA `(.L_x_585) ;  /* 0x0000000000980947 */ /* 0x000fec0003800000 */
[----:B------:R-:W0:Y:S01]  /*cc40*/  LDS.128 R4, [R230] ;  /* 0x00000000e6047984 */ /* 0x000e220000000c00 */
[----:B------:R-:W-:Y:S02]  /*cc50*/  HADD2.F32 R35, -RZ, R27.H0_H0 ;  /* 0x2000001bff237230 */ /* 0x000fe40000004100 */
[----:B------:R-:W-:Y:S02]  /*cc60*/  HADD2.F32 R33, -RZ, R25.H0_H0 ;  /* 0x20000019ff217230 */ /* 0x000fe40000004100 */
[----:B------:R-:W-:Y:S02]  /*cc70*/  HADD2.F32 R34, -RZ, R26.H0_H0 ;  /* 0x2000001aff227230 */ /* 0x000fe40000004100 */
[----:B------:R-:W-:Y:S02]  /*cc80*/  HADD2.F32 R36, -RZ, R28.H0_H0 ;  /* 0x2000001cff247230 */ /* 0x000fe40000004100 */
[--C-:B0-----:R-:W-:Y:S02]  /*cc90*/  HADD2.F32 R29, -RZ, R4.reuse.H0_H0 ;  /* 0x20000004ff1d7230 */ /* 0x101fe40000004100 */
[----:B------:R-:W-:-:S02]  /*cca0*/  HADD2.F32 R4, -RZ, R4.H1_H1 ;  /* 0x30000004ff047230 */ /* 0x000fc40000004100 */
[--C-:B------:R-:W-:Y:S02]  /*ccb0*/  HADD2.F32 R30, -RZ, R5.reuse.H0_H0 ;  /* 0x20000005ff1e7230 */ /* 0x100fe40000004100 */
[----:B------:R-:W-:Y:S02]  /*ccc0*/  HADD2.F32 R5, -RZ, R5.H1_H1 ;  /* 0x30000005ff057230 */ /* 0x000fe40000004100 */
[C---:B------:R-:W-:Y:S01]  /*ccd0*/  FMUL.FTZ R38, R4.reuse, R35 ;  /* 0x0000002304267220 */ /* 0x040fe20000410000 */
[-C--:B------:R-:W-:Y:S01]  /*cce0*/  FMUL.FTZ R4, R4, R33.reuse ;  /* 0x0000002104047220 */ /* 0x080fe20000410000 */
[--C-:B------:R-:W-:Y:S02]  /*ccf0*/  HADD2.F32 R31, -RZ, R6.reuse.H0_H0 ;  /* 0x20000006ff1f7230 */ /* 0x100fe40000004100 */
[----:B------:R-:W-:Y:S02]  /*cd00*/  HADD2.F32 R32, -RZ, R7.H0_H0 ;  /* 0x20000007ff207230 */ /* 0x000fe40000004100 */
[----:B------:R-:W-:Y:S01]  /*cd10*/  FMUL.FTZ R37, R5, R36 ;  /* 0x0000002405257220 */ /* 0x000fe20000410000 */
[C---:B------:R-:W-:Y:S01]  /*cd20*/  FFMA.FTZ R38, R29.reuse, R33, -R38 ;  /* 0x000000211d267223 */ /* 0x040fe20000010826 */
[----:B------:R-:W-:Y:S01]  /*cd30*/  FFMA.FTZ R35, R29, R35, R4 ;  /* 0x000000231d237223 */ /* 0x000fe20000010004 */
[----:B------:R-:W-:Y:S01]  /*cd40*/  FMUL.FTZ R39, R5, R34 ;  /* 0x0000002205277220 */ /* 0x000fe20000410000 */
[----:B------:R-:W-:-:S02]  /*cd50*/  HADD2.F32 R6, -RZ, R6.H1_H1 ;  /* 0x30000006ff067230 */ /* 0x000fc40000004100 */
[C---:B------:R-:W-:Y:S01]  /*cd60*/  FFMA.FTZ R37, R30.reuse, R34, -R37 ;  /* 0x000000221e257223 */ /* 0x040fe20000010825 */
[----:B------:R-:W-:Y:S02]  /*cd70*/  HADD2.F32 R7, -RZ, R7.H1_H1 ;  /* 0x30000007ff077230 */ /* 0x000fe40000004100 */
[----:B------:R-:W-:Y:S01]  /*cd80*/  FFMA.FTZ R30, R30, R36, R39 ;  /* 0x000000241e1e7223 */ /* 0x000fe20000010027 */
[----:B------:R-:W-:Y:S02]  /*cd90*/  HADD2.F32 R29, -RZ, R27.H1_H1 ;  /* 0x3000001bff1d7230 */ /* 0x000fe40000004100 */
[----:B------:R-:W-:Y:S02]  /*cda0*/  HADD2.F32 R4, -RZ, R25.H1_H1 ;  /* 0x30000019ff047230 */ /* 0x000fe40000004100 */
[----:B------:R-:W-:Y:S02]  /*cdb0*/  HADD2.F32 R33, -RZ, R28.H1_H1 ;  /* 0x3000001cff217230 */ /* 0x000fe40000004100 */
[----:B------:R-:W-:Y:S01]  /*cdc0*/  FMUL.FTZ R34, R6, R29 ;  /* 0x0000001d06227220 */ /* 0x000fe20000410000 */
[----:B------:R-:W-:-:S02]  /*cdd0*/  HADD2.F32 R5, -RZ, R26.H1_H1 ;  /* 0x3000001aff057230 */ /* 0x000fc40000004100 */
[-C--:B------:R-:W-:Y:S01]  /*cde0*/  FMUL.FTZ R36, R6, R4.reuse ;  /* 0x0000000406247220 */ /* 0x080fe20000410000 */
[----:B------:R-:W-:Y:S01]  /*cdf0*/  FMUL.FTZ R39, R7, R33 ;  /* 0x0000002107277220 */ /* 0x000fe20000410000 */
[----:B------:R-:W-:Y:S01]  /*ce00*/  FFMA.FTZ R6, R31, R4, -R34 ;  /* 0x000000041f067223 */ /* 0x000fe20000010822 */
[----:B------:R-:W-:Y:S01]  /*ce10*/  FMUL.FTZ R40, R7, R5 ;  /* 0x0000000507287220 */ /* 0x000fe20000410000 */
[----:B------:R-:W-:Y:S01]  /*ce20*/  FFMA.FTZ R29, R31, R29, R36 ;  /* 0x0000001d1f1d7223 */ /* 0x000fe20000010024 */
[C---:B------:R-:W-:Y:S01]  /*ce30*/  FFMA.FTZ R7, R32.reuse, R5, -R39 ;  /* 0x0000000520077223 */ /* 0x040fe20000010827 */
[----:B------:R-:W-:Y:S01]  /*ce40*/  F2FP.F16.F32.PACK_AB R4, R35, R38 ;  /* 0x000000262304723e */ /* 0x000fe200000000ff */
[----:B------:R-:W-:Y:S01]  /*ce50*/  FFMA.FTZ R40, R32, R33, R40 ;  /* 0x0000002120287223 */ /* 0x000fe20000010028 */
[----:B------:R-:W-:Y:S02]  /*ce60*/  F2FP.F16.F32.PACK_AB R5, R30, R37 ;  /* 0x000000251e05723e */ /* 0x000fe400000000ff */
[----:B------:R-:W-:-:S02]  /*ce70*/  F2FP.F16.F32.PACK_AB R6, R29, R6 ;  /* 0x000000061d06723e */ /* 0x000fc400000000ff */
[----:B------:R-:W-:-:S05]  /*ce80*/  F2FP.F16.F32.PACK_AB R7, R40, R7 ;  /* 0x000000072807723e */ /* 0x000fca00000000ff */
[----:B------:R0:W-:Y:S02]  /*ce90*/  STS.128 [R230], R4 ;  /* 0x00000004e6007388 */ /* 0x0001e40000000c00 */
.L_x_585:
[----:B------:R-:W-:Y:S05]  /*cea0*/  BSYNC B2 ;  /* 0x0000000000027941 */ /* 0x000fea0003800000 */
.L_x_584:
[----:B------:R-:W-:Y:S04]  /*ceb0*/  BSSY B2, `(.L_x_586) ;  /* 0x0000028000027945 */ /* 0x000fe80003800000 */
[----:B------:R-:W-:Y:S05]  /*cec0*/  @P1 BRA `(.L_x_587) ;  /* 0x0000000000981947 */ /* 0x000fea0003800000 */
[----:B0-----:R-:W0:Y:S01]  /*ced0*/  LDS.128 R4, [R230+0x4000] ;  /* 0x00400000e6047984 */ /* 0x001e220000000c00 */
        /* <DEDUP_REMOVED lines=36> */
[----:B------:R1:W-:Y:S02]  /*d120*/  STS.128 [R230+0x4000], R4 ;  /* 0x00400004e6007388 */ /* 0x0003e40000000c00 */
.L_x_587:
[----:B------:R-:W-:Y:S05]  /*d130*/  BSYNC B2 ;  /* 0x0000000000027941 */ /* 0x000fea0003800000 */
.L_x_586:
[----:B------:R-:W-:Y:S04]  /*d140*/  BSSY B2, `(.L_x_588) ;  /* 0x0000028000027945 */ /* 0x000fe80003800000 */
[----:B------:R-:W-:Y:S05]  /*d150*/  @P2 BRA `(.L_x_589) ;  /* 0x0000000000982947 */ /* 0x000fea0003800000 */
[----:B01----:R-:W0:Y:S01]  /*d160*/  LDS.128 R4, [R230+0x8000] ;  /* 0x00800000e6047984 */ /* 0x003e220000000c00 */
        /* <DEDUP_REMOVED lines=37> */
.L_x_589:
[----:B------:R-:W-:Y:S05]  /*d3c0*/  BSYNC B2 ;  /* 0x0000000000027941 */ /* 0x000fea0003800000 */
.L_x_588:
[----:B------:R-:W-:Y:S05]  /*d3d0*/  @P3 BRA `(.L_x_583) ;  /* 0x0000000000983947 */ /* 0x000fea0003800000 */
[----:B012---:R-:W0:Y:S01]  /*d3e0*/  LDS.128 R4, [R230+0xc000] ;  /* 0x00c00000e6047984 */ /* 0x007e220000000c00 */
        /* <DEDUP_REMOVED lines=37> */
.L_x_583:
[----:B------:R-:W-:Y:S05]  /*d640*/  BSYNC B1 ;  /* 0x0000000000017941 */ /* 0x000fea0003800000 */
.L_x_582:
[----:B0123--:R-:W-:Y:S01]  /*d650*/  IADD3 R4, R212, 0x20, RZ ;  /* 0x00000020d4047810 */ /* 0x00ffe20007ffe0ff */
[----:B------:R-:W-:Y:S03]  /*d660*/  BSSY B1, `(.L_x_590) ;  /* 0x00000aa000017945 */ /* 0x000fe60003800000 */
[----:B------:R-:W-:-:S13]  /*d670*/  ISETP.GE.AND P0, PT, R4, R0, PT ;  /* 0x000000000400720c */ /* 0x000fda0003f06270 */
[----:B------:R-:W-:Y:S05]  /*d680*/  @P0 BRA `(.L_x_591) ;  /* 0x00000008009c0947 */ /* 0x000fea0003800000 */
[----:B------:R-:W0:Y:S01]  /*d690*/  LDC R5, c[0x0][0x3f4] ;  /* 0x0000fd00ff057b82 */ /* 0x000e220000000800 */
[----:B------:R-:W-:Y:S01]  /*d6a0*/  BSSY B2, `(.L_x_592) ;  /* 0x000002c000027945 */ /* 0x000fe20003800000 */
[-C--:B0-----:R-:W-:Y:S02]  /*d6b0*/  ISETP.GE.AND P0, PT, R22, R5.reuse, PT ;  /* 0x000000051600720c */ /* 0x081fe40003f06270 */
[-C--:B------:R-:W-:Y:S02]  /*d6c0*/  ISETP.GE.AND P1, PT, R215, R5.reuse, PT ;  /* 0x00000005d700720c */ /* 0x080fe40003f26270 */
[-C--:B------:R-:W-:Y:S02]  /*d6d0*/  ISETP.GE.AND P2, PT, R214, R5.reuse, PT ;  /* 0x00000005d600720c */ /* 0x080fe40003f46270 */
[----:B------:R-:W-:-:S07]  /*d6e0*/  ISETP.GE.AND P3, PT, R216, R5, PT ;  /* 0x00000005d800720c */ /* 0x000fce0003f66270 */
[----:B------:R-:W-:Y:S06]  /*d6f0*/  @P0 BRA `(.L_x_593) ;  /* 0x0000000000980947 */ /* 0x000fec0003800000 */
[----:B------:R-:W0:Y:S01]  /*d700*/  LDS.128 R4, [R230+0x1000] ;  /* 0x00100000e6047984 */ /* 0x000e220000000c00 */
[----:B------:R-:W-:Y:S02]  /*d710*/  HADD2.F32 R37, -RZ, R27.H0_H0 ;  /* 0x2000001bff257230 */ /* 0x000fe40000004100 */
[----:B------:R-:W-:Y:S02]  /*d720*/  HADD2.F32 R35, -RZ, R25.H0_H0 ;  /* 0x20000019ff237230 */ /* 0x000fe40000004100 */
[----:B------:R-:W-:Y:S02]  /*d730*/  HADD2.F32 R40, -RZ, R28.H0_H0 ;  /* 0x2000001cff287230 */ /* 0x000fe40000004100 */
[----:B------:R-:W-:Y:S02]  /*d740*/  HADD2.F32 R38, -RZ, R26.H0_H0 ;  /* 0x2000001aff267230 */ /* 0x000fe40000004100 */
[----:B------:R-:W-:Y:S02]  /*d750*/  HADD2.F32 R39, -RZ, R27.H1_H1 ;  /* 0x3000001bff277230 */ /* 0x000fe40000004100 */
[----:B------:R-:W-:-:S02]  /*d760*/  HADD2.F32 R42, -RZ, R28.H1_H1 ;  /* 0x3000001cff2a7230 */ /* 0x000fc40000004100 */
[--C-:B0-----:R-:W-:Y:S02]  /*d770*/  HADD2.F32 R29, -RZ, R4.reuse.H0_H0 ;  /* 0x20000004ff1d7230 */ /* 0x101fe40000004100 */
[----:B------:R-:W-:Y:S02]  /*d780*/  HADD2.F32 R4, -RZ, R4.H1_H1 ;  /* 0x30000004ff047230 */ /* 0x000fe40000004100 */
[--C-:B------:R-:W-:Y:S02]  /*d790*/  HADD2.F32 R30, -RZ, R5.reuse.H0_H0 ;  /* 0x20000005ff1e7230 */ /* 0x100fe40000004100 */
[----:B------:R-:W-:Y:S02]  /*d7a0*/  HADD2.F32 R5, -RZ, R5.H1_H1 ;  /* 0x30000005ff057230 */ /* 0x000fe40000004100 */
[-C--:B------:R-:W-:Y:S01]  /*d7b0*/  FMUL.FTZ R34, R37, R4.reuse ;  /* 0x0000000425227220 */ /* 0x080fe20000410000 */
[----:B------:R-:W-:Y:S01]  /*d7c0*/  FMUL.FTZ R36, R35, R4 ;  /* 0x0000000423247220 */ /* 0x000fe20000410000 */
[----:B------:R-:W-:-:S02]  /*d7d0*/  HADD2.F32 R31, -RZ, R6.H0_H0 ;  /* 0x20000006ff1f7230 */ /* 0x000fc40000004100 */
[----:B------:R-:W-:Y:S01]  /*d7e0*/  FMUL.FTZ R33, R40, R5 ;  /* 0x0000000528217220 */ /* 0x000fe20000410000 */
[----:B------:R-:W-:Y:S01]  /*d7f0*/  FFMA.FTZ R4, R35, R29, -R34 ;  /* 0x0000001d23047223 */ /* 0x000fe20000010822 */
[--C-:B------:R-:W-:Y:S02]  /*d800*/  HADD2.F32 R32, -RZ, R7.reuse.H0_H0 ;  /* 0x20000007ff207230 */ /* 0x100fe40000004100 */
[C---:B------:R-:W-:Y:S01]  /*d810*/  FMUL.FTZ R35, R38.reuse, R5 ;  /* 0x0000000526237220 */ /* 0x040fe20000410000 */
[----:B------:R-:W-:Y:S02]  /*d820*/  HADD2.F32 R6, -RZ, R6.H1_H1 ;  /* 0x30000006ff067230 */ /* 0x000fe40000004100 */
[----:B------:R-:W-:Y:S01]  /*d830*/  FFMA.FTZ R29, R37, R29, R36 ;  /* 0x0000001d251d7223 */ /* 0x000fe20000010024 */
[----:B------:R-:W-:Y:S02]  /*d840*/  HADD2.F32 R7, -RZ, R7.H1_H1 ;  /* 0x30000007ff077230 */ /* 0x000fe40000004100 */
[----:B------:R-:W-:Y:S01]  /*d850*/  FFMA.FTZ R5, R38, R30, -R33 ;  /* 0x0000001e26057223 */ /* 0x000fe20000010821 */
[----:B------:R-:W-:-:S02]  /*d860*/  HADD2.F32 R37, -RZ, R25.H1_H1 ;  /* 0x30000019ff257230 */ /* 0x000fc40000004100 */
[----:B------:R-:W-:Y:S01]  /*d870*/  FFMA.FTZ R30, R40, R30, R35 ;  /* 0x0000001e281e7223 */ /* 0x000fe20000010023 */
[----:B------:R-:W-:Y:S02]  /*d880*/  HADD2.F32 R38, -RZ, R26.H1_H1 ;  /* 0x3000001aff267230 */ /* 0x000fe40000004100 */
[-C--:B------:R-:W-:Y:S01]  /*d890*/  FMUL.FTZ R34, R39, R6.reuse ;  /* 0x0000000627227220 */ /* 0x080fe20000410000 */
[-C--:B------:R-:W-:Y:S01]  /*d8a0*/  FMUL.FTZ R33, R42, R7.reuse ;  /* 0x000000072a217220 */ /* 0x080fe20000410000 */
[----:B------:R-:W-:Y:S01]  /*d8b0*/  FMUL.FTZ R36, R37, R6 ;  /* 0x0000000625247220 */ /* 0x000fe20000410000 */
[----:B------:R-:W-:Y:S01]  /*d8c0*/  F2FP.F16.F32.PACK_AB R4, R29, R4 ;  /* 0x000000041d04723e */ /* 0x000fe200000000ff */
[C---:B------:R-:W-:Y:S01]  /*d8d0*/  FMUL.FTZ R35, R38.reuse, R7 ;  /* 0x0000000726237220 */ /* 0x040fe20000410000 */
[-C--:B------:R-:W-:Y:S01]  /*d8e0*/  FFMA.FTZ R6, R37, R31.reuse, -R34 ;  /* 0x0000001f25067223 */ /* 0x080fe20000010822 */
[-C--:B------:R-:W-:Y:S01]  /*d8f0*/  FFMA.FTZ R7, R38, R32.reuse, -R33 ;  /* 0x0000002026077223 */ /* 0x080fe20000010821 */
[----:B------:R-:W-:Y:S01]  /*d900*/  FFMA.FTZ R31, R39, R31, R36 ;  /* 0x0000001f271f7223 */ /* 0x000fe20000010024 */
[----:B------:R-:W-:Y:S01]  /*d910*/  FFMA.FTZ R32, R42, R32, R35 ;  /* 0x000000202a207223 */ /* 0x000fe20000010023 */
[----:B------:R-:W-:-:S03]  /*d920*/  F2FP.F16.F32.PACK_AB R5, R30, R5 ;  /* 0x000000051e05723e */ /* 0x000fc600000000ff */
[----:B------:R-:W-:Y:S02]  /*d930*/  F2FP.F16.F32.PACK_AB R6, R31, R6 ;  /* 0x000000061f06723e */ /* 0x000fe400000000ff */
[----:B------:R-:W-:-:S05]  /*d940*/  F2FP.F16.F32.PACK_AB R7, R32, R7 ;  /* 0x000000072007723e */ /* 0x000fca00000000ff */
[----:B------:R0:W-:Y:S02]  /*d950*/  STS.128 [R230+0x1000], R4 ;  /* 0x00100004e6007388 */ /* 0x0001e40000000c00 */
.L_x_593:
[----:B------:R-:W-:Y:S05]  /*d960*/  BSYNC B2 ;  /* 0x0000000000027941 */ /* 0x000fea0003800000 */
.L_x_592:
[----:B------:R-:W-:Y:S04]  /*d970*/  BSSY B2, `(.L_x_594) ;  /* 0x0000028000027945 */ /* 0x000fe80003800000 */
[----:B------:R-:W-:Y:S05]  /*d980*/  @P1 BRA `(.L_x_595) ;  /* 0x0000000000981947 */ /* 0x000fea0003800000 */
[----:B0-----:R-:W0:Y:S01]  /*d990*/  LDS.128 R4, [R230+0x5000] ;  /* 0x00500000e6047984 */ /* 0x001e220000000c00 */
        /* <DEDUP_REMOVED lines=37> */
.L_x_595:
[----:B------:R-:W-:Y:S05]  /*dbf0*/  BSYNC B2 ;  /* 0x0000000000027941 */ /* 0x000fea0003800000 */
.L_x_594:
[----:B------:R-:W-:Y:S04]  /*dc00*/  BSSY B2, `(.L_x_596) ;  /* 0x0000028000027945 */ /* 0x000fe80003800000 */
[----:B------:R-:W-:Y:S05]  /*dc10*/  @P2 BRA `(.L_x_597) ;  /* 0x0000000000982947 */ /* 0x000fea0003800000 */
[----:B01----:R-:W0:Y:S01]  /*dc20*/  LDS.128 R4, [R230+0x9000] ;  /* 0x00900000e6047984 */ /* 0x003e220000000c00 */
        /* <DEDUP_REMOVED lines=37> */
.L_x_597:
[----:B------:R-:W-:Y:S05]  /*de80*/  BSYNC B2 ;  /* 0x0000000000027941 */ /* 0x000fea0003800000 */
.L_x_596:
[----:B------:R-:W-:Y:S05]  /*de90*/  @P3 BRA `(.L_x_591) ;  /* 0x0000000000983947 */ /* 0x000fea0003800000 */
[----:B012---:R-:W0:Y:S01]  /*dea0*/  LDS.128 R4, [R230+0xd000] ;  /* 0x00d00000e6047984 */ /* 0x007e220000000c00 */
        /* <DEDUP_REMOVED lines=37> */
.L_x_591:
[----:B------:R-:W-:Y:S05]  /*e100*/  BSYNC B1 ;  /* 0x0000000000017941 */ /* 0x000fea0003800000 */
.L_x_590:
[----:B0123--:R-:W-:Y:S01]  /*e110*/  VIADD R4, R212, 0x40 ;  /* 0x00000040d4047836 */ /* 0x00ffe20000000000 */
[----:B------:R-:W-:Y:S04]  /*e120*/  BSSY B1, `(.L_x_598) ;  /* 0x00000aa000017945 */ /* 0x000fe80003800000 */
        /* <DEDUP_REMOVED lines=47> */
.L_x_601:
[----:B------:R-:W-:Y:S05]  /*e420*/  BSYNC B2 ;  /* 0x0000000000027941 */ /* 0x000fea0003800000 */
.L_x_600:
        /* <DEDUP_REMOVED lines=40> */
.L_x_603:
[----:B------:R-:W-:Y:S05]  /*e6b0*/  BSYNC B2 ;  /* 0x0000000000027941 */ /* 0x000fea0003800000 */
.L_x_602:
        /* <DEDUP_REMOVED lines=40> */
.L_x_605:
[----:B------:R-:W-:Y:S05]  /*e940*/  BSYNC B2 ;  /* 0x0000000000027941 */ /* 0x000fea0003800000 */
.L_x_604:
        /* <DEDUP_REMOVED lines=39> */
.L_x_599:
[----:B------:R-:W-:Y:S05]  /*ebc0*/  BSYNC B1 ;  /* 0x0000000000017941 */ /* 0x000fea0003800000 */
.L_x_598:
[----:B0123--:R-:W-:-:S05]  /*ebd0*/  VIADD R5, R212, 0x60 ;  /* 0x00000060d4057836 */ /* 0x00ffca0000000000 */
        /* <DEDUP_REMOVED lines=18> */
[-C--:B------:R-:W-:Y:S01]  /*ed00*/  FMUL.FTZ R33, R36, R4.reuse ;  /* 0x0000000424217220 */ /* 0x080fe20000410000 */
[C---:B------:R-:W-:Y:S01]  /*ed10*/  FMUL.FTZ R35, R34.reuse, R4 ;  /* 0x0000000422237220 */ /* 0x040fe20000410000 */
[----:B------:R-:W-:Y:S02]  /*ed20*/  HADD2.F32 R30, -RZ, R6.H0_H0 ;  /* 0x20000006ff1e7230 */ /* 0x000fe40000004100 */
[-C--:B------:R-:W-:Y:S01]  /*ed30*/  FMUL.FTZ R32, R39, R5.reuse ;  /* 0x0000000527207220 */ /* 0x080fe20000410000 */
[-C--:B------:R-:W-:Y:S01]  /*ed40*/  FFMA.FTZ R4, R34, R0.reuse, -R33 ;  /* 0x0000000022047223 */ /* 0x080fe20000010821 */
[----:B------:R-:W-:Y:S01]  /*ed50*/  FFMA.FTZ R35, R36, R0, R35 ;  /* 0x0000000024237223 */ /* 0x000fe20000010023 */
[----:B------:R-:W-:Y:S01]  /*ed60*/  FMUL.FTZ R0, R37, R5 ;  /* 0x0000000525007220 */ /* 0x000fe20000410000 */
[----:B------:R-:W-:-:S02]  /*ed70*/  HADD2.F32 R31, -RZ, R7.H0_H0 ;  /* 0x20000007ff1f7230 */ /* 0x000fc40000004100 */
[-C--:B------:R-:W-:Y:S01]  /*ed80*/  FFMA.FTZ R5, R37, R29.reuse, -R32 ;  /* 0x0000001d25057223 */ /* 0x080fe20000010820 */
[----:B------:R-:W-:Y:S02]  /*ed90*/  HADD2.F32 R6, -RZ, R6.H1_H1 ;  /* 0x30000006ff067230 */ /* 0x000fe40000004100 */
[----:B------:R-:W-:Y:S01]  /*eda0*/  FFMA.FTZ R0, R39, R29, R0 ;  /* 0x0000001d27007223 */ /* 0x000fe20000010000 */
[----:B------:R-:W-:Y:S01]  /*edb0*/  HADD2.F32 R7, -RZ, R7.H1_H1 ;  /* 0x30000007ff077230 */ /* 0x000fe20000004100 */
[----:B------:R-:W-:Y:S01]  /*edc0*/  F2FP.F16.F32.PACK_AB R4, R35, R4 ;  /* 0x000000042304723e */ /* 0x000fe200000000ff */
[----:B------:R-:W-:Y:S02]  /*edd0*/  HADD2.F32 R34, -RZ, R27.H1_H1 ;  /* 0x3000001bff227230 */ /* 0x000fe40000004100 */
[----:B------:R-:W-:Y:S01]  /*ede0*/  HADD2.F32 R32, -RZ, R25.H1_H1 ;  /* 0x30000019ff207230 */ /* 0x000fe20000004100 */
[----:B------:R-:W-:Y:S01]  /*edf0*/  F2FP.F16.F32.PACK_AB R5, R0, R5 ;  /* 0x000000050005723e */ /* 0x000fe200000000ff */
[----:B------:R-:W-:-:S02]  /*ee00*/  HADD2.F32 R37, -RZ, R28.H1_H1 ;  /* 0x3000001cff257230 */ /* 0x000fc40000004100 */
[-C--:B------:R-:W-:Y:S01]  /*ee10*/  FMUL.FTZ R25, R34, R6.reuse ;  /* 0x0000000622197220 */ /* 0x080fe20000410000 */
[----:B------:R-:W-:Y:S02]  /*ee20*/  HADD2.F32 R33, -RZ, R26.H1_H1 ;  /* 0x3000001aff217230 */ /* 0x000fe40000004100 */
[C---:B------:R-:W-:Y:S01]  /*ee30*/  FMUL.FTZ R27, R32.reuse, R6 ;  /* 0x00000006201b7220 */ /* 0x040fe20000410000 */
[-C--:B------:R-:W-:Y:S01]  /*ee40*/  FMUL.FTZ R26, R37, R7.reuse ;  /* 0x00000007251a7220 */ /* 0x080fe20000410000 */
[-C--:B------:R-:W-:Y:S01]  /*ee50*/  FFMA.FTZ R6, R32, R30.reuse, -R25 ;  /* 0x0000001e20067223 */ /* 0x080fe20000010819 */
[C---:B------:R-:W-:Y:S01]  /*ee60*/  FMUL.FTZ R28, R33.reuse, R7 ;  /* 0x00000007211c7220 */ /* 0x040fe20000410000 */
[----:B------:R-:W-:Y:S01]  /*ee70*/  FFMA.FTZ R27, R34, R30, R27 ;  /* 0x0000001e221b7223 */ /* 0x000fe2000001001b */
[-C--:B------:R-:W-:Y:S02]  /*ee80*/  FFMA.FTZ R7, R33, R31.reuse, -R26 ;  /* 0x0000001f21077223 */ /* 0x080fe4000001081a */
[----:B------:R-:W-:-:S02]  /*ee90*/  FFMA.FTZ R28, R37, R31, R28 ;  /* 0x0000001f251c7223 */ /* 0x000fc4000001001c */
[----:B------:R-:W-:-:S03]  /*eea0*/  F2FP.F16.F32.PACK_AB R6, R27, R6 ;  /* 0x000000061b06723e */ /* 0x000fc600000000ff */
[----:B------:R-:W-:-:S05]  /*eeb0*/  F2FP.F16.F32.PACK_AB R7, R28, R7 ;  /* 0x000000071c07723e */ /* 0x000fca00000000ff */
[----:B------:R0:W-:Y:S02]  /*eec0*/  STS.128 [R230+0x3000], R4 ;  /* 0x00300004e6007388 */ /* 0x0001e40000000c00 */
.L_x_608:
[----:B------:R-:W-:Y:S05]  /*eed0*/  BSYNC B1 ;  /* 0x0000000000017941 */ /* 0x000fea0003800000 */
.L_x_607:
        /* <DEDUP_REMOVED lines=40> */
.L_x_610:
[----:B------:R-:W-:Y:S05]  /*f160*/  BSYNC B1 ;  /* 0x0000000000017941 */ /* 0x000fea0003800000 */
.L_x_609:
        /* <DEDUP_REMOVED lines=40> */
.L_x_612:
[----:B------:R-:W-:Y:S05]  /*f3f0*/  BSYNC B1 ;  /* 0x0000000000017941 */ /* 0x000fea0003800000 */
.L_x_611:
        /* <DEDUP_REMOVED lines=38> */
[----:B------:R3:W-:Y:S01]  /*f660*/  STS.128 [R230+0xf000], R4 ;  /* 0x00f00004e6007388 */ /* 0x0007e20000000c00 */
[----:B------:R-:W-:Y:S05]  /*f670*/  BRA `(.L_x_606) ;  /* 0x0000003400ac7947 */ /* 0x000fea0003800000 */
.L_x_576:
[----:B------:R-:W-:-:S03]  /*f680*/  UMOV UR4, 0xffffffff ;  /* 0xffffffff00047882 */ /* 0x000fc60000000000 */
[----:B------:R-:W-:Y:S05]  /*f690*/  BRA.DIV UR4, `(.L_x_613) ;  /* 0x000001c204107947 */ /* 0x000fea000b800000 */
[----:B------:R0:W1:Y:S04]  /*f6a0*/  SHFL.IDX PT, R0, R25, RZ, 0x181f ;  /* 0x00181fff19007589 */ /* 0x00006800000e0000 */
[----:B------:R0:W2:Y:S04]  /*f6b0*/  SHFL.IDX PT, R3, R24, RZ, 0x181f ;  /* 0x00181fff18037589 */ /* 0x0000a800000e0000 */
[----:B------:R0:W3:Y:S04]  /*f6c0*/  SHFL.IDX PT, R29, R27, RZ, 0x181f ;  /* 0x00181fff1b1d7589 */ /* 0x0000e800000e0000 */
[----:B------:R-:W4:Y:S02]  /*f6d0*/  SHFL.IDX PT, R30, R30, RZ, 0x181f ;  /* 0x00181fff1e1e7589 */ /* 0x000f2400000e0000 */
.L_x_870:
        /* <DEDUP_REMOVED lines=11> */
[----:B0-----:R-:W-:Y:S02]  /*f790*/  CS2R R24, SRZ ;  /* 0x0000000000187805 */ /* 0x001fe4000001ff00 */
[----:B------:R-:W-:-:S05]  /*f7a0*/  CS2R R26, SRZ ;  /* 0x00000000001a7805 */ /* 0x000fca000001ff00 */
[----:B------:R-:W-:Y:S05]  /*f7b0*/  @P0 BRA `(.L_x_615) ;  /* 0x0000000000780947 */ /* 0x000fea0003800000 */
[----:B------:R-:W4:Y:S01]  /*f7c0*/  LDL R20, [R1+0x14] ;  /* 0x0000140001147983 */ /* 0x000f220000100800 */
[----:B------:R-:W-:Y:S01]  /*f7d0*/  ULDC UR4, c[0x0][0x3f4] ;  /* 0x0000fd0000047ab9 */ /* 0x000fe20000000800 */
[----:B-1----:R-:W-:Y:S01]  /*f7e0*/  MOV R5, R0 ;  /* 0x0000000000057202 */ /* 0x002fe20000000f00 */
[----:B--2---:R-:W-:Y:S01]  /*f7f0*/  IMAD.MOV.U32 R4, RZ, RZ, R3 ;  /* 0x000000ffff047224 */ /* 0x004fe200078e0003 */
[----:B------:R-:W-:Y:S02]  /*f800*/  ISETP.GE.AND P2, PT, R16, UR4, PT ;  /* 0x0000000410007c0c */ /* 0x000fe4000bf46270 */
[----:B------:R-:W-:Y:S02]  /*f810*/  CS2R R24, SRZ ;  /* 0x0000000000187805 */ /* 0x000fe4000001ff00 */
[----:B------:R-:W-:Y:S02]  /*f820*/  ISETP.GE.AND P3, PT, R213, UR4, PT ;  /* 0x00000004d5007c0c */ /* 0x000fe4000bf66270 */
[----:B------:R-:W-:-:S02]  /*f830*/  CS2R R26, SRZ ;  /* 0x00000000001a7805 */ /* 0x000fc4000001ff00 */
[----:B---3--:R-:W-:Y:S01]  /*f840*/  MOV R7, R29 ;  /* 0x0000001d00077202 */ /* 0x008fe20000000f00 */
[----:B----4-:R-:W-:Y:S01]  /*f850*/  IMAD.MOV.U32 R6, RZ, RZ, R30 ;  /* 0x000000ffff067224 */ /* 0x010fe200078e001e */
[----:B------:R-:W-:-:S03]  /*f860*/  ULDC.64 UR6, c[0x0][0x208] ;  /* 0x0000820000067ab9 */ /* 0x000fc60000000a00 */
[C---:B------:R-:W-:Y:S01]  /*f870*/  @!P2 IMAD.SHL.U32 R28, R16.reuse, 0x2, RZ ;  /* 0x00000002101ca824 */ /* 0x040fe200078e00ff */
[----:B------:R-:W-:Y:S02]  /*f880*/  @!P2 SHF.L.U64.HI R8, R16, 0x1, R17 ;  /* 0x000000011008a819 */ /* 0x000fe40000010211 */
[----:B------:R-:W-:Y:S02]  /*f890*/  CS2R R10, SRZ ;  /* 0x00000000000a7805 */ /* 0x000fe4000001ff00 */
[----:B------:R-:W-:Y:S02]  /*f8a0*/  CS2R R12, SRZ ;  /* 0x00000000000c7805 */ /* 0x000fe4000001ff00 */
[----:B------:R-:W-:Y:S01]  /*f8b0*/  CS2R R14, SRZ ;  /* 0x00000000000e7805 */ /* 0x000fe2000001ff00 */
[----:B------:R-:W-:Y:S01]  /*f8c0*/  @!P3 IMAD.SHL.U32 R31, R20, 0x8, RZ ;  /* 0x00000008141fb824 */ /* 0x000fe200078e00ff */
[-C--:B------:R-:W-:Y:S02]  /*f8d0*/  @!P2 IADD3 R20, P0, R3, R28.reuse, RZ ;  /* 0x0000001c0314a210 */ /* 0x080fe40007f1e0ff */
[----:B------:R-:W-:Y:S01]  /*f8e0*/  @!P2 IADD3 R28, P1, R30, R28, RZ ;  /* 0x0000001c1e1ca210 */ /* 0x000fe20007f3e0ff */
[----:B------:R-:W-:-:S04]  /*f8f0*/  @!P3 IMAD.WIDE R4, R31, 0x2, R4 ;  /* 0x000000021f04b825 */ /* 0x000fc800078e0204 */
[----:B------:R-:W-:Y:S01]  /*f900*/  @!P3 IMAD.WIDE R30, R31, 0x2, R6 ;  /* 0x000000021f1eb825 */ /* 0x000fe200078e0206 */
[----:B------:R0:W5:Y:S01]  /*f910*/  @!P3 LD.E.128 R24, desc[UR6][R4.64] ;  /* 0x000000060418b980 */ /* 0x000162000c101d00 */
[----:B------:R-:W-:Y:S02]  /*f920*/  CS2R R6, SRZ ;  /* 0x0000000000067805 */ /* 0x000fe4000001ff00 */
[--C-:B------:R-:W-:Y:S02]  /*f930*/  @!P2 IMAD.X R21, R0, 0x1, R8.reuse, P0 ;  /* 0x000000010015a824 */ /* 0x100fe400000e0608 */
[----:B------:R-:W-:Y:S01]  /*f940*/  @!P2 IMAD.X R29, R29, 0x1, R8, P1 ;  /* 0x000000011d1da824 */ /* 0x000fe200008e0608 */
[----:B------:R-:W-:Y:S02]  /*f950*/  CS2R R8, SRZ ;  /* 0x0000000000087805 */ /* 0x000fe4000001ff00 */
[----:B------:R1:W5:Y:S01]  /*f960*/  @!P2 LD.E.128 R12, desc[UR6][R20.64] ;  /* 0x00000006140ca980 */ /* 0x000362000c101d00 */
[----:B0-----:R-:W-:-:S03]  /*f970*/  CS2R R4, SRZ ;  /* 0x0000000000047805 */ /* 0x001fc6000001ff00 */
[----:B------:R1:W5:Y:S04]  /*f980*/  @!P3 LD.E.128 R8, desc[UR6][R30.64] ;  /* 0x000000061e08b980 */ /* 0x000368000c101d00 */
[----:B------:R1:W5:Y:S02]  /*f990*/  @!P2 LD.E.128 R4, desc[UR6][R28.64] ;  /* 0x000000061c04a980 */ /* 0x000364000c101d00 */
.L_x_615:
[----:B------:R-:W-:Y:S05]  /*f9a0*/  BSYNC B1 ;  /* 0x0000000000017941 */ /* 0x000fea0003800000 */
.L_x_614:
[----:B-1----:R-:W4:Y:S01]  /*f9b0*/  LDL R21, [R1+0x60] ;  /* 0x0000600001157983 */ /* 0x002f220000100800 */
[----:B-----5:R-:W-:Y:S01]  /*f9c0*/  MOV R20, R13 ;  /* 0x0000000d00147202 */ /* 0x020fe20000000f00 */
[----:B--2---:R-:W-:Y:S01]  /*f9d0*/  IMAD.MOV.U32 R3, RZ, RZ, R12 ;  /* 0x000000ffff037224 */ /* 0x004fe200078e000c */
[--C-:B------:R-:W-:Y:S01]  /*f9e0*/  SHF.R.U64 R28, R12, 0x10, R13.reuse ;  /* 0x000000100c1c7819 */ /* 0x100fe2000000120d */
[----:B------:R-:W-:Y:S01]  /*f9f0*/  IMAD.MOV.U32 R12, RZ, RZ, R14 ;  /* 0x000000ffff0c7224 */ /* 0x000fe200078e000e */
[----:B------:R-:W-:Y:S01]  /*fa00*/  SHF.R.U32.HI R34, RZ, 0x10, R13 ;  /* 0x00000010ff227819 */ /* 0x000fe2000001160d */
[--C-:B------:R-:W-:Y:S01]  /*fa10*/  IMAD.MOV.U32 R13, RZ, RZ, R15.reuse ;  /* 0x000000ffff0d7224 */ /* 0x100fe200078e000f */
[--C-:B------:R-:W-:Y:S01]  /*fa20*/  SHF.R.U64 R35, R14, 0x10, R15.reuse ;  /* 0x000000100e237819 */ /* 0x100fe2000000120f */
[----:B---3--:R-:W-:Y:S01]  /*fa30*/  IMAD.MOV.U32 R29, RZ, RZ, R4 ;  /* 0x000000ffff1d7224 */ /* 0x008fe200078e0004 */
[----:B------:R-:W-:Y:S01]  /*fa40*/  SHF.R.U32.HI R36, RZ, 0x10, R15 ;  /* 0x00000010ff247819 */ /* 0x000fe2000001160f */
[----:B------:R-:W-:Y:S01]  /*fa50*/  IMAD.MOV.U32 R31, RZ, RZ, R6 ;  /* 0x000000ffff1f7224 */ /* 0x000fe200078e0006 */
[----:B------:R-:W-:Y:S01]  /*fa60*/  MOV R15, R5 ;  /* 0x00000005000f7202 */ /* 0x000fe20000000f00 */
[----:B------:R-:W-:Y:S01]  /*fa70*/  IMAD.MOV.U32 R14, RZ, RZ, R24 ;  /* 0x000000ffff0e7224 */ /* 0x000fe200078e0018 */
[----:B------:R-:W-:Y:S01]  /*fa80*/  SHF.R.U64 R41, R4, 0x10, R5 ;  /* 0x0000001004297819 */ /* 0x000fe20000001205 */
[----:B------:R-:W-:Y:S01]  /*fa90*/  IMAD.MOV.U32 R4, RZ, RZ, R7 ;  /* 0x000000ffff047224 */ /* 0x000fe200078e0007 */
[----:B------:R-:W-:Y:S01]  /*faa0*/  SHF.R.U32.HI R42, RZ, 0x10, R5 ;  /* 0x00000010ff2a7819 */ /* 0x000fe20000011605 */
[----:B------:R-:W-:Y:S01]  /*fab0*/  IMAD.MOV.U32 R33, RZ, RZ, R27 ;  /* 0x000000ffff217224 */ /* 0x000fe200078e001b */
[----:B------:R-:W-:Y:S01]  /*fac0*/  SHF.R.U64 R43, R6, 0x10, R7 ;  /* 0x00000010062b7819 */ /* 0x000fe20000001207 */
[----:B------:R-:W-:Y:S01]  /*fad0*/  BSSY B1, `(.L_x_616) ;  /* 0x0000027000017945 */ /* 0x000fe20003800000 */
[----:B------:R-:W-:Y:S01]  /*fae0*/  SHF.R.U64 R37, R24, 0x10, R25 ;  /* 0x0000001018257819 */ /* 0x000fe20000001219 */
[----:B------:R-:W-:Y:S01]  /*faf0*/  IMAD.MOV.U32 R24, RZ, RZ, R26 ;  /* 0x000000ffff187224 */ /* 0x000fe200078e001a */
[----:B------:R-:W-:Y:S01]  /*fb00*/  SHF.R.U32.HI R44, RZ, 0x10, R7 ;  /* 0x00000010ff2c7819 */ /* 0x000fe20000011607 */
[----:B------:R-:W-:Y:S01]  /*fb10*/  IMAD.MOV.U32 R7, RZ, RZ, R9 ;  /* 0x000000ffff077224 */ /* 0x000fe200078e0009 */
[----:B------:R-:W-:-:S02]  /*fb20*/  MOV R6, R8 ;  /* 0x0000000800067202 */ /* 0x000fc40000000f00 */
[----:B------:R-:W-:Y:S01]  /*fb30*/  SHF.R.U64 R45, R8, 0x10, R9 ;  /* 0x00000010082d7819 */ /* 0x000fe20000001209 */
[----:B------:R-:W-:Y:S01]  /*fb40*/  IMAD.MOV.U32 R8, RZ, RZ, R11 ;  /* 0x000000ffff087224 */ /* 0x000fe200078e000b */
[----:B----4-:R-:W-:Y:S02]  /*fb50*/  MOV R30, R25 ;  /* 0x00000019001e7202 */ /* 0x010fe40000000f00 */
[----:B------:R-:W-:Y:S02]  /*fb60*/  SHF.R.U32.HI R38, RZ, 0x10, R25 ;  /* 0x00000010ff267819 */ /* 0x000fe40000011619 */
[--C-:B------:R-:W-:Y:S02]  /*fb70*/  SHF.R.U64 R39, R26, 0x10, R27.reuse ;  /* 0x000000101a277819 */ /* 0x100fe4000000121b */
[----:B------:R-:W-:Y:S02]  /*fb80*/  SHF.R.U32.HI R40, RZ, 0x10, R27 ;  /* 0x00000010ff287819 */ /* 0x000fe4000001161b */
[----:B------:R-:W-:-:S02]  /*fb90*/  SHF.R.U32.HI R9, RZ, 0x10, R9 ;  /* 0x00000010ff097819 */ /* 0x000fc40000011609 */
[----:B------:R-:W-:Y:S02]  /*fba0*/  PRMT R25, R3, 0x5410, R20 ;  /* 0x0000541003197816 */ /* 0x000fe40000000014 */
[----:B------:R-:W-:Y:S02]  /*fbb0*/  PRMT R26, R28, 0x5410, R34 ;  /* 0x000054101c1a7816 */ /* 0x000fe40000000022 */
[----:B------:R-:W-:Y:S02]  /*fbc0*/  PRMT R27, R12, 0x5410, R13 ;  /* 0x000054100c1b7816 */ /* 0x000fe4000000000d */
        /* <DEDUP_REMOVED lines=8> */
[----:B------:R-:W-:-:S02]  /*fc50*/  PRMT R15, R6, 0x5410, R7 ;  /* 0x00005410060f7816 */ /* 0x000fc40000000007 */
[----:B------:R-:W-:Y:S02]  /*fc60*/  PRMT R20, R45, 0x5410, R9 ;  /* 0x000054102d147816 */ /* 0x000fe40000000009 */
[----:B------:R-:W-:-:S04]  /*fc70*/  LEA.HI R0, R21, R21, RZ, 0x1 ;  /* 0x0000001515007211 */ /* 0x000fc800078f08ff */
[----:B------:R-:W-:-:S05]  /*fc80*/  LOP3.LUT R0, R0, 0xfffffffe, RZ, 0xc0, !PT ;  /* 0xfffffffe00007812 */ /* 0x000fca00078ec0ff */
[----:B------:R-:W-:Y:S02]  /*fc90*/  IMAD.IADD R0, R21, 0x1, -R0 ;  /* 0x0000000115007824 */ /* 0x000fe400078e0a00 */
[----:B------:R-:W-:Y:S01]  /*fca0*/  IMAD.MOV.U32 R21, RZ, RZ, R10 ;  /* 0x000000ffff157224 */ /* 0x000fe200078e000a */
[--C-:B------:R-:W-:Y:S02]  /*fcb0*/  SHF.R.U64 R10, R10, 0x10, R11.reuse ;  /* 0x000000100a0a7819 */ /* 0x100fe4000000120b */
[----:B------:R-:W-:Y:S02]  /*fcc0*/  SHF.L.U32 R5, R0, 0x1f, RZ ;  /* 0x0000001f00057819 */ /* 0x000fe400000006ff */
[----:B------:R-:W-:Y:S02]  /*fcd0*/  VIMNMX R0, R32, 0x80, PT ;  /* 0x0000008020007848 */ /* 0x000fe40003fe0100 */
[----:B------:R-:W0:Y:S01]  /*fce0*/  SYNCS.PHASECHK.TRANS64.TRYWAIT P0, [R18+URZ+0x38800], R5 ;  /* 0x03880005120075a7 */ /* 0x000e22000800017f */
[----:B------:R-:W-:-:S02]  /*fcf0*/  SHF.R.U32.HI R11, RZ, 0x10, R11 ;  /* 0x00000010ff0b7819 */ /* 0x000fc4000001160b */
[----:B------:R-:W-:Y:S02]  /*fd00*/  PRMT R32, R43, 0x5410, R44 ;  /* 0x000054102b207816 */ /* 0x000fe4000000002c */
[----:B------:R-:W-:Y:S02]  /*fd10*/  ISETP.GE.AND P1, PT, R212, R0, PT ;  /* 0x00000000d400720c */ /* 0x000fe40003f26270 */
[----:B------:R-:W-:Y:S01]  /*fd20*/  PRMT R21, R21, 0x5410, R8 ;  /* 0x0000541015157816 */ /* 0x000fe20000000008 */
[----:B0-----:R-:W-:Y:S10]  /*fd30*/  @!P0 BRA `(.L_x_617) ;  /* 0x000001b800dc8947 */ /* 0x001ff40003800000 */
.L_x_871:
[----:B------:R-:W-:Y:S05]  /*fd40*/  BSYNC B1 ;  /* 0x0000000000017941 */ /* 0x000fea0003800000 */
.L_x_616:
[----:B------:R-:W-:Y:S01]  /*fd50*/  BSSY B1, `(.L_x_618) ;  /* 0x00000bb000017945 */ /* 0x000fe20003800000 */
[----:B------:R-:W-:-:S03]  /*fd60*/  PRMT R24, R10, 0x5410, R11 ;  /* 0x000054100a187816 */ /* 0x000fc6000000000b */
[----:B------:R-:W-:Y:S05]  /*fd70*/  @P1 BRA `(.L_x_619) ;  /* 0x0000000800e01947 */ /* 0x000fea0003800000 */
[----:B------:R-:W1:Y:S01]  /*fd80*/  LDC R34, c[0x0][0x3f4] ;  /* 0x0000fd00ff227b82 */ /* 0x000e620000000800 */
[----:B------:R-:W-:Y:S01]  /*fd90*/  BSSY B2, `(.L_x_620) ;  /* 0x000005c000027945 */ /* 0x000fe20003800000 */
[----:B------:R-:W-:Y:S02]  /*fda0*/  SHF.L.U32 R51, R212, 0x6, RZ ;  /* 0x00000006d4337819 */ /* 0x000fe400000006ff */
[-C--:B-1----:R-:W-:Y:S02]  /*fdb0*/  ISETP.GE.AND P0, PT, R16, R34.reuse, PT ;  /* 0x000000221000720c */ /* 0x082fe40003f06270 */
[----:B------:R-:W-:-:S11]  /*fdc0*/  ISETP.GE.AND P1, PT, R213, R34, PT ;  /* 0x00000022d500720c */ /* 0x000fd60003f26270 */
[----:B------:R-:W-:Y:S05]  /*fdd0*/  @P0 BRA `(.L_x_621) ;  /* 0x00000004005c0947 */ /* 0x000fea0003800000 */
[----:B------:R-:W-:Y:S01]  /*fde0*/  LEA.HI R4, R34, R233, RZ, 0x1d ;  /* 0x000000e922047211 */ /* 0x000fe200078fe8ff */
[----:B------:R-:W-:Y:S02]  /*fdf0*/  HADD2.F32 R46, -RZ, R29.H0_H0 ;  /* 0x2000001dff2e7230 */ /* 0x000fe40000004100 */
[----:B------:R-:W-:Y:S01]  /*fe00*/  HADD2.F32 R45, -RZ, R25.H0_H0 ;  /* 0x20000019ff2d7230 */ /* 0x000fe20000004100 */
[----:B------:R-:W-:Y:S01]  /*fe10*/  SHF.R.S32.HI R7, RZ, 0x1f, R4 ;  /* 0x0000001fff077819 */ /* 0x000fe20000011404 */
[----:B0-----:R-:W-:Y:S02]  /*fe20*/  IMAD.SHL.U32 R5, R4, 0x8, RZ ;  /* 0x0000000804057824 */ /* 0x001fe400078e00ff */
[----:B------:R-:W-:Y:S01]  /*fe30*/  HADD2.F32 R47, -RZ, R30.H0_H0 ;  /* 0x2000001eff2f7230 */ /* 0x000fe20000004100 */
[----:B------:R-:W-:Y:S02]  /*fe40*/  LEA.HI R7, R7, R4, RZ, 0x3 ;  /* 0x0000000407077211 */ /* 0x000fe400078f18ff */
[----:B------:R-:W-:-:S03]  /*fe50*/  LOP3.LUT R5, R5, 0x38, RZ, 0xc0, !PT ;  /* 0x0000003805057812 */ /* 0x000fc600078ec0ff */
[----:B------:R-:W-:Y:S01]  /*fe60*/  IMAD.SHL.U32 R7, R7, 0x400, RZ ;  /* 0x0000040007077824 */ /* 0x000fe200078e00ff */
[----:B------:R-:W-:-:S04]  /*fe70*/  LOP3.LUT R4, R5, 0x1c0, R51, 0xf8, !PT ;  /* 0x000001c005047812 */ /* 0x000fc800078ef833 */
[----:B------:R-:W-:Y:S02]  /*fe80*/  LOP3.LUT R8, R4, R229, RZ, 0x3c, !PT ;  /* 0x000000e504087212 */ /* 0x000fe400078e3cff */
[----:B------:R-:W-:Y:S02]  /*fe90*/  LOP3.LUT R9, R7, 0x7fffe000, RZ, 0xc0, !PT ;  /* 0x7fffe00007097812 */ /* 0x000fe400078ec0ff */
[----:B------:R-:W0:Y:S02]  /*fea0*/  LDS.128 R4, [R230] ;  /* 0x00000000e6047984 */ /* 0x000e240000000c00 */
[----:B------:R-:W-:-:S05]  /*feb0*/  IADD3 R9, R8, R9, R228 ;  /* 0x0000000908097210 */ /* 0x000fca0007ffe0e4 */
[----:B------:R-:W-:-:S05]  /*fec0*/  IMAD R33, R9, 0x2, R18 ;  /* 0x0000000209217824 */ /* 0x000fca00078e0212 */
[----:B------:R-:W1:Y:S01]  /*fed0*/  LDS.128 R8, [R33+0x14400] ;  /* 0x0144000021087984 */ /* 0x000e620000000c00 */
[--C-:B0-----:R-:W-:Y:S02]  /*fee0*/  HADD2.F32 R35, -RZ, R4.reuse.H0_H0 ;  /* 0x20000004ff237230 */ /* 0x101fe40000004100 */
[--C-:B------:R-:W-:Y:S02]  /*fef0*/  HADD2.F32 R38, -RZ, R5.reuse.H0_H0 ;  /* 0x20000005ff267230 */ /* 0x100fe40000004100 */
[----:B------:R-:W-:Y:S02]  /*ff00*/  HADD2.F32 R37, -RZ, R4.H1_H1 ;  /* 0x30000004ff257230 */ /* 0x000fe40000004100 */
[----:B------:R-:W-:Y:S02]  /*ff10*/  HADD2.F32 R39, -RZ, R5.H1_H1 ;  /* 0x30000005ff277230 */ /* 0x000fe40000004100 */
[--C-:B------:R-:W-:Y:S02]  /*ff20*/  HADD2.F32 R5, -RZ, R6.reuse.H0_H0 ;  /* 0x20000006ff057230 */ /* 0x100fe40000004100 */
[----:B------:R-:W-:-:S02]  /*ff30*/  HADD2.F32 R6, -RZ, R6.H1_H1 ;  /* 0x30000006ff067230 */ /* 0x000fc40000004100 */
[----:B-1----:R-:W-:Y:S02]  /*ff40*/  HADD2.F32 R36, -RZ, R8.H0_H0 ;  /* 0x20000008ff247230 */ /* 0x002fe40000004100 */
[--C-:B------:R-:W-:Y:S02]  /*ff50*/  HADD2.F32 R43, -RZ, R10.reuse.H0_H0 ;  /* 0x2000000aff2b7230 */ /* 0x100fe40000004100 */
[----:B------:R-:W-:Y:S02]  /*ff60*/  HADD2.F32 R44, -RZ, R10.H1_H1 ;  /* 0x3000000aff2c7230 */ /* 0x000fe40000004100 */
[C---:B------:R-:W-:Y:S01]  /*ff70*/  FMUL.FTZ R10, R36.reuse, R46 ;  /* 0x0000002e240a7220 */ /* 0x040fe20000410000 */
[--C-:B------:R-:W-:Y:S02]  /*ff80*/  HADD2.F32 R41, -RZ, R9.reuse.H0_H0 ;  /* 0x20000009ff297230 */ /* 0x100fe40000004100 */
[----:B------:R-:W-:Y:S01]  /*ff90*/  FMUL.FTZ R48, R36, R45 ;  /* 0x0000002d24307220 */ /* 0x000fe20000410000 */
[----:B------:R-:W-:-:S02]  /*ffa0*/  HADD2.F32 R42, -RZ, R9.H1_H1 ;  /* 0x30000009ff2a7230 */ /* 0x000fc40000004100 */
[C---:B------:R-:W-:Y:S01]  /*ffb0*/  FFMA.FTZ R9, R35.reuse, R45, -R10 ;  /* 0x0000002d23097223 */ /* 0x040fe2000001080a */
[----:B------:R-:W-:Y:S02]  /*ffc0*/  HADD2.F32 R40, -RZ, R8.H1_H1 ;  /* 0x30000008ff287230 */ /* 0x000fe40000004100 */
[----:B------:R-:W-:Y:S01]  /*ffd0*/  FFMA.FTZ R10, R35, R46, R48 ;  /* 0x0000002e230a7223 */ /* 0x000fe20000010030 */
[----:B------:R-:W-:Y:S02]  /*ffe0*/  HADD2.F32 R36, -RZ, R26.H0_H0 ;  /* 0x2000001aff247230 */ /* 0x000fe40000004100 */
[----:B------:R-:W-:Y:S02]  /*fff0*/  HADD2.F32 R45, -RZ, R29.H1_H1 ;  /* 0x3000001dff2d7230 */ /* 0x000fe40000004100 */
[C---:B------:R-:W-:Y:S01]  /*10000*/  FMUL.FTZ R50, R40.reuse, R47 ;  /* 0x0000002f28327220 */ /* 0x040fe20000410000 */
[----:B------:R-:W-:Y:S02]  /*10010*/  HADD2.F32 R35, -RZ, R25.H1_H1 ;  /* 0x30000019ff237230 */ /* 0x000fe40000004100 */
[----:B------:R-:W-:Y:S01]  /*10020*/  FMUL.FTZ R46, R40, R36 ;  /* 0x00000024282e7220 */ /* 0x000fe20000410000 */
[----:B------:R-:W-:-:S02]  /*10030*/  HADD2.F32 R40, -RZ, R30.H1_H1 ;  /* 0x3000001eff287230 */ /* 0x000fc40000004100 */
[----:B------:R-:W-:Y:S01]  /*10040*/  FMUL.FTZ R49, R41, R45 ;  /* 0x0000002d29317220 */ /* 0x000fe20000410000 */
[----:B------:R-:W-:Y:S01]  /*10050*/  FFMA.FTZ R36, R37, R36, -R50 ;  /* 0x0000002425247223 */ /* 0x000fe20000010832 */
[----:B------:R-:W-:Y:S01]  /*10060*/  FMUL.FTZ R48, R41, R35 ;  /* 0x0000002329307220 */ /* 0x000fe20000410000 */
[----:B------:R-:W-:Y:S01]  /*10070*/  FFMA.FTZ R47, R37, R47, R46 ;  /* 0x0000002f252f7223 */ /* 0x000fe2000001002e */
[----:B------:R-:W-:Y:S01]  /*10080*/  FFMA.FTZ R49, R38, R35, -R49 ;  /* 0x0000002326317223 */ /* 0x000fe20000010831 */
[----:B------:R-:W-:Y:S02]  /*10090*/  HADD2.F32 R35, -RZ, R26.H1_H1 ;  /* 0x3000001aff237230 */ /* 0x000fe40000004100 */
[----:B------:R-:W-:Y:S01]  /*100a0*/  FMUL.FTZ R50, R42, R40 ;  /* 0x000000282a327220 */ /* 0x000fe20000410000 */
[----:B------:R-:W-:Y:S01]  /*100b0*/  FFMA.FTZ R48, R38, R45, R48 ;  /* 0x0000002d26307223 */ /* 0x000fe20000010030 */
[----:B------:R-:W-:Y:S02]  /*100c0*/  HADD2.F32 R46, -RZ, R31.H0_H0 ;  /* 0x2000001fff2e7230 */ /* 0x000fe40000004100 */
[----:B------:R-:W-:-:S02]  /*100d0*/  HADD2.F32 R37, -RZ, R32.H0_H0 ;  /* 0x20000020ff257230 */ /* 0x000fc40000004100 */
[-C--:B------:R-:W-:Y:S01]  /*100e0*/  FMUL.FTZ R42, R42, R35.reuse ;  /* 0x000000232a2a7220 */ /* 0x080fe20000410000 */
[----:B------:R-:W-:Y:S02]  /*100f0*/  HADD2.F32 R38, -RZ, R27.H0_H0 ;  /* 0x2000001bff267230 */ /* 0x000fe40000004100 */
[----:B------:R-:W-:Y:S01]  /*10100*/  FFMA.FTZ R50, R39, R35, -R50 ;  /* 0x0000002327327223 */ /* 0x000fe20000010832 */
[----:B------:R-:W-:Y:S02]  /*10110*/  HADD2.F32 R35, -RZ, R28.H0_H0 ;  /* 0x2000001cff237230 */ /* 0x000fe40000004100 */
[C---:B------:R-:W-:Y:S01]  /*10120*/  FMUL.FTZ R52, R43.reuse, R46 ;  /* 0x0000002e2b347220 */ /* 0x040fe20000410000 */
[C---:B------:R-:W-:Y:S01]  /*10130*/  FMUL.FTZ R41, R44.reuse, R37 ;  /* 0x000000252c297220 */ /* 0x040fe20000410000 */
[----:B------:R-:W-:Y:S01]  /*10140*/  FMUL.FTZ R43, R43, R38 ;  /* 0x000000262b2b7220 */ /* 0x000fe20000410000 */
[--C-:B------:R-:W-:Y:S02]  /*10150*/  HADD2.F32 R8, -RZ, R11.reuse.H0_H0 ;  /* 0x2000000bff087230 */ /* 0x100fe40000004100 */
[----:B------:R-:W-:Y:S01]  /*10160*/  FFMA.FTZ R39, R39, R40, R42 ;  /* 0x0000002827277223 */ /* 0x000fe2000001002a */
[-C--:B------:R-:W-:Y:S01]  /*10170*/  FMUL.FTZ R45, R44, R35.reuse ;  /* 0x000000232c2d7220 */ /* 0x080fe20000410000 */
[----:B------:R-:W-:Y:S01]  /*10180*/  FFMA.FTZ R41, R6, R35, -R41 ;  /* 0x0000002306297223 */ /* 0x000fe20000010829 */
[----:B------:R-:W-:-:S02]  /*10190*/  HADD2.F32 R11, -RZ, R11.H1_H1 ;  /* 0x3000000bff0b7230 */ /* 0x000fc40000004100 */
[C---:B------:R-:W-:Y:S01]  /*101a0*/  FFMA.FTZ R52, R5.reuse, R38, -R52 ;  /* 0x0000002605347223 */ /* 0x040fe20000010834 */
[----:B------:R-:W-:Y:S01]  /*101b0*/  FFMA.FTZ R43, R5, R46, R43 ;  /* 0x0000002e052b7223 */ /* 0x000fe2000001002b */
[----:B------:R-:W-:Y:S02]  /*101c0*/  HADD2.F32 R35, -RZ, R31.H1_H1 ;  /* 0x3000001fff237230 */ /* 0x000fe40000004100 */
[----:B------:R-:W-:Y:S01]  /*101d0*/  FFMA.FTZ R42, R6, R37, R45 ;  /* 0x00000025062a7223 */ /* 0x000fe2000001002d */
[----:B------:R-:W-:Y:S02]  /*101e0*/  HADD2.F32 R40, -RZ, R32.H1_H1 ;  /* 0x30000020ff287230 */ /* 0x000fe40000004100 */
[----:B------:R-:W-:Y:S02]  /*101f0*/  HADD2.F32 R5, -RZ, R27.H1_H1 ;  /* 0x3000001bff057230 */ /* 0x000fe40000004100 */
[----:B------:R-:W-:Y:S01]  /*10200*/  FMUL.FTZ R37, R8, R35 ;  /* 0x0000002308257220 */ /* 0x000fe20000410000 */
[----:B------:R-:W-:-:S02]  /*10210*/  HADD2.F32 R38, -RZ, R28.H1_H1 ;  /* 0x3000001cff267230 */ /* 0x000fc40000004100 */
[C---:B------:R-:W-:Y:S01]  /*10220*/  FMUL.FTZ R6, R11.reuse, R40 ;  /* 0x000000280b067220 */ /* 0x040fe20000410000 */
[--C-:B------:R-:W-:Y:S02]  /*10230*/  HADD2.F32 R4, -RZ, R7.reuse.H0_H0 ;  /* 0x20000007ff047230 */ /* 0x100fe40000004100 */
[-C--:B------:R-:W-:Y:S01]  /*10240*/  FMUL.FTZ R8, R8, R5.reuse ;  /* 0x0000000508087220 */ /* 0x080fe20000410000 */
[----:B------:R-:W-:Y:S02]  /*10250*/  HADD2.F32 R7, -RZ, R7.H1_H1 ;  /* 0x30000007ff077230 */ /* 0x000fe40000004100 */
[-C--:B------:R-:W-:Y:S01]  /*10260*/  FMUL.FTZ R45, R11, R38.reuse ;  /* 0x000000260b2d7220 */ /* 0x080fe20000410000 */
[C---:B------:R-:W-:Y:S01]  /*10270*/  FFMA.FTZ R37, R4.reuse, R5, -R37 ;  /* 0x0000000504257223 */ /* 0x040fe20000010825 */
[----:B------:R-:W-:Y:S01]  /*10280*/  FFMA.FTZ R11, R4, R35, R8 ;  /* 0x00000023040b7223 */ /* 0x000fe20000010008 */
[C---:B------:R-:W-:Y:S01]  /*10290*/  FFMA.FTZ R38, R7.reuse, R38, -R6 ;  /* 0x0000002607267223 */ /* 0x040fe20000010806 */
[----:B------:R-:W-:Y:S01]  /*102a0*/  FFMA.FTZ R40, R7, R40, R45 ;  /* 0x0000002807287223 */ /* 0x000fe2000001002d */
[----:B------:R-:W-:-:S02]  /*102b0*/  F2FP.F16.F32.PACK_AB R4, R36, R9 ;  /* 0x000000092404723e */ /* 0x000fc400000000ff */
[----:B------:R-:W-:Y:S02]  /*102c0*/  F2FP.F16.F32.PACK_AB R8, R47, R10 ;  /* 0x0000000a2f08723e */ /* 0x000fe400000000ff */
[----:B------:R-:W-:Y:S02]  /*102d0*/  F2FP.F16.F32.PACK_AB R5, R50, R49 ;  /* 0x000000313205723e */ /* 0x000fe400000000ff */
[----:B------:R-:W-:Y:S02]  /*102e0*/  F2FP.F16.F32.PACK_AB R6, R41, R52 ;  /* 0x000000342906723e */ /* 0x000fe400000000ff */
[----:B------:R-:W-:Y:S02]  /*102f0*/  F2FP.F16.F32.PACK_AB R7, R38, R37 ;  /* 0x000000252607723e */ /* 0x000fe400000000ff */
[----:B------:R-:W-:Y:S02]  /*10300*/  F2FP.F16.F32.PACK_AB R9, R39, R48 ;  /* 0x000000302709723e */ /* 0x000fe400000000ff */
[----:B------:R-:W-:Y:S01]  /*10310*/  F2FP.F16.F32.PACK_AB R10, R42, R43 ;  /* 0x0000002b2a0a723e */ /* 0x000fe200000000ff */
[----:B------:R1:W-:Y:S01]  /*10320*/  STS.128 [R230], R4 ;  /* 0x00000004e6007388 */ /* 0x0003e20000000c00 */
[----:B------:R-:W-:-:S05]  /*10330*/  F2FP.F16.F32.PACK_AB R11, R40, R11 ;  /* 0x0000000b280b723e */ /* 0x000fca00000000ff */
[----:B------:R1:W-:Y:S02]  /*10340*/  STS.128 [R33+0x14400], R8 ;  /* 0x0144000821007388 */ /* 0x0003e40000000c00 */
.L_x_621:
[----:B------:R-:W-:Y:S05]  /*10350*/  BSYNC B2 ;  /* 0x0000000000027941 */ /* 0x000fea0003800000 */
.L_x_620:
[----:B------:R-:W-:Y:S05]  /*10360*/  @P1 BRA `(.L_x_619) ;  /* 0x0000000400641947 */ /* 0x000fea0003800000 */
[----:B-1----:R-:W2:Y:S04]  /*10370*/  LDL R4, [R1+0x14] ;  /* 0x0000140001047983 */ /* 0x002ea80000100800 */
[----:B------:R-:W3:Y:S01]  /*10380*/  LDL R52, [R1+0x1a0] ;  /* 0x0001a00001347983 */ /* 0x000ee20000100800 */
[----:B------:R-:W-:Y:S02]  /*10390*/  HADD2.F32 R46, -RZ, R15.H0_H0 ;  /* 0x2000000fff2e7230 */ /* 0x000fe40000004100 */
[----:B------:R-:W-:Y:S02]  /*103a0*/  HADD2.F32 R44, -RZ, R3.H0_H0 ;  /* 0x20000003ff2c7230 */ /* 0x000fe40000004100 */
[----:B------:R-:W-:Y:S02]  /*103b0*/  HADD2.F32 R45, -RZ, R20.H0_H0 ;  /* 0x20000014ff2d7230 */ /* 0x000fe40000004100 */
[----:B------:R-:W-:Y:S01]  /*103c0*/  HADD2.F32 R48, -RZ, R15.H1_H1 ;  /* 0x3000000fff307230 */ /* 0x000fe20000004100 */
[----:B--2---:R-:W-:-:S04]  /*103d0*/  LEA.HI R34, R34, R4, RZ, 0x1d ;  /* 0x0000000422227211 */ /* 0x004fc800078fe8ff */
[----:B0-----:R-:W-:Y:S02]  /*103e0*/  SHF.R.S32.HI R5, RZ, 0x1f, R34 ;  /* 0x0000001fff057819 */ /* 0x001fe40000011422 */
[----:B------:R-:W-:Y:S02]  /*103f0*/  SHF.L.U32 R4, R34, 0x3, RZ ;  /* 0x0000000322047819 */ /* 0x000fe400000006ff */
[----:B------:R-:W-:Y:S02]  /*10400*/  LEA.HI R5, R5, R34, RZ, 0x3 ;  /* 0x0000002205057211 */ /* 0x000fe400078f18ff */
[----:B------:R-:W-:-:S03]  /*10410*/  LOP3.LUT R4, R4, 0x38, RZ, 0xc0, !PT ;  /* 0x0000003804047812 */ /* 0x000fc600078ec0ff */
[----:B------:R-:W-:Y:S01]  /*10420*/  IMAD.SHL.U32 R5, R5, 0x400, RZ ;  /* 0x0000040005057824 */ /* 0x000fe200078e00ff */
[----:B------:R-:W-:-:S04]  /*10430*/  LOP3.LUT R4, R4, 0x1c0, R51, 0xf8, !PT ;  /* 0x000001c004047812 */ /* 0x000fc800078ef833 */
[----:B------:R-:W-:Y:S02]  /*10440*/  LOP3.LUT R8, R4, R229, RZ, 0x3c, !PT ;  /* 0x000000e504087212 */ /* 0x000fe400078e3cff */
[----:B------:R-:W-:Y:S02]  /*10450*/  LOP3.LUT R9, R5, 0x7fffe000, RZ, 0xc0, !PT ;  /* 0x7fffe00005097812 */ /* 0x000fe400078ec0ff */
[----:B---3--:R-:W0:Y:S02]  /*10460*/  LDS.128 R4, [R52] ;  /* 0x0000000034047984 */ /* 0x008e240000000c00 */
[----:B------:R-:W-:-:S05]  /*10470*/  IADD3 R9, R8, R9, R228 ;  /* 0x0000000908097210 */ /* 0x000fca0007ffe0e4 */
[----:B------:R-:W-:-:S05]  /*10480*/  IMAD R33, R9, 0x2, R18 ;  /* 0x0000000209217824 */ /* 0x000fca00078e0212 */
[----:B------:R-:W1:Y:S01]  /*10490*/  LDS.128 R8, [R33+0x14400] ;  /* 0x0144000021087984 */ /* 0x000e620000000c00 */
[--C-:B0-----:R-:W-:Y:S02]  /*104a0*/  HADD2.F32 R35, -RZ, R4.reuse.H0_H0 ;  /* 0x20000004ff237230 */ /* 0x101fe40000004100 */
[----:B------:R-:W-:Y:S02]  /*104b0*/  HADD2.F32 R36, -RZ, R4.H1_H1 ;  /* 0x30000004ff247230 */ /* 0x000fe40000004100 */
[--C-:B------:R-:W-:Y:S02]  /*104c0*/  HADD2.F32 R37, -RZ, R5.reuse.H0_H0 ;  /* 0x20000005ff257230 */ /* 0x100fe40000004100 */
[----:B------:R-:W-:Y:S02]  /*104d0*/  HADD2.F32 R38, -RZ, R5.H1_H1 ;  /* 0x30000005ff267230 */ /* 0x000fe40000004100 */
[--C-:B------:R-:W-:Y:S02]  /*104e0*/  HADD2.F32 R34, -RZ, R6.reuse.H0_H0 ;  /* 0x20000006ff227230 */ /* 0x100fe40000004100 */
[----:B------:R-:W-:-:S02]  /*104f0*/  HADD2.F32 R6, -RZ, R6.H1_H1 ;  /* 0x30000006ff067230 */ /* 0x000fc40000004100 */
[--C-:B-1----:R-:W-:Y:S02]  /*10500*/  HADD2.F32 R39, -RZ, R8.reuse.H0_H0 ;  /* 0x20000008ff277230 */ /* 0x102fe40000004100 */
[----:B------:R-:W-:Y:S02]  /*10510*/  HADD2.F32 R40, -RZ, R8.H1_H1 ;  /* 0x30000008ff287230 */ /* 0x000fe40000004100 */
[----:B------:R-:W-:Y:S02]  /*10520*/  HADD2.F32 R41, -RZ, R9.H0_H0 ;  /* 0x20000009ff297230 */ /* 0x000fe40000004100 */
[C---:B------:R-:W-:Y:S01]  /*10530*/  FMUL.FTZ R8, R39.reuse, R46 ;  /* 0x0000002e27087220 */ /* 0x040fe20000410000 */
[-C--:B------:R-:W-:Y:S01]  /*10540*/  FMUL.FTZ R50, R39, R44.reuse ;  /* 0x0000002c27327220 */ /* 0x080fe20000410000 */
[----:B------:R-:W-:Y:S02]  /*10550*/  HADD2.F32 R39, -RZ, R12.H0_H0 ;  /* 0x2000000cff277230 */ /* 0x000fe40000004100 */
[----:B------:R-:W-:Y:S01]  /*10560*/  FMUL.FTZ R47, R40, R45 ;  /* 0x0000002d282f7220 */ /* 0x000fe20000410000 */
[----:B------:R-:W-:Y:S01]  /*10570*/  FFMA.FTZ R8, R35, R44, -R8 ;  /* 0x0000002c23087223 */ /* 0x000fe20000010808 */
[----:B------:R-:W-:-:S02]  /*10580*/  HADD2.F32 R44, -RZ, R3.H1_H1 ;  /* 0x30000003ff2c7230 */ /* 0x000fc40000004100 */
[----:B------:R-:W-:Y:S02]  /*10590*/  HADD2.F32 R42, -RZ, R9.H1_H1 ;  /* 0x30000009ff2a7230 */ /* 0x000fe40000004100 */
[----:B------:R-:W-:Y:S01]  /*105a0*/  FFMA.FTZ R9, R35, R46, R50 ;  /* 0x0000002e23097223 */ /* 0x000fe20000010032 */
[-C--:B------:R-:W-:Y:S01]  /*105b0*/  FMUL.FTZ R49, R40, R39.reuse ;  /* 0x0000002728317220 */ /* 0x080fe20000410000 */
[----:B------:R-:W-:Y:S01]  /*105c0*/  FFMA.FTZ R35, R36, R39, -R47 ;  /* 0x0000002724237223 */ /* 0x000fe2000001082f */
[C---:B------:R-:W-:Y:S01]  /*105d0*/  FMUL.FTZ R40, R41.reuse, R48 ;  /* 0x0000003029287220 */ /* 0x040fe20000410000 */
[----:B------:R-:W-:Y:S02]  /*105e0*/  HADD2.F32 R47, -RZ, R20.H1_H1 ;  /* 0x30000014ff2f7230 */ /* 0x000fe40000004100 */
[-C--:B------:R-:W-:Y:S01]  /*105f0*/  FMUL.FTZ R41, R41, R44.reuse ;  /* 0x0000002c29297220 */ /* 0x080fe20000410000 */
[----:B------:R-:W-:Y:S02]  /*10600*/  HADD2.F32 R39, -RZ, R12.H1_H1 ;  /* 0x3000000cff277230 */ /* 0x000fe40000004100 */
[----:B------:R-:W-:Y:S01]  /*10610*/  FFMA.FTZ R44, R37, R44, -R40 ;  /* 0x0000002c252c7223 */ /* 0x000fe20000010828 */
[----:B------:R-:W-:-:S02]  /*10620*/  HADD2.F32 R43, -RZ, R10.H0_H0 ;  /* 0x2000000aff2b7230 */ /* 0x000fc40000004100 */
[----:B------:R-:W-:Y:S01]  /*10630*/  FFMA.FTZ R41, R37, R48, R41 ;  /* 0x0000003025297223 */ /* 0x000fe20000010029 */
[----:B------:R-:W-:Y:S01]  /*10640*/  FFMA.FTZ R46, R36, R45, R49 ;  /* 0x0000002d242e7223 */ /* 0x000fe20000010031 */
[C---:B------:R-:W-:Y:S01]  /*10650*/  FMUL.FTZ R37, R42.reuse, R47 ;  /* 0x0000002f2a257220 */ /* 0x040fe20000410000 */
[----:B------:R-:W-:Y:S02]  /*10660*/  HADD2.F32 R40, -RZ, R21.H0_H0 ;  /* 0x20000015ff287230 */ /* 0x000fe40000004100 */
[-C--:B------:R-:W-:Y:S01]  /*10670*/  FMUL.FTZ R49, R42, R39.reuse ;  /* 0x000000272a317220 */ /* 0x080fe20000410000 */
[----:B------:R-:W-:Y:S02]  /*10680*/  HADD2.F32 R36, -RZ, R13.H0_H0 ;  /* 0x2000000dff247230 */ /* 0x000fe40000004100 */
[----:B------:R-:W-:Y:S01]  /*10690*/  FFMA.FTZ R45, R38, R39, -R37 ;  /* 0x00000027262d7223 */ /* 0x000fe20000010825 */
[----:B------:R-:W-:Y:S02]  /*106a0*/  HADD2.F32 R10, -RZ, R10.H1_H1 ;  /* 0x3000000aff0a7230 */ /* 0x000fe40000004100 */
[----:B------:R-:W-:Y:S01]  /*106b0*/  FMUL.FTZ R51, R43, R40 ;  /* 0x000000282b337220 */ /* 0x000fe20000410000 */
[----:B------:R-:W-:-:S02]  /*106c0*/  HADD2.F32 R39, -RZ, R24.H0_H0 ;  /* 0x20000018ff277230 */ /* 0x000fc40000004100 */
[-C--:B------:R-:W-:Y:S01]  /*106d0*/  FMUL.FTZ R43, R43, R36.reuse ;  /* 0x000000242b2b7220 */ /* 0x080fe20000410000 */
[----:B------:R-:W-:Y:S02]  /*106e0*/  HADD2.F32 R37, -RZ, R14.H0_H0 ;  /* 0x2000000eff257230 */ /* 0x000fe40000004100 */
[----:B------:R-:W-:Y:S01]  /*106f0*/  FFMA.FTZ R42, R38, R47, R49 ;  /* 0x0000002f262a7223 */ /* 0x000fe20000010031 */
[--C-:B------:R-:W-:Y:S02]  /*10700*/  HADD2.F32 R5, -RZ, R11.reuse.H0_H0 ;  /* 0x2000000bff057230 */ /* 0x100fe40000004100 */
[----:B------:R-:W-:Y:S01]  /*10710*/  FFMA.FTZ R51, R34, R36, -R51 ;  /* 0x0000002422337223 */ /* 0x000fe20000010833 */
[----:B------:R-:W-:Y:S02]  /*10720*/  HADD2.F32 R11, -RZ, R11.H1_H1 ;  /* 0x3000000bff0b7230 */ /* 0x000fe40000004100 */
[----:B------:R-:W-:Y:S01]  /*10730*/  FMUL.FTZ R47, R10, R39 ;  /* 0x000000270a2f7220 */ /* 0x000fe20000410000 */
[----:B------:R-:W-:Y:S01]  /*10740*/  FFMA.FTZ R43, R34, R40, R43 ;  /* 0x00000028222b7223 */ /* 0x000fe2000001002b */
[----:B------:R-:W-:Y:S01]  /*10750*/  FMUL.FTZ R49, R10, R37 ;  /* 0x000000250a317220 */ /* 0x000fe20000410000 */
[----:B------:R-:W-:-:S02]  /*10760*/  HADD2.F32 R36, -RZ, R21.H1_H1 ;  /* 0x30000015ff247230 */ /* 0x000fc40000004100 */
[C---:B------:R-:W-:Y:S01]  /*10770*/  FFMA.FTZ R40, R6.reuse, R37, -R47 ;  /* 0x0000002506287223 */ /* 0x040fe2000001082f */
[----:B------:R-:W-:Y:S02]  /*10780*/  HADD2.F32 R38, -RZ, R24.H1_H1 ;  /* 0x30000018ff267230 */ /* 0x000fe40000004100 */
[----:B------:R-:W-:Y:S01]  /*10790*/  FFMA.FTZ R48, R6, R39, R49 ;  /* 0x0000002706307223 */ /* 0x000fe20000010031 */
[----:B------:R-:W-:Y:S02]  /*107a0*/  HADD2.F32 R10, -RZ, R13.H1_H1 ;  /* 0x3000000dff0a7230 */ /* 0x000fe40000004100 */
[----:B------:R-:W-:Y:S01]  /*107b0*/  FMUL.FTZ R37, R5, R36 ;  /* 0x0000002405257220 */ /* 0x000fe20000410000 */
[----:B------:R-:W-:Y:S02]  /*107c0*/  HADD2.F32 R34, -RZ, R14.H1_H1 ;  /* 0x3000000eff227230 */ /* 0x000fe40000004100 */
[----:B------:R-:W-:Y:S01]  /*107d0*/  FMUL.FTZ R6, R11, R38 ;  /* 0x000000260b067220 */ /* 0x000fe20000410000 */
[----:B------:R-:W-:-:S02]  /*107e0*/  HADD2.F32 R4, -RZ, R7.H0_H0 ;  /* 0x20000007ff047230 */ /* 0x000fc40000004100 */
[----:B------:R-:W-:Y:S01]  /*107f0*/  FMUL.FTZ R5, R5, R10 ;  /* 0x0000000a05057220 */ /* 0x000fe20000410000 */
[----:B------:R-:W-:Y:S02]  /*10800*/  HADD2.F32 R7, -RZ, R7.H1_H1 ;  /* 0x30000007ff077230 */ /* 0x000fe40000004100 */
[----:B------:R-:W-:Y:S01]  /*10810*/  FMUL.FTZ R39, R11, R34 ;  /* 0x000000220b277220 */ /* 0x000fe20000410000 */
[C---:B------:R-:W-:Y:S01]  /*10820*/  FFMA.FTZ R37, R4.reuse, R10, -R37 ;  /* 0x0000000a04257223 */ /* 0x040fe20000010825 */
[----:B------:R-:W-:Y:S01]  /*10830*/  FFMA.FTZ R11, R4, R36, R5 ;  /* 0x00000024040b7223 */ /* 0x000fe20000010005 */
[C---:B------:R-:W-:Y:S01]  /*10840*/  FFMA.FTZ R34, R7.reuse, R34, -R6 ;  /* 0x0000002207227223 */ /* 0x040fe20000010806 */
[----:B------:R-:W-:Y:S01]  /*10850*/  FFMA.FTZ R38, R7, R38, R39 ;  /* 0x0000002607267223 */ /* 0x000fe20000010027 */
[----:B------:R-:W-:Y:S02]  /*10860*/  F2FP.F16.F32.PACK_AB R4, R35, R8 ;  /* 0x000000082304723e */ /* 0x000fe400000000ff */
[----:B------:R-:W-:-:S02]  /*10870*/  F2FP.F16.F32.PACK_AB R8, R46, R9 ;  /* 0x000000092e08723e */ /* 0x000fc400000000ff */
        /* <DEDUP_REMOVED lines=8> */
.L_x_619:
[----:B------:R-:W-:Y:S05]  /*10900*/  BSYNC B1 ;  /* 0x0000000000017941 */ /* 0x000fea0003800000 */
.L_x_618:
[----:B-12---:R-:W-:Y:S01]  /*10910*/  VIADD R4, R212, 0x20 ;  /* 0x00000020d4047836 */ /* 0x006fe20000000000 */
[----:B------:R-:W-:Y:S04]  /*10920*/  BSSY B1, `(.L_x_622) ;  /* 0x00000ba000017945 */ /* 0x000fe80003800000 */
[----:B------:R-:W-:-:S13]  /*10930*/  ISETP.GE.AND P0, PT, R4, R0, PT ;  /* 0x000000000400720c */ /* 0x000fda0003f06270 */
[----:B------:R-:W-:Y:S05]  /*10940*/  @P0 BRA `(.L_x_623) ;  /* 0x0000000800dc0947 */ /* 0x000fea0003800000 */
[----:B------:R-:W1:Y:S01]  /*10950*/  LDC R34, c[0x0][0x3f4] ;  /* 0x0000fd00ff227b82 */ /* 0x000e620000000800 */
[----:B------:R-:W-:Y:S01]  /*10960*/  BSSY B2, `(.L_x_624) ;  /* 0x000005c000027945 */ /* 0x000fe20003800000 */
[----:B------:R-:W-:Y:S02]  /*10970*/  SHF.R.U32.HI R52, RZ, 0x3, R223 ;  /* 0x00000003ff347819 */ /* 0x000fe400000116df */
[-C--:B-1----:R-:W-:Y:S02]  /*10980*/  ISETP.GE.AND P0, PT, R16, R34.reuse, PT ;  /* 0x000000221000720c */ /* 0x082fe40003f06270 */
[----:B------:R-:W-:-:S11]  /*10990*/  ISETP.GE.AND P1, PT, R213, R34, PT ;  /* 0x00000022d500720c */ /* 0x000fd60003f26270 */
[----:B------:R-:W-:Y:S05]  /*109a0*/  @P0 BRA `(.L_x_625) ;  /* 0x00000004005c0947 */ /* 0x000fea0003800000 */
[----:B------:R-:W2:Y:S01]  /*109b0*/  LDL R54, [R1+0x19c] ;  /* 0x00019c0001367983 */ /* 0x000ea20000100800 */
[----:B------:R-:W-:Y:S01]  /*109c0*/  LEA.HI R4, R34, R233, RZ, 0x1d ;  /* 0x000000e922047211 */ /* 0x000fe200078fe8ff */
[----:B------:R-:W-:Y:S02]  /*109d0*/  HADD2.F32 R48, -RZ, R29.H0_H0 ;  /* 0x2000001dff307230 */ /* 0x000fe40000004100 */
[----:B------:R-:W-:Y:S01]  /*109e0*/  HADD2.F32 R46, -RZ, R25.H0_H0 ;  /* 0x20000019ff2e7230 */ /* 0x000fe20000004100 */
[----:B0-----:R-:W-:Y:S01]  /*109f0*/  SHF.R.S32.HI R5, RZ, 0x1f, R4 ;  /* 0x0000001fff057819 */ /* 0x001fe20000011404 */
[--C-:B------:R-:W-:Y:S01]  /*10a00*/  HADD2.F32 R49, -RZ, R30.reuse.H0_H0 ;  /* 0x2000001eff317230 */ /* 0x100fe20000004100 */
[----:B------:R-:W-:Y:S01]  /*10a10*/  SHF.L.U32 R6, R4, 0x3, RZ ;  /* 0x0000000304067819 */ /* 0x000fe200000006ff */
[----:B------:R-:W-:Y:S01]  /*10a20*/  HADD2.F32 R51, -RZ, R30.H1_H1 ;  /* 0x3000001eff337230 */ /* 0x000fe20000004100 */
[----:B------:R-:W-:Y:S01]  /*10a30*/  LEA.HI R5, R5, R4, RZ, 0x3 ;  /* 0x0000000405057211 */ /* 0x000fe200078f18ff */
[--C-:B------:R-:W-:Y:S01]  /*10a40*/  HADD2.F32 R53, -RZ, R31.reuse.H0_H0 ;  /* 0x2000001fff357230 */ /* 0x100fe20000004100 */
[----:B------:R-:W-:Y:S01]  /*10a50*/  LOP3.LUT R4, R223, 0x38, R6, 0xf8, !PT ;  /* 0x00000038df047812 */ /* 0x000fe200078ef806 */
[----:B------:R-:W-:-:S02]  /*10a60*/  HADD2.F32 R50, -RZ, R31.H1_H1 ;  /* 0x3000001fff327230 */ /* 0x000fc40000004100 */
[----:B------:R-:W-:Y:S01]  /*10a70*/  IMAD.SHL.U32 R5, R5, 0x400, RZ ;  /* 0x0000040005057824 */ /* 0x000fe200078e00ff */
[----:B------:R-:W-:-:S04]  /*10a80*/  LOP3.LUT R8, R4, R52, RZ, 0x3c, !PT ;  /* 0x0000003404087212 */ /* 0x000fc800078e3cff */
[----:B------:R-:W-:-:S04]  /*10a90*/  LOP3.LUT R33, R5, 0x7fffe000, RZ, 0xc0, !PT ;  /* 0x7fffe00005217812 */ /* 0x000fc800078ec0ff */
[----:B------:R-:W-:-:S05]  /*10aa0*/  IADD3 R33, R8, R33, R227 ;  /* 0x0000002108217210 */ /* 0x000fca0007ffe0e3 */
[----:B------:R-:W-:-:S05]  /*10ab0*/  IMAD R33, R33, 0x2, R18 ;  /* 0x0000000221217824 */ /* 0x000fca00078e0212 */
[----:B------:R-:W0:Y:S02]  /*10ac0*/  LDS.128 R8, [R33+0x14400] ;  /* 0x0144000021087984 */ /* 0x000e240000000c00 */
[----:B0-----:R-:W-:Y:S02]  /*10ad0*/  HADD2.F32 R40, -RZ, R8.H1_H1 ;  /* 0x30000008ff287230 */ /* 0x001fe40000004100 */
[--C-:B------:R-:W-:Y:S02]  /*10ae0*/  HADD2.F32 R43, -RZ, R10.reuse.H0_H0 ;  /* 0x2000000aff2b7230 */ /* 0x100fe40000004100 */
[----:B------:R-:W-:Y:S02]  /*10af0*/  HADD2.F32 R44, -RZ, R10.H1_H1 ;  /* 0x3000000aff2c7230 */ /* 0x000fe40000004100 */
[----:B------:R-:W-:Y:S01]  /*10b00*/  FMUL.FTZ R10, R49, R40 ;  /* 0x00000028310a7220 */ /* 0x000fe20000410000 */
[--C-:B------:R-:W-:Y:S02]  /*10b10*/  HADD2.F32 R41, -RZ, R9.reuse.H0_H0 ;  /* 0x20000009ff297230 */ /* 0x100fe40000004100 */
[----:B------:R-:W-:-:S02]  /*10b20*/  HADD2.F32 R42, -RZ, R9.H1_H1 ;  /* 0x30000009ff2a7230 */ /* 0x000fc40000004100 */
[--C-:B------:R-:W-:Y:S02]  /*10b30*/  HADD2.F32 R9, -RZ, R11.reuse.H0_H0 ;  /* 0x2000000bff097230 */ /* 0x100fe40000004100 */
[----:B------:R-:W-:Y:S01]  /*10b40*/  HADD2.F32 R11, -RZ, R11.H1_H1 ;  /* 0x3000000bff0b7230 */ /* 0x000fe20000004100 */
[----:B--2---:R-:W0:Y:S02]  /*10b50*/  LDS.128 R4, [R54] ;  /* 0x0000000036047984 */ /* 0x004e240000000c00 */
[--C-:B0-----:R-:W-:Y:S02]  /*10b60*/  HADD2.F32 R38, -RZ, R5.reuse.H0_H0 ;  /* 0x20000005ff267230 */ /* 0x101fe40000004100 */
[----:B------:R-:W-:Y:S02]  /*10b70*/  HADD2.F32 R39, -RZ, R5.H1_H1 ;  /* 0x30000005ff277230 */ /* 0x000fe40000004100 */
[----:B------:R-:W-:Y:S02]  /*10b80*/  HADD2.F32 R5, -RZ, R8.H0_H0 ;  /* 0x20000008ff057230 */ /* 0x000fe40000004100 */
[----:B------:R-:W-:-:S02]  /*10b90*/  HADD2.F32 R36, -RZ, R4.H0_H0 ;  /* 0x20000004ff247230 */ /* 0x000fc40000004100 */
[----:B------:R-:W-:Y:S02]  /*10ba0*/  HADD2.F32 R37, -RZ, R4.H1_H1 ;  /* 0x30000004ff257230 */ /* 0x000fe40000004100 */
[-C--:B------:R-:W-:Y:S01]  /*10bb0*/  FMUL.FTZ R45, R48, R5.reuse ;  /* 0x00000005302d7220 */ /* 0x080fe20000410000 */
[C---:B------:R-:W-:Y:S01]  /*10bc0*/  FMUL.FTZ R47, R46.reuse, R5 ;  /* 0x000000052e2f7220 */ /* 0x040fe20000410000 */
[----:B------:R-:W-:Y:S02]  /*10bd0*/  HADD2.F32 R35, -RZ, R6.H0_H0 ;  /* 0x20000006ff237230 */ /* 0x000fe40000004100 */
[-C--:B------:R-:W-:Y:S01]  /*10be0*/  FFMA.FTZ R5, R46, R36.reuse, -R45 ;  /* 0x000000242e057223 */ /* 0x080fe2000001082d */
[----:B------:R-:W-:Y:S02]  /*10bf0*/  HADD2.F32 R45, -RZ, R26.H0_H0 ;  /* 0x2000001aff2d7230 */ /* 0x000fe40000004100 */
[----:B------:R-:W-:Y:S01]  /*10c00*/  FFMA.FTZ R8, R48, R36, R47 ;  /* 0x0000002430087223 */ /* 0x000fe2000001002f */
[----:B------:R-:W-:-:S02]  /*10c10*/  HADD2.F32 R46, -RZ, R29.H1_H1 ;  /* 0x3000001dff2e7230 */ /* 0x000fc40000004100 */
[----:B------:R-:W-:Y:S02]  /*10c20*/  HADD2.F32 R36, -RZ, R25.H1_H1 ;  /* 0x30000019ff247230 */ /* 0x000fe40000004100 */
[C---:B------:R-:W-:Y:S01]  /*10c30*/  FMUL.FTZ R40, R45.reuse, R40 ;  /* 0x000000282d287220 */ /* 0x040fe20000410000 */
[----:B------:R-:W-:Y:S01]  /*10c40*/  FFMA.FTZ R10, R45, R37, -R10 ;  /* 0x000000252d0a7223 */ /* 0x000fe2000001080a */
[----:B------:R-:W-:Y:S01]  /*10c50*/  FMUL.FTZ R45, R46, R41 ;  /* 0x000000292e2d7220 */ /* 0x000fe20000410000 */
[----:B------:R-:W-:Y:S02]  /*10c60*/  HADD2.F32 R47, -RZ, R26.H1_H1 ;  /* 0x3000001aff2f7230 */ /* 0x000fe40000004100 */
[----:B------:R-:W-:Y:S01]  /*10c70*/  FFMA.FTZ R37, R49, R37, R40 ;  /* 0x0000002531257223 */ /* 0x000fe20000010028 */
[C---:B------:R-:W-:Y:S01]  /*10c80*/  FMUL.FTZ R41, R36.reuse, R41 ;  /* 0x0000002924297220 */ /* 0x040fe20000410000 */
[----:B------:R-:W-:Y:S02]  /*10c90*/  HADD2.F32 R49, -RZ, R27.H0_H0 ;  /* 0x2000001bff317230 */ /* 0x000fe40000004100 */
[----:B------:R-:W-:Y:S01]  /*10ca0*/  FFMA.FTZ R45, R36, R38, -R45 ;  /* 0x00000026242d7223 */ /* 0x000fe2000001082d */
[----:B------:R-:W-:Y:S01]  /*10cb0*/  FMUL.FTZ R36, R51, R42 ;  /* 0x0000002a33247220 */ /* 0x000fe20000410000 */
[----:B------:R-:W-:Y:S01]  /*10cc0*/  FFMA.FTZ R41, R46, R38, R41 ;  /* 0x000000262e297223 */ /* 0x000fe20000010029 */
[----:B------:R-:W-:Y:S01]  /*10cd0*/  FMUL.FTZ R42, R47, R42 ;  /* 0x0000002a2f2a7220 */ /* 0x000fe20000410000 */
[----:B------:R-:W-:-:S02]  /*10ce0*/  HADD2.F32 R48, -RZ, R32.H0_H0 ;  /* 0x20000020ff307230 */ /* 0x000fc40000004100 */
[-C--:B------:R-:W-:Y:S01]  /*10cf0*/  FMUL.FTZ R38, R53, R43.reuse ;  /* 0x0000002b35267220 */ /* 0x080fe20000410000 */
[----:B------:R-:W-:Y:S02]  /*10d00*/  HADD2.F32 R46, -RZ, R28.H0_H0 ;  /* 0x2000001cff2e7230 */ /* 0x000fe40000004100 */
[----:B------:R-:W-:Y:S01]  /*10d10*/  FMUL.FTZ R40, R49, R43 ;  /* 0x0000002b31287220 */ /* 0x000fe20000410000 */
[----:B------:R-:W-:Y:S02]  /*10d20*/  HADD2.F32 R6, -RZ, R6.H1_H1 ;  /* 0x30000006ff067230 */ /* 0x000fe40000004100 */
[-C--:B------:R-:W-:Y:S01]  /*10d30*/  FFMA.FTZ R36, R47, R39.reuse, -R36 ;  /* 0x000000272f247223 */ /* 0x080fe20000010824 */
[----:B------:R-:W-:Y:S01]  /*10d40*/  FFMA.FTZ R42, R51, R39, R42 ;  /* 0x00000027332a7223 */ /* 0x000fe2000001002a */
[-C--:B------:R-:W-:Y:S01]  /*10d50*/  FFMA.FTZ R38, R49, R35.reuse, -R38 ;  /* 0x0000002331267223 */ /* 0x080fe20000010826 */
[----:B------:R-:W-:Y:S01]  /*10d60*/  FFMA.FTZ R40, R53, R35, R40 ;  /* 0x0000002335287223 */ /* 0x000fe20000010028 */
[-C--:B------:R-:W-:Y:S01]  /*10d70*/  FMUL.FTZ R39, R48, R44.reuse ;  /* 0x0000002c30277220 */ /* 0x080fe20000410000 */
[----:B------:R-:W-:Y:S01]  /*10d80*/  FMUL.FTZ R35, R46, R44 ;  /* 0x0000002c2e237220 */ /* 0x000fe20000410000 */
[----:B------:R-:W-:-:S02]  /*10d90*/  HADD2.F32 R49, -RZ, R32.H1_H1 ;  /* 0x30000020ff317230 */ /* 0x000fc40000004100 */
[----:B------:R-:W-:Y:S01]  /*10da0*/  FMUL.FTZ R43, R50, R9 ;  /* 0x00000009322b7220 */ /* 0x000fe20000410000 */
[----:B------:R-:W-:Y:S02]  /*10db0*/  HADD2.F32 R44, -RZ, R27.H1_H1 ;  /* 0x3000001bff2c7230 */ /* 0x000fe40000004100 */
[-C--:B------:R-:W-:Y:S01]  /*10dc0*/  FFMA.FTZ R39, R46, R6.reuse, -R39 ;  /* 0x000000062e277223 */ /* 0x080fe20000010827 */
[----:B------:R-:W-:Y:S02]  /*10dd0*/  HADD2.F32 R47, -RZ, R28.H1_H1 ;  /* 0x3000001cff2f7230 */ /* 0x000fe40000004100 */
[----:B------:R-:W-:Y:S01]  /*10de0*/  FFMA.FTZ R35, R48, R6, R35 ;  /* 0x0000000630237223 */ /* 0x000fe20000010023 */
[--C-:B------:R-:W-:Y:S02]  /*10df0*/  HADD2.F32 R4, -RZ, R7.reuse.H0_H0 ;  /* 0x20000007ff047230 */ /* 0x100fe40000004100 */
[----:B------:R-:W-:Y:S01]  /*10e00*/  FMUL.FTZ R6, R49, R11 ;  /* 0x0000000b31067220 */ /* 0x000fe20000410000 */
[----:B------:R-:W-:-:S02]  /*10e10*/  HADD2.F32 R7, -RZ, R7.H1_H1 ;  /* 0x30000007ff077230 */ /* 0x000fc40000004100 */
[C---:B------:R-:W-:Y:S01]  /*10e20*/  FMUL.FTZ R9, R44.reuse, R9 ;  /* 0x000000092c097220 */ /* 0x040fe20000410000 */
[----:B------:R-:W-:Y:S01]  /*10e30*/  FMUL.FTZ R46, R47, R11 ;  /* 0x0000000b2f2e7220 */ /* 0x000fe20000410000 */
[----:B------:R-:W-:Y:S01]  /*10e40*/  FFMA.FTZ R43, R44, R4, -R43 ;  /* 0x000000042c2b7223 */ /* 0x000fe2000001082b */
[----:B------:R-:W-:Y:S01]  /*10e50*/  F2FP.F16.F32.PACK_AB R8, R37, R8 ;  /* 0x000000082508723e */ /* 0x000fe200000000ff */
[-C--:B------:R-:W-:Y:S01]  /*10e60*/  FFMA.FTZ R44, R47, R7.reuse, -R6 ;  /* 0x000000072f2c7223 */ /* 0x080fe20000010806 */
[----:B------:R-:W-:Y:S01]  /*10e70*/  FFMA.FTZ R11, R50, R4, R9 ;  /* 0x00000004320b7223 */ /* 0x000fe20000010009 */
[----:B------:R-:W-:Y:S01]  /*10e80*/  FFMA.FTZ R46, R49, R7, R46 ;  /* 0x00000007312e7223 */ /* 0x000fe2000001002e */
[----:B------:R-:W-:Y:S02]  /*10e90*/  F2FP.F16.F32.PACK_AB R4, R10, R5 ;  /* 0x000000050a04723e */ /* 0x000fe400000000ff */
[----:B------:R-:W-:Y:S02]  /*10ea0*/  F2FP.F16.F32.PACK_AB R5, R36, R45 ;  /* 0x0000002d2405723e */ /* 0x000fe400000000ff */
[----:B------:R-:W-:-:S02]  /*10eb0*/  F2FP.F16.F32.PACK_AB R6, R39, R38 ;  /* 0x000000262706723e */ /* 0x000fc400000000ff */
[----:B------:R-:W-:Y:S02]  /*10ec0*/  F2FP.F16.F32.PACK_AB R7, R44, R43 ;  /* 0x0000002b2c07723e */ /* 0x000fe400000000ff */
[----:B------:R-:W-:Y:S02]  /*10ed0*/  F2FP.F16.F32.PACK_AB R9, R42, R41 ;  /* 0x000000292a09723e */ /* 0x000fe400000000ff */
[----:B------:R-:W-:Y:S01]  /*10ee0*/  F2FP.F16.F32.PACK_AB R10, R35, R40 ;  /* 0x00000028230a723e */ /* 0x000fe200000000ff */
[----:B------:R1:W-:Y:S01]  /*10ef0*/  STS.128 [R54], R4 ;  /* 0x0000000436007388 */ /* 0x0003e20000000c00 */
[----:B------:R-:W-:-:S05]  /*10f00*/  F2FP.F16.F32.PACK_AB R11, R46, R11 ;  /* 0x0000000b2e0b723e */ /* 0x000fca00000000ff */
[----:B------:R1:W-:Y:S02]  /*10f10*/  STS.128 [R33+0x14400], R8 ;  /* 0x0144000821007388 */ /* 0x0003e40000000c00 */
.L_x_625:
[----:B------:R-:W-:Y:S05]  /*10f20*/  BSYNC B2 ;  /* 0x0000000000027941 */ /* 0x000fea0003800000 */
.L_x_624:
[----:B------:R-:W-:Y:S05]  /*10f30*/  @P1 BRA `(.L_x_623) ;  /* 0x0000000400601947 */ /* 0x000fea0003800000 */
[----:B-1----:R-:W2:Y:S04]  /*10f40*/  LDL R4, [R1+0x14] ;  /* 0x0000140001047983 */ /* 0x002ea80000100800 */
[----:B------:R-:W3:Y:S01]  /*10f50*/  LDL R51, [R1+0x198] ;  /* 0x0001980001337983 */ /* 0x000ee20000100800 */
[----:B------:R-:W-:Y:S02]  /*10f60*/  HADD2.F32 R47, -RZ, R15.H0_H0 ;  /* 0x2000000fff2f7230 */ /* 0x000fe40000004100 */
[----:B------:R-:W-:Y:S02]  /*10f70*/  HADD2.F32 R45, -RZ, R3.H0_H0 ;  /* 0x20000003ff2d7230 */ /* 0x000fe40000004100 */
[----:B------:R-:W-:Y:S02]  /*10f80*/  HADD2.F32 R46, -RZ, R20.H0_H0 ;  /* 0x20000014ff2e7230 */ /* 0x000fe40000004100 */
[----:B------:R-:W-:-:S02]  /*10f90*/  HADD2.F32 R44, -RZ, R12.H0_H0 ;  /* 0x2000000cff2c7230 */ /* 0x000fc40000004100 */
[----:B------:R-:W-:Y:S02]  /*10fa0*/  HADD2.F32 R49, -RZ, R15.H1_H1 ;  /* 0x3000000fff317230 */ /* 0x000fe40000004100 */
[----:B------:R-:W-:Y:S02]  /*10fb0*/  HADD2.F32 R48, -RZ, R20.H1_H1 ;  /* 0x30000014ff307230 */ /* 0x000fe40000004100 */
[----:B------:R-:W-:Y:S01]  /*10fc0*/  HADD2.F32 R50, -RZ, R21.H0_H0 ;  /* 0x20000015ff327230 */ /* 0x000fe20000004100 */
[----:B--2---:R-:W-:-:S04]  /*10fd0*/  LEA.HI R34, R34, R4, RZ, 0x1d ;  /* 0x0000000422227211 */ /* 0x004fc800078fe8ff */
[----:B0-----:R-:W-:Y:S01]  /*10fe0*/  SHF.R.S32.HI R5, RZ, 0x1f, R34 ;  /* 0x0000001fff057819 */ /* 0x001fe20000011422 */
[----:B------:R-:W-:-:S03]  /*10ff0*/  IMAD.SHL.U32 R4, R34, 0x8, RZ ;  /* 0x0000000822047824 */ /* 0x000fc600078e00ff */
[----:B------:R-:W-:Y:S02]  /*11000*/  LEA.HI R5, R5, R34, RZ, 0x3 ;  /* 0x0000002205057211 */ /* 0x000fe400078f18ff */
[----:B------:R-:W-:Y:S02]  /*11010*/  LOP3.LUT R4, R223, 0x38, R4, 0xf8, !PT ;  /* 0x00000038df047812 */ /* 0x000fe400078ef804 */
[----:B------:R-:W-:Y:S02]  /*11020*/  SHF.L.U32 R5, R5, 0xa, RZ ;  /* 0x0000000a05057819 */ /* 0x000fe400000006ff */
[----:B------:R-:W-:Y:S01]  /*11030*/  LOP3.LUT R8, R4, R52, RZ, 0x3c, !PT ;  /* 0x0000003404087212 */ /* 0x000fe200078e3cff */
[----:B------:R-:W-:Y:S01]  /*11040*/  HADD2.F32 R52, -RZ, R24.H0_H0 ;  /* 0x20000018ff347230 */ /* 0x000fe20000004100 */
        /* <DEDUP_REMOVED lines=13> */
[--C-:B------:R-:W-:Y:S02]  /*11120*/  HADD2.F32 R42, -RZ, R10.reuse.H0_H0 ;  /* 0x2000000aff2a7230 */ /* 0x100fe40000004100 */
[-C--:B------:R-:W-:Y:S01]  /*11130*/  FMUL.FTZ R8, R47, R5.reuse ;  /* 0x000000052f087220 */ /* 0x080fe20000410000 */
[----:B------:R-:W-:Y:S02]  /*11140*/  HADD2.F32 R43, -RZ, R10.H1_H1 ;  /* 0x3000000aff2b7230 */ /* 0x000fe40000004100 */
[----:B------:R-:W-:Y:S01]  /*11150*/  FMUL.FTZ R10, R45, R5 ;  /* 0x000000052d0a7220 */ /* 0x000fe20000410000 */
[----:B------:R-:W-:-:S02]  /*11160*/  HADD2.F32 R40, -RZ, R9.H0_H0 ;  /* 0x20000009ff287230 */ /* 0x000fc40000004100 */
[----:B------:R-:W-:Y:S01]  /*11170*/  FFMA.FTZ R5, R45, R35, -R8 ;  /* 0x000000232d057223 */ /* 0x000fe20000010808 */
[----:B------:R-:W-:Y:S01]  /*11180*/  FMUL.FTZ R45, R46, R39 ;  /* 0x000000272e2d7220 */ /* 0x000fe20000410000 */
[----:B------:R-:W-:Y:S01]  /*11190*/  FFMA.FTZ R8, R47, R35, R10 ;  /* 0x000000232f087223 */ /* 0x000fe2000001000a */
[----:B------:R-:W-:Y:S02]  /*111a0*/  HADD2.F32 R35, -RZ, R3.H1_H1 ;  /* 0x30000003ff237230 */ /* 0x000fe40000004100 */
[C---:B------:R-:W-:Y:S01]  /*111b0*/  FMUL.FTZ R39, R44.reuse, R39 ;  /* 0x000000272c277220 */ /* 0x040fe20000410000 */
[----:B------:R-:W-:Y:S01]  /*111c0*/  FFMA.FTZ R10, R44, R36, -R45 ;  /* 0x000000242c0a7223 */ /* 0x000fe2000001082d */
[----:B------:R-:W-:Y:S02]  /*111d0*/  HADD2.F32 R41, -RZ, R9.H1_H1 ;  /* 0x30000009ff297230 */ /* 0x000fe40000004100 */
[----:B------:R-:W-:Y:S01]  /*111e0*/  FMUL.FTZ R44, R49, R40 ;  /* 0x00000028312c7220 */ /* 0x000fe20000410000 */
[----:B------:R-:W-:Y:S01]  /*111f0*/  FFMA.FTZ R39, R46, R36, R39 ;  /* 0x000000242e277223 */ /* 0x000fe20000010027 */
[----:B------:R-:W-:Y:S01]  /*11200*/  FMUL.FTZ R40, R35, R40 ;  /* 0x0000002823287220 */ /* 0x000fe20000410000 */
[----:B------:R-:W-:-:S02]  /*11210*/  HADD2.F32 R36, -RZ, R12.H1_H1 ;  /* 0x3000000cff247230 */ /* 0x000fc40000004100 */
[----:B------:R-:W-:Y:S01]  /*11220*/  FFMA.FTZ R44, R35, R37, -R44 ;  /* 0x00000025232c7223 */ /* 0x000fe2000001082c */
[----:B------:R-:W-:Y:S01]  /*11230*/  FMUL.FTZ R35, R48, R41 ;  /* 0x0000002930237220 */ /* 0x000fe20000410000 */
[----:B------:R-:W-:Y:S02]  /*11240*/  HADD2.F32 R46, -RZ, R13.H0_H0 ;  /* 0x2000000dff2e7230 */ /* 0x000fe40000004100 */
[----:B------:R-:W-:Y:S01]  /*11250*/  FFMA.FTZ R40, R49, R37, R40 ;  /* 0x0000002531287223 */ /* 0x000fe20000010028 */
[C---:B------:R-:W-:Y:S01]  /*11260*/  FMUL.FTZ R41, R36.reuse, R41 ;  /* 0x0000002924297220 */ /* 0x040fe20000410000 */
[----:B------:R-:W-:Y:S01]  /*11270*/  FFMA.FTZ R35, R36, R38, -R35 ;  /* 0x0000002624237223 */ /* 0x000fe20000010823 */
[----:B------:R-:W-:Y:S02]  /*11280*/  HADD2.F32 R36, -RZ, R14.H0_H0 ;  /* 0x2000000eff247230 */ /* 0x000fe40000004100 */
[-C--:B------:R-:W-:Y:S01]  /*11290*/  FMUL.FTZ R37, R50, R42.reuse ;  /* 0x0000002a32257220 */ /* 0x080fe20000410000 */
[----:B------:R-:W-:Y:S01]  /*112a0*/  FMUL.FTZ R45, R46, R42 ;  /* 0x0000002a2e2d7220 */ /* 0x000fe20000410000 */
[----:B------:R-:W-:Y:S01]  /*112b0*/  FMUL.FTZ R47, R52, R43 ;  /* 0x0000002b342f7220 */ /* 0x000fe20000410000 */
[----:B------:R-:W-:-:S02]  /*112c0*/  HADD2.F32 R9, -RZ, R11.H0_H0 ;  /* 0x2000000bff097230 */ /* 0x000fc40000004100 */
[-C--:B------:R-:W-:Y:S01]  /*112d0*/  FFMA.FTZ R37, R46, R34.reuse, -R37 ;  /* 0x000000222e257223 */ /* 0x080fe20000010825 */
[----:B------:R-:W-:Y:S01]  /*112e0*/  FFMA.FTZ R45, R50, R34, R45 ;  /* 0x00000022322d7223 */ /* 0x000fe2000001002d */
[----:B------:R-:W-:Y:S01]  /*112f0*/  FMUL.FTZ R43, R36, R43 ;  /* 0x0000002b242b7220 */ /* 0x000fe20000410000 */
[----:B------:R-:W-:Y:S02]  /*11300*/  HADD2.F32 R46, -RZ, R21.H1_H1 ;  /* 0x30000015ff2e7230 */ /* 0x000fe40000004100 */
[----:B------:R-:W-:Y:S01]  /*11310*/  FFMA.FTZ R41, R48, R38, R41 ;  /* 0x0000002630297223 */ /* 0x000fe20000010029 */
[----:B------:R-:W-:Y:S02]  /*11320*/  HADD2.F32 R11, -RZ, R11.H1_H1 ;  /* 0x3000000bff0b7230 */ /* 0x000fe40000004100 */
[-C--:B------:R-:W-:Y:S01]  /*11330*/  FFMA.FTZ R34, R36, R6.reuse, -R47 ;  /* 0x0000000624227223 */ /* 0x080fe2000001082f */
[----:B------:R-:W-:Y:S02]  /*11340*/  HADD2.F32 R49, -RZ, R24.H1_H1 ;  /* 0x30000018ff317230 */ /* 0x000fe40000004100 */
[----:B------:R-:W-:Y:S01]  /*11350*/  FFMA.FTZ R36, R52, R6, R43 ;  /* 0x0000000634247223 */ /* 0x000fe2000001002b */
[----:B------:R-:W-:-:S02]  /*11360*/  HADD2.F32 R38, -RZ, R13.H1_H1 ;  /* 0x3000000dff267230 */ /* 0x000fc40000004100 */
[----:B------:R-:W-:Y:S01]  /*11370*/  FMUL.FTZ R43, R46, R9 ;  /* 0x000000092e2b7220 */ /* 0x000fe20000410000 */
[----:B------:R-:W-:Y:S02]  /*11380*/  HADD2.F32 R47, -RZ, R14.H1_H1 ;  /* 0x3000000eff2f7230 */ /* 0x000fe40000004100 */
[----:B------:R-:W-:Y:S01]  /*11390*/  FMUL.FTZ R6, R49, R11 ;  /* 0x0000000b31067220 */ /* 0x000fe20000410000 */
[--C-:B------:R-:W-:Y:S02]  /*113a0*/  HADD2.F32 R4, -RZ, R7.reuse.H0_H0 ;  /* 0x20000007ff047230 */ /* 0x100fe40000004100 */
[C---:B------:R-:W-:Y:S01]  /*113b0*/  FMUL.FTZ R9, R38.reuse, R9 ;  /* 0x0000000926097220 */ /* 0x040fe20000410000 */
[----:B------:R-:W-:Y:S02]  /*113c0*/  HADD2.F32 R7, -RZ, R7.H1_H1 ;  /* 0x30000007ff077230 */ /* 0x000fe40000004100 */
[----:B------:R-:W-:Y:S01]  /*113d0*/  FMUL.FTZ R42, R47, R11 ;  /* 0x0000000b2f2a7220 */ /* 0x000fe20000410000 */
[----:B------:R-:W-:Y:S01]  /*113e0*/  F2FP.F16.F32.PACK_AB R8, R39, R8 ;  /* 0x000000082708723e */ /* 0x000fe200000000ff */
[-C--:B------:R-:W-:Y:S01]  /*113f0*/  FFMA.FTZ R43, R38, R4.reuse, -R43 ;  /* 0x00000004262b7223 */ /* 0x080fe2000001082b */
[----:B------:R-:W-:Y:S01]  /*11400*/  FFMA.FTZ R11, R46, R4, R9 ;  /* 0x000000042e0b7223 */ /* 0x000fe20000010009 */
[-C--:B------:R-:W-:Y:S01]  /*11410*/  FFMA.FTZ R38, R47, R7.reuse, -R6 ;  /* 0x000000072f267223 */ /* 0x080fe20000010806 */
[----:B------:R-:W-:Y:S01]  /*11420*/  FFMA.FTZ R42, R49, R7, R42 ;  /* 0x00000007312a7223 */ /* 0x000fe2000001002a */
        /* <DEDUP_REMOVED lines=9> */
.L_x_623:
[----:B------:R-:W-:Y:S05]  /*114c0*/  BSYNC B1 ;  /* 0x0000000000017941 */ /* 0x000fea0003800000 */
.L_x_622:
        /* <DEDUP_REMOVED lines=14> */
[----:B------:R-:W-:Y:S01]  /*115b0*/  SHF.R.S32.HI R7, RZ, 0x1f, R4 ;  /* 0x0000001fff077819 */ /* 0x000fe20000011404 */
[----:B0-----:R-:W-:Y:S02]  /*115c0*/  IMAD.SHL.U32 R5, R4, 0x8, RZ ;  /* 0x0000000804057824 */ /* 0x001fe400078e00ff */
[--C-:B------:R-:W-:Y:S01]  /*115d0*/  HADD2.F32 R49, -RZ, R30.reuse.H0_H0 ;  /* 0x2000001eff317230 */ /* 0x100fe20000004100 */
[----:B------:R-:W-:Y:S01]  /*115e0*/  LEA.HI R7, R7, R4, RZ, 0x3 ;  /* 0x0000000407077211 */ /* 0x000fe200078f18ff */
[----:B------:R-:W-:Y:S01]  /*115f0*/  HADD2.F32 R51, -RZ, R30.H1_H1 ;  /* 0x3000001eff337230 */ /* 0x000fe20000004100 */
[----:B------:R-:W-:Y:S01]  /*11600*/  LOP3.LUT R4, R222, 0x38, R5, 0xf8, !PT ;  /* 0x00000038de047812 */ /* 0x000fe200078ef805 */
[--C-:B------:R-:W-:Y:S01]  /*11610*/  HADD2.F32 R53, -RZ, R31.reuse.H0_H0 ;  /* 0x2000001fff357230 */ /* 0x100fe20000004100 */
[----:B------:R-:W-:Y:S01]  /*11620*/  SHF.L.U32 R7, R7, 0xa, RZ ;  /* 0x0000000a07077819 */ /* 0x000fe200000006ff */
[----:B------:R-:W-:Y:S01]  /*11630*/  HADD2.F32 R50, -RZ, R31.H1_H1 ;  /* 0x3000001fff327230 */ /* 0x000fe20000004100 */
[----:B------:R-:W-:-:S02]  /*11640*/  LOP3.LUT R9, R4, R52, RZ, 0x3c, !PT ;  /* 0x0000003404097212 */ /* 0x000fc400078e3cff */
        /* <DEDUP_REMOVED lines=73> */
.L_x_629:
[----:B------:R-:W-:Y:S05]  /*11ae0*/  BSYNC B2 ;  /* 0x0000000000027941 */ /* 0x000fea0003800000 */
.L_x_628:
        /* <DEDUP_REMOVED lines=11> */
[----:B------:R-:W-:Y:S01]  /*11ba0*/  SHF.R.S32.HI R7, RZ, 0x1f, R34 ;  /* 0x0000001fff077819 */ /* 0x000fe20000011422 */
[----:B0-----:R-:W-:-:S03]  /*11bb0*/  IMAD.SHL.U32 R5, R34, 0x8, RZ ;  /* 0x0000000822057824 */ /* 0x001fc600078e00ff */
[----:B------:R-:W-:Y:S02]  /*11bc0*/  LEA.HI R7, R7, R34, RZ, 0x3 ;  /* 0x0000002207077211 */ /* 0x000fe400078f18ff */
[----:B------:R-:W-:-:S03]  /*11bd0*/  LOP3.LUT R4, R222, 0x38, R5, 0xf8, !PT ;  /* 0x00000038de047812 */ /* 0x000fc600078ef805 */
[----:B------:R-:W-:Y:S01]  /*11be0*/  IMAD.SHL.U32 R7, R7, 0x400, RZ ;  /* 0x0000040007077824 */ /* 0x000fe200078e00ff */
[----:B------:R-:W-:Y:S01]  /*11bf0*/  LOP3.LUT R9, R4, R52, RZ, 0x3c, !PT ;  /* 0x0000003404097212 */ /* 0x000fe200078e3cff */
[----:B------:R-:W-:-:S03]  /*11c00*/  HADD2.F32 R52, -RZ, R24.H0_H0 ;  /* 0x20000018ff347230 */ /* 0x000fc60000004100 */
[----:B------:R-:W-:Y:S02]  /*11c10*/  LOP3.LUT R8, R7, 0x7fffe000, RZ, 0xc0, !PT ;  /* 0x7fffe00007087812 */ /* 0x000fe400078ec0ff */
[----:B---3--:R-:W0:Y:S02]  /*11c20*/  LDS.128 R4, [R51] ;  /* 0x0000000033047984 */ /* 0x008e240000000c00 */
[----:B------:R-:W-:-:S04]  /*11c30*/  IADD3 R9, R9, R8, R226 ;  /* 0x0000000809097210 */ /* 0x000fc80007ffe0e2 */
[----:B------:R-:W-:-:S05]  /*11c40*/  LEA R33, R9, R18, 0x1 ;  /* 0x0000001209217211 */ /* 0x000fca00078e08ff */
        /* <DEDUP_REMOVED lines=67> */
.L_x_627:
[----:B------:R-:W-:Y:S05]  /*12080*/  BSYNC B1 ;  /* 0x0000000000017941 */ /* 0x000fea0003800000 */
.L_x_626:
[----:B012---:R-:W-:-:S05]  /*12090*/  VIADD R5, R212, 0x60 ;  /* 0x00000060d4057836 */ /* 0x007fca0000000000 */
[----:B------:R-:W-:-:S13]  /*120a0*/  ISETP.GE.AND P0, PT, R5, R0, PT ;  /* 0x000000000500720c */ /* 0x000fda0003f06270 */
[----:B------:R-:W-:Y:S05]  /*120b0*/  @P0 BRA `(.L_x_606) ;  /* 0x0000000c001c0947 */ /* 0x000fea0003800000 */
[----:B------:R0:W5:Y:S01]  /*120c0*/  LDL R47, [R1+0x104] ;  /* 0x00010400012f7983 */ /* 0x0001620000100800 */
[----:B------:R-:W1:Y:S01]  /*120d0*/  LDC R0, c[0x0][0x3f4] ;  /* 0x0000fd00ff007b82 */ /* 0x000e620000000800 */
[----:B------:R-:W-:Y:S01]  /*120e0*/  VIADD R49, R212, 0x60 ;  /* 0x00000060d4317836 */ /* 0x000fe20000000000 */
[----:B------:R-:W-:Y:S03]  /*120f0*/  BSSY B1, `(.L_x_630) ;  /* 0x000005e000017945 */ /* 0x000fe60003800000 */
[----:B------:R-:W-:-:S05]  /*12100*/  IMAD.SHL.U32 R49, R49, 0x40, RZ ;  /* 0x0000004031317824 */ /* 0x000fca00078e00ff */
[----:B------:R-:W-:Y:S02]  /*12110*/  LOP3.LUT R49, R49, 0x1c0, RZ, 0xc0, !PT ;  /* 0x000001c031317812 */ /* 0x000fe400078ec0ff */
[-C--:B-1----:R-:W-:Y:S02]  /*12120*/  ISETP.GE.AND P0, PT, R16, R0.reuse, PT ;  /* 0x000000001000720c */ /* 0x082fe40003f06270 */
[----:B------:R-:W-:-:S11]  /*12130*/  ISETP.GE.AND P1, PT, R213, R0, PT ;  /* 0x00000000d500720c */ /* 0x000fd60003f26270 */
[----:B0-----:R-:W-:Y:S05]  /*12140*/  @P0 BRA `(.L_x_631) ;  /* 0x0000000400600947 */ /* 0x001fea0003800000 */
[----:B------:R-:W2:Y:S01]  /*12150*/  LDL R51, [R1+0x18c] ;  /* 0x00018c0001337983 */ /* 0x000ea20000100800 */
[----:B------:R-:W-:Y:S01]  /*12160*/  LEA.HI R4, R0, R233, RZ, 0x1d ;  /* 0x000000e900047211 */ /* 0x000fe200078fe8ff */
[----:B------:R-:W-:Y:S01]  /*12170*/  HADD2.F32 R45, -RZ, R29.H0_H0 ;  /* 0x2000001dff2d7230 */ /* 0x000fe20000004100 */
[----:B------:R-:W-:Y:S01]  /*12180*/  SHF.R.U32.HI R9, RZ, 0x3, R49 ;  /* 0x00000003ff097819 */ /* 0x000fe20000011631 */
[--C-:B------:R-:W-:Y:S01]  /*12190*/  HADD2.F32 R43, -RZ, R25.reuse.H0_H0 ;  /* 0x20000019ff2b7230 */ /* 0x100fe20000004100 */
[----:B------:R-:W-:Y:S01]  /*121a0*/  SHF.R.S32.HI R7, RZ, 0x1f, R4 ;  /* 0x0000001fff077819 */ /* 0x000fe20000011404 */
[--C-:B------:R-:W-:Y:S01]  /*121b0*/  HADD2.F32 R48, -RZ, R30.reuse.H0_H0 ;  /* 0x2000001eff307230 */ /* 0x100fe20000004100 */
[----:B------:R-:W-:Y:S01]  /*121c0*/  SHF.L.U32 R5, R4, 0x3, RZ ;  /* 0x0000000304057819 */ /* 0x000fe200000006ff */
[----:B------:R-:W-:Y:S01]  /*121d0*/  HADD2.F32 R25, -RZ, R25.H1_H1 ;  /* 0x30000019ff197230 */ /* 0x000fe20000004100 */
[----:B------:R-:W-:Y:S01]  /*121e0*/  LEA.HI R7, R7, R4, RZ, 0x3 ;  /* 0x0000000407077211 */ /* 0x000fe200078f18ff */
[----:B------:R-:W-:Y:S01]  /*121f0*/  HADD2.F32 R50, -RZ, R30.H1_H1 ;  /* 0x3000001eff327230 */ /* 0x000fe20000004100 */
[----:B------:R-:W-:Y:S01]  /*12200*/  LOP3.LUT R4, R49, 0x38, R5, 0xf8, !PT ;  /* 0x0000003831047812 */ /* 0x000fe200078ef805 */
[----:B------:R-:W-:-:S02]  /*12210*/  HADD2.F32 R30, -RZ, R27.H0_H0 ;  /* 0x2000001bff1e7230 */ /* 0x000fc40000004100 */
[----:B------:R-:W-:Y:S01]  /*12220*/  IMAD.SHL.U32 R7, R7, 0x400, RZ ;  /* 0x0000040007077824 */ /* 0x000fe200078e00ff */
[----:B------:R-:W-:Y:S01]  /*12230*/  LOP3.LUT R8, R4, R9, RZ, 0x3c, !PT ;  /* 0x0000000904087212 */ /* 0x000fe200078e3cff */
[----:B------:R-:W-:-:S03]  /*12240*/  HADD2.F32 R52, -RZ, R32.H0_H0 ;  /* 0x20000020ff347230 */ /* 0x000fc60000004100 */
[----:B------:R-:W-:-:S04]  /*12250*/  LOP3.LUT R33, R7, 0x7fffe000, RZ, 0xc0, !PT ;  /* 0x7fffe00007217812 */ /* 0x000fc800078ec0ff */
[----:B-----5:R-:W-:-:S05]  /*12260*/  IADD3 R33, R8, R33, R47 ;  /* 0x0000002108217210 */ /* 0x020fca0007ffe02f */
[----:B------:R-:W-:-:S05]  /*12270*/  IMAD R33, R33, 0x2, R18 ;  /* 0x0000000221217824 */ /* 0x000fca00078e0212 */
[----:B------:R-:W0:Y:S02]  /*12280*/  LDS.128 R8, [R33+0x14400] ;  /* 0x0144000021087984 */ /* 0x000e240000000c00 */
[----:B0-----:R-:W-:Y:S02]  /*12290*/  HADD2.F32 R39, -RZ, R8.H1_H1 ;  /* 0x30000008ff277230 */ /* 0x001fe40000004100 */
[--C-:B------:R-:W-:Y:S02]  /*122a0*/  HADD2.F32 R40, -RZ, R9.reuse.H0_H0 ;  /* 0x20000009ff287230 */ /* 0x100fe40000004100 */
[----:B------:R-:W-:Y:S02]  /*122b0*/  HADD2.F32 R41, -RZ, R9.H1_H1 ;  /* 0x30000009ff297230 */ /* 0x000fe40000004100 */
[--C-:B------:R-:W-:Y:S02]  /*122c0*/  HADD2.F32 R42, -RZ, R10.reuse.H0_H0 ;  /* 0x2000000aff2a7230 */ /* 0x100fe40000004100 */
[----:B------:R-:W-:Y:S01]  /*122d0*/  HADD2.F32 R10, -RZ, R10.H1_H1 ;  /* 0x3000000aff0a7230 */ /* 0x000fe20000004100 */
[----:B--2---:R-:W0:Y:S02]  /*122e0*/  LDS.128 R4, [R51] ;  /* 0x0000000033047984 */ /* 0x004e240000000c00 */
[----:B0-----:R-:W-:-:S02]  /*122f0*/  HADD2.F32 R37, -RZ, R5.H0_H0 ;  /* 0x20000005ff257230 */ /* 0x001fc40000004100 */
[----:B------:R-:W-:Y:S02]  /*12300*/  HADD2.F32 R38, -RZ, R5.H1_H1 ;  /* 0x30000005ff267230 */ /* 0x000fe40000004100 */
[----:B------:R-:W-:Y:S02]  /*12310*/  HADD2.F32 R5, -RZ, R8.H0_H0 ;  /* 0x20000008ff057230 */ /* 0x000fe40000004100 */
[--C-:B------:R-:W-:Y:S02]  /*12320*/  HADD2.F32 R35, -RZ, R4.reuse.H0_H0 ;  /* 0x20000004ff237230 */ /* 0x100fe40000004100 */
[----:B------:R-:W-:Y:S02]  /*12330*/  HADD2.F32 R36, -RZ, R4.H1_H1 ;  /* 0x30000004ff247230 */ /* 0x000fe40000004100 */
[-C--:B------:R-:W-:Y:S01]  /*12340*/  FMUL.FTZ R44, R45, R5.reuse ;  /* 0x000000052d2c7220 */ /* 0x080fe20000410000 */
[----:B------:R-:W-:Y:S01]  /*12350*/  FMUL.FTZ R46, R43, R5 ;  /* 0x000000052b2e7220 */ /* 0x000fe20000410000 */
[----:B------:R-:W-:-:S02]  /*12360*/  HADD2.F32 R34, -RZ, R6.H0_H0 ;  /* 0x20000006ff227230 */ /* 0x000fc40000004100 */
[-C--:B------:R-:W-:Y:S01]  /*12370*/  FFMA.FTZ R5, R43, R35.reuse, -R44 ;  /* 0x000000232b057223 */ /* 0x080fe2000001082c */
[----:B------:R-:W-:Y:S02]  /*12380*/  HADD2.F32 R43, -RZ, R29.H1_H1 ;  /* 0x3000001dff2b7230 */ /* 0x000fe40000004100 */
[----:B------:R-:W-:Y:S01]  /*12390*/  FFMA.FTZ R9, R45, R35, R46 ;  /* 0x000000232d097223 */ /* 0x000fe2000001002e */
[--C-:B------:R-:W-:Y:S02]  /*123a0*/  HADD2.F32 R44, -RZ, R26.reuse.H0_H0 ;  /* 0x2000001aff2c7230 */ /* 0x100fe40000004100 */
[-C--:B------:R-:W-:Y:S01]  /*123b0*/  FMUL.FTZ R29, R48, R39.reuse ;  /* 0x00000027301d7220 */ /* 0x080fe20000410000 */
[----:B------:R-:W-:Y:S02]  /*123c0*/  HADD2.F32 R26, -RZ, R26.H1_H1 ;  /* 0x3000001aff1a7230 */ /* 0x000fe40000004100 */
[-C--:B------:R-:W-:Y:S01]  /*123d0*/  FMUL.FTZ R46, R43, R40.reuse ;  /* 0x000000282b2e7220 */ /* 0x080fe20000410000 */
[C---:B------:R-:W-:Y:S01]  /*123e0*/  FMUL.FTZ R40, R25.reuse, R40 ;  /* 0x0000002819287220 */ /* 0x040fe20000410000 */
[C---:B------:R-:W-:Y:S01]  /*123f0*/  FMUL.FTZ R39, R44.reuse, R39 ;  /* 0x000000272c277220 */ /* 0x040fe20000410000 */
[-C--:B------:R-:W-:Y:S01]  /*12400*/  FFMA.FTZ R44, R44, R36.reuse, -R29 ;  /* 0x000000242c2c7223 */ /* 0x080fe2000001081d */
[----:B------:R-:W-:Y:S01]  /*12410*/  FFMA.FTZ R46, R25, R37, -R46 ;  /* 0x00000025192e7223 */ /* 0x000fe2000001082e */
[----:B------:R-:W-:Y:S01]  /*12420*/  FMUL.FTZ R25, R50, R41 ;  /* 0x0000002932197220 */ /* 0x000fe20000410000 */
[----:B------:R-:W-:Y:S01]  /*12430*/  FFMA.FTZ R36, R48, R36, R39 ;  /* 0x0000002430247223 */ /* 0x000fe20000010027 */
[----:B------:R-:W-:-:S02]  /*12440*/  HADD2.F32 R48, -RZ, R31.H0_H0 ;  /* 0x2000001fff307230 */ /* 0x000fc40000004100 */
[C---:B------:R-:W-:Y:S01]  /*12450*/  FMUL.FTZ R41, R26.reuse, R41 ;  /* 0x000000291a297220 */ /* 0x040fe20000410000 */
[----:B------:R-:W-:Y:S01]  /*12460*/  FFMA.FTZ R25, R26, R38, -R25 ;  /* 0x000000261a197223 */ /* 0x000fe20000010819 */
[----:B------:R-:W-:Y:S02]  /*12470*/  HADD2.F32 R26, -RZ, R28.H0_H0 ;  /* 0x2000001cff1a7230 */ /* 0x000fe40000004100 */
[----:B------:R-:W-:Y:S01]  /*12480*/  FFMA.FTZ R40, R43, R37, R40 ;  /* 0x000000252b287223 */ /* 0x000fe20000010028 */
[----:B------:R-:W-:Y:S02]  /*12490*/  HADD2.F32 R6, -RZ, R6.H1_H1 ;  /* 0x30000006ff067230 */ /* 0x000fe40000004100 */
[-C--:B------:R-:W-:Y:S01]  /*124a0*/  FMUL.FTZ R29, R48, R42.reuse ;  /* 0x0000002a301d7220 */ /* 0x080fe20000410000 */
[----:B------:R-:W-:Y:S01]  /*124b0*/  FMUL.FTZ R35, R30, R42 ;  /* 0x0000002a1e237220 */ /* 0x000fe20000410000 */
[----:B------:R-:W-:Y:S01]  /*124c0*/  FMUL.FTZ R37, R52, R10 ;  /* 0x0000000a34257220 */ /* 0x000fe20000410000 */
[----:B------:R-:W-:-:S02]  /*124d0*/  HADD2.F32 R8, -RZ, R11.H0_H0 ;  /* 0x2000000bff087230 */ /* 0x000fc40000004100 */
[-C--:B------:R-:W-:Y:S01]  /*124e0*/  FFMA.FTZ R29, R30, R34.reuse, -R29 ;  /* 0x000000221e1d7223 */ /* 0x080fe2000001081d */
[----:B------:R-:W-:Y:S01]  /*124f0*/  FFMA.FTZ R35, R48, R34, R35 ;  /* 0x0000002230237223 */ /* 0x000fe20000010023 */
[C---:B------:R-:W-:Y:S01]  /*12500*/  FMUL.FTZ R39, R26.reuse, R10 ;  /* 0x0000000a1a277220 */ /* 0x040fe20000410000 */
[----:B------:R-:W-:Y:S02]  /*12510*/  HADD2.F32 R11, -RZ, R11.H1_H1 ;  /* 0x3000000bff0b7230 */ /* 0x000fe40000004100 */
[-C--:B------:R-:W-:Y:S01]  /*12520*/  FFMA.FTZ R10, R26, R6.reuse, -R37 ;  /* 0x000000061a0a7223 */ /* 0x080fe20000010825 */
[----:B------:R-:W-:Y:S02]  /*12530*/  HADD2.F32 R34, -RZ, R31.H1_H1 ;  /* 0x3000001fff227230 */ /* 0x000fe40000004100 */
[----:B------:R-:W-:Y:S01]  /*12540*/  FFMA.FTZ R26, R52, R6, R39 ;  /* 0x00000006341a7223 */ /* 0x000fe20000010027 */
[----:B------:R-:W-:Y:S02]  /*12550*/  HADD2.F32 R30, -RZ, R27.H1_H1 ;  /* 0x3000001bff1e7230 */ /* 0x000fe40000004100 */
[----:B------:R-:W-:Y:S01]  /*12560*/  FFMA.FTZ R41, R50, R38, R41 ;  /* 0x0000002632297223 */ /* 0x000fe20000010029 */
[----:B------:R-:W-:-:S02]  /*12570*/  HADD2.F32 R43, -RZ, R32.H1_H1 ;  /* 0x30000020ff2b7230 */ /* 0x000fc40000004100 */
[-C--:B------:R-:W-:Y:S01]  /*12580*/  FMUL.FTZ R27, R34, R8.reuse ;  /* 0x00000008221b7220 */ /* 0x080fe20000410000 */
[----:B------:R-:W-:Y:S02]  /*12590*/  HADD2.F32 R37, -RZ, R28.H1_H1 ;  /* 0x3000001cff257230 */ /* 0x000fe40000004100 */
[C---:B------:R-:W-:Y:S01]  /*125a0*/  FMUL.FTZ R31, R30.reuse, R8 ;  /* 0x000000081e1f7220 */ /* 0x040fe20000410000 */
[--C-:B------:R-:W-:Y:S02]  /*125b0*/  HADD2.F32 R4, -RZ, R7.reuse.H0_H0 ;  /* 0x20000007ff047230 */ /* 0x100fe40000004100 */
[-C--:B------:R-:W-:Y:S01]  /*125c0*/  FMUL.FTZ R6, R43, R11.reuse ;  /* 0x0000000b2b067220 */ /* 0x080fe20000410000 */
[----:B------:R-:W-:Y:S02]  /*125d0*/  HADD2.F32 R7, -RZ, R7.H1_H1 ;  /* 0x30000007ff077230 */ /* 0x000fe40000004100 */
[C---:B------:R-:W-:Y:S01]  /*125e0*/  FMUL.FTZ R8, R37.reuse, R11 ;  /* 0x0000000b25087220 */ /* 0x040fe20000410000 */
        /* <DEDUP_REMOVED lines=14> */
.L_x_631:
[----:B------:R-:W-:Y:S05]  /*126d0*/  BSYNC B1 ;  /* 0x0000000000017941 */ /* 0x000fea0003800000 */
.L_x_630:
[----:B------:R-:W-:Y:S05]  /*126e0*/  @P1 BRA `(.L_x_606) ;  /* 0x0000000400901947 */ /* 0x000fea0003800000 */
[----:B0-----:R-:W2:Y:S04]  /*126f0*/  LDL R4, [R1+0x108] ;  /* 0x0001080001047983 */ /* 0x001ea80000100800 */
[----:B------:R-:W3:Y:S01]  /*12700*/  LDL R5, [R1+0x14] ;  /* 0x0000140001057983 */ /* 0x000ee20000100800 */
[----:B------:R-:W-:Y:S01]  /*12710*/  SHF.R.U32.HI R7, RZ, 0x3, R49 ;  /* 0x00000003ff077819 */ /* 0x000fe20000011631 */
[----:B------:R-:W-:Y:S02]  /*12720*/  HADD2.F32 R34, -RZ, R3.H0_H0 ;  /* 0x20000003ff227230 */ /* 0x000fe40000004100 */
[----:B------:R-:W-:Y:S02]  /*12730*/  HADD2.F32 R36, -RZ, R15.H0_H0 ;  /* 0x2000000fff247230 */ /* 0x000fe40000004100 */
[----:B------:R-:W-:-:S02]  /*12740*/  HADD2.F32 R38, -RZ, R20.H0_H0 ;  /* 0x20000014ff267230 */ /* 0x000fc40000004100 */
[----:B------:R-:W-:Y:S02]  /*12750*/  HADD2.F32 R39, -RZ, R3.H1_H1 ;  /* 0x30000003ff277230 */ /* 0x000fe40000004100 */
[----:B------:R-:W-:Y:S02]  /*12760*/  HADD2.F32 R41, -RZ, R15.H1_H1 ;  /* 0x3000000fff297230 */ /* 0x000fe40000004100 */
[----:B------:R-:W-:Y:S01]  /*12770*/  HADD2.F32 R43, -RZ, R20.H1_H1 ;  /* 0x30000014ff2b7230 */ /* 0x000fe20000004100 */
[----:B--2---:R-:W-:Y:S02]  /*12780*/  R2UR UR4, R4 ;  /* 0x00000000040472ca */ /* 0x004fe400000e0000 */
[----:B------:R-:W-:Y:S01]  /*12790*/  SHF.R.S32.HI R4, RZ, 0x1f, R213 ;  /* 0x0000001fff047819 */ /* 0x000fe200000114d5 */
[----:B---3--:R-:W-:-:S03]  /*127a0*/  IMAD.MOV.U32 R6, RZ, RZ, R5 ;  /* 0x000000ffff067224 */ /* 0x008fc600078e0005 */
[CC--:B------:R-:W-:Y:S02]  /*127b0*/  LEA.HI R5, R4.reuse, R213.reuse, RZ, 0x6 ;  /* 0x000000d504057211 */ /* 0x0c0fe400078f30ff */
[----:B------:R-:W-:Y:S02]  /*127c0*/  LEA.HI R4, R4, R213, RZ, 0x3 ;  /* 0x000000d504047211 */ /* 0x000fe400078f18ff */
[----:B------:R-:W-:Y:S02]  /*127d0*/  LEA.HI R0, R0, R6, RZ, 0x1d ;  /* 0x0000000600007211 */ /* 0x000fe400078fe8ff */
[----:B------:R-:W-:Y:S02]  /*127e0*/  SHF.L.U32 R6, R5, 0x7, RZ ;  /* 0x0000000705067819 */ /* 0x000fe400000006ff */
[----:B------:R-:W-:Y:S02]  /*127f0*/  LOP3.LUT R4, R49, 0x38, R4, 0xf8, !PT ;  /* 0x0000003831047812 */ /* 0x000fe400078ef804 */
[----:B------:R-:W-:-:S02]  /*12800*/  SHF.R.S32.HI R5, RZ, 0x1f, R0 ;  /* 0x0000001fff057819 */ /* 0x000fc40000011400 */
[----:B------:R-:W-:Y:S01]  /*12810*/  LOP3.LUT R9, R4, R7, RZ, 0x3c, !PT ;  /* 0x0000000704097212 */ /* 0x000fe200078e3cff */
[----:B------:R-:W-:Y:S01]  /*12820*/  IMAD.SHL.U32 R4, R0, 0x8, RZ ;  /* 0x0000000800047824 */ /* 0x000fe200078e00ff */
[----:B------:R-:W-:-:S04]  /*12830*/  LEA.HI R5, R5, R0, RZ, 0x3 ;  /* 0x0000000005057211 */ /* 0x000fc800078f18ff */
[----:B------:R-:W-:Y:S01]  /*12840*/  LOP3.LUT R4, R49, 0x38, R4, 0xf8, !PT ;  /* 0x0000003831047812 */ /* 0x000fe200078ef804 */
[----:B------:R-:W-:-:S03]  /*12850*/  IMAD.SHL.U32 R5, R5, 0x400, RZ ;  /* 0x0000040005057824 */ /* 0x000fc600078e00ff */
[----:B------:R-:W-:Y:S02]  /*12860*/  LOP3.LUT R8, R4, R7, RZ, 0x3c, !PT ;  /* 0x0000000704087212 */ /* 0x000fe400078e3cff */
[----:B------:R-:W-:-:S04]  /*12870*/  LOP3.LUT R25, R5, 0x7fffe000, RZ, 0xc0, !PT ;  /* 0x7fffe00005197812 */ /* 0x000fc800078ec0ff */
[----:B-----5:R-:W-:Y:S02]  /*12880*/  IADD3 R25, R8, R25, R47 ;  /* 0x0000001908197210 */ /* 0x020fe40007ffe02f */
[----:B------:R-:W-:-:S03]  /*12890*/  LOP3.LUT R6, R6, 0xffffe000, RZ, 0xc0, !PT ;  /* 0xffffe00006067812 */ /* 0x000fc600078ec0ff */
[----:B------:R-:W-:Y:S01]  /*128a0*/  IMAD R25, R25, 0x2, R18 ;  /* 0x0000000219197824 */ /* 0x000fe200078e0212 */
[----:B------:R-:W-:-:S04]  /*128b0*/  IADD3 R0, R9, R6, R47 ;  /* 0x0000000609007210 */ /* 0x000fc80007ffe02f */
[----:B------:R-:W0:Y:S01]  /*128c0*/  LDS.128 R8, [R25+0x14400] ;  /* 0x0144000019087984 */ /* 0x000e220000000c00 */
[----:B------:R-:W-:-:S05]  /*128d0*/  LEA R0, R0, UR4, 0x1 ;  /* 0x0000000400007c11 */ /* 0x000fca000f8e08ff */
[----:B------:R-:W1:Y:S01]  /*128e0*/  LDS.128 R4, [R0] ;  /* 0x0000000000047984 */ /* 0x000e620000000c00 */
[--C-:B0-----:R-:W-:Y:S02]  /*128f0*/  HADD2.F32 R30, -RZ, R8.reuse.H0_H0 ;  /* 0x20000008ff1e7230 */ /* 0x101fe40000004100 */
[----:B------:R-:W-:-:S03]  /*12900*/  HADD2.F32 R8, -RZ, R8.H1_H1 ;  /* 0x30000008ff087230 */ /* 0x000fc60000004100 */
[-C--:B------:R-:W-:Y:S01]  /*12910*/  FMUL.FTZ R35, R36, R30.reuse ;  /* 0x0000001e24237220 */ /* 0x080fe20000410000 */
[----:B------:R-:W-:Y:S01]  /*12920*/  FMUL.FTZ R37, R34, R30 ;  /* 0x0000001e22257220 */ /* 0x000fe20000410000 */
[----:B------:R-:W-:Y:S02]  /*12930*/  HADD2.F32 R30, -RZ, R12.H0_H0 ;  /* 0x2000000cff1e7230 */ /* 0x000fe40000004100 */
[--C-:B-1----:R-:W-:Y:S02]  /*12940*/  HADD2.F32 R26, -RZ, R4.reuse.H0_H0 ;  /* 0x20000004ff1a7230 */ /* 0x102fe40000004100 */
[----:B------:R-:W-:Y:S02]  /*12950*/  HADD2.F32 R4, -RZ, R4.H1_H1 ;  /* 0x30000004ff047230 */ /* 0x000fe40000004100 */
[-C--:B------:R-:W-:Y:S01]  /*12960*/  FMUL.FTZ R3, R30, R8.reuse ;  /* 0x000000081e037220 */ /* 0x080fe20000410000 */
[--C-:B------:R-:W-:Y:S02]  /*12970*/  HADD2.F32 R31, -RZ, R9.reuse.H0_H0 ;  /* 0x20000009ff1f7230 */ /* 0x100fe40000004100 */
[----:B------:R-:W-:Y:S01]  /*12980*/  FMUL.FTZ R15, R38, R8 ;  /* 0x00000008260f7220 */ /* 0x000fe20000410000 */
[----:B------:R-:W-:-:S02]  /*12990*/  HADD2.F32 R9, -RZ, R9.H1_H1 ;  /* 0x30000009ff097230 */ /* 0x000fc40000004100 */
[-C--:B------:R-:W-:Y:S01]  /*129a0*/  FFMA.FTZ R20, R38, R4.reuse, R3 ;  /* 0x0000000426147223 */ /* 0x080fe20000010003 */
[----:B------:R-:W-:Y:S02]  /*129b0*/  HADD2.F32 R3, -RZ, R12.H1_H1 ;  /* 0x3000000cff037230 */ /* 0x000fe40000004100 */
[----:B------:R-:W-:Y:S01]  /*129c0*/  FFMA.FTZ R8, R30, R4, -R15 ;  /* 0x000000041e087223 */ /* 0x000fe2000001080f */
[--C-:B------:R-:W-:Y:S02]  /*129d0*/  HADD2.F32 R27, -RZ, R5.reuse.H0_H0 ;  /* 0x20000005ff1b7230 */ /* 0x100fe40000004100 */
[-C--:B------:R-:W-:Y:S01]  /*129e0*/  FMUL.FTZ R4, R43, R9.reuse ;  /* 0x000000092b047220 */ /* 0x080fe20000410000 */
[----:B------:R-:W-:Y:S02]  /*129f0*/  HADD2.F32 R5, -RZ, R5.H1_H1 ;  /* 0x30000005ff057230 */ /* 0x000fe40000004100 */
[----:B------:R-:W-:Y:S01]  /*12a00*/  FMUL.FTZ R12, R3, R9 ;  /* 0x00000009030c7220 */ /* 0x000fe20000410000 */
[----:B------:R-:W-:-:S02]  /*12a10*/  HADD2.F32 R32, -RZ, R10.H0_H0 ;  /* 0x2000000aff207230 */ /* 0x000fc40000004100 */
[----:B------:R-:W-:Y:S02]  /*12a20*/  HADD2.F32 R10, -RZ, R10.H1_H1 ;  /* 0x3000000aff0a7230 */ /* 0x000fe40000004100 */
[----:B------:R-:W-:Y:S02]  /*12a30*/  HADD2.F32 R38, -RZ, R24.H0_H0 ;  /* 0x20000018ff267230 */ /* 0x000fe40000004100 */
[----:B------:R-:W-:Y:S01]  /*12a40*/  FFMA.FTZ R3, R3, R5, -R4 ;  /* 0x0000000503037223 */ /* 0x000fe20000010804 */
[----:B------:R-:W-:Y:S02]  /*12a50*/  HADD2.F32 R28, -RZ, R6.H0_H0 ;  /* 0x20000006ff1c7230 */ /* 0x000fe40000004100 */
[-C--:B------:R-:W-:Y:S01]  /*12a60*/  FFMA.FTZ R35, R34, R26.reuse, -R35 ;  /* 0x0000001a22237223 */ /* 0x080fe20000010823 */
[----:B------:R-:W-:Y:S01]  /*12a70*/  FFMA.FTZ R37, R36, R26, R37 ;  /* 0x0000001a24257223 */ /* 0x000fe20000010025 */
[----:B------:R-:W-:Y:S02]  /*12a80*/  HADD2.F32 R4, -RZ, R14.H0_H0 ;  /* 0x2000000eff047230 */ /* 0x000fe40000004100 */
[----:B------:R-:W-:Y:S01]  /*12a90*/  FMUL.FTZ R26, R41, R31 ;  /* 0x0000001f291a7220 */ /* 0x000fe20000410000 */
[----:B------:R-:W-:-:S02]  /*12aa0*/  HADD2.F32 R6, -RZ, R6.H1_H1 ;  /* 0x30000006ff067230 */ /* 0x000fc40000004100 */
[----:B------:R-:W-:Y:S01]  /*12ab0*/  FFMA.FTZ R9, R43, R5, R12 ;  /* 0x000000052b097223 */ /* 0x000fe2000001000c */
[-C--:B------:R-:W-:Y:S01]  /*12ac0*/  FMUL.FTZ R5, R38, R10.reuse ;  /* 0x0000000a26057220 */ /* 0x080fe20000410000 */
[C---:B------:R-:W-:Y:S01]  /*12ad0*/  FMUL.FTZ R30, R39.reuse, R31 ;  /* 0x0000001f271e7220 */ /* 0x040fe20000410000 */
[----:B------:R-:W-:Y:S02]  /*12ae0*/  HADD2.F32 R33, -RZ, R11.H0_H0 ;  /* 0x2000000bff217230 */ /* 0x000fe40000004100 */
[----:B------:R-:W-:Y:S01]  /*12af0*/  FFMA.FTZ R26, R39, R27, -R26 ;  /* 0x0000001b271a7223 */ /* 0x000fe2000001081a */
[----:B------:R-:W-:Y:S02]  /*12b00*/  HADD2.F32 R36, -RZ, R21.H0_H0 ;  /* 0x20000015ff247230 */ /* 0x000fe40000004100 */
[C---:B------:R-:W-:Y:S01]  /*12b10*/  FMUL.FTZ R31, R4.reuse, R10 ;  /* 0x0000000a041f7220 */ /* 0x040fe20000410000 */
[----:B------:R-:W-:Y:S02]  /*12b20*/  HADD2.F32 R11, -RZ, R11.H1_H1 ;  /* 0x3000000bff0b7230 */ /* 0x000fe40000004100 */
[----:B------:R-:W-:Y:S01]  /*12b30*/  FFMA.FTZ R10, R4, R6, -R5 ;  /* 0x00000006040a7223 */ /* 0x000fe20000010805 */
[----:B------:R-:W-:-:S02]  /*12b40*/  HADD2.F32 R34, -RZ, R13.H0_H0 ;  /* 0x2000000dff227230 */ /* 0x000fc40000004100 */
[----:B------:R-:W-:Y:S02]  /*12b50*/  HADD2.F32 R21, -RZ, R21.H1_H1 ;  /* 0x30000015ff157230 */ /* 0x000fe40000004100 */
[----:B------:R-:W-:Y:S02]  /*12b60*/  HADD2.F32 R39, -RZ, R24.H1_H1 ;  /* 0x30000018ff277230 */ /* 0x000fe40000004100 */
[----:B------:R-:W-:Y:S02]  /*12b70*/  HADD2.F32 R13, -RZ, R13.H1_H1 ;  /* 0x3000000dff0d7230 */ /* 0x000fe40000004100 */
[----:B------:R-:W-:Y:S02]  /*12b80*/  HADD2.F32 R5, -RZ, R14.H1_H1 ;  /* 0x3000000eff057230 */ /* 0x000fe40000004100 */
[--C-:B------:R-:W-:Y:S02]  /*12b90*/  HADD2.F32 R29, -RZ, R7.reuse.H0_H0 ;  /* 0x20000007ff1d7230 */ /* 0x100fe40000004100 */
[----:B------:R-:W-:Y:S01]  /*12ba0*/  FFMA.FTZ R30, R41, R27, R30 ;  /* 0x0000001b291e7223 */ /* 0x000fe2000001001e */
[----:B------:R-:W-:-:S02]  /*12bb0*/  HADD2.F32 R7, -RZ, R7.H1_H1 ;  /* 0x30000007ff077230 */ /* 0x000fc40000004100 */
[----:B------:R-:W-:Y:S01]  /*12bc0*/  FMUL.FTZ R15, R36, R32 ;  /* 0x00000020240f7220 */ /* 0x000fe20000410000 */
[----:B------:R-:W-:Y:S01]  /*12bd0*/  FFMA.FTZ R12, R38, R6, R31 ;  /* 0x00000006260c7223 */ /* 0x000fe2000001001f */
[----:B------:R-:W-:Y:S01]  /*12be0*/  FMUL.FTZ R4, R21, R33 ;  /* 0x0000002115047220 */ /* 0x000fe20000410000 */
[----:B------:R-:W-:Y:S01]  /*12bf0*/  FMUL.FTZ R14, R39, R11 ;  /* 0x0000000b270e7220 */ /* 0x000fe20000410000 */
[C---:B------:R-:W-:Y:S01]  /*12c00*/  FMUL.FTZ R27, R34.reuse, R32 ;  /* 0x00000020221b7220 */ /* 0x040fe20000410000 */
[----:B------:R-:W-:Y:S01]  /*12c10*/  FMUL.FTZ R6, R13, R33 ;  /* 0x000000210d067220 */ /* 0x000fe20000410000 */
[----:B------:R-:W-:Y:S01]  /*12c20*/  FMUL.FTZ R24, R5, R11 ;  /* 0x0000000b05187220 */ /* 0x000fe20000410000 */
[-C--:B------:R-:W-:Y:S01]  /*12c30*/  FFMA.FTZ R15, R34, R28.reuse, -R15 ;  /* 0x0000001c220f7223 */ /* 0x080fe2000001080f */
[----:B------:R-:W-:Y:S01]  /*12c40*/  FFMA.FTZ R11, R13, R29, -R4 ;  /* 0x0000001d0d0b7223 */ /* 0x000fe20000010804 */
[----:B------:R-:W-:Y:S01]  /*12c50*/  FFMA.FTZ R14, R5, R7, -R14 ;  /* 0x00000007050e7223 */ /* 0x000fe2000001080e */
[----:B------:R-:W-:Y:S01]  /*12c60*/  FFMA.FTZ R27, R36, R28, R27 ;  /* 0x0000001c241b7223 */ /* 0x000fe2000001001b */
[----:B------:R-:W-:Y:S01]  /*12c70*/  FFMA.FTZ R29, R21, R29, R6 ;  /* 0x0000001d151d7223 */ /* 0x000fe20000010006 */
[----:B------:R-:W-:Y:S01]  /*12c80*/  FFMA.FTZ R24, R39, R7, R24 ;  /* 0x0000000727187223 */ /* 0x000fe20000010018 */
[----:B------:R-:W-:-:S02]  /*12c90*/  F2FP.F16.F32.PACK_AB R4, R8, R35 ;  /* 0x000000230804723e */ /* 0x000fc400000000ff */
[----:B------:R-:W-:Y:S02]  /*12ca0*/  F2FP.F16.F32.PACK_AB R5, R3, R26 ;  /* 0x0000001a0305723e */ /* 0x000fe400000000ff */
[----:B------:R-:W-:Y:S02]  /*12cb0*/  F2FP.F16.F32.PACK_AB R6, R10, R15 ;  /* 0x0000000f0a06723e */ /* 0x000fe400000000ff */
[----:B------:R-:W-:Y:S02]  /*12cc0*/  F2FP.F16.F32.PACK_AB R7, R14, R11 ;  /* 0x0000000b0e07723e */ /* 0x000fe400000000ff */
[----:B------:R-:W-:Y:S02]  /*12cd0*/  F2FP.F16.F32.PACK_AB R8, R20, R37 ;  /* 0x000000251408723e */ /* 0x000fe400000000ff */
[----:B------:R-:W-:Y:S02]  /*12ce0*/  F2FP.F16.F32.PACK_AB R9, R9, R30 ;  /* 0x0000001e0909723e */ /* 0x000fe400000000ff */
[----:B------:R-:W-:-:S02]  /*12cf0*/  F2FP.F16.F32.PACK_AB R10, R12, R27 ;  /* 0x0000001b0c0a723e */ /* 0x000fc400000000ff */
[----:B------:R-:W-:Y:S01]  /*12d00*/  F2FP.F16.F32.PACK_AB R11, R24, R29 ;  /* 0x0000001d180b723e */ /* 0x000fe200000000ff */
[----:B------:R1:W-:Y:S04]  /*12d10*/  STS.128 [R0], R4 ;  /* 0x0000000400007388 */ /* 0x0003e80000000c00 */
[----:B------:R1:W-:Y:S02]  /*12d20*/  STS.128 [R25+0x14400], R8 ;  /* 0x0144000819007388 */ /* 0x0003e40000000c00 */
.L_x_606:
[----:B------:R-:W-:Y:S05]  /*12d30*/  BSYNC B0 ;  /* 0x0000000000007941 */ /* 0x000fea0003800000 */
.L_x_575:
[----:B------:R-:W-:Y:S01]  /*12d40*/  @!PT LDS RZ, [RZ] ;  /* 0x00000000fffff984 */ /* 0x000fe20000000800 */
[----:B------:R-:W-:Y:S01]  /*12d50*/  @!PT LDS RZ, [RZ] ;  /* 0x00000000fffff984 */ /* 0x000fe20000000800 */
[----:B------:R-:W-:Y:S01]  /*12d60*/  @!PT LDS RZ, [RZ] ;  /* 0x00000000fffff984 */ /* 0x000fe20000000800 */
[----:B------:R-:W-:Y:S01]  /*12d70*/  @!PT LDS RZ, [RZ] ;  /* 0x00000000fffff984 */ /* 0x000fe20000000800 */
[----:B------:R4:W-:Y:S06]  /*12d80*/  MEMBAR.ALL.CTA ;  /* 0x0000000000007992 */ /* 0x0009ec0000008000 */
[----:B----4-:R-:W4:Y:S01]  /*12d90*/  FENCE.VIEW.ASYNC.S ;  /* 0x00000000000073c6 */ /* 0x010f220000000000 */
[----:B------:R-:W-:Y:S05]  /*12da0*/  WARPSYNC.ALL ;  /* 0x0000000000007948 */ /* 0x000fea0003800000 */
[----:B----4-:R-:W-:Y:S06]  /*12db0*/  BAR.SYNC.DEFER_BLOCKING 0xd, 0x100 ;  /* 0x0344000000007b1d */ /* 0x010fec0000010000 */
.L_x_573:
[----:B------:R-:W-:-:S06]  /*12dc0*/  ULOP3.LUT UR4, UR60, 0x1, URZ, 0xfc, !UPT ;  /* 0x000000013c047892 */ /* 0x000fcc000f8efc3f */
[----:B-1----:R-:W-:-:S04]  /*12dd0*/  MOV R0, UR4 ;  /* 0x0000000400007c02 */ /* 0x002fc80008000f00 */
[----:B------:R-:W-:-:S13]  /*12de0*/  ISETP.NE.AND P0, PT, R0, 0x3, PT ;  /* 0x000000030000780c */ /* 0x000fda0003f05270 */
[----:B------:R-:W-:Y:S05]  /*12df0*/  @!P0 BRA `(.L_x_632) ;  /* 0x0000000000048947 */ /* 0x000fea0003800000 */
[----:B------:R-:W-:Y:S01]  /*12e00*/  BPT.TRAP 0x1 ;  /* 0x000000040000795c */ /* 0x000fe20000300000 */
.L_x_632:
[----:B------:R-:W-:Y:S01]  /*12e10*/  IMAD R0, R220, 0x8, R18 ;  /* 0x00000008dc007824 */ /* 0x000fe200078e0212 */
[----:B0-----:R-:W-:-:S04]  /*12e20*/  SHF.L.U32 R3, R221, 0x1f, RZ ;  /* 0x0000001fdd037819 */ /* 0x001fc800000006ff */
[----:B------:R0:W1:Y:S01]  /*12e30*/  SYNCS.PHASECHK.TRANS64.TRYWAIT P2, [R0+URZ+0x38830], R3 ;  /* 0x03883003000075a7 */ /* 0x000062000804017f */
[----:B------:R-:W-:Y:S05]  /*12e40*/  @!P0 BRA `(.L_x_633) ;  /* 0x0000000000048947 */ /* 0x000fea0003800000 */
[----:B------:R-:W-:Y:S01]  /*12e50*/  BPT.TRAP 0x1 ;  /* 0x000000040000795c */ /* 0x000fe20000300000 */
.L_x_633:
[----:B--23--:R-:W2:Y:S01]  /*12e60*/  S2R R4, SR_TID.X ;  /* 0x0000000000047919 */ /* 0x00cea20000002100 */
[----:B------:R-:W-:Y:S01]  /*12e70*/  IMAD.MOV.U32 R151, RZ, RZ, RZ ;  /* 0x000000ffff977224 */ /* 0x000fe200078e00ff */
[----:B--2---:R-:W-:-:S04]  /*12e80*/  LOP3.LUT R4, R4, 0x7f, RZ, 0xc0, !PT ;  /* 0x0000007f04047812 */ /* 0x004fc800078ec0ff */
[----:B------:R-:W-:Y:S01]  /*12e90*/  ISETP.NE.AND P1, PT, R4, RZ, PT ;  /* 0x000000ff0400720c */ /* 0x000fe20003f25270 */
[----:B-1----:R-:W-:-:S12]  /*12ea0*/  @P2 BRA `(.L_x_634) ;  /* 0x0000000000082947 */ /* 0x002fd80003800000 */
[----:B------:R-:W1:Y:S02]  /*12eb0*/  SYNCS.PHASECHK.TRANS64.TRYWAIT P2, [R0+URZ+0x38830], R3 ;  /* 0x03883003000075a7 */ /* 0x000e64000804017f */
[----:B-1----:R-:W-:Y:S05]  /*12ec0*/  @!P2 BRA `(.L_x_635) ;  /* 0x00000188008ca947 */ /* 0x002fea0003800000 */
.L_x_634:
[----:B------:R-:W-:Y:S05]  /*12ed0*/  WARPSYNC.ALL ;  /* 0x0000000000007948 */ /* 0x000fea0003800000 */
[----:B01----:R-:W-:Y:S01]  /*12ee0*/  VIADD R3, R18, 0x24400 ;  /* 0x0002440012037836 */ /* 0x003fe20000000000 */
[----:B------:R-:W-:Y:S01]  /*12ef0*/  R2UR UR12, R2 ;  /* 0x00000000020c72ca */ /* 0x000fe200000e0000 */
[----:B------:R-:W-:Y:S01]  /*12f00*/  WARPGROUP.ARRIVE ;  /* 0x00000000000079c5 */ /* 0x000fe20000000000 */
[----:B------:R-:W-:Y:S01]  /*12f10*/  UMOV UR9, 0x40000040 ;  /* 0x4000004000097882 */ /* 0x000fe20000000000 */
[----:B------:R-:W-:Y:S01]  /*12f20*/  IMAD.MOV.U32 R5, RZ, RZ, 0x40000040 ;  /* 0x40000040ff057424 */ /* 0x000fe200078e00ff */
[----:B------:R-:W-:Y:S01]  /*12f30*/  SHF.R.U32.HI R3, RZ, 0x4, R3 ;  /* 0x00000004ff037819 */ /* 0x000fe20000011603 */
[----:B------:R-:W-:Y:S01]  /*12f40*/  UMOV UR5, UR9 ;  /* 0x0000000900057c82 */ /* 0x000fe20008000000 */
[----:B------:R-:W-:Y:S01]  /*12f50*/  IMAD.MOV.U32 R7, RZ, RZ, 0x40000040 ;  /* 0x40000040ff077424 */ /* 0x000fe200078e00ff */
[----:B------:R-:W-:Y:S01]  /*12f60*/  UMOV UR17, 0x40000040 ;  /* 0x4000004000117882 */ /* 0x000fe20000000000 */
[----:B------:R-:W-:-:S02]  /*12f70*/  LOP3.LUT R3, R3, 0x3fff, RZ, 0xc0, !PT ;  /* 0x00003fff03037812 */ /* 0x000fc400078ec0ff */
[----:B------:R-:W-:Y:S01]  /*12f80*/  R2UR UR7, R5 ;  /* 0x00000000050772ca */ /* 0x000fe200000e0000 */
[----:B------:R-:W-:Y:S01]  /*12f90*/  IMAD.MOV.U32 R5, RZ, RZ, 0x40000040 ;  /* 0x40000040ff057424 */ /* 0x000fe200078e00ff */
[----:B------:R-:W-:Y:S01]  /*12fa0*/  LOP3.LUT R224, R3, 0x10000, RZ, 0xfc, !PT ;  /* 0x0001000003e07812 */ /* 0x000fe200078efcff */
[----:B------:R-:W-:Y:S01]  /*12fb0*/  ULOP3.LUT UR12, UR12, 0x10000, URZ, 0xfc, !UPT ;  /* 0x000100000c0c7892 */ /* 0x000fe2000f8efc3f */
[----:B------:R-:W-:Y:S02]  /*12fc0*/  MOV R3, 0x40000040 ;  /* 0x4000004000037802 */ /* 0x000fe40000000f00 */
[----:B------:R-:W-:Y:S01]  /*12fd0*/  MOV R11, UR9 ;  /* 0x00000009000b7c02 */ /* 0x000fe20008000f00 */
[----:B------:R-:W-:Y:S01]  /*12fe0*/  IMAD R2, R220, 0xa00, R224 ;  /* 0x00000a00dc027824 */ /* 0x000fe200078e02e0 */
[----:B------:R-:W-:Y:S02]  /*12ff0*/  R2UR UR11, R3 ;  /* 0x00000000030b72ca */ /* 0x000fe400000e0000 */
[----:B------:R-:W-:Y:S01]  /*13000*/  UMOV UR8, UR12 ;  /* 0x0000000c00087c82 */ /* 0x000fe20008000000 */
[C---:B------:R-:W-:Y:S01]  /*13010*/  VIADD R4, R2.reuse, 0x80 ;  /* 0x0000008002047836 */ /* 0x040fe20000000000 */
[C---:B------:R-:W-:Y:S01]  /*13020*/  R2UR UR10, R2.reuse ;  /* 0x00000000020a72ca */ /* 0x040fe200000e0000 */
[----:B------:R-:W-:Y:S01]  /*13030*/  UMOV UR4, UR8 ;  /* 0x0000000800047c82 */ /* 0x000fe20008000000 */
[----:B------:R-:W-:Y:S01]  /*13040*/  VIADD R6, R2, 0x180 ;  /* 0x0000018002067836 */ /* 0x000fe20000000000 */
[----:B------:R-:W-:Y:S01]  /*13050*/  P2R R8, PR, RZ, 0x1 ;  /* 0x00000001ff087803 */ /* 0x000fe20000000000 */
[----:B------:R-:W-:Y:S01]  /*13060*/  IMAD.U32 R10, RZ, RZ, UR8 ;  /* 0x00000008ff0a7e24 */ /* 0x000fe2000f8e00ff */
[----:B------:R-:W-:Y:S01]  /*13070*/  R2UR UR6, R4 ;  /* 0x00000000040672ca */ /* 0x000fe200000e0000 */
[----:B------:R-:W-:-:S03]  /*13080*/  VIADD R4, R2, 0x100 ;  /* 0x0000010002047836 */ /* 0x000fc60000000000 */
[----:B------:R0:W-:Y:S04]  /*13090*/  STL.64 [R1+0x58], R10 ;  /* 0x0000580a01007387 */ /* 0x0001e80000100a00 */
[----:B------:R-:W-:Y:S01]  /*130a0*/  HGMMA.64x16x16.F32 R56, gdesc[UR8], RZ, !UPT, gsb0 ;  /* 0x00200000083879f0 */ /* 0x000fe2000c0008ff */
[----:B0-----:R-:W-:Y:S02]  /*130b0*/  MOV R11, UR17 ;  /* 0x00000011000b7c02 */ /* 0x001fe40008000f00 */
[----:B------:R-:W-:Y:S02]  /*130c0*/  WARPGROUP.DEPBAR.LE gsb0, 0x0 ;  /* 0x00008000000079c5 */ /* 0x000fe40000010000 */
[----:B------:R-:W-:-:S06]  /*130d0*/  WARPGROUP.ARRIVE ;  /* 0x00000000000079c5 */ /* 0x000fcc0000000000 */
[----:B------:R-:W-:Y:S01]  /*130e0*/  HGMMA.64x16x16.F32 R48, gdesc[UR4], RZ, !UPT, gsb0 ;  /* 0x00200000043079f0 */ /* 0x000fe2000c0008ff */
[----:B------:R-:W-:Y:S01]  /*130f0*/  R2UR UR6, R4 ;  /* 0x00000000040672ca */ /* 0x000fe200000e0000 */
[----:B------:R-:W-:Y:S01]  /*13100*/  UMOV UR4, UR8 ;  /* 0x0000000800047c82 */ /* 0x000fe20008000000 */
[----:B------:R-:W-:Y:S01]  /*13110*/  R2UR UR7, R5 ;  /* 0x00000000050772ca */ /* 0x000fe200000e0000 */
[----:B------:R-:W-:Y:S01]  /*13120*/  UMOV UR5, UR9 ;  /* 0x0000000900057c82 */ /* 0x000fe20008000000 */
[----:B------:R-:W-:Y:S01]  /*13130*/  IMAD.MOV.U32 R5, RZ, RZ, 0x40000040 ;  /* 0x40000040ff057424 */ /* 0x000fe200078e00ff */
[----:B------:R-:W-:-:S04]  /*13140*/  IADD3 R4, R2, 0x200, RZ ;  /* 0x0000020002047810 */ /* 0x000fc80007ffe0ff */
[----:B------:R-:W-:Y:S01]  /*13150*/  R2UR UR10, R4 ;  /* 0x00000000040a72ca */ /* 0x000fe200000e0000 */
[----:B------:R-:W-:Y:S01]  /*13160*/  VIADD R4, R2, 0x82 ;  /* 0x0000008202047836 */ /* 0x000fe20000000000 */
[----:B------:R-:W-:Y:S01]  /*13170*/  R2UR UR11, R5 ;  /* 0x00000000050b72ca */ /* 0x000fe200000e0000 */
[----:B------:R-:W-:Y:S01]  /*13180*/  IMAD.MOV.U32 R5, RZ, RZ, 0x40000040 ;  /* 0x40000040ff057424 */ /* 0x000fe200078e00ff */
[----:B------:R-:W-:Y:S02]  /*13190*/  WARPGROUP.DEPBAR.LE gsb0, 0x0 ;  /* 0x00008000000079c5 */ /* 0x000fe40000010000 */
[----:B-----5:R-:W-:-:S06]  /*131a0*/  WARPGROUP.ARRIVE ;  /* 0x00000000000079c5 */ /* 0x020fcc0000000000 */
[----:B------:R-:W-:Y:S01]  /*131b0*/  HGMMA.64x16x16.F32 R40, gdesc[UR4], RZ, !UPT, gsb0 ;  /* 0x00200000042879f0 */ /* 0x000fe2000c0008ff */
[----:B------:R-:W-:Y:S01]  /*131c0*/  R2UR UR6, R6 ;  /* 0x00000000060672ca */ /* 0x000fe200000e0000 */
[----:B------:R-:W-:Y:S01]  /*131d0*/  UMOV UR4, UR8 ;  /* 0x0000000800047c82 */ /* 0x000fe20008000000 */
[----:B------:R-:W-:Y:S01]  /*131e0*/  R2UR UR7, R7 ;  /* 0x00000000070772ca */ /* 0x000fe200000e0000 */
[----:B------:R-:W-:Y:S01]  /*131f0*/  UMOV UR5, UR9 ;  /* 0x0000000900057c82 */ /* 0x000fe20008000000 */
[----:B------:R-:W-:Y:S01]  /*13200*/  VIADD R6, R2, 0x2 ;  /* 0x0000000202067836 */ /* 0x000fe20000000000 */
[----:B------:R-:W-:-:S04]  /*13210*/  MOV R7, 0x40000040 ;  /* 0x4000004000077802 */ /* 0x000fc80000000f00 */
[----:B------:R-:W-:Y:S01]  /*13220*/  R2UR UR18, R6 ;  /* 0x00000000061272ca */ /* 0x000fe200000e0000 */
[----:B------:R-:W-:Y:S01]  /*13230*/  VIADD R6, R2, 0x182 ;  /* 0x0000018202067836 */ /* 0x000fe20000000000 */
[----:B------:R-:W-:Y:S01]  /*13240*/  R2UR UR19, R7 ;  /* 0x00000000071372ca */ /* 0x000fe200000e0000 */
[----:B------:R-:W-:Y:S01]  /*13250*/  IMAD.MOV.U32 R7, RZ, RZ, 0x40000040 ;  /* 0x40000040ff077424 */ /* 0x000fe200078e00ff */
[----:B------:R-:W-:Y:S02]  /*13260*/  WARPGROUP.DEPBAR.LE gsb0, 0x0 ;  /* 0x00008000000079c5 */ /* 0x000fe40000010000 */
[----:B------:R-:W-:-:S06]  /*13270*/  WARPGROUP.ARRIVE ;  /* 0x00000000000079c5 */ /* 0x000fcc0000000000 */
[----:B------:R-:W-:Y:S01]  /*13280*/  HGMMA.64x16x16.F32 R32, gdesc[UR4], RZ, !UPT, gsb0 ;  /* 0x00200000042079f0 */ /* 0x000fe2000c0008ff */
[----:B------:R-:W-:Y:S01]  /*13290*/  UIADD3 UR4, UR12, 0x2, URZ ;  /* 0x000000020c047890 */ /* 0x000fe2000fffe03f */
[----:B------:R-:W-:Y:S01]  /*132a0*/  R2UR UR6, R4 ;  /* 0x00000000040672ca */ /* 0x000fe200000e0000 */
[----:B------:R-:W-:Y:S01]  /*132b0*/  VIADD R4, R2, 0x102 ;  /* 0x0000010202047836 */ /* 0x000fe20000000000 */
[----:B------:R-:W-:Y:S01]  /*132c0*/  R2UR UR7, R5 ;  /* 0x00000000050772ca */ /* 0x000fe200000e0000 */
[----:B------:R-:W-:-:S03]  /*132d0*/  IMAD.MOV.U32 R5, RZ, RZ, 0x40000040 ;  /* 0x40000040ff057424 */ /* 0x000fc600078e00ff */
[----:B------:R-:W-:Y:S02]  /*132e0*/  UMOV UR16, UR4 ;  /* 0x0000000400107c82 */ /* 0x000fe40008000000 */
[----:B------:R-:W-:-:S05]  /*132f0*/  IMAD.U32 R10, RZ, RZ, UR16 ;  /* 0x00000010ff0a7e24 */ /* 0x000fca000f8e00ff */
[----:B------:R0:W-:Y:S01]  /*13300*/  STL.64 [R1+0x50], R10 ;  /* 0x0000500a01007387 */ /* 0x0001e20000100a00 */
[----:B------:R-:W-:Y:S02]  /*13310*/  WARPGROUP.DEPBAR.LE gsb0, 0x0 ;  /* 0x00008000000079c5 */ /* 0x000fe40000010000 */
[----:B------:R-:W-:-:S06]  /*13320*/  WARPGROUP.ARRIVE ;  /* 0x00000000000079c5 */ /* 0x000fcc0000000000 */
[----:B------:R-:W-:Y:S01]  /*13330*/  HGMMA.64x16x16.F32 R24, gdesc[UR8], RZ, !UPT, gsb0 ;  /* 0x00200000081879f0 */ /* 0x000fe2000c0008ff */
[----:B------:R-:W-:Y:S01]  /*13340*/  UMOV UR8, UR16 ;  /* 0x0000001000087c82 */ /* 0x000fe20008000000 */
[----:B------:R-:W-:Y:S01]  /*13350*/  UMOV UR9, UR17 ;  /* 0x0000001100097c82 */ /* 0x000fe20008000000 */
[----:B------:R-:W-:Y:S01]  /*13360*/  UMOV UR4, UR8 ;  /* 0x0000000800047c82 */ /* 0x000fe20008000000 */
[----:B------:R-:W-:Y:S01]  /*13370*/  UMOV UR5, UR9 ;  /* 0x0000000900057c82 */ /* 0x000fe20008000000 */
[----:B------:R-:W-:Y:S02]  /*13380*/  WARPGROUP.DEPBAR.LE gsb0, 0x0 ;  /* 0x00008000000079c5 */ /* 0x000fe40000010000 */
[----:B------:R-:W-:-:S06]  /*13390*/  WARPGROUP.ARRIVE ;  /* 0x00000000000079c5 */ /* 0x000fcc0000000000 */
[----:B------:R-:W-:Y:S01]  /*133a0*/  HGMMA.64x16x16.F32 R56, gdesc[UR16], R56, gsb0 ;  /* 0x00200000103879f0 */ /* 0x000fe20008000838 */
[----:B------:R-:W-:Y:S02]  /*133b0*/  UMOV UR17, 0x40000040 ;  /* 0x4000004000117882 */ /* 0x000fe40000000000 */
[----:B0-----:R-:W-:Y:S01]  /*133c0*/  MOV R11, UR17 ;  /* 0x00000011000b7c02 */ /* 0x001fe20008000f00 */
[----:B------:R-:W-:Y:S02]  /*133d0*/  WARPGROUP.DEPBAR.LE gsb0, 0x0 ;  /* 0x00008000000079c5 */ /* 0x000fe40000010000 */
[----:B------:R-:W-:-:S06]  /*133e0*/  WARPGROUP.ARRIVE ;  /* 0x00000000000079c5 */ /* 0x000fcc0000000000 */
[----:B------:R-:W-:Y:S01]  /*133f0*/  HGMMA.64x16x16.F32 R48, gdesc[UR4], R48, gsb0 ;  /* 0x00200000043079f0 */ /* 0x000fe20008000830 */
        /* <DEDUP_REMOVED lines=11> */
[----:B------:R-:W-:-:S06]  /*134b0*/  WARPGROUP.ARRIVE ;  /* 0x00000000000079c5 */ /* 0x000fcc0000000000 */
[----:B------:R-:W-:Y:S01]  /*134c0*/  HGMMA.64x16x16.F32 R40, gdesc[UR4], R40, gsb0 ;  /* 0x00200000042879f0 */ /* 0x000fe20008000828 */
        /* <DEDUP_REMOVED lines=12> */
[----:B------:R-:W-:Y:S01]  /*13590*/  HGMMA.64x16x16.F32 R32, gdesc[UR4], R32, gsb0 ;  /* 0x00200000042079f0 */ /* 0x000fe20008000820 */
        /* <DEDUP_REMOVED lines=10> */
[----:B------:R-:W-:Y:S01]  /*13640*/  HGMMA.64x16x16.F32 R24, gdesc[UR8], R24, gsb0 ;  /* 0x00200000081879f0 */ /* 0x000fe20008000818 */
        /* <DEDUP_REMOVED lines=8> */
[----:B------:R-:W-:Y:S01]  /*136d0*/  UMOV UR15, UR17 ;  /* 0x00000011000f7c82 */ /* 0x000fe20008000000 */
        /* <DEDUP_REMOVED lines=32> */
[----:B------:R-:W-:Y:S01]  /*138e0*/  UMOV UR5, UR15 ;  /* 0x0000000f00057c82 */ /* 0x000fe20008000000 */
[----:B------:R-:W-:Y:S01]  /*138f0*/  R2UR UR7, R5 ;  /* 0x00000000050772ca */ /* 0x000fe200000e0000 */
[----:B------:R-:W-:Y:S02]  /*13900*/  VIADD R4, R2, 0x106 ;  /* 0x0000010602047836 */ /* 0x000fe40000000000 */
[----:B------:R-:W-:Y:S01]  /*13910*/  IMAD.MOV.U32 R5, RZ, RZ, 0x40000040 ;  /* 0x40000040ff057424 */ /* 0x000fe200078e00ff */
[----:B------:R-:W-:Y:S02]  /*13920*/  UMOV UR16, UR4 ;  /* 0x0000000400107c82 */ /* 0x000fe40008000000 */
[----:B------:R-:W-:Y:S01]  /*13930*/  UMOV UR14, UR16 ;  /* 0x00000010000e7c82 */ /* 0x000fe20008000000 */
[----:B------:R-:W-:Y:S01]  /*13940*/  IMAD.U32 R10, RZ, RZ, UR16 ;  /* 0x00000010ff0a7e24 */ /* 0x000fe2000f8e00ff */
[----:B------:R-:W-:-:S04]  /*13950*/  UMOV UR4, UR14 ;  /* 0x0000000e00047c82 */ /* 0x000fc80008000000 */
[----:B------:R0:W-:Y:S01]  /*13960*/  STL.64 [R1+0x40], R10 ;  /* 0x0000400a01007387 */ /* 0x0001e20000100a00 */
        /* <DEDUP_REMOVED lines=8> */
[----:B------:R-:W-:Y:S01]  /*139f0*/  MOV R7, 0x40000040 ;  /* 0x4000004000077802 */ /* 0x000fe20000000f00 */
[----:B------:R-:W-:Y:S02]  /*13a00*/  WARPGROUP.DEPBAR.LE gsb0, 0x0 ;  /* 0x00008000000079c5 */ /* 0x000fe40000010000 */
[----:B------:R-:W-:-:S06]  /*13a10*/  WARPGROUP.ARRIVE ;  /* 0x00000000000079c5 */ /* 0x000fcc0000000000 */
[----:B------:R-:W-:Y:S01]  /*13a20*/  HGMMA.64x16x16.F32 R56, gdesc[UR16], R56, gsb0 ;  /* 0x00200000103879f0 */ /* 0x000fe20008000838 */
[----:B------:R-:W-:Y:S01]  /*13a30*/  R2UR UR18, R6 ;  /* 0x00000000061272ca */ /* 0x000fe200000e0000 */
[----:B------:R-:W-:Y:S01]  /*13a40*/  UMOV UR17, 0x40000040 ;  /* 0x4000004000117882 */ /* 0x000fe20000000000 */
[----:B------:R-:W-:Y:S01]  /*13a50*/  R2UR UR19, R7 ;  /* 0x00000000071372ca */ /* 0x000fe200000e0000 */
[----:B------:R-:W-:Y:S01]  /*13a60*/  VIADD R6, R2, 0x400 ;  /* 0x0000040002067836 */ /* 0x000fe20000000000 */
[----:B0-----:R-:W-:Y:S01]  /*13a70*/  MOV R11, UR17 ;  /* 0x00000011000b7c02 */ /* 0x001fe20008000f00 */
        /* <DEDUP_REMOVED lines=9> */
[----:B------:R-:W-:Y:S01]  /*13b10*/  IADD3 R4, R2, 0x206, RZ ;  /* 0x0000020602047810 */ /* 0x000fe20007ffe0ff */
[----:B------:R-:W-:Y:S02]  /*13b20*/  WARPGROUP.DEPBAR.LE gsb0, 0x0 ;  /* 0x00008000000079c5 */ /* 0x000fe40000010000 */
[----:B------:R-:W-:-:S07]  /*13b30*/  WARPGROUP.ARRIVE ;  /* 0x00000000000079c5 */ /* 0x000fce0000000000 */
[----:B------:R-:W-:Y:S01]  /*13b40*/  HGMMA.64x16x16.F32 R40, gdesc[UR4], R40, gsb0 ;  /* 0x00200000042879f0 */ /* 0x000fe20008000828 */
[----:B------:R-:W-:Y:S01]  /*13b50*/  R2UR UR6, R4 ;  /* 0x00000000040672ca */ /* 0x000fe200000e0000 */
[----:B------:R-:W-:Y:S01]  /*13b60*/  UMOV UR4, UR14 ;  /* 0x0000000e00047c82 */ /* 0x000fe20008000000 */
[----:B------:R-:W-:Y:S01]  /*13b70*/  R2UR UR7, R5 ;  /* 0x00000000050772ca */ /* 0x000fe200000e0000 */
[----:B------:R-:W-:Y:S01]  /*13b80*/  UMOV UR5, UR15 ;  /* 0x0000000f00057c82 */ /* 0x000fe20008000000 */
[----:B------:R-:W-:Y:S02]  /*13b90*/  VIADD R4, R2, 0x300 ;  /* 0x0000030002047836 */ /* 0x000fe40000000000 */
[----:B------:R-:W-:Y:S01]  /*13ba0*/  IMAD.MOV.U32 R5, RZ, RZ, 0x40000040 ;  /* 0x40000040ff057424 */ /* 0x000fe200078e00ff */
[----:B------:R-:W-:Y:S02]  /*13bb0*/  WARPGROUP.DEPBAR.LE gsb0, 0x0 ;  /* 0x00008000000079c5 */ /* 0x000fe40000010000 */
[----:B------:R-:W-:-:S06]  /*13bc0*/  WARPGROUP.ARRIVE ;  /* 0x00000000000079c5 */ /* 0x000fcc0000000000 */
[----:B------:R-:W-:Y:S01]  /*13bd0*/  HGMMA.64x16x16.F32 R32, gdesc[UR8], R32, gsb0 ;  /* 0x00200000082079f0 */ /* 0x000fe20008000820 */
[----:B------:R-:W-:Y:S01]  /*13be0*/  UIADD3 UR8, UR12, 0x400, URZ ;  /* 0x000004000c087890 */ /* 0x000fe2000fffe03f */
[----:B------:R-:W-:-:S06]  /*13bf0*/  UMOV UR9, UR17 ;  /* 0x0000001100097c82 */ /* 0x000fcc0008000000 */
[----:B------:R-:W-:Y:S02]  /*13c00*/  UMOV UR16, UR8 ;  /* 0x0000000800107c82 */ /* 0x000fe40008000000 */
[----:B------:R-:W-:Y:S01]  /*13c10*/  UMOV UR8, UR16 ;  /* 0x0000001000087c82 */ /* 0x000fe20008000000 */
[----:B------:R-:W-:-:S05]  /*13c20*/  IMAD.U32 R10, RZ, RZ, UR16 ;  /* 0x00000010ff0a7e24 */ /* 0x000fca000f8e00ff */
        /* <DEDUP_REMOVED lines=246> */
[----:B------:R-:W-:Y:S01]  /*14b90*/  IMAD.U32 R10, RZ, RZ, UR16 ;  /* 0x00000010ff0a7e24 */ /* 0x000fe2000f8e00ff */
[----:B------:R-:W-:Y:S01]  /*14ba0*/  UIADD3 UR52, UR12, 0x806, URZ ;  /* 0x000008060c347890 */ /* 0x000fe2000fffe03f */
[----:B------:R-:W-:Y:S01]  /*14bb0*/  UMOV UR53, 0x40000040 ;  /* 0x4000004000357882 */ /* 0x000fe20000000000 */
[----:B------:R-:W-:Y:S02]  /*14bc0*/  UIADD3 UR48, UR12, 0xc00, URZ ;  /* 0x00000c000c307890 */ /* 0x000fe4000fffe03f */
[----:B------:R0:W-:Y:S01]  /*14bd0*/  STL.64 [R1+0x8], R10 ;  /* 0x0000080a01007387 */ /* 0x0001e20000100a00 */
[----:B------:R-:W-:Y:S01]  /*14be0*/  UMOV UR49, 0x40000040 ;  /* 0x4000004000317882 */ /* 0x000fe20000000000 */
[----:B------:R-:W-:Y:S01]  /*14bf0*/  UIADD3 UR44, UR12, 0xc02, URZ ;  /* 0x00000c020c2c7890 */ /* 0x000fe2000fffe03f */
[----:B------:R-:W-:Y:S01]  /*14c00*/  UMOV UR45, 0x40000040 ;  /* 0x40000040002d7882 */ /* 0x000fe20000000000 */
[----:B------:R-:W-:Y:S01]  /*14c10*/  UIADD3 UR40, UR12, 0xc04, URZ ;  /* 0x00000c040c287890 */ /* 0x000fe2000fffe03f */
[----:B------:R-:W2:Y:S01]  /*14c20*/  LDL R9, [R1+0x7c] ;  /* 0x00007c0001097983 */ /* 0x000ea20000100800 */
[----:B------:R-:W-:-:S02]  /*14c30*/  WARPGROUP.DEPBAR.LE gsb0, 0x0 ;  /* 0x00008000000079c5 */ /* 0x000fc40000010000 */
        /* <DEDUP_REMOVED lines=10> */
[----:B------:R-:W-:Y:S02]  /*14ce0*/  WARPGROUP.DEPBAR.LE gsb0, 0x0 ;  /* 0x00008000000079c5 */ /* 0x000fe40000010000 */
[----:B------:R-:W-:Y:S01]  /*14cf0*/  WARPGROUP.ARRIVE ;  /* 0x00000000000079c5 */ /* 0x000fe20000000000 */
[----:B------:R-:W-:Y:S01]  /*14d00*/  UMOV UR15, UR17 ;  /* 0x00000011000f7c82 */ /* 0x000fe20008000000 */
[----:B------:R-:W-:Y:S01]  /*14d10*/  UMOV UR41, 0x40000040 ;  /* 0x4000004000297882 */ /* 0x000fe20000000000 */
[----:B------:R-:W-:Y:S01]  /*14d20*/  UIADD3 UR36, UR12, 0xc06, URZ ;  /* 0x00000c060c247890 */ /* 0x000fe2000fffe03f */
[----:B------:R-:W-:Y:S02]  /*14d30*/  UMOV UR37, 0x40000040 ;  /* 0x4000004000257882 */ /* 0x000fe40000000000 */
[----:B------:R-:W-:Y:S01]  /*14d40*/  HGMMA.64x16x16.F32 R48, gdesc[UR4], R48, gsb0 ;  /* 0x00200000043079f0 */ /* 0x000fe20008000830 */
[----:B------:R-:W-:Y:S01]  /*14d50*/  R2UR UR6, R4 ;  /* 0x00000000040672ca */ /* 0x000fe200000e0000 */
[----:B------:R-:W-:Y:S01]  /*14d60*/  UMOV UR4, UR8 ;  /* 0x0000000800047c82 */ /* 0x000fe20008000000 */
[----:B------:R-:W-:Y:S01]  /*14d70*/  R2UR UR7, R5 ;  /* 0x00000000050772ca */ /* 0x000fe200000e0000 */
[----:B------:R-:W-:Y:S01]  /*14d80*/  UMOV UR5, UR9 ;  /* 0x0000000900057c82 */ /* 0x000fe20008000000 */
[----:B------:R-:W-:Y:S01]  /*14d90*/  IMAD.MOV.U32 R5, RZ, RZ, 0x40000040 ;  /* 0x40000040ff057424 */ /* 0x000fe200078e00ff */
[----:B------:R-:W-:-:S02]  /*14da0*/  IADD3 R4, R2, 0x702, RZ ;  /* 0x0000070202047810 */ /* 0x000fc40007ffe0ff */
[----:B------:R-:W-:Y:S02]  /*14db0*/  MOV R3, 0x40000040 ;  /* 0x4000004000037802 */ /* 0x000fe40000000f00 */
[----:B------:R-:W-:Y:S01]  /*14dc0*/  R2UR UR10, R4 ;  /* 0x00000000040a72ca */ /* 0x000fe200000e0000 */
[----:B------:R-:W-:Y:S01]  /*14dd0*/  VIADD R4, R2, 0x584 ;  /* 0x0000058402047836 */ /* 0x000fe20000000000 */
[----:B------:R-:W-:Y:S01]  /*14de0*/  R2UR UR11, R5 ;  /* 0x00000000050b72ca */ /* 0x000fe200000e0000 */
[----:B------:R-:W-:Y:S01]  /*14df0*/  IMAD.MOV.U32 R5, RZ, RZ, 0x40000040 ;  /* 0x40000040ff057424 */ /* 0x000fe200078e00ff */
        /* <DEDUP_REMOVED lines=10> */
[----:B------:R-:W-:Y:S02]  /*14ea0*/  R2UR UR18, R6 ;  /* 0x00000000061272ca */ /* 0x000fe400000e0000 */
[----:B------:R-:W-:Y:S01]  /*14eb0*/  R2UR UR19, R7 ;  /* 0x00000000071372ca */ /* 0x000fe200000e0000 */
[----:B------:R-:W-:Y:S02]  /*14ec0*/  WARPGROUP.DEPBAR.LE gsb0, 0x0 ;  /* 0x00008000000079c5 */ /* 0x000fe40000010000 */
[----:B------:R-:W-:-:S06]  /*14ed0*/  WARPGROUP.ARRIVE ;  /* 0x00000000000079c5 */ /* 0x000fcc0000000000 */
[----:B------:R-:W-:Y:S01]  /*14ee0*/  HGMMA.64x16x16.F32 R32, gdesc[UR4], R32, gsb0 ;  /* 0x00200000042079f0 */ /* 0x000fe20008000820 */
[----:B------:R-:W-:Y:S01]  /*14ef0*/  UIADD3 UR4, UR12, 0x804, URZ ;  /* 0x000008040c047890 */ /* 0x000fe2000fffe03f */
[----:B------:R-:W-:Y:S02]  /*14f00*/  R2UR UR6, R4 ;  /* 0x00000000040672ca */ /* 0x000fe400000e0000 */
[----:B------:R-:W-:-:S04]  /*14f10*/  R2UR UR7, R5 ;  /* 0x00000000050772ca */ /* 0x000fc800000e0000 */
[----:B------:R-:W-:Y:S01]  /*14f20*/  UMOV UR16, UR4 ;  /* 0x0000000400107c82 */ /* 0x000fe20008000000 */
[----:B------:R-:W-:Y:S02]  /*14f30*/  WARPGROUP.DEPBAR.LE gsb0, 0x0 ;  /* 0x00008000000079c5 */ /* 0x000fe40000010000 */
[----:B------:R-:W-:Y:S01]  /*14f40*/  WARPGROUP.ARRIVE ;  /* 0x00000000000079c5 */ /* 0x000fe20000000000 */
[----:B------:R-:W-:Y:S01]  /*14f50*/  UMOV UR14, UR16 ;  /* 0x00000010000e7c82 */ /* 0x000fe20008000000 */
[----:B------:R-:W-:Y:S01]  /*14f60*/  UMOV UR5, UR15 ;  /* 0x0000000f00057c82 */ /* 0x000fe20008000000 */
[C---:B------:R-:W-:Y:S02]  /*14f70*/  VIADD R4, R2.reuse, 0x604 ;  /* 0x0000060402047836 */ /* 0x040fe40000000000 */
[----:B------:R-:W-:Y:S01]  /*14f80*/  IMAD.MOV.U32 R5, RZ, RZ, 0x40000040 ;  /* 0x40000040ff057424 */ /* 0x000fe200078e00ff */
[----:B------:R-:W-:Y:S01]  /*14f90*/  HGMMA.64x16x16.F32 R24, gdesc[UR8], R24, gsb0 ;  /* 0x00200000081879f0 */ /* 0x000fe20008000818 */
[----:B------:R-:W-:-:S02]  /*14fa0*/  VIADD R6, R2, 0x684 ;  /* 0x0000068402067836 */ /* 0x000fc40000000000 */
[----:B------:R-:W-:Y:S01]  /*14fb0*/  IMAD.MOV.U32 R7, RZ, RZ, 0x40000040 ;  /* 0x40000040ff077424 */ /* 0x000fe200078e00ff */
[----:B--2---:R-:W-:Y:S01]  /*14fc0*/  IADD3 R147, R147, 0x50, -R9 ;  /* 0x0000005093937810 */ /* 0x004fe20007ffe809 */
[----:B------:R-:W-:Y:S01]  /*14fd0*/  IMAD.U32 R10, RZ, RZ, UR16 ;  /* 0x00000010ff0a7e24 */ /* 0x000fe2000f8e00ff */
[----:B------:R-:W-:Y:S02]  /*14fe0*/  WARPGROUP.DEPBAR.LE gsb0, 0x0 ;  /* 0x00008000000079c5 */ /* 0x000fe40000010000 */
[----:B------:R-:W-:-:S06]  /*14ff0*/  WARPGROUP.ARRIVE ;  /* 0x00000000000079c5 */ /* 0x000fcc0000000000 */
[----:B------:R-:W-:Y:S01]  /*15000*/  HGMMA.64x16x16.F32 R56, gdesc[UR16], R56, gsb0 ;  /* 0x00200000103879f0 */ /* 0x000fe20008000838 */
[----:B------:R-:W-:Y:S02]  /*15010*/  UMOV UR4, UR14 ;  /* 0x0000000e00047c82 */ /* 0x000fe40008000000 */
[----:B------:R-:W-:Y:S02]  /*15020*/  WARPGROUP.DEPBAR.LE gsb0, 0x0 ;  /* 0x00008000000079c5 */ /* 0x000fe40000010000 */
[----:B------:R-:W-:-:S06]  /*15030*/  WARPGROUP.ARRIVE ;  /* 0x00000000000079c5 */ /* 0x000fcc0000000000 */
[----:B------:R-:W-:Y:S01]  /*15040*/  HGMMA.64x16x16.F32 R48, gdesc[UR4], R48, gsb0 ;  /* 0x00200000043079f0 */ /* 0x000fe20008000830 */
[----:B------:R-:W-:Y:S02]  /*15050*/  R2UR UR6, R4 ;  /* 0x00000000040672ca */ /* 0x000fe400000e0000 */
[----:B------:R-:W-:Y:S01]  /*15060*/  R2UR UR7, R5 ;  /* 0x00000000050772ca */ /* 0x000fe200000e0000 */
[----:B------:R-:W-:Y:S01]  /*15070*/  UMOV UR4, UR14 ;  /* 0x0000000e00047c82 */ /* 0x000fe20008000000 */
[----:B------:R-:W-:Y:S01]  /*15080*/  UMOV UR5, UR15 ;  /* 0x0000000f00057c82 */ /* 0x000fe20008000000 */
[----:B------:R-:W-:Y:S02]  /*15090*/  WARPGROUP.DEPBAR.LE gsb0, 0x0 ;  /* 0x00008000000079c5 */ /* 0x000fe40000010000 */
[----:B------:R-:W-:-:S08]  /*150a0*/  WARPGROUP.ARRIVE ;  /* 0x00000000000079c5 */ /* 0x000fd00000000000 */
        /* <DEDUP_REMOVED lines=8> */
[----:B------:R-:W-:Y:S01]  /*15130*/  IMAD.MOV.U32 R5, RZ, RZ, 0x40000040 ;  /* 0x40000040ff057424 */ /* 0x000fe200078e00ff */
[----:B------:R-:W-:-:S04]  /*15140*/  IADD3 R4, R2, 0x704, RZ ;  /* 0x0000070402047810 */ /* 0x000fc80007ffe0ff */
[----:B------:R-:W-:Y:S02]  /*15150*/  R2UR UR6, R4 ;  /* 0x00000000040672ca */ /* 0x000fe400000e0000 */
[----:B------:R-:W-:Y:S01]  /*15160*/  R2UR UR7, R5 ;  /* 0x00000000050772ca */ /* 0x000fe200000e0000 */
[----:B------:R-:W-:Y:S01]  /*15170*/  UMOV UR4, UR14 ;  /* 0x0000000e00047c82 */ /* 0x000fe20008000000 */
[----:B------:R-:W-:Y:S01]  /*15180*/  UMOV UR5, UR15 ;  /* 0x0000000f00057c82 */ /* 0x000fe20008000000 */
[----:B------:R-:W-:Y:S02]  /*15190*/  WARPGROUP.DEPBAR.LE gsb0, 0x0 ;  /* 0x00008000000079c5 */ /* 0x000fe40000010000 */
[----:B------:R-:W-:-:S08]  /*151a0*/  WARPGROUP.ARRIVE ;  /* 0x00000000000079c5 */ /* 0x000fd00000000000 */
[----:B------:R-:W-:Y:S01]  /*151b0*/  HGMMA.64x16x16.F32 R24, gdesc[UR4], R24, gsb0 ;  /* 0x00200000041879f0 */ /* 0x000fe20008000818 */
[----:B------:R-:W-:Y:S01]  /*151c0*/  VIADD R6, R2, 0x506 ;  /* 0x0000050602067836 */ /* 0x000fe20000000000 */
[----:B------:R-:W-:-:S04]  /*151d0*/  MOV R7, 0x40000040 ;  /* 0x4000004000077802 */ /* 0x000fc80000000f00 */
[----:B------:R-:W-:Y:S02]  /*151e0*/  R2UR UR54, R6 ;  /* 0x00000000063672ca */ /* 0x000fe400000e0000 */
[----:B------:R-:W-:Y:S01]  /*151f0*/  R2UR UR55, R7 ;  /* 0x00000000073772ca */ /* 0x000fe200000e0000 */
[----:B------:R-:W-:Y:S02]  /*15200*/  WARPGROUP.DEPBAR.LE gsb0, 0x0 ;  /* 0x00008000000079c5 */ /* 0x000fe40000010000 */
[----:B------:R-:W-:-:S10]  /*15210*/  WARPGROUP.ARRIVE ;  /* 0x00000000000079c5 */ /* 0x000fd40000000000 */
[----:B------:R-:W-:Y:S01]  /*15220*/  HGMMA.64x16x16.F32 R56, gdesc[UR52], R56, gsb0 ;  /* 0x00200000343879f0 */ /* 0x000fe20008000838 */
[----:B------:R-:W-:Y:S02]  /*15230*/  VIADD R4, R2, 0x586 ;  /* 0x0000058602047836 */ /* 0x000fe40000000000 */
[----:B------:R-:W-:-:S03]  /*15240*/  IMAD.MOV.U32 R5, RZ, RZ, 0x40000040 ;  /* 0x40000040ff057424 */ /* 0x000fc600078e00ff */
        /* <DEDUP_REMOVED lines=11> */
[----:B------:R-:W-:Y:S01]  /*15300*/  UMOV UR4, UR52 ;  /* 0x0000003400047c82 */ /* 0x000fe20008000000 */
[----:B------:R-:W-:Y:S01]  /*15310*/  UMOV UR5, UR53 ;  /* 0x0000003500057c82 */ /* 0x000fe20008000000 */
[----:B------:R-:W-:Y:S02]  /*15320*/  WARPGROUP.DEPBAR.LE gsb0, 0x0 ;  /* 0x00008000000079c5 */ /* 0x000fe40000010000 */
[----:B------:R-:W-:-:S08]  /*15330*/  WARPGROUP.ARRIVE ;  /* 0x00000000000079c5 */ /* 0x000fd00000000000 */
        /* <DEDUP_REMOVED lines=23> */
[----:B------:R-:W-:Y:S02]  /*154b0*/  WARPGROUP.DEPBAR.LE gsb0, 0x0 ;  /* 0x00008000000079c5 */ /* 0x000fe40000010000 */
[----:B------:R-:W-:-:S10]  /*154c0*/  WARPGROUP.ARRIVE ;  /* 0x00000000000079c5 */ /* 0x000fd40000000000 */
        /* <DEDUP_REMOVED lines=131> */
[----:B------:R-:W-:Y:S01]  /*15d00*/  IMAD.MOV.U32 R5, RZ, RZ, 0x40000040 ;  /* 0x40000040ff057424 */ /* 0x000fe200078e00ff */
[----:B------:R-:W-:Y:S01]  /*15d10*/  UMOV UR4, UR36 ;  /* 0x0000002400047c82 */ /* 0x000fe20008000000 */
[----:B------:R-:W-:Y:S01]  /*15d20*/  UMOV UR5, UR37 ;  /* 0x0000002500057c82 */ /* 0x000fe20008000000 */
[----:B------:R-:W-:Y:S01]  /*15d30*/  R2UR UR6, R4 ;  /* 0x00000000040672ca */ /* 0x000fe200000e0000 */
[----:B------:R0:W-:Y:S01]  /*15d40*/  STL.64 [R1], R10 ;  /* 0x0000000a01007387 */ /* 0x0001e20000100a00 */
[----:B------:R-:W-:Y:S01]  /*15d50*/  R2UR UR7, R5 ;  /* 0x00000000050772ca */ /* 0x000fe200000e0000 */
[----:B------:R-:W-:Y:S01]  /*15d60*/  @!P1 VIADD R0, R0, 0x38840 ;  /* 0x0003884000009836 */ /* 0x000fe20000000000 */
[----:B------:R-:W-:Y:S01]  /*15d70*/  ULDC UR38, c[0x0][0x988] ;  /* 0x0002620000267ab9 */ /* 0x000fe20000000800 */
[----:B------:R-:W-:-:S02]  /*15d80*/  WARPGROUP.DEPBAR.LE gsb0, 0x0 ;  /* 0x00008000000079c5 */ /* 0x000fc40000010000 */
        /* <DEDUP_REMOVED lines=21> */
[----:B------:R-:W-:Y:S01]  /*15ee0*/  IMAD R4, R92, -0x50, R147 ;  /* 0xffffffb05c047824 */ /* 0x000fe200078e0293 */
[----:B------:R-:W-:Y:S02]  /*15ef0*/  R2UR UR7, R3 ;  /* 0x00000000030772ca */ /* 0x000fe400000e0000 */
[----:B------:R-:W-:Y:S02]  /*15f00*/  R2UR UR6, R2 ;  /* 0x00000000020672ca */ /* 0x000fe400000e0000 */
[C---:B------:R-:W-:Y:S02]  /*15f10*/  ISETP.GT.AND P6, PT, R4.reuse, RZ, PT ;  /* 0x000000ff0400720c */ /* 0x040fe40003fc4270 */
[----:B------:R-:W-:-:S02]  /*15f20*/  ISETP.GT.AND P5, PT, R4, 0x1, PT ;  /* 0x000000010400780c */ /* 0x000fc40003fa4270 */
[----:B------:R-:W-:Y:S02]  /*15f30*/  ISETP.GT.AND P4, PT, R4, 0x8, PT ;  /* 0x000000080400780c */ /* 0x000fe40003f84270 */
[----:B------:R-:W-:Y:S02]  /*15f40*/  FSEL R56, R56, -INF , P6 ;  /* 0xff80000038387808 */ /* 0x000fe40003000000 */
[----:B------:R-:W-:Y:S02]  /*15f50*/  FSEL R57, R57, -INF , P5 ;  /* 0xff80000039397808 */ /* 0x000fe40002800000 */
[----:B------:R-:W-:Y:S02]  /*15f60*/  ISETP.GT.AND P3, PT, R4, 0x9, PT ;  /* 0x000000090400780c */ /* 0x000fe40003f64270 */
[----:B------:R-:W-:Y:S02]  /*15f70*/  FSEL R67, R60, -INF , P4 ;  /* 0xff8000003c437808 */ /* 0x000fe40002000000 */
[----:B------:R-:W-:Y:S01]  /*15f80*/  FMNMX.FTZ R2, R56, R57, !PT ;  /* 0x0000003938027209 */ /* 0x000fe20007810000 */
[----:B------:R-:W-:Y:S01]  /*15f90*/  UMOV UR4, UR36 ;  /* 0x0000002400047c82 */ /* 0x000fe20008000000 */
[----:B------:R-:W-:Y:S01]  /*15fa0*/  UMOV UR5, UR37 ;  /* 0x0000002500057c82 */ /* 0x000fe20008000000 */
[----:B------:R-:W-:-:S02]  /*15fb0*/  ISETP.GT.AND P2, PT, R4, 0x10, PT ;  /* 0x000000100400780c */ /* 0x000fc40003f44270 */
[----:B------:R-:W-:Y:S02]  /*15fc0*/  FSEL R65, R61, -INF , P3 ;  /* 0xff8000003d417808 */ /* 0x000fe40001800000 */
[----:B------:R-:W-:Y:S02]  /*15fd0*/  FMNMX.FTZ R2, R67, R2, !PT ;  /* 0x0000000243027209 */ /* 0x000fe40007810000 */
[----:B------:R-:W-:Y:S02]  /*15fe0*/  FSEL R3, R58, -INF , P6 ;  /* 0xff8000003a037808 */ /* 0x000fe40003000000 */
[----:B------:R-:W-:Y:S02]  /*15ff0*/  ISETP.GT.AND P6, PT, R4, 0x11, PT ;  /* 0x000000110400780c */ /* 0x000fe40003fc4270 */
[----:B------:R-:W-:Y:S02]  /*16000*/  FSEL R61, R48, -INF , P2 ;  /* 0xff800000303d7808 */ /* 0x000fe40001000000 */
[----:B------:R-:W-:Y:S01]  /*16010*/  FMNMX.FTZ R2, R65, R2, !PT ;  /* 0x0000000241027209 */ /* 0x000fe20007810000 */
[----:B------:R-:W-:-:S02]  /*16020*/  WARPGROUP.DEPBAR.LE gsb0, 0x0 ;  /* 0x00008000000079c5 */ /* 0x000fc40000010000 */
[----:B------:R-:W-:-:S06]  /*16030*/  WARPGROUP.ARRIVE ;  /* 0x00000000000079c5 */ /* 0x000fcc0000000000 */
[----:B------:R-:W-:Y:S01]  /*16040*/  HGMMA.64x16x16.F32 R24, gdesc[UR4], R24, gsb0 ;  /* 0x00200000041879f0 */ /* 0x000fe20008000818 */
[----:B------:R-:W-:Y:S01]  /*16050*/  FSEL R59, R59, -INF , P5 ;  /* 0xff8000003b3b7808 */ /* 0x000fe20002800000 */
[----:B------:R-:W-:Y:S01]  /*16060*/  ULDC UR4, c[0x0][0x988] ;  /* 0x0002620000047ab9 */ /* 0x000fe20000000800 */
[----:B------:R-:W-:Y:S02]  /*16070*/  ISETP.GT.AND P5, PT, R4, 0x18, PT ;  /* 0x000000180400780c */ /* 0x000fe40003fa4270 */
[----:B------:R-:W-:Y:S02]  /*16080*/  FSEL R49, R49, -INF , P6 ;  /* 0xff80000031317808 */ /* 0x000fe40003000000 */
[----:B------:R-:W-:Y:S02]  /*16090*/  FMNMX.FTZ R2, R61, R2, !PT ;  /* 0x000000023d027209 */ /* 0x000fe40007810000 */
[----:B------:R-:W-:Y:S02]  /*160a0*/  FSEL R7, R62, -INF , P4 ;  /* 0xff8000003e077808 */ /* 0x000fe40002000000 */
[----:B------:R-:W-:-:S02]  /*160b0*/  ISETP.GT.AND P4, PT, R4, 0x19, PT ;  /* 0x000000190400780c */ /* 0x000fc40003f84270 */
[----:B------:R-:W-:Y:S02]  /*160c0*/  FSEL R69, R52, -INF , P5 ;  /* 0xff80000034457808 */ /* 0x000fe40002800000 */
[----:B------:R-:W-:Y:S02]  /*160d0*/  FMNMX.FTZ R2, R49, R2, !PT ;  /* 0x0000000231027209 */ /* 0x000fe40007810000 */
[----:B------:R-:W-:Y:S02]  /*160e0*/  FSEL R63, R63, -INF , P3 ;  /* 0xff8000003f3f7808 */ /* 0x000fe40001800000 */
[----:B------:R-:W-:Y:S02]  /*160f0*/  ISETP.GT.AND P3, PT, R4, 0x20, PT ;  /* 0x000000200400780c */ /* 0x000fe40003f64270 */
[----:B------:R-:W-:Y:S02]  /*16100*/  FSEL R53, R53, -INF , P4 ;  /* 0xff80000035357808 */ /* 0x000fe40002000000 */
[----:B------:R-:W-:-:S02]  /*16110*/  FMNMX.FTZ R2, R69, R2, !PT ;  /* 0x0000000245027209 */ /* 0x000fc40007810000 */
[----:B------:R-:W-:Y:S02]  /*16120*/  FSEL R9, R50, -INF , P2 ;  /* 0xff80000032097808 */ /* 0x000fe40001000000 */
[----:B------:R-:W-:Y:S02]  /*16130*/  ISETP.GT.AND P2, PT, R4, 0x21, PT ;  /* 0x000000210400780c */ /* 0x000fe40003f44270 */
[----:B------:R-:W-:Y:S02]  /*16140*/  FSEL R71, R40, -INF , P3 ;  /* 0xff80000028477808 */ /* 0x000fe40001800000 */
[----:B------:R-:W-:Y:S02]  /*16150*/  FMNMX.FTZ R2, R53, R2, !PT ;  /* 0x0000000235027209 */ /* 0x000fe40007810000 */
[----:B------:R-:W-:Y:S02]  /*16160*/  FSEL R51, R51, -INF , P6 ;  /* 0xff80000033337808 */ /* 0x000fe40003000000 */
[----:B------:R-:W-:-:S02]  /*16170*/  ISETP.GT.AND P6, PT, R4, 0x28, PT ;  /* 0x000000280400780c */ /* 0x000fc40003fc4270 */
[----:B------:R-:W-:Y:S02]  /*16180*/  FSEL R41, R41, -INF , P2 ;  /* 0xff80000029297808 */ /* 0x000fe40001000000 */
[----:B------:R-:W-:Y:S02]  /*16190*/  FMNMX.FTZ R2, R71, R2, !PT ;  /* 0x0000000247027209 */ /* 0x000fe40007810000 */
[----:B0-----:R-:W-:Y:S02]  /*161a0*/  FSEL R11, R54, -INF , P5 ;  /* 0xff800000360b7808 */ /* 0x001fe40002800000 */
        /* <DEDUP_REMOVED lines=22> */
[----:B------:R-:W-:Y:S01]  /*16310*/  FMNMX.FTZ R2, R77, R2, !PT ;  /* 0x000000024d027209 */ /* 0x000fe20007810000 */
[----:B------:R-:W-:Y:S02]  /*16320*/  WARPGROUP.DEPBAR.LE gsb0, 0x0 ;  /* 0x00008000000079c5 */ /* 0x000fe40000010000 */
        /* <DEDUP_REMOVED lines=13> */
[----:B------:R-:W-:-:S04]  /*16400*/  FMNMX.FTZ R2, R83, R2, !PT ;  /* 0x0000000253027209 */ /* 0x000fc80007810000 */
[----:B------:R-:W-:-:S05]  /*16410*/  FMNMX.FTZ R10, R85, R2, !PT ;  /* 0x00000002550a7209 */ /* 0x000fca0007810000 */
[----:B------:R-:W0:Y:S01]  /*16420*/  SHFL.BFLY PT, R5, R10, 0x2, 0x1f ;  /* 0x0c401f000a057f89 */ /* 0x000e2200000e0000 */
[----:B------:R-:W-:-:S04]  /*16430*/  FMNMX.FTZ R4, R3, R59, !PT ;  /* 0x0000003b03047209 */ /* 0x000fc80007810000 */
[----:B------:R-:W-:-:S04]  /*16440*/  FMNMX.FTZ R4, R7, R4, !PT ;  /* 0x0000000407047209 */ /* 0x000fc80007810000 */
[----:B------:R-:W-:-:S04]  /*16450*/  FMNMX.FTZ R4, R63, R4, !PT ;  /* 0x000000043f047209 */ /* 0x000fc80007810000 */
[----:B------:R-:W-:Y:S02]  /*16460*/  FMNMX.FTZ R4, R9, R4, !PT ;  /* 0x0000000409047209 */ /* 0x000fe40007810000 */
[----:B0-----:R-:W-:-:S05]  /*16470*/  FMNMX.FTZ R12, R10, R5, !PT ;  /* 0x000000050a0c7209 */ /* 0x001fca0007810000 */
[----:B------:R-:W0:Y:S01]  /*16480*/  SHFL.BFLY PT, R5, R12, 0x1, 0x1f ;  /* 0x0c201f000c057f89 */ /* 0x000e2200000e0000 */
[----:B------:R-:W-:-:S04]  /*16490*/  FMNMX.FTZ R4, R51, R4, !PT ;  /* 0x0000000433047209 */ /* 0x000fc80007810000 */
[----:B------:R-:W-:-:S04]  /*164a0*/  FMNMX.FTZ R4, R11, R4, !PT ;  /* 0x000000040b047209 */ /* 0x000fc80007810000 */
[----:B------:R-:W-:-:S04]  /*164b0*/  FMNMX.FTZ R4, R55, R4, !PT ;  /* 0x0000000437047209 */ /* 0x000fc80007810000 */
[----:B------:R-:W-:-:S04]  /*164c0*/  FMNMX.FTZ R4, R13, R4, !PT ;  /* 0x000000040d047209 */ /* 0x000fc80007810000 */
[----:B------:R-:W-:Y:S01]  /*164d0*/  FMNMX.FTZ R4, R43, R4, !PT ;  /* 0x000000042b047209 */ /* 0x000fe20007810000 */
[----:B------:R-:W-:-:S03]  /*164e0*/  IMAD.U32 R2, RZ, RZ, UR4 ;  /* 0x00000004ff027e24 */ /* 0x000fc6000f8e00ff */
[----:B------:R-:W-:Y:S02]  /*164f0*/  FMNMX.FTZ R4, R15, R4, !PT ;  /* 0x000000040f047209 */ /* 0x000fe40007810000 */
[----:B0-----:R-:W-:Y:S02]  /*16500*/  FMNMX.FTZ R5, R12, R5, !PT ;  /* 0x000000050c057209 */ /* 0x001fe40007810000 */
[----:B------:R-:W-:Y:S02]  /*16510*/  FMNMX.FTZ R4, R47, R4, !PT ;  /* 0x000000042f047209 */ /* 0x000fe40007810000 */
[C---:B------:R-:W-:Y:S01]  /*16520*/  FSETP.NEU.FTZ.AND P0, PT, R5.reuse, -INF , PT ;  /* 0xff8000000500780b */ /* 0x040fe20003f1d000 */
[----:B------:R-:W-:Y:S01]  /*16530*/  FMUL.FTZ R6, R5, R2 ;  /* 0x0000000205067220 */ /* 0x000fe20000410000 */
[----:B------:R-:W-:-:S04]  /*16540*/  FMNMX.FTZ R4, R21, R4, !PT ;  /* 0x0000000415047209 */ /* 0x000fc80007810000 */
[----:B------:R-:W-:Y:S02]  /*16550*/  FSEL R6, R6, RZ, P0 ;  /* 0x000000ff06067208 */ /* 0x000fe40000000000 */
[----:B------:R-:W-:-:S03]  /*16560*/  FMNMX.FTZ R4, R35, R4, !PT ;  /* 0x0000000423047209 */ /* 0x000fc60007810000 */
[--C-:B------:R-:W-:Y:S01]  /*16570*/  FFMA.FTZ R29, R57, R2, -R6.reuse ;  /* 0x00000002391d7223 */ /* 0x100fe20000010806 */
[----:B------:R-:W-:Y:S02]  /*16580*/  FSEL R57, R39, -INF , P6 ;  /* 0xff80000027397808 */ /* 0x000fe40003000000 */
[----:B------:R-:W-:Y:S02]  /*16590*/  FMNMX.FTZ R4, R25, R4, !PT ;  /* 0x0000000419047209 */ /* 0x000fe40007810000 */
[----:B------:R-:W-:Y:S01]  /*165a0*/  ISETP.NE.AND P0, PT, R8, RZ, PT ;  /* 0x000000ff0800720c */ /* 0x000fe20003f05270 */
[----:B------:R-:W-:Y:S01]  /*165b0*/  FFMA.FTZ R8, R65, R2, -R6 ;  /* 0x0000000241087223 */ /* 0x000fe20000010806 */
[----:B------:R-:W-:Y:S02]  /*165c0*/  FSEL R65, R26, -INF , P5 ;  /* 0xff8000001a417808 */ /* 0x000fe40002800000 */
[----:B------:R-:W-:Y:S02]  /*165d0*/  FMNMX.FTZ R4, R57, R4, !PT ;  /* 0x0000000439047209 */ /* 0x000fe40007810000 */
[----:B------:R-:W-:-:S02]  /*165e0*/  FSEL R27, R27, -INF , P4 ;  /* 0xff8000001b1b7808 */ /* 0x000fc40002000000 */
[----:B------:R-:W-:Y:S01]  /*165f0*/  FMNMX.FTZ R4, R65, R4, !PT ;  /* 0x0000000441047209 */ /* 0x000fe20007810000 */
[--C-:B------:R-:W-:Y:S01]  /*16600*/  FFMA.FTZ R204, R61, R2, -R6.reuse ;  /* 0x000000023dcc7223 */ /* 0x100fe20000010806 */
[----:B------:R-:W-:Y:S02]  /*16610*/  FSEL R61, R30, -INF , P3 ;  /* 0xff8000001e3d7808 */ /* 0x000fe40001800000 */
[----:B------:R-:W-:Y:S01]  /*16620*/  FMNMX.FTZ R4, R27, R4, !PT ;  /* 0x000000041b047209 */ /* 0x000fe20007810000 */
[----:B------:R-:W-:Y:S01]  /*16630*/  FFMA.FTZ R10, R49, R2, -R6 ;  /* 0x00000002310a7223 */ /* 0x000fe20000010806 */
[----:B------:R-:W-:Y:S02]  /*16640*/  FSEL R49, R31, -INF , P2 ;  /* 0xff8000001f317808 */ /* 0x000fe40001000000 */
[----:B------:R-:W-:-:S04]  /*16650*/  FMNMX.FTZ R4, R61, R4, !PT ;  /* 0x000000043d047209 */ /* 0x000fc80007810000 */
[----:B------:R-:W-:Y:S01]  /*16660*/  FMNMX.FTZ R4, R49, R4, !PT ;  /* 0x0000000431047209 */ /* 0x000fe20007810000 */
[----:B------:R-:W-:-:S04]  /*16670*/  FFMA.FTZ R210, R67, R2, -R6 ;  /* 0x0000000243d27223 */ /* 0x000fc80000010806 */
[----:B------:R-:W0:Y:S02]  /*16680*/  SHFL.BFLY PT, R67, R4, 0x2, 0x1f ;  /* 0x0c401f0004437f89 */ /* 0x000e2400000e0000 */
[----:B0-----:R-:W-:-:S05]  /*16690*/  FMNMX.FTZ R67, R4, R67, !PT ;  /* 0x0000004304437209 */ /* 0x001fca0007810000 */
[----:B------:R-:W0:Y:S01]  /*166a0*/  SHFL.BFLY PT, R4, R67, 0x1, 0x1f ;  /* 0x0c201f0043047f89 */ /* 0x000e2200000e0000 */
[-CC-:B------:R-:W-:Y:S01]  /*166b0*/  FFMA.FTZ R208, R56, R2.reuse, -R6.reuse ;  /* 0x0000000238d07223 */ /* 0x180fe20000010806 */
[----:B------:R-:W-:Y:S01]  /*166c0*/  MUFU.EX2 R29, R29 ;  /* 0x0000001d001d7308 */ /* 0x000fe20000000800 */
[-CC-:B------:R-:W-:Y:S01]  /*166d0*/  FFMA.FTZ R206, R69, R2.reuse, -R6.reuse ;  /* 0x0000000245ce7223 */ /* 0x180fe20000010806 */
[-CC-:B------:R-:W-:Y:S01]  /*166e0*/  FFMA.FTZ R53, R53, R2.reuse, -R6.reuse ;  /* 0x0000000235357223 */ /* 0x180fe20000010806 */
[-CC-:B------:R-:W-:Y:S01]  /*166f0*/  FFMA.FTZ R200, R71, R2.reuse, -R6.reuse ;  /* 0x0000000247c87223 */ /* 0x180fe20000010806 */
[-CC-:B------:R-:W-:Y:S01]  /*16700*/  FFMA.FTZ R41, R41, R2.reuse, -R6.reuse ;  /* 0x0000000229297223 */ /* 0x180fe20000010806 */
[-CC-:B------:R-:W-:Y:S01]  /*16710*/  FFMA.FTZ R202, R73, R2.reuse, -R6.reuse ;  /* 0x0000000249ca7223 */ /* 0x180fe20000010806 */
[----:B------:R-:W-:Y:S02]  /*16720*/  FFMA.FTZ R45, R45, R2, -R6 ;  /* 0x000000022d2d7223 */ /* 0x000fe40000010806 */
[----:B------:R-:W1:Y:S01]  /*16730*/  MUFU.EX2 R208, R208 ;  /* 0x000000d000d07308 */ /* 0x000e620000000800 */
[----:B0-----:R-:W-:-:S04]  /*16740*/  FMNMX.FTZ R4, R67, R4, !PT ;  /* 0x0000000443047209 */ /* 0x001fc80007810000 */
[C---:B------:R-:W-:Y:S01]  /*16750*/  FSETP.NEU.FTZ.AND P2, PT, R4.reuse, -INF , PT ;  /* 0xff8000000400780b */ /* 0x040fe20003f5d000 */
[-C--:B------:R-:W-:Y:S01]  /*16760*/  FMUL.FTZ R14, R4, R2.reuse ;  /* 0x00000002040e7220 */ /* 0x080fe20000410000 */
[----:B------:R-:W-:-:S04]  /*16770*/  FFMA.FTZ R196, R75, R2, -R6 ;  /* 0x000000024bc47223 */ /* 0x000fc80000010806 */
[----:B------:R-:W-:Y:S01]  /*16780*/  FSEL R14, R14, RZ, P2 ;  /* 0x000000ff0e0e7208 */ /* 0x000fe20001000000 */
[-CC-:B------:R-:W-:Y:S01]  /*16790*/  FFMA.FTZ R33, R33, R2.reuse, -R6.reuse ;  /* 0x0000000221217223 */ /* 0x180fe20000010806 */
[-CC-:B------:R-:W-:Y:S01]  /*167a0*/  FFMA.FTZ R198, R77, R2.reuse, -R6.reuse ;  /* 0x000000024dc67223 */ /* 0x180fe20000010806 */
[-CC-:B------:R-:W-:Y:S01]  /*167b0*/  FFMA.FTZ R37, R37, R2.reuse, -R6.reuse ;  /* 0x0000000225257223 */ /* 0x180fe20000010806 */
[-CC-:B------:R-:W-:Y:S01]  /*167c0*/  FFMA.FTZ R192, R79, R2.reuse, -R6.reuse ;  /* 0x000000024fc07223 */ /* 0x180fe20000010806 */
[-CC-:B------:R-:W-:Y:S01]  /*167d0*/  FFMA.FTZ R81, R81, R2.reuse, -R6.reuse ;  /* 0x0000000251517223 */ /* 0x180fe20000010806 */
[-CC-:B------:R-:W-:Y:S01]  /*167e0*/  FFMA.FTZ R194, R83, R2.reuse, -R6.reuse ;  /* 0x0000000253c27223 */ /* 0x180fe20000010806 */
[-C--:B------:R-:W-:Y:S01]  /*167f0*/  FFMA.FTZ R69, R85, R2.reuse, -R6 ;  /* 0x0000000255457223 */ /* 0x080fe20000010806 */
[-CC-:B------:R-:W-:Y:S01]  /*16800*/  FFMA.FTZ R209, R3, R2.reuse, -R14.reuse ;  /* 0x0000000203d17223 */ /* 0x180fe2000001080e */
[-CC-:B------:R-:W-:Y:S01]  /*16810*/  FFMA.FTZ R6, R59, R2.reuse, -R14.reuse ;  /* 0x000000023b067223 */ /* 0x180fe2000001080e */
[----:B------:R-:W0:Y:S01]  /*16820*/  MUFU.EX2 R210, R210 ;  /* 0x000000d200d27308 */ /* 0x000e220000000800 */
[----:B------:R-:W-:-:S07]  /*16830*/  FFMA.FTZ R211, R7, R2, -R14 ;  /* 0x0000000207d37223 */ /* 0x000fce000001080e */
[----:B------:R2:W3:Y:S01]  /*16840*/  MUFU.EX2 R39, R8 ;  /* 0x0000000800277308 */ /* 0x0004e20000000800 */
[----:B------:R-:W-:-:S07]  /*16850*/  FFMA.FTZ R205, R9, R2, -R14 ;  /* 0x0000000209cd7223 */ /* 0x000fce000001080e */
[----:B------:R-:W-:Y:S01]  /*16860*/  MUFU.EX2 R209, R209 ;  /* 0x000000d100d17308 */ /* 0x000fe20000000800 */
[----:B--2---:R-:W-:-:S07]  /*16870*/  FFMA.FTZ R8, R63, R2, -R14 ;  /* 0x000000023f087223 */ /* 0x004fce000001080e */
[----:B------:R-:W2:Y:S01]  /*16880*/  MUFU.EX2 R6, R6 ;  /* 0x0000000600067308 */ /* 0x000ea20000000800 */
[----:B-1----:R-:W-:-:S07]  /*16890*/  FADD.FTZ R3, R208, R29 ;  /* 0x0000001dd0037221 */ /* 0x002fce0000010000 */
[----:B------:R-:W1:Y:S08]  /*168a0*/  MUFU.EX2 R204, R204 ;  /* 0x000000cc00cc7308 */ /* 0x000e700000000800 */
[----:B------:R-:W4:Y:S01]  /*168b0*/  MUFU.EX2 R211, R211 ;  /* 0x000000d300d37308 */ /* 0x000f220000000800 */
[----:B0-----:R-:W-:-:S07]  /*168c0*/  FADD.FTZ R26, R210, R3 ;  /* 0x00000003d21a7221 */ /* 0x001fce0000010000 */
[----:B------:R0:W4:Y:S01]  /*168d0*/  MUFU.EX2 R31, R10 ;  /* 0x0000000a001f7308 */ /* 0x0001220000000800 */
[----:B------:R-:W-:-:S07]  /*168e0*/  FFMA.FTZ R207, R11, R2, -R14 ;  /* 0x000000020bcf7223 */ /* 0x000fce000001080e */
[----:B------:R-:W4:Y:S01]  /*168f0*/  MUFU.EX2 R8, R8 ;  /* 0x0000000800087308 */ /* 0x000f220000000800 */
[----:B0-----:R-:W-:Y:S01]  /*16900*/  FFMA.FTZ R10, R51, R2, -R14 ;  /* 0x00000002330a7223 */ /* 0x001fe2000001080e */
[----:B---3--:R-:W-:-:S06]  /*16910*/  FADD.FTZ R3, R39, R26 ;  /* 0x0000001a27037221 */ /* 0x008fcc0000010000 */
[----:B------:R-:W0:Y:S01]  /*16920*/  MUFU.EX2 R206, R206 ;  /* 0x000000ce00ce7308 */ /* 0x000e220000000800 */
[----:B--2---:R-:W-:Y:S01]  /*16930*/  FADD.FTZ R28, R209, R6 ;  /* 0x00000006d11c7221 */ /* 0x004fe20000010000 */
[----:B------:R-:W-:-:S06]  /*16940*/  FFMA.FTZ R12, R55, R2, -R14 ;  /* 0x00000002370c7223 */ /* 0x000fcc000001080e */
[----:B------:R-:W2:Y:S01]  /*16950*/  MUFU.EX2 R205, R205 ;  /* 0x000000cd00cd7308 */ /* 0x000ea20000000800 */
[----:B-1----:R-:W-:Y:S01]  /*16960*/  FADD.FTZ R26, R204, R3 ;  /* 0x00000003cc1a7221 */ /* 0x002fe20000010000 */
[----:B----4-:R-:W-:-:S06]  /*16970*/  FADD.FTZ R3, R211, R28 ;  /* 0x0000001cd3037221 */ /* 0x010fcc0000010000 */
[----:B------:R-:W1:Y:S01]  /*16980*/  MUFU.EX2 R53, R53 ;  /* 0x0000003500357308 */ /* 0x000e620000000800 */
[----:B------:R-:W-:-:S07]  /*16990*/  FFMA.FTZ R201, R13, R2, -R14 ;  /* 0x000000020dc97223 */ /* 0x000fce000001080e */
[----:B------:R-:W3:Y:S01]  /*169a0*/  MUFU.EX2 R10, R10 ;  /* 0x0000000a000a7308 */ /* 0x000ee20000000800 */
[----:B------:R-:W-:Y:S01]  /*169b0*/  FADD.FTZ R7, R31, R26 ;  /* 0x0000001a1f077221 */ /* 0x000fe20000010000 */
[----:B------:R-:W-:-:S06]  /*169c0*/  FADD.FTZ R28, R8, R3 ;  /* 0x00000003081c7221 */ /* 0x000fcc0000010000 */
[----:B------:R-:W4:Y:S01]  /*169d0*/  MUFU.EX2 R200, R200 ;  /* 0x000000c800c87308 */ /* 0x000f220000000800 */
[----:B------:R-:W-:-:S07]  /*169e0*/  FFMA.FTZ R20, R43, R2, -R14 ;  /* 0x000000022b147223 */ /* 0x000fce000001080e */
[----:B------:R-:W4:Y:S01]  /*169f0*/  MUFU.EX2 R207, R207 ;  /* 0x000000cf00cf7308 */ /* 0x000f220000000800 */
[----:B0-----:R-:W-:Y:S01]  /*16a00*/  FADD.FTZ R30, R206, R7 ;  /* 0x00000007ce1e7221 */ /* 0x001fe20000010000 */
[----:B--2---:R-:W-:-:S06]  /*16a10*/  FADD.FTZ R3, R205, R28 ;  /* 0x0000001ccd037221 */ /* 0x004fcc0000010000 */
[----:B------:R-:W0:Y:S01]  /*16a20*/  MUFU.EX2 R41, R41 ;  /* 0x0000002900297308 */ /* 0x000e220000000800 */
[----:B------:R-:W-:-:S07]  /*16a30*/  FFMA.FTZ R203, R15, R2, -R14 ;  /* 0x000000020fcb7223 */ /* 0x000fce000001080e */
[----:B------:R-:W2:Y:S01]  /*16a40*/  MUFU.EX2 R12, R12 ;  /* 0x0000000c000c7308 */ /* 0x000ea20000000800 */
[----:B-1----:R-:W-:Y:S01]  /*16a50*/  FADD.FTZ R7, R53, R30 ;  /* 0x0000001e35077221 */ /* 0x002fe20000010000 */
[----:B---3--:R-:W-:-:S06]  /*16a60*/  FADD.FTZ R28, R10, R3 ;  /* 0x000000030a1c7221 */ /* 0x008fcc0000010000 */
[----:B------:R-:W1:Y:S01]  /*16a70*/  MUFU.EX2 R202, R202 ;  /* 0x000000ca00ca7308 */ /* 0x000e620000000800 */
[----:B------:R-:W-:-:S07]  /*16a80*/  FFMA.FTZ R24, R47, R2, -R14 ;  /* 0x000000022f187223 */ /* 0x000fce000001080e */
[----:B------:R-:W3:Y:S01]  /*16a90*/  MUFU.EX2 R201, R201 ;  /* 0x000000c900c97308 */ /* 0x000ee20000000800 */
[----:B----4-:R-:W-:Y:S01]  /*16aa0*/  FADD.FTZ R30, R200, R7 ;  /* 0x00000007c81e7221 */ /* 0x010fe20000010000 */
        /* <DEDUP_REMOVED lines=17> */
[----:B------:R-:W-:-:S07]  /*16bc0*/  @!P1 PRMT R0, RZ, 0x654, R0 ;  /* 0x00000654ff009816 */ /* 0x000fce0000000000 */
[----:B------:R-:W4:Y:S01]  /*16bd0*/  MUFU.EX2 R197, R197 ;  /* 0x000000c500c57308 */ /* 0x000f220000000800 */
[----:B------:R-:W-:Y:S01]  /*16be0*/  FFMA.FTZ R57, R57, R2, -R14 ;  /* 0x0000000239397223 */ /* 0x000fe2000001080e */
[----:B0-----:R-:W-:-:S06]  /*16bf0*/  FADD.FTZ R30, R196, R7 ;  /* 0x00000007c41e7221 */ /* 0x001fcc0000010000 */
[----:B------:R-:W0:Y:S01]  /*16c00*/  MUFU.EX2 R37, R37 ;  /* 0x0000002500257308 */ /* 0x000e220000000800 */
[----:B--2---:R-:W-:Y:S01]  /*16c10*/  FADD.FTZ R3, R203, R28 ;  /* 0x0000001ccb037221 */ /* 0x004fe20000010000 */
[----:B------:R-:W-:Y:S01]  /*16c20*/  FFMA.FTZ R65, R65, R2, -R14 ;  /* 0x0000000241417223 */ /* 0x000fe2000001080e */
[----:B------:R2:W-:Y:S05]  /*16c30*/  @!P1 SYNCS.ARRIVE.TRANS64.RED.A1T0 RZ, [R0+URZ], RZ ;  /* 0x000000ff00ff99a7 */ /* 0x0005ea000810043f */
[----:B------:R-:W0:Y:S01]  /*16c40*/  MUFU.EX2 R26, R26 ;  /* 0x0000001a001a7308 */ /* 0x000e220000000800 */
[----:B-1----:R-:W-:Y:S01]  /*16c50*/  FADD.FTZ R7, R33, R30 ;  /* 0x0000001e21077221 */ /* 0x002fe20000010000 */
[----:B---3--:R-:W-:-:S06]  /*16c60*/  FADD.FTZ R28, R24, R3 ;  /* 0x00000003181c7221 */ /* 0x008fcc0000010000 */
[----:B------:R-:W1:Y:S08]  /*16c70*/  MUFU.EX2 R192, R192 ;  /* 0x000000c000c07308 */ /* 0x000e700000000800 */
[----:B------:R-:W3:Y:S01]  /*16c80*/  MUFU.EX2 R199, R199 ;  /* 0x000000c700c77308 */ /* 0x000ee20000000800 */
[----:B------:R-:W-:Y:S01]  /*16c90*/  FFMA.FTZ R27, R27, R2, -R14 ;  /* 0x000000021b1b7223 */ /* 0x000fe2000001080e */
[----:B----4-:R-:W-:-:S06]  /*16ca0*/  FADD.FTZ R30, R198, R7 ;  /* 0x00000007c61e7221 */ /* 0x010fcc0000010000 */
[----:B------:R-:W4:Y:S01]  /*16cb0*/  MUFU.EX2 R67, R81 ;  /* 0x0000005100437308 */ /* 0x000f220000000800 */
[----:B------:R-:W-:Y:S01]  /*16cc0*/  FADD.FTZ R3, R197, R28 ;  /* 0x0000001cc5037221 */ /* 0x000fe20000010000 */
[----:B------:R-:W-:-:S06]  /*16cd0*/  FFMA.FTZ R61, R61, R2, -R14 ;  /* 0x000000023d3d7223 */ /* 0x000fcc000001080e */
[----:B--2---:R-:W2:Y:S01]  /*16ce0*/  MUFU.EX2 R0, R57 ;  /* 0x0000003900007308 */ /* 0x004ea20000000800 */
[----:B------:R-:W-:Y:S01]  /*16cf0*/  FFMA.FTZ R49, R49, R2, -R14 ;  /* 0x0000000231317223 */ /* 0x000fe2000001080e */
[----:B0-----:R-:W-:Y:S01]  /*16d00*/  FADD.FTZ R7, R37, R30 ;  /* 0x0000001e25077221 */ /* 0x001fe20000010000 */
[----:B------:R-:W-:-:S05]  /*16d10*/  FADD.FTZ R28, R26, R3 ;  /* 0x000000031a1c7221 */ /* 0x000fca0000010000 */
[----:B------:R-:W0:Y:S01]  /*16d20*/  MUFU.EX2 R65, R65 ;  /* 0x0000004100417308 */ /* 0x000e220000000800 */
[----:B-1----:R-:W-:Y:S01]  /*16d30*/  FADD.FTZ R30, R192, R7 ;  /* 0x00000007c01e7221 */ /* 0x002fe20000010000 */
[----:B---3--:R-:W-:-:S06]  /*16d40*/  FADD.FTZ R3, R199, R28 ;  /* 0x0000001cc7037221 */ /* 0x008fcc0000010000 */
[----:B------:R-:W1:Y:S01]  /*16d50*/  MUFU.EX2 R14, R27 ;  /* 0x0000001b000e7308 */ /* 0x000e620000000800 */
[----:B----4-:R-:W-:Y:S01]  /*16d60*/  FADD.FTZ R7, R67, R30 ;  /* 0x0000001e43077221 */ /* 0x010fe20000010000 */
[----:B--2---:R-:W-:-:S06]  /*16d70*/  FADD.FTZ R30, R0, R3 ;  /* 0x00000003001e7221 */ /* 0x004fcc0000010000 */
[----:B------:R-:W2:Y:S01]  /*16d80*/  MUFU.EX2 R61, R61 ;  /* 0x0000003d003d7308 */ /* 0x000ea20000000800 */
[----:B0-----:R-:W-:Y:S01]  /*16d90*/  FADD.FTZ R3, R65, R30 ;  /* 0x0000001e41037221 */ /* 0x001fe20000010000 */
[----:B------:R-:W-:-:S03]  /*16da0*/  F2FP.F16.F32.PACK_AB R209, R6, R209 ;  /* 0x000000d106d1723e */ /* 0x000fc600000000ff */
[----:B-1----:R-:W-:-:S03]  /*16db0*/  FADD.FTZ R6, R14, R3 ;  /* 0x000000030e067221 */ /* 0x002fc60000010000 */
[----:B------:R-:W0:Y:S01]  /*16dc0*/  MUFU.EX2 R194, R194 ;  /* 0x000000c200c27308 */ /* 0x000e220000000800 */
[----:B--2---:R-:W-:Y:S01]  /*16dd0*/  FADD.FTZ R3, R61, R6 ;  /* 0x000000063d037221 */ /* 0x004fe20000010000 */
[----:B------:R-:W-:-:S06]  /*16de0*/  VIADD R6, R92, 0xfffffffe ;  /* 0xfffffffe5c067836 */ /* 0x000fcc0000000000 */
[----:B------:R-:W1:Y:S01]  /*16df0*/  MUFU.EX2 R69, R69 ;  /* 0x0000004500457308 */ /* 0x000e620000000800 */
[----:B------:R-:W-:-:S07]  /*16e00*/  ISETP.GE.AND P2, PT, R6, R225, PT ;  /* 0x000000e10600720c */ /* 0x000fce0003f46270 */
[----:B------:R-:W2:Y:S01]  /*16e10*/  MUFU.EX2 R28, R49 ;  /* 0x00000031001c7308 */ /* 0x000ea20000000800 */
[----:B0-----:R-:W-:Y:S01]  /*16e20*/  FADD.FTZ R32, R194, R7 ;  /* 0x00000007c2207221 */ /* 0x001fe20000010000 */
[----:B------:R-:W-:Y:S01]  /*16e30*/  BSSY B0, `(.L_x_636) ;  /* 0x0000564000007945 */ /* 0x000fe20003800000 */
[----:B------:R-:W-:Y:S01]  /*16e40*/  F2FP.F16.F32.PACK_AB R207, R12, R207 ;  /* 0x000000cf0ccf723e */ /* 0x000fe200000000ff */
[--C-:B------:R-:W-:Y:S01]  /*16e50*/  IMAD.MOV.U32 R150, RZ, RZ, R151.reuse ;  /* 0x000000ffff967224 */ /* 0x100fe200078e0097 */
[----:B------:R-:W-:Y:S01]  /*16e60*/  F2FP.F16.F32.PACK_AB R208, R29, R208 ;  /* 0x000000d01dd0723e */ /* 0x000fe200000000ff */
[--C-:B------:R-:W-:Y:S01]  /*16e70*/  IMAD.MOV.U32 R149, RZ, RZ, R151.reuse ;  /* 0x000000ffff957224 */ /* 0x100fe200078e0097 */
[----:B------:R-:W-:Y:S01]  /*16e80*/  F2FP.F16.F32.PACK_AB R210, R39, R210 ;  /* 0x000000d227d2723e */ /* 0x000fe200000000ff */
[--C-:B------:R-:W-:Y:S01]  /*16e90*/  IMAD.MOV.U32 R147, RZ, RZ, R151.reuse ;  /* 0x000000ffff937224 */ /* 0x100fe200078e0097 */
[----:B------:R-:W-:Y:S01]  /*16ea0*/  F2FP.F16.F32.PACK_AB R204, R31, R204 ;  /* 0x000000cc1fcc723e */ /* 0x000fe200000000ff */
[----:B-1----:R-:W-:Y:S01]  /*16eb0*/  FADD.FTZ R13, R69, R32 ;  /* 0x00000020450d7221 */ /* 0x002fe20000010000 */
[----:B------:R-:W-:Y:S01]  /*16ec0*/  F2FP.F16.F32.PACK_AB R206, R53, R206 ;  /* 0x000000ce35ce723e */ /* 0x000fe200000000ff */
[--C-:B------:R-:W-:Y:S01]  /*16ed0*/  IMAD.MOV.U32 R146, RZ, RZ, R151.reuse ;  /* 0x000000ffff927224 */ /* 0x100fe200078e0097 */
[----:B------:R-:W-:Y:S01]  /*16ee0*/  F2FP.F16.F32.PACK_AB R200, R41, R200 ;  /* 0x000000c829c8723e */ /* 0x000fe200000000ff */
[--C-:B------:R-:W-:Y:S01]  /*16ef0*/  IMAD.MOV.U32 R145, RZ, RZ, R151.reuse ;  /* 0x000000ffff917224 */ /* 0x100fe200078e0097 */
[----:B------:R-:W-:Y:S01]  /*16f00*/  F2FP.F16.F32.PACK_AB R202, R45, R202 ;  /* 0x000000ca2dca723e */ /* 0x000fe200000000ff */
[----:B------:R-:W-:Y:S01]  /*16f10*/  IMAD.MOV.U32 R143, RZ, RZ, R151 ;  /* 0x000000ffff8f7224 */ /* 0x000fe200078e0097 */
[----:B------:R-:W-:Y:S01]  /*16f20*/  F2FP.F16.F32.PACK_AB R196, R33, R196 ;  /* 0x000000c421c4723e */ /* 0x000fe200000000ff */
[----:B--2---:R-:W-:Y:S01]  /*16f30*/  FADD.FTZ R12, R28, R3 ;  /* 0x000000031c0c7221 */ /* 0x004fe20000010000 */
[----:B------:R-:W-:Y:S01]  /*16f40*/  F2FP.F16.F32.PACK_AB R198, R37, R198 ;  /* 0x000000c625c6723e */ /* 0x000fe200000000ff */
[----:B------:R-:W-:Y:S01]  /*16f50*/  IMAD.MOV.U32 R3, RZ, RZ, 0x3f800000 ;  /* 0x3f800000ff037424 */ /* 0x000fe200078e00ff */
[----:B------:R-:W-:Y:S01]  /*16f60*/  F2FP.F16.F32.PACK_AB R192, R67, R192 ;  /* 0x000000c043c0723e */ /* 0x000fe200000000ff */
[--C-:B------:R-:W-:Y:S01]  /*16f70*/  IMAD.MOV.U32 R142, RZ, RZ, R151.reuse ;  /* 0x000000ffff8e7224 */ /* 0x100fe200078e0097 */
        /* <DEDUP_REMOVED lines=18> */
[----:B------:R-:W-:Y:S01]  /*170a0*/  MOV R0, 0x3f800000 ;  /* 0x3f80000000007802 */ /* 0x000fe20000000f00 */
        /* <DEDUP_REMOVED lines=110> */
[----:B------:R-:W-:Y:S01]  /*17790*/  IMAD.MOV.U32 R25, RZ, RZ, R151 ;  /* 0x000000ffff197224 */ /* 0x000fe200078e0097 */
[----:B------:R-:W-:Y:S06]  /*177a0*/  @!P2 BRA `(.L_x_637) ;  /* 0x0000004c0030a947 */ /* 0x000fec0003800000 */
[----:B------:R-:W-:Y:S01]  /*177b0*/  IMAD.MOV.U32 R7, RZ, RZ, R4 ;  /* 0x000000ffff077224 */ /* 0x000fe200078e0004 */
[----:B------:R-:W-:Y:S01]  /*177c0*/  MOV R10, R220 ;  /* 0x000000dc000a7202 */ /* 0x000fe20000000f00 */
[----:B------:R-:W-:Y:S01]  /*177d0*/  IMAD.MOV.U32 R8, RZ, RZ, R5 ;  /* 0x000000ffff087224 */ /* 0x000fe200078e0005 */
[----:B------:R-:W-:Y:S01]  /*177e0*/  CS2R R150, SRZ ;  /* 0x0000000000967805 */ /* 0x000fe2000001ff00 */
[----:B------:R-:W-:Y:S01]  /*177f0*/  IMAD.MOV.U32 R9, RZ, RZ, R221 ;  /* 0x000000ffff097224 */ /* 0x000fe200078e00dd */
[----:B------:R-:W-:Y:S01]  /*17800*/  CS2R R146, SRZ ;  /* 0x0000000000927805 */ /* 0x000fe2000001ff00 */
[----:B------:R-:W-:Y:S01]  /*17810*/  IMAD.MOV.U32 R0, RZ, RZ, 0x3f800000 ;  /* 0x3f800000ff007424 */ /* 0x000fe200078e00ff */
        /* <DEDUP_REMOVED lines=62> */
.L_x_648:
[----:B------:R-:W-:-:S05]  /*17c00*/  VIADD R2, R10, 0x1 ;  /* 0x000000010a027836 */ /* 0x000fca0000000000 */
[----:B------:R-:W-:-:S04]  /*17c10*/  ISETP.NE.AND P2, PT, R2, 0x2, PT ;  /* 0x000000020200780c */ /* 0x000fc80003f45270 */
[----:B------:R-:W-:Y:S02]  /*17c20*/  SEL R2, R2, RZ, P2 ;  /* 0x000000ff02027207 */ /* 0x000fe40001000000 */
[----:B------:R-:W-:-:S03]  /*17c30*/  SEL R221, RZ, 0x1, P2 ;  /* 0x00000001ffdd7807 */ /* 0x000fc60001000000 */
[----:B------:R-:W-:Y:S01]  /*17c40*/  IMAD.MOV.U32 R220, RZ, RZ, R2 ;  /* 0x000000ffffdc7224 */ /* 0x000fe200078e0002 */
[----:B------:R-:W-:Y:S01]  /*17c50*/  LOP3.LUT R221, R9, R221, RZ, 0x3c, !PT ;  /* 0x000000dd09dd7212 */ /* 0x000fe200078e3cff */
[----:B------:R-:W-:Y:S06]  /*17c60*/  @!P0 BRA `(.L_x_638) ;  /* 0x0000000000048947 */ /* 0x000fec0003800000 */
[----:B------:R-:W-:Y:S01]  /*17c70*/  BPT.TRAP 0x1 ;  /* 0x000000040000795c */ /* 0x000fe20000300000 */
.L_x_638:
[----:B------:R-:W-:Y:S02]  /*17c80*/  LEA R11, R2, R18, 0x3 ;  /* 0x00000012020b7211 */ /* 0x000fe400078e18ff */
[----:B------:R-:W-:-:S04]  /*17c90*/  SHF.L.U32 R4, R221, 0x1f, RZ ;  /* 0x0000001fdd047819 */ /* 0x000fc800000006ff */
[----:B------:R0:W1:Y:S01]  /*17ca0*/  SYNCS.PHASECHK.TRANS64.TRYWAIT P2, [R11+URZ+0x38830], R4 ;  /* 0x038830040b0075a7 */ /* 0x000062000804017f */
[----:B------:R-:W-:Y:S05]  /*17cb0*/  @!P0 BRA `(.L_x_639) ;  /* 0x0000000000048947 */ /* 0x000fea0003800000 */
[----:B------:R-:W-:Y:S01]  /*17cc0*/  BPT.TRAP 0x1 ;  /* 0x000000040000795c */ /* 0x000fe20000300000 */
.L_x_639:
[----:B------:R-:W-:Y:S01]  /*17cd0*/  IMAD R2, R220, 0xa00, R224 ;  /* 0x00000a00dc027824 */ /* 0x000fe200078e02e0 */
[----:B------:R-:W-:Y:S03]  /*17ce0*/  BSSY B1, `(.L_x_640) ;  /* 0x0000006000017945 */ /* 0x000fe60003800000 */
[C---:B------:R-:W-:Y:S02]  /*17cf0*/  VIADD R15, R2.reuse, 0x80 ;  /* 0x00000080020f7836 */ /* 0x040fe40000000000 */
[----:B------:R-:W-:Y:S01]  /*17d00*/  VIADD R20, R2, 0x100 ;  /* 0x0000010002147836 */ /* 0x000fe20000000000 */
[----:B-1----:R-:W-:Y:S06]  /*17d10*/  @P2 BRA `(.L_x_641) ;  /* 0x0000000000082947 */ /* 0x002fec0003800000 */
[----:B------:R-:W1:Y:S02]  /*17d20*/  SYNCS.PHASECHK.TRANS64.TRYWAIT P2, [R11+URZ+0x38830], R4 ;  /* 0x038830040b0075a7 */ /* 0x000e64000804017f */
[----:B-1----:R-:W-:Y:S05]  /*17d30*/  @!P2 BRA `(.L_x_642) ;  /* 0x0000013c0004a947 */ /* 0x002fea0003800000 */
.L_x_641:
[----:B------:R-:W-:Y:S05]  /*17d40*/  BSYNC B1 ;  /* 0x0000000000017941 */ /* 0x000fea0003800000 */
.L_x_640:
[----:B------:R-:W2:Y:S04]  /*17d50*/  LDL.64 R152, [R1+0x50] ;  /* 0x0000500001987983 */ /* 0x000ea80000100a00 */
[----:B------:R-:W3:Y:S01]  /*17d60*/  LDL.64 R154, [R1+0x58] ;  /* 0x00005800019a7983 */ /* 0x000ee20000100a00 */
[----:B01----:R-:W-:Y:S01]  /*17d70*/  IMAD.MOV.U32 R4, RZ, RZ, R2 ;  /* 0x000000ffff047224 */ /* 0x003fe200078e0002 */
[----:B------:R-:W-:-:S04]  /*17d80*/  MOV R5, 0x40000040 ;  /* 0x4000004000057802 */ /* 0x000fc80000000f00 */
[----:B------:R-:W-:Y:S02]  /*17d90*/  R2UR UR14, R4 ;  /* 0x00000000040e72ca */ /* 0x000fe400000e0000 */
[C---:B------:R-:W-:Y:S01]  /*17da0*/  R2UR UR15, R5.reuse ;  /* 0x00000000050f72ca */ /* 0x040fe200000e0000 */
[----:B------:R-:W-:Y:S01]  /*17db0*/  WARPGROUP.ARRIVE ;  /* 0x00000000000079c5 */ /* 0x000fe20000000000 */
[----:B------:R-:W-:Y:S01]  /*17dc0*/  IMAD.MOV.U32 R4, RZ, RZ, R15 ;  /* 0x000000ffff047224 */ /* 0x000fe200078e000f */
[----:B------:R-:W-:-:S04]  /*17dd0*/  R2UR UR11, R5 ;  /* 0x00000000050b72ca */ /* 0x000fc800000e0000 */
[----:B------:R-:W-:Y:S02]  /*17de0*/  R2UR UR10, R4 ;  /* 0x00000000040a72ca */ /* 0x000fe400000e0000 */
[----:B------:R-:W-:Y:S02]  /*17df0*/  MOV R21, 0x40000040 ;  /* 0x4000004000157802 */ /* 0x000fe40000000f00 */
[----:B------:R-:W-:Y:S02]  /*17e00*/  R2UR UR6, R20 ;  /* 0x00000000140672ca */ /* 0x000fe400000e0000 */
[----:B------:R-:W-:Y:S01]  /*17e10*/  R2UR UR7, R21 ;  /* 0x00000000150772ca */ /* 0x000fe200000e0000 */
[----:B------:R-:W-:Y:S01]  /*17e20*/  VIADD R14, R2, 0x180 ;  /* 0x00000180020e7836 */ /* 0x000fe20000000000 */
[----:B--2---:R-:W-:Y:S02]  /*17e30*/  R2UR UR30, R152 ;  /* 0x00000000981e72ca */ /* 0x004fe400000e0000 */
[----:B------:R-:W-:-:S02]  /*17e40*/  R2UR UR31, R153 ;  /* 0x00000000991f72ca */ /* 0x000fc400000e0000 */
[----:B---3--:R-:W-:Y:S01]  /*17e50*/  R2UR UR16, R154 ;  /* 0x000000009a1072ca */ /* 0x008fe200000e0000 */
[----:B------:R-:W2:Y:S01]  /*17e60*/  LDL.64 R152, [R1+0x48] ;  /* 0x0000480001987983 */ /* 0x000ea20000100a00 */
[----:B------:R-:W-:Y:S01]  /*17e70*/  R2UR UR17, R155 ;  /* 0x000000009b1172ca */ /* 0x000fe200000e0000 */
[----:B------:R-:W-:Y:S02]  /*17e80*/  IMAD.MOV.U32 R15, RZ, RZ, 0x40000040 ;  /* 0x40000040ff0f7424 */ /* 0x000fe400078e00ff */
[----:B------:R-:W-:Y:S01]  /*17e90*/  VIADD R4, R2, 0x200 ;  /* 0x0000020002047836 */ /* 0x000fe20000000000 */
[----:B------:R-:W-:Y:S01]  /*17ea0*/  R2UR UR19, R5 ;  /* 0x00000000051372ca */ /* 0x000fe200000e0000 */
[----:B------:R-:W3:Y:S06]  /*17eb0*/  LDL.64 R20, [R1+0x40] ;  /* 0x0000400001147983 */ /* 0x000eec0000100a00 */
[----:B------:R-:W-:-:S02]  /*17ec0*/  UMOV UR12, UR16 ;  /* 0x00000010000c7c82 */ /* 0x000fc40008000000 */
[----:B------:R-:W-:Y:S02]  /*17ed0*/  UMOV UR13, UR17 ;  /* 0x00000011000d7c82 */ /* 0x000fe40008000000 */
[----:B------:R-:W-:Y:S01]  /*17ee0*/  HGMMA.64x16x16.F32 R184, gdesc[UR12], RZ, !UPT, gsb0 ;  /* 0x002000000cb879f0 */ /* 0x000fe2000c0008ff */
[----:B------:R-:W-:Y:S01]  /*17ef0*/  UMOV UR8, UR16 ;  /* 0x0000001000087c82 */ /* 0x000fe20008000000 */
[----:B------:R-:W-:Y:S01]  /*17f00*/  UMOV UR9, UR17 ;  /* 0x0000001100097c82 */ /* 0x000fe20008000000 */
[----:B------:R-:W-:Y:S02]  /*17f10*/  WARPGROUP.DEPBAR.LE gsb0, 0x0 ;  /* 0x00008000000079c5 */ /* 0x000fe40000010000 */
[----:B------:R-:W-:-:S06]  /*17f20*/  WARPGROUP.ARRIVE ;  /* 0x00000000000079c5 */ /* 0x000fcc0000000000 */
[----:B------:R-:W-:Y:S01]  /*17f30*/  HGMMA.64x16x16.F32 R176, gdesc[UR8], RZ, !UPT, gsb0 ;  /* 0x0020000008b079f0 */ /* 0x000fe2000c0008ff */
[----:B------:R-:W-:Y:S01]  /*17f40*/  UMOV UR4, UR16 ;  /* 0x0000001000047c82 */ /* 0x000fe20008000000 */
[----:B------:R-:W-:Y:S01]  /*17f50*/  UMOV UR5, UR17 ;  /* 0x0000001100057c82 */ /* 0x000fe20008000000 */
[----:B------:R-:W-:Y:S02]  /*17f60*/  WARPGROUP.DEPBAR.LE gsb0, 0x0 ;  /* 0x00008000000079c5 */ /* 0x000fe40000010000 */
[----:B------:R-:W-:-:S06]  /*17f70*/  WARPGROUP.ARRIVE ;  /* 0x00000000000079c5 */ /* 0x000fcc0000000000 */
[----:B------:R-:W-:Y:S01]  /*17f80*/  HGMMA.64x16x16.F32 R168, gdesc[UR4], RZ, !UPT, gsb0 ;  /* 0x0020000004a879f0 */ /* 0x000fe2000c0008ff */
[----:B------:R-:W-:Y:S02]  /*17f90*/  R2UR UR22, R14 ;  /* 0x000000000e1672ca */ /* 0x000fe400000e0000 */
[----:B------:R-:W-:Y:S01]  /*17fa0*/  R2UR UR23, R15 ;  /* 0x000000000f1772ca */ /* 0x000fe200000e0000 */
[----:B------:R-:W-:Y:S01]  /*17fb0*/  UMOV UR20, UR16 ;  /* 0x0000001000147c82 */ /* 0x000fe20008000000 */
[----:B------:R-:W-:Y:S01]  /*17fc0*/  UMOV UR21, UR17 ;  /* 0x0000001100157c82 */ /* 0x000fe20008000000 */
[----:B------:R-:W-:Y:S02]  /*17fd0*/  WARPGROUP.DEPBAR.LE gsb0, 0x0 ;  /* 0x00008000000079c5 */ /* 0x000fe40000010000 */
[----:B------:R-:W-:-:S08]  /*17fe0*/  WARPGROUP.ARRIVE ;  /* 0x00000000000079c5 */ /* 0x000fd00000000000 */
[----:B------:R-:W-:Y:S01]  /*17ff0*/  HGMMA.64x16x16.F32 R160, gdesc[UR20], RZ, !UPT, gsb0 ;  /* 0x0020000014a079f0 */ /* 0x000fe2000c0008ff */
[----:B------:R-:W-:Y:S01]  /*18000*/  R2UR UR18, R4 ;  /* 0x00000000041272ca */ /* 0x000fe200000e0000 */
[----:B------:R-:W-:Y:S01]  /*18010*/  VIADD R14, R2, 0x2 ;  /* 0x00000002020e7836 */ /* 0x000fe20000000000 */
[----:B------:R-:W-:Y:S01]  /*18020*/  MOV R15, 0x40000040 ;  /* 0x40000040000f7802 */ /* 0x000fe20000000f00 */
[----:B------:R-:W-:Y:S02]  /*18030*/  WARPGROUP.DEPBAR.LE gsb0, 0x0 ;  /* 0x00008000000079c5 */ /* 0x000fe40000010000 */
[----:B--2---:R-:W-:Y:S02]  /*18040*/  R2UR UR28, R152 ;  /* 0x00000000981c72ca */ /* 0x004fe400000e0000 */
[----:B------:R-:W-:Y:S02]  /*18050*/  R2UR UR29, R153 ;  /* 0x00000000991d72ca */ /* 0x000fe400000e0000 */
        /* <DEDUP_REMOVED lines=24> */
[----:B------:R-:W-:Y:S02]  /*181e0*/  VIADD R4, R2, 0x182 ;  /* 0x0000018202047836 */ /* 0x000fe40000000000 */
[----:B------:R-:W-:Y:S01]  /*181f0*/  IMAD.MOV.U32 R5, RZ, RZ, 0x40000040 ;  /* 0x40000040ff057424 */ /* 0x000fe200078e00ff */
[----:B------:R-:W-:Y:S01]  /*18200*/  UMOV UR4, UR30 ;  /* 0x0000001e00047c82 */ /* 0x000fe20008000000 */
[----:B------:R-:W-:Y:S01]  /*18210*/  UMOV UR5, UR31 ;  /* 0x0000001f00057c82 */ /* 0x000fe20008000000 */
[----:B------:R-:W-:-:S02]  /*18220*/  WARPGROUP.DEPBAR.LE gsb0, 0x0 ;  /* 0x00008000000079c5 */ /* 0x000fc40000010000 */
[----:B------:R-:W-:Y:S01]  /*18230*/  WARPGROUP.ARRIVE ;  /* 0x00000000000079c5 */ /* 0x000fe20000000000 */
[----:B------:R-:W-:Y:S01]  /*18240*/  UMOV UR20, UR30 ;  /* 0x0000001e00147c82 */ /* 0x000fe20008000000 */
[----:B------:R-:W-:Y:S01]  /*18250*/  UMOV UR21, UR31 ;  /* 0x0000001f00157c82 */ /* 0x000fe20008000000 */
[----:B------:R-:W-:Y:S01]  /*18260*/  UMOV UR16, UR28 ;  /* 0x0000001c00107c82 */ /* 0x000fe20008000000 */
[----:B------:R-:W-:Y:S01]  /*18270*/  UMOV UR17, UR29 ;  /* 0x0000001d00117c82 */ /* 0x000fe20008000000 */
[----:B------:R-:W-:Y:S01]  /*18280*/  UMOV UR12, UR28 ;  /* 0x0000001c000c7c82 */ /* 0x000fe20008000000 */
[----:B------:R-:W-:Y:S01]  /*18290*/  HGMMA.64x16x16.F32 R168, gdesc[UR8], R168, gsb0 ;  /* 0x0020000008a879f0 */ /* 0x000fe200080008a8 */
[----:B------:R-:W-:Y:S01]  /*182a0*/  R2UR UR6, R4 ;  /* 0x00000000040672ca */ /* 0x000fe200000e0000 */
[----:B------:R-:W-:Y:S01]  /*182b0*/  UMOV UR13, UR29 ;  /* 0x0000001d000d7c82 */ /* 0x000fe20008000000 */
[----:B------:R-:W-:Y:S01]  /*182c0*/  R2UR UR7, R5 ;  /* 0x00000000050772ca */ /* 0x000fe200000e0000 */
[----:B------:R-:W-:Y:S01]  /*182d0*/  VIADD R4, R2, 0x202 ;  /* 0x0000020202047836 */ /* 0x000fe20000000000 */
[----:B------:R-:W-:Y:S01]  /*182e0*/  UMOV UR24, UR28 ;  /* 0x0000001c00187c82 */ /* 0x000fe20008000000 */
[----:B------:R-:W-:Y:S01]  /*182f0*/  UMOV UR25, UR29 ;  /* 0x0000001d00197c82 */ /* 0x000fe20008000000 */
[----:B------:R-:W2:Y:S01]  /*18300*/  LDL.64 R14, [R1+0x38] ;  /* 0x00003800010e7983 */ /* 0x000ea20000100a00 */
[----:B------:R-:W-:-:S02]  /*18310*/  WARPGROUP.DEPBAR.LE gsb0, 0x0 ;  /* 0x00008000000079c5 */ /* 0x000fc40000010000 */
[----:B------:R-:W-:-:S06]  /*18320*/  WARPGROUP.ARRIVE ;  /* 0x00000000000079c5 */ /* 0x000fcc0000000000 */
[----:B------:R-:W-:Y:S01]  /*18330*/  HGMMA.64x16x16.F32 R160, gdesc[UR4], R160, gsb0 ;  /* 0x0020000004a079f0 */ /* 0x000fe200080008a0 */
[----:B------:R-:W-:Y:S01]  /*18340*/  IMAD.MOV.U32 R5, RZ, RZ, 0x40000040 ;  /* 0x40000040ff057424 */ /* 0x000fe200078e00ff */
[----:B------:R-:W-:-:S04]  /*18350*/  R2UR UR22, R4 ;  /* 0x00000000041672ca */ /* 0x000fc800000e0000 */
[----:B------:R-:W-:Y:S01]  /*18360*/  R2UR UR23, R5 ;  /* 0x00000000051772ca */ /* 0x000fe200000e0000 */
[----:B------:R-:W-:Y:S02]  /*18370*/  WARPGROUP.DEPBAR.LE gsb0, 0x0 ;  /* 0x00008000000079c5 */ /* 0x000fe40000010000 */
[----:B------:R-:W-:-:S10]  /*18380*/  WARPGROUP.ARRIVE ;  /* 0x00000000000079c5 */ /* 0x000fd40000000000 */
        /* <DEDUP_REMOVED lines=41> */
[----:B------:R-:W-:Y:S01]  /*18620*/  IMAD.MOV.U32 R5, RZ, RZ, 0x40000040 ;  /* 0x40000040ff057424 */ /* 0x000fe200078e00ff */
[----:B---3--:R-:W-:Y:S02]  /*18630*/  R2UR UR30, R20 ;  /* 0x00000000141e72ca */ /* 0x008fe400000e0000 */
[----:B------:R-:W-:Y:S02]  /*18640*/  R2UR UR31, R21 ;  /* 0x00000000151f72ca */ /* 0x000fe400000e0000 */
[----:B------:R-:W-:Y:S01]  /*18650*/  R2UR UR22, R4 ;  /* 0x00000000041672ca */ /* 0x000fe200000e0000 */
[----:B------:R-:W3:Y:S01]  /*18660*/  LDL.64 R20, [R1+0x30] ;  /* 0x0000300001147983 */ /* 0x000ee20000100a00 */
[----:B------:R-:W-:-:S07]  /*18670*/  R2UR UR23, R5 ;  /* 0x00000000051772ca */ /* 0x000fce00000e0000 */
[----:B------:R-:W-:Y:S02]  /*18680*/  UMOV UR20, UR30 ;  /* 0x0000001e00147c82 */ /* 0x000fe40008000000 */
[----:B------:R-:W-:Y:S01]  /*18690*/  UMOV UR21, UR31 ;  /* 0x0000001f00157c82 */ /* 0x000fe20008000000 */
[----:B------:R-:W-:Y:S02]  /*186a0*/  WARPGROUP.DEPBAR.LE gsb0, 0x0 ;  /* 0x00008000000079c5 */ /* 0x000fe40000010000 */
[----:B------:R-:W-:-:S06]  /*186b0*/  WARPGROUP.ARRIVE ;  /* 0x00000000000079c5 */ /* 0x000fcc0000000000 */
        /* <DEDUP_REMOVED lines=38> */
[----:B------:R-:W-:Y:S02]  /*18920*/  IADD3 R4, R2, 0x280, RZ ;  /* 0x0000028002047810 */ /* 0x000fe40007ffe0ff */
[----:B--2---:R-:W-:Y:S02]  /*18930*/  R2UR UR28, R14 ;  /* 0x000000000e1c72ca */ /* 0x004fe400000e0000 */
[----:B------:R-:W-:Y:S02]  /*18940*/  R2UR UR29, R15 ;  /* 0x000000000f1d72ca */ /* 0x000fe400000e0000 */
[----:B------:R-:W-:Y:S01]  /*18950*/  R2UR UR26, R4 ;  /* 0x00000000041a72ca */ /* 0x000fe200000e0000 */
[----:B------:R-:W2:Y:S01]  /*18960*/  LDL.64 R14, [R1+0x28] ;  /* 0x00002800010e7983 */ /* 0x000ea20000100a00 */
[----:B------:R-:W-:-:S07]  /*18970*/  R2UR UR27, R5 ;  /* 0x00000000051b72ca */ /* 0x000fce00000e0000 */
[----:B------:R-:W-:Y:S02]  /*18980*/  UMOV UR24, UR28 ;  /* 0x0000001c00187c82 */ /* 0x000fe40008000000 */
[----:B------:R-:W-:Y:S01]  /*18990*/  UMOV UR25, UR29 ;  /* 0x0000001d00197c82 */ /* 0x000fe20008000000 */
[----:B------:R-:W-:Y:S02]  /*189a0*/  WARPGROUP.DEPBAR.LE gsb0, 0x0 ;  /* 0x00008000000079c5 */ /* 0x000fe40000010000 */
[----:B------:R-:W-:-:S06]  /*189b0*/  WARPGROUP.ARRIVE ;  /* 0x00000000000079c5 */ /* 0x000fcc0000000000 */
        /* <DEDUP_REMOVED lines=186> */
[----:B------:R-:W2:Y:S01]  /*19560*/  LDL.64 R14, [R1] ;  /* 0x00000000010e7983 */ /* 0x000ea20000100a00 */
        /* <DEDUP_REMOVED lines=46> */
[----:B------:R-:W-:Y:S02]  /*19850*/  R2UR UR14, R4 ;  /* 0x00000000040e72ca */ /* 0x000fe400000e0000 */
        /* <DEDUP_REMOVED lines=445> */
.L_x_643:
[----:B------:R-:W-:Y:S02]  /*1b430*/  SHF.L.U32 R0, R9, 0x1f, RZ ;  /* 0x0000001f09007819 */ /* 0x000fe400000006ff */
[----:B------:R-:W-:-:S04]  /*1b440*/  LEA R9, R10, R18, 0x3 ;  /* 0x000000120a097211 */ /* 0x000fc800078e18ff */
[----:B------:R0:W1:Y:S01]  /*1b450*/  SYNCS.PHASECHK.TRANS64.TRYWAIT P2, [R9+URZ+0x38850], R0 ;  /* 0x03885000090075a7 */ /* 0x000062000804017f */
[----:B------:R-:W-:Y:S05]  /*1b460*/  @!P0 BRA `(.L_x_644) ;  /* 0x0000000000048947 */ /* 0x000fea0003800000 */
[----:B------:R-:W-:Y:S01]  /*1b470*/  BPT.TRAP 0x1 ;  /* 0x000000040000795c */ /* 0x000fe20000300000 */
.L_x_644:
[----:B------:R-:W-:Y:S04]  /*1b480*/  BSSY B1, `(.L_x_645) ;  /* 0x0000004000017945 */ /* 0x000fe80003800000 */
[----:B-1----:R-:W-:Y:S05]  /*1b490*/  @P2 BRA `(.L_x_646) ;  /* 0x0000000000082947 */ /* 0x002fea0003800000 */
[----:B------:R-:W1:Y:S02]  /*1b4a0*/  SYNCS.PHASECHK.TRANS64.TRYWAIT P2, [R9+URZ+0x38850], R0 ;  /* 0x03885000090075a7 */ /* 0x000e64000804017f */
[----:B-1----:R-:W-:Y:S05]  /*1b4b0*/  @!P2 BRA `(.L_x_647) ;  /* 0x000001040038a947 */ /* 0x002fea0003800000 */
.L_x_646:
[----:B------:R-:W-:Y:S05]  /*1b4c0*/  BSYNC B1 ;  /* 0x0000000000017941 */ /* 0x000fea0003800000 */
.L_x_645:
[----:B01----:R-:W-:Y:S01]  /*1b4d0*/  VIADD R0, R18, 0x400 ;  /* 0x0000040012007836 */ /* 0x003fe20000000000 */
[----:B------:R-:W-:Y:S01]  /*1b4e0*/  WARPGROUP.ARRIVE ;  /* 0x00000000000079c5 */ /* 0x000fe20000000000 */
[----:B------:R-:W-:Y:S01]  /*1b4f0*/  IMAD.MOV.U32 R3, RZ, RZ, 0x40000040 ;  /* 0x40000040ff037424 */ /* 0x000fe200078e00ff */
[----:B------:R-:W-:Y:S01]  /*1b500*/  MOV R5, 0x40000040 ;  /* 0x4000004000057802 */ /* 0x000fe20000000f00 */
[----:B------:R-:W-:Y:S01]  /*1b510*/  @!P1 VIADD R9, R9, 0x38860 ;  /* 0x0003886009099836 */ /* 0x000fe20000000000 */
[----:B------:R-:W-:Y:S02]  /*1b520*/  SHF.R.U32.HI R0, RZ, 0x4, R0 ;  /* 0x00000004ff007819 */ /* 0x000fe40000011600 */
[----:B------:R-:W-:Y:S01]  /*1b530*/  R2UR UR7, R3 ;  /* 0x00000000030772ca */ /* 0x000fe200000e0000 */
[----:B------:R-:W-:Y:S01]  /*1b540*/  IMAD.MOV.U32 R3, RZ, RZ, 0x40000040 ;  /* 0x40000040ff037424 */ /* 0x000fe200078e00ff */
[----:B------:R-:W-:Y:S02]  /*1b550*/  LOP3.LUT R0, R0, 0x3fff, RZ, 0xc0, !PT ;  /* 0x00003fff00007812 */ /* 0x000fe400078ec0ff */
[C---:B------:R-:W-:Y:S01]  /*1b560*/  ISETP.GT.AND P2, PT, R6.reuse, R225, PT ;  /* 0x000000e10600720c */ /* 0x040fe20003f44270 */
[----:B------:R-:W-:Y:S01]  /*1b570*/  VIADD R6, R6, 0xffffffff ;  /* 0xffffffff06067836 */ /* 0x000fe20000000000 */
[----:B------:R-:W-:-:S05]  /*1b580*/  LOP3.LUT R0, R0, 0x2800000, RZ, 0xfc, !PT ;  /* 0x0280000000007812 */ /* 0x000fca00078efcff */
[----:B------:R-:W-:Y:S01]  /*1b590*/  IMAD R2, R10, 0xa00, R0 ;  /* 0x00000a000a027824 */ /* 0x000fe200078e0200 */
[----:B------:R-:W-:-:S03]  /*1b5a0*/  FMNMX.FTZ R0, R184, R8, !PT ;  /* 0x00000008b8007209 */ /* 0x000fc60007810000 */
[C---:B------:R-:W-:Y:S01]  /*1b5b0*/  VIADD R4, R2.reuse, 0x80 ;  /* 0x0000008002047836 */ /* 0x040fe20000000000 */
[----:B------:R-:W-:Y:S02]  /*1b5c0*/  R2UR UR6, R2 ;  /* 0x00000000020672ca */ /* 0x000fe400000e0000 */
[----:B------:R-:W-:-:S04]  /*1b5d0*/  FMNMX.FTZ R0, R185, R0, !PT ;  /* 0x00000000b9007209 */ /* 0x000fc80007810000 */
[----:B------:R-:W-:-:S04]  /*1b5e0*/  FMNMX.FTZ R0, R188, R0, !PT ;  /* 0x00000000bc007209 */ /* 0x000fc80007810000 */
[----:B------:R-:W-:-:S03]  /*1b5f0*/  FMNMX.FTZ R0, R189, R0, !PT ;  /* 0x00000000bd007209 */ /* 0x000fc60007810000 */
[----:B------:R-:W-:Y:S01]  /*1b600*/  HGMMA.64x256x16.F32 R24, R208, gdesc[UR4].tnspB, R24, gsb0 ;  /* 0x43e00004d0187df0 */ /* 0x000fe20008000818 */
[----:B------:R-:W-:Y:S01]  /*1b610*/  R2UR UR6, R4 ;  /* 0x00000000040672ca */ /* 0x000fe200000e0000 */
[----:B------:R-:W-:Y:S01]  /*1b620*/  VIADD R4, R2, 0x100 ;  /* 0x0000010002047836 */ /* 0x000fe20000000000 */
[----:B------:R-:W-:Y:S01]  /*1b630*/  R2UR UR7, R5 ;  /* 0x00000000050772ca */ /* 0x000fe200000e0000 */
[----:B------:R-:W-:Y:S01]  /*1b640*/  IMAD.MOV.U32 R5, RZ, RZ, 0x40000040 ;  /* 0x40000040ff057424 */ /* 0x000fe200078e00ff */
        /* <DEDUP_REMOVED lines=18> */
[----:B------:R-:W-:Y:S01]  /*1b770*/  R2UR UR6, R4 ;  /* 0x00000000040672ca */ /* 0x000fe200000e0000 */
[C---:B------:R-:W-:Y:S01]  /*1b780*/  VIADD R4, R2.reuse, 0x180 ;  /* 0x0000018002047836 */ /* 0x040fe20000000000 */
[----:B------:R-:W-:Y:S01]  /*1b790*/  R2UR UR7, R5 ;  /* 0x00000000050772ca */ /* 0x000fe200000e0000 */
[----:B------:R-:W-:Y:S01]  /*1b7a0*/  VIADD R2, R2, 0x200 ;  /* 0x0000020002027836 */ /* 0x000fe20000000000 */
[----:B------:R-:W-:Y:S01]  /*1b7b0*/  MOV R5, 0x40000040 ;  /* 0x4000004000057802 */ /* 0x000fe20000000f00 */
[----:B------:R-:W-:Y:S02]  /*1b7c0*/  WARPGROUP.DEPBAR.LE gsb0, 0x0 ;  /* 0x00008000000079c5 */ /* 0x000fe40000010000 */
[----:B------:R-:W-:-:S15]  /*1b7d0*/  WARPGROUP.ARRIVE ;  /* 0x00000000000079c5 */ /* 0x000fde0000000000 */
[----:B------:R-:W-:-:S05]  /*1b7e0*/  NOP ;  /* 0x0000000000007918 */ /* 0x000fca0000000000 */
[----:B------:R-:W-:Y:S01]  /*1b7f0*/  HGMMA.64x256x16.F32 R24, R200, gdesc[UR4].tnspB, R24, gsb0 ;  /* 0x43e00004c8187df0 */ /* 0x000fe20008000818 */
[----:B------:R-:W-:Y:S02]  /*1b800*/  R2UR UR6, R4 ;  /* 0x00000000040672ca */ /* 0x000fe400000e0000 */
[----:B------:R-:W-:Y:S02]  /*1b810*/  R2UR UR7, R5 ;  /* 0x00000000050772ca */ /* 0x000fe400000e0000 */
[----:B------:R-:W-:-:S05]  /*1b820*/  FMNMX.FTZ R5, R157, R0, !PT ;  /* 0x000000009d057209 */ /* 0x000fca0007810000 */
[----:B------:R-:W0:Y:S02]  /*1b830*/  SHFL.BFLY PT, R0, R5, 0x2, 0x1f ;  /* 0x0c401f0005007f89 */ /* 0x000e2400000e0000 */
[----:B0-----:R-:W-:-:S05]  /*1b840*/  FMNMX.FTZ R5, R5, R0, !PT ;  /* 0x0000000005057209 */ /* 0x001fca0007810000 */
[----:B------:R-:W0:Y:S02]  /*1b850*/  SHFL.BFLY PT, R0, R5, 0x1, 0x1f ;  /* 0x0c201f0005007f89 */ /* 0x000e2400000e0000 */
[----:B0-----:R-:W-:Y:S02]  /*1b860*/  FMNMX.FTZ R5, R5, R0, !PT ;  /* 0x0000000005057209 */ /* 0x001fe40007810000 */
        /* <DEDUP_REMOVED lines=21> */
[----:B0-----:R-:W-:-:S05]  /*1b9c0*/  FMNMX.FTZ R0, R0, R4, !PT ;  /* 0x0000000400007209 */ /* 0x001fca0007810000 */
[----:B------:R-:W0:Y:S02]  /*1b9d0*/  SHFL.BFLY PT, R4, R0, 0x1, 0x1f ;  /* 0x0c201f0000047f89 */ /* 0x000e2400000e0000 */
[----:B0-----:R-:W-:-:S05]  /*1b9e0*/  FMNMX.FTZ R4, R0, R4, !PT ;  /* 0x0000000400047209 */ /* 0x001fca0007810000 */
[----:B------:R-:W-:Y:S01]  /*1b9f0*/  FADD.FTZ R0, -R4, R7 ;  /* 0x0000000704007221 */ /* 0x000fe20000010100 */
[----:B------:R-:W-:Y:S02]  /*1ba00*/  WARPGROUP.DEPBAR.LE gsb0, 0x0 ;  /* 0x00008000000079c5 */ /* 0x000fe40000010000 */
[----:B------:R-:W-:-:S06]  /*1ba10*/  WARPGROUP.ARRIVE ;  /* 0x00000000000079c5 */ /* 0x000fcc0000000000 */
[----:B------:R-:W-:Y:S01]  /*1ba20*/  HGMMA.64x256x16.F32 R24, R196, gdesc[UR4].tnspB, R24, gsb0 ;  /* 0x43e00004c4187df0 */ /* 0x000fe20008000818 */
[----:B------:R-:W-:Y:S01]  /*1ba30*/  R2UR UR6, R2 ;  /* 0x00000000020672ca */ /* 0x000fe200000e0000 */
[----:B------:R-:W-:Y:S01]  /*1ba40*/  IMAD.U32 R2, RZ, RZ, UR38 ;  /* 0x00000026ff027e24 */ /* 0x000fe2000f8e00ff */
[----:B------:R-:W-:Y:S01]  /*1ba50*/  R2UR UR7, R3 ;  /* 0x00000000030772ca */ /* 0x000fe200000e0000 */
[C---:B------:R-:W-:Y:S02]  /*1ba60*/  FADD.FTZ R3, -R5.reuse, R8 ;  /* 0x0000000805037221 */ /* 0x040fe40000010100 */
[-C--:B------:R-:W-:Y:S01]  /*1ba70*/  FMUL.FTZ R15, R5, R2.reuse ;  /* 0x00000002050f7220 */ /* 0x080fe20000410000 */
[-C--:B------:R-:W-:Y:S01]  /*1ba80*/  FMUL.FTZ R0, R0, R2.reuse ;  /* 0x0000000200007220 */ /* 0x080fe20000410000 */
[-C--:B------:R-:W-:Y:S02]  /*1ba90*/  FMUL.FTZ R3, R3, R2.reuse ;  /* 0x0000000203037220 */ /* 0x080fe40000410000 */
[-CC-:B------:R-:W-:Y:S01]  /*1baa0*/  FFMA.FTZ R208, R184, R2.reuse, -R15.reuse ;  /* 0x00000002b8d07223 */ /* 0x180fe2000001080f */
        /* <DEDUP_REMOVED lines=10> */
[----:B------:R-:W-:Y:S01]  /*1bb50*/  FFMA.FTZ R21, R173, R2, -R15 ;  /* 0x00000002ad157223 */ /* 0x000fe2000001080f */
[----:B------:R-:W-:Y:S08]  /*1bb60*/  MUFU.EX2 R3, R3 ;  /* 0x0000000300037308 */ /* 0x000ff00000000800 */
[----:B------:R-:W0:Y:S08]  /*1bb70*/  MUFU.EX2 R208, R208 ;  /* 0x000000d000d07308 */ /* 0x000e300000000800 */
[----:B------:R-:W-:Y:S08]  /*1bb80*/  MUFU.EX2 R0, R0 ;  /* 0x0000000000007308 */ /* 0x000ff00000000800 */
[----:B------:R-:W1:Y:S01]  /*1bb90*/  MUFU.EX2 R8, R8 ;  /* 0x0000000800087308 */ /* 0x000e620000000800 */
[----:B0-----:R-:W-:-:S07]  /*1bba0*/  FFMA.FTZ R13, R3, R13, R208 ;  /* 0x0000000d030d7223 */ /* 0x001fce00000100d0 */
[----:B------:R-:W0:Y:S08]  /*1bbb0*/  MUFU.EX2 R210, R210 ;  /* 0x000000d200d27308 */ /* 0x000e300000000800 */
[----:B------:R-:W-:Y:S01]  /*1bbc0*/  MUFU.EX2 R184, R184 ;  /* 0x000000b800b87308 */ /* 0x000fe20000000800 */
[C---:B-1----:R-:W-:Y:S01]  /*1bbd0*/  FADD.FTZ R13, R8.reuse, R13 ;  /* 0x0000000d080d7221 */ /* 0x042fe20000010000 */
[----:B------:R-:W-:-:S06]  /*1bbe0*/  F2FP.F16.F32.PACK_AB R208, R8, R208 ;  /* 0x000000d008d0723e */ /* 0x000fcc00000000ff */
        /* <DEDUP_REMOVED lines=9> */
[----:B------:R-:W-:Y:S01]  /*1bc80*/  WARPGROUP.ARRIVE ;  /* 0x00000000000079c5 */ /* 0x000fe20000000000 */
[-CC-:B------:R-:W-:Y:S01]  /*1bc90*/  FFMA.FTZ R196, R160, R2.reuse, -R15.reuse ;  /* 0x00000002a0c47223 */ /* 0x180fe2000001080f */
[-CC-:B------:R-:W-:Y:S01]  /*1bca0*/  FFMA.FTZ R160, R161, R2.reuse, -R15.reuse ;  /* 0x00000002a1a07223 */ /* 0x180fe2000001080f */
[-CC-:B------:R-:W-:Y:S01]  /*1bcb0*/  FFMA.FTZ R198, R164, R2.reuse, -R15.reuse ;  /* 0x00000002a4c67223 */ /* 0x180fe2000001080f */
[----:B------:R-:W-:Y:S01]  /*1bcc0*/  FFMA.FTZ R161, R165, R2, -R15 ;  /* 0x00000002a5a17223 */ /* 0x000fe2000001080f */
[----:B------:R-:W-:Y:S01]  /*1bcd0*/  @!P1 IADD3 R164, R11, 0x38840, RZ ;  /* 0x000388400ba49810 */ /* 0x000fe20007ffe0ff */
[----:B------:R-:W-:Y:S01]  /*1bce0*/  HGMMA.64x256x16.F32 R24, R192, gdesc[UR4].tnspB, R24, gsb0 ;  /* 0x43e00004c0187df0 */ /* 0x000fe20008000818 */
[----:B------:R-:W-:Y:S02]  /*1bcf0*/  MUFU.EX2 R196, R196 ;  /* 0x000000c400c47308 */ /* 0x000fe40000000800 */
[----:B------:R-:W-:-:S06]  /*1bd00*/  @!P1 PRMT R164, RZ, 0x654, R164 ;  /* 0x00000654ffa49816 */ /* 0x000fcc00000000a4 */
[----:B------:R-:W-:Y:S08]  /*1bd10*/  MUFU.EX2 R160, R160 ;  /* 0x000000a000a07308 */ /* 0x000ff00000000800 */
[----:B------:R-:W-:Y:S08]  /*1bd20*/  MUFU.EX2 R198, R198 ;  /* 0x000000c600c67308 */ /* 0x000ff00000000800 */
[----:B------:R-:W-:Y:S01]  /*1bd30*/  MUFU.EX2 R161, R161 ;  /* 0x000000a100a17308 */ /* 0x000fe20000000800 */
[----:B------:R-:W-:-:S02]  /*1bd40*/  WARPGROUP.DEPBAR.LE gsb0, 0x0 ;  /* 0x00008000000079c5 */ /* 0x000fc40000010000 */
[-CC-:B------:R-:W-:Y:S01]  /*1bd50*/  FFMA.FTZ R192, R152, R2.reuse, -R15.reuse ;  /* 0x0000000298c07223 */ /* 0x180fe2000001080f */
[-CC-:B------:R-:W-:Y:S01]  /*1bd60*/  FFMA.FTZ R152, R153, R2.reuse, -R15.reuse ;  /* 0x0000000299987223 */ /* 0x180fe2000001080f */
[-C--:B------:R-:W-:Y:S01]  /*1bd70*/  FMUL.FTZ R153, R4, R2.reuse ;  /* 0x0000000204997220 */ /* 0x080fe20000410000 */
[-CC-:B------:R-:W-:Y:S01]  /*1bd80*/  FFMA.FTZ R194, R156, R2.reuse, -R15.reuse ;  /* 0x000000029cc27223 */ /* 0x180fe2000001080f */
[-C--:B------:R-:W-:Y:S01]  /*1bd90*/  FFMA.FTZ R15, R157, R2.reuse, -R15 ;  /* 0x000000029d0f7223 */ /* 0x080fe2000001080f */
[----:B------:R1:W-:Y:S01]  /*1bda0*/  @!P1 SYNCS.ARRIVE.TRANS64.RED.A1T0 RZ, [R164+URZ], RZ ;  /* 0x000000ffa4ff99a7 */ /* 0x0003e2000810043f */
[-CC-:B------:R-:W-:Y:S01]  /*1bdb0*/  FFMA.FTZ R209, R186, R2.reuse, -R153.reuse ;  /* 0x00000002bad17223 */ /* 0x180fe20000010899 */
[-CC-:B------:R-:W-:Y:S01]  /*1bdc0*/  FFMA.FTZ R211, R190, R2.reuse, -R153.reuse ;  /* 0x00000002bed37223 */ /* 0x180fe20000010899 */
[----:B------:R2:W-:Y:S01]  /*1bdd0*/  MUFU.EX2 R7, R15 ;  /* 0x0000000f00077308 */ /* 0x0005e20000000800 */
[-CC-:B------:R-:W-:Y:S01]  /*1bde0*/  FFMA.FTZ R156, R191, R2.reuse, -R153.reuse ;  /* 0x00000002bf9c7223 */ /* 0x180fe20000010899 */
[-CC-:B------:R-:W-:Y:S01]  /*1bdf0*/  FFMA.FTZ R205, R178, R2.reuse, -R153.reuse ;  /* 0x00000002b2cd7223 */ /* 0x180fe20000010899 */
[-CC-:B------:R-:W-:Y:S01]  /*1be00*/  FFMA.FTZ R157, R179, R2.reuse, -R153.reuse ;  /* 0x00000002b39d7223 */ /* 0x180fe20000010899 */
[-CC-:B------:R-:W-:Y:S01]  /*1be10*/  FFMA.FTZ R207, R182, R2.reuse, -R153.reuse ;  /* 0x00000002b6cf7223 */ /* 0x180fe20000010899 */
[-CC-:B------:R-:W-:Y:S01]  /*1be20*/  FFMA.FTZ R197, R162, R2.reuse, -R153.reuse ;  /* 0x00000002a2c57223 */ /* 0x180fe20000010899 */
[-CC-:B------:R-:W-:Y:S01]  /*1be30*/  FFMA.FTZ R183, R183, R2.reuse, -R153.reuse ;  /* 0x00000002b7b77223 */ /* 0x180fe20000010899 */
[-CC-:B------:R-:W-:Y:S01]  /*1be40*/  FFMA.FTZ R201, R170, R2.reuse, -R153.reuse ;  /* 0x00000002aac97223 */ /* 0x180fe20000010899 */
[----:B------:R-:W3:Y:S01]  /*1be50*/  MUFU.EX2 R209, R209 ;  /* 0x000000d100d17308 */ /* 0x000ee20000000800 */
[-CC-:B--2---:R-:W-:Y:S01]  /*1be60*/  FFMA.FTZ R15, R187, R2.reuse, -R153.reuse ;  /* 0x00000002bb0f7223 */ /* 0x184fe20000010899 */
[-CC-:B------:R-:W-:Y:S01]  /*1be70*/  FFMA.FTZ R171, R171, R2.reuse, -R153.reuse ;  /* 0x00000002abab7223 */ /* 0x180fe20000010899 */
        /* <DEDUP_REMOVED lines=8> */
[-CC-:B------:R-:W-:Y:S01]  /*1bf00*/  FFMA.FTZ R158, R158, R2.reuse, -R153.reuse ;  /* 0x000000029e9e7223 */ /* 0x180fe20000010899 */
[----:B------:R-:W-:Y:S01]  /*1bf10*/  FFMA.FTZ R153, R159, R2, -R153 ;  /* 0x000000029f997223 */ /* 0x000fe20000010899 */
[----:B0-----:R-:W-:Y:S01]  /*1bf20*/  FADD.FTZ R159, R210, R13 ;  /* 0x0000000dd29f7221 */ /* 0x001fe20000010000 */
[----:B-1----:R-:W-:-:S02]  /*1bf30*/  @!P1 PRMT R164, RZ, 0x654, R9 ;  /* 0x00000654ffa49816 */ /* 0x002fc40000000009 */
[----:B------:R-:W0:Y:S01]  /*1bf40*/  MUFU.EX2 R211, R211 ;  /* 0x000000d300d37308 */ /* 0x000e220000000800 */
[----:B---3--:R-:W-:Y:S01]  /*1bf50*/  FFMA.FTZ R12, R0, R12, R209 ;  /* 0x0000000c000c7223 */ /* 0x008fe200000100d1 */
[C---:B------:R-:W-:Y:S01]  /*1bf60*/  FADD.FTZ R159, R184.reuse, R159 ;  /* 0x0000009fb89f7221 */ /* 0x040fe20000010000 */
[----:B------:R1:W-:Y:S01]  /*1bf70*/  @!P1 SYNCS.ARRIVE.TRANS64.RED.A1T0 RZ, [R164+URZ], RZ ;  /* 0x000000ffa4ff99a7 */ /* 0x0003e2000810043f */
[----:B------:R-:W-:-:S04]  /*1bf80*/  F2FP.F16.F32.PACK_AB R210, R184, R210 ;  /* 0x000000d2b8d2723e */ /* 0x000fc800000000ff */
[----:B------:R-:W3:Y:S01]  /*1bf90*/  MUFU.EX2 R156, R156 ;  /* 0x0000009c009c7308 */ /* 0x000ee20000000800 */
[C---:B--2---:R-:W-:Y:S01]  /*1bfa0*/  FADD.FTZ R12, R15.reuse, R12 ;  /* 0x0000000c0f0c7221 */ /* 0x044fe20000010000 */
[----:B------:R-:W-:-:S06]  /*1bfb0*/  F2FP.F16.F32.PACK_AB R209, R15, R209 ;  /* 0x000000d10fd1723e */ /* 0x000fcc00000000ff */
[----:B------:R-:W2:Y:S01]  /*1bfc0*/  MUFU.EX2 R205, R205 ;  /* 0x000000cd00cd7308 */ /* 0x000ea20000000800 */
[----:B0-----:R-:W-:-:S07]  /*1bfd0*/  FADD.FTZ R13, R211, R12 ;  /* 0x0000000cd30d7221 */ /* 0x001fce0000010000 */
[----:B------:R-:W0:Y:S01]  /*1bfe0*/  MUFU.EX2 R157, R157 ;  /* 0x0000009d009d7308 */ /* 0x000e220000000800 */
[C---:B---3--:R-:W-:Y:S01]  /*1bff0*/  FADD.FTZ R13, R156.reuse, R13 ;  /* 0x0000000d9c0d7221 */ /* 0x048fe20000010000 */
[----:B------:R-:W-:-:S06]  /*1c000*/  F2FP.F16.F32.PACK_AB R211, R156, R211 ;  /* 0x000000d39cd3723e */ /* 0x000fcc00000000ff */
[----:B------:R-:W3:Y:S08]  /*1c010*/  MUFU.EX2 R207, R207 ;  /* 0x000000cf00cf7308 */ /* 0x000ef00000000800 */
[----:B------:R-:W4:Y:S08]  /*1c020*/  MUFU.EX2 R11, R183 ;  /* 0x000000b7000b7308 */ /* 0x000f300000000800 */
[----:B------:R5:W-:Y:S08]  /*1c030*/  MUFU.EX2 R12, R163 ;  /* 0x000000a3000c7308 */ /* 0x000bf00000000800 */
[----:B------:R-:W1:Y:S01]  /*1c040*/  MUFU.EX2 R201, R201 ;  /* 0x000000c900c97308 */ /* 0x000e620000000800 */
[----:B-----5:R-:W-:Y:S01]  /*1c050*/  FADD.FTZ R163, R204, R159 ;  /* 0x0000009fcca37221 */ /* 0x020fe20000010000 */
[----:B--2---:R-:W-:Y:S01]  /*1c060*/  FADD.FTZ R159, R205, R13 ;  /* 0x0000000dcd9f7221 */ /* 0x004fe20000010000 */
[----:B------:R-:W-:-:S02]  /*1c070*/  F2FP.F16.F32.PACK_AB R204, R10, R204 ;  /* 0x000000cc0acc723e */ /* 0x000fc400000000ff */
[----:B------:R-:W-:Y:S01]  /*1c080*/  FADD.FTZ R13, R10, R163 ;  /* 0x000000a30a0d7221 */ /* 0x000fe20000010000 */
[C---:B0-----:R-:W-:Y:S01]  /*1c090*/  FADD.FTZ R159, R157.reuse, R159 ;  /* 0x0000009f9d9f7221 */ /* 0x041fe20000010000 */
[----:B------:R-:W-:Y:S01]  /*1c0a0*/  F2FP.F16.F32.PACK_AB R205, R157, R205 ;  /* 0x000000cd9dcd723e */ /* 0x000fe200000000ff */
[----:B------:R-:W0:Y:S01]  /*1c0b0*/  MUFU.EX2 R9, R171 ;  /* 0x000000ab00097308 */ /* 0x000e220000000800 */
[----:B------:R-:W-:Y:S01]  /*1c0c0*/  FADD.FTZ R13, R206, R13 ;  /* 0x0000000dce0d7221 */ /* 0x000fe20000010000 */
[----:B---3--:R-:W-:Y:S01]  /*1c0d0*/  FADD.FTZ R159, R207, R159 ;  /* 0x0000009fcf9f7221 */ /* 0x008fe20000010000 */
[C---:B------:R-:W-:Y:S02]  /*1c0e0*/  F2FP.F16.F32.PACK_AB R206, R14.reuse, R206 ;  /* 0x000000ce0ece723e */ /* 0x040fe400000000ff */
[----:B------:R-:W-:Y:S01]  /*1c0f0*/  FADD.FTZ R13, R14, R13 ;  /* 0x0000000d0e0d7221 */ /* 0x000fe20000010000 */
[C---:B----4-:R-:W-:Y:S01]  /*1c100*/  FADD.FTZ R159, R11.reuse, R159 ;  /* 0x0000009f0b9f7221 */ /* 0x050fe20000010000 */
[----:B------:R-:W-:Y:S01]  /*1c110*/  F2FP.F16.F32.PACK_AB R207, R11, R207 ;  /* 0x000000cf0bcf723e */ /* 0x000fe200000000ff */
[----:B------:R-:W2:Y:S01]  /*1c120*/  MUFU.EX2 R203, R203 ;  /* 0x000000cb00cb7308 */ /* 0x000ea20000000800 */
[----:B------:R-:W-:Y:S01]  /*1c130*/  FADD.FTZ R13, R200, R13 ;  /* 0x0000000dc80d7221 */ /* 0x000fe20000010000 */
[----:B-1----:R-:W-:Y:S01]  /*1c140*/  FADD.FTZ R159, R201, R159 ;  /* 0x0000009fc99f7221 */ /* 0x002fe20000010000 */
[----:B------:R-:W-:-:S02]  /*1c150*/  F2FP.F16.F32.PACK_AB R200, R20, R200 ;  /* 0x000000c814c8723e */ /* 0x000fc400000000ff */
[----:B------:R-:W-:Y:S01]  /*1c160*/  FADD.FTZ R13, R20, R13 ;  /* 0x0000000d140d7221 */ /* 0x000fe20000010000 */
[----:B------:R-:W-:Y:S02]  /*1c170*/  MOV R10, R220 ;  /* 0x000000dc000a7202 */ /* 0x000fe40000000f00 */
[----:B------:R-:W1:Y:S01]  /*1c180*/  MUFU.EX2 R154, R175 ;  /* 0x000000af009a7308 */ /* 0x000e620000000800 */
[C---:B0-----:R-:W-:Y:S01]  /*1c190*/  FADD.FTZ R159, R9.reuse, R159 ;  /* 0x0000009f099f7221 */ /* 0x041fe20000010000 */
[----:B------:R-:W-:Y:S01]  /*1c1a0*/  FADD.FTZ R13, R202, R13 ;  /* 0x0000000dca0d7221 */ /* 0x000fe20000010000 */
[----:B------:R-:W-:Y:S01]  /*1c1b0*/  F2FP.F16.F32.PACK_AB R201, R9, R201 ;  /* 0x000000c909c9723e */ /* 0x000fe200000000ff */
[----:B------:R-:W-:Y:S01]  /*1c1c0*/  IMAD.MOV.U32 R9, RZ, RZ, R221 ;  /* 0x000000ffff097224 */ /* 0x000fe200078e00dd */
[C---:B------:R-:W-:Y:S01]  /*1c1d0*/  F2FP.F16.F32.PACK_AB R202, R21.reuse, R202 ;  /* 0x000000ca15ca723e */ /* 0x040fe200000000ff */
[----:B------:R-:W-:Y:S02]  /*1c1e0*/  FADD.FTZ R13, R21, R13 ;  /* 0x0000000d150d7221 */ /* 0x000fe40000010000 */
[----:B------:R-:W0:Y:S01]  /*1c1f0*/  MUFU.EX2 R197, R197 ;  /* 0x000000c500c57308 */ /* 0x000e220000000800 */
[----:B--2---:R-:W-:Y:S01]  /*1c200*/  FADD.FTZ R159, R203, R159 ;  /* 0x0000009fcb9f7221 */ /* 0x004fe20000010000 */
[----:B------:R-:W-:Y:S01]  /*1c210*/  FADD.FTZ R13, R196, R13 ;  /* 0x0000000dc40d7221 */ /* 0x000fe20000010000 */
[----:B------:R-:W-:-:S03]  /*1c220*/  F2FP.F16.F32.PACK_AB R196, R160, R196 ;  /* 0x000000c4a0c4723e */ /* 0x000fc600000000ff */
[----:B------:R-:W-:Y:S02]  /*1c230*/  FADD.FTZ R13, R160, R13 ;  /* 0x0000000da00d7221 */ /* 0x000fe40000010000 */
[----:B------:R-:W2:Y:S01]  /*1c240*/  MUFU.EX2 R199, R199 ;  /* 0x000000c700c77308 */ /* 0x000ea20000000800 */
[----:B-1----:R-:W-:Y:S01]  /*1c250*/  FADD.FTZ R159, R154, R159 ;  /* 0x0000009f9a9f7221 */ /* 0x002fe20000010000 */
[----:B------:R-:W-:Y:S01]  /*1c260*/  FADD.FTZ R13, R198, R13 ;  /* 0x0000000dc60d7221 */ /* 0x000fe20000010000 */
[----:B------:R-:W-:Y:S02]  /*1c270*/  F2FP.F16.F32.PACK_AB R203, R154, R203 ;  /* 0x000000cb9acb723e */ /* 0x000fe400000000ff */
[C---:B------:R-:W-:Y:S01]  /*1c280*/  F2FP.F16.F32.PACK_AB R198, R161.reuse, R198 ;  /* 0x000000c6a1c6723e */ /* 0x040fe200000000ff */
[----:B------:R-:W-:Y:S02]  /*1c290*/  FADD.FTZ R13, R161, R13 ;  /* 0x0000000da10d7221 */ /* 0x000fe40000010000 */
[----:B------:R-:W1:Y:S01]  /*1c2a0*/  MUFU.EX2 R8, R167 ;  /* 0x000000a700087308 */ /* 0x000e620000000800 */
[----:B0-----:R-:W-:Y:S01]  /*1c2b0*/  FADD.FTZ R159, R197, R159 ;  /* 0x0000009fc59f7221 */ /* 0x001fe20000010000 */
[----:B------:R-:W-:-:S03]  /*1c2c0*/  F2FP.F16.F32.PACK_AB R197, R12, R197 ;  /* 0x000000c50cc5723e */ /* 0x000fc600000000ff */
[----:B------:R-:W-:-:S03]  /*1c2d0*/  FADD.FTZ R159, R12, R159 ;  /* 0x0000009f0c9f7221 */ /* 0x000fc60000010000 */
[----:B------:R-:W0:Y:S01]  /*1c2e0*/  MUFU.EX2 R192, R192 ;  /* 0x000000c000c07308 */ /* 0x000e220000000800 */
[----:B--2---:R-:W-:-:S07]  /*1c2f0*/  FADD.FTZ R159, R199, R159 ;  /* 0x0000009fc79f7221 */ /* 0x004fce0000010000 */
[----:B------:R-:W2:Y:S01]  /*1c300*/  MUFU.EX2 R162, R162 ;  /* 0x000000a200a27308 */ /* 0x000ea20000000800 */
[C---:B-1----:R-:W-:Y:S01]  /*1c310*/  FADD.FTZ R159, R8.reuse, R159 ;  /* 0x0000009f089f7221 */ /* 0x042fe20000010000 */
[----:B------:R-:W-:Y:S01]  /*1c320*/  F2FP.F16.F32.PACK_AB R199, R8, R199 ;  /* 0x000000c708c7723e */ /* 0x000fe200000000ff */
[----:B------:R-:W-:-:S05]  /*1c330*/  IMAD.MOV.U32 R8, RZ, RZ, R5 ;  /* 0x000000ffff087224 */ /* 0x000fca00078e0005 */
[----:B------:R-:W1:Y:S01]  /*1c340*/  MUFU.EX2 R152, R152 ;  /* 0x0000009800987308 */ /* 0x000e620000000800 */
[----:B0-----:R-:W-:-:S07]  /*1c350*/  FADD.FTZ R13, R192, R13 ;  /* 0x0000000dc00d7221 */ /* 0x001fce0000010000 */
[----:B------:R-:W0:Y:S01]  /*1c360*/  MUFU.EX2 R155, R155 ;  /* 0x0000009b009b7308 */ /* 0x000e220000000800 */
[----:B--2---:R-:W-:-:S07]  /*1c370*/  FADD.FTZ R159, R162, R159 ;  /* 0x0000009fa29f7221 */ /* 0x004fce0000010000 */
[----:B------:R-:W2:Y:S01]  /*1c380*/  MUFU.EX2 R194, R194 ;  /* 0x000000c200c27308 */ /* 0x000ea20000000800 */
[C---:B-1----:R-:W-:Y:S01]  /*1c390*/  FADD.FTZ R13, R152.reuse, R13 ;  /* 0x0000000d980d7221 */ /* 0x042fe20000010000 */
[----:B------:R-:W-:-:S06]  /*1c3a0*/  F2FP.F16.F32.PACK_AB R192, R152, R192 ;  /* 0x000000c098c0723e */ /* 0x000fcc00000000ff */
[----:B------:R-:W1:Y:S01]  /*1c3b0*/  MUFU.EX2 R158, R158 ;  /* 0x0000009e009e7308 */ /* 0x000e620000000800 */
[C---:B0-----:R-:W-:Y:S01]  /*1c3c0*/  FADD.FTZ R159, R155.reuse, R159 ;  /* 0x0000009f9b9f7221 */ /* 0x041fe20000010000 */
[----:B------:R-:W-:-:S06]  /*1c3d0*/  F2FP.F16.F32.PACK_AB R193, R155, R162 ;  /* 0x000000a29bc1723e */ /* 0x000fcc00000000ff */
[----:B------:R-:W0:Y:S01]  /*1c3e0*/  MUFU.EX2 R153, R153 ;  /* 0x0000009900997308 */ /* 0x000e220000000800 */
[----:B--2---:R-:W-:Y:S01]  /*1c3f0*/  FADD.FTZ R13, R194, R13 ;  /* 0x0000000dc20d7221 */ /* 0x004fe20000010000 */
[----:B------:R-:W-:-:S03]  /*1c400*/  F2FP.F16.F32.PACK_AB R194, R7, R194 ;  /* 0x000000c207c2723e */ /* 0x000fc600000000ff */
[----:B------:R-:W-:Y:S01]  /*1c410*/  FADD.FTZ R13, R7, R13 ;  /* 0x0000000d070d7221 */ /* 0x000fe20000010000 */
[----:B------:R-:W-:Y:S02]  /*1c420*/  IMAD.MOV.U32 R7, RZ, RZ, R4 ;  /* 0x000000ffff077224 */ /* 0x000fe400078e0004 */
[----:B-1----:R-:W-:-:S04]  /*1c430*/  FADD.FTZ R159, R158, R159 ;  /* 0x0000009f9e9f7221 */ /* 0x002fc80000010000 */
[C---:B0-----:R-:W-:Y:S01]  /*1c440*/  FADD.FTZ R12, R153.reuse, R159 ;  /* 0x0000009f990c7221 */ /* 0x041fe20000010000 */
[----:B------:R-:W-:Y:S01]  /*1c450*/  F2FP.F16.F32.PACK_AB R195, R153, R158 ;  /* 0x0000009e99c3723e */ /* 0x000fe200000000ff */
[----:B------:R-:W-:Y:S06]  /*1c460*/  @P2 BRA `(.L_x_648) ;  /* 0xffffffb400e42947 */ /* 0x000fec000383ffff */
.L_x_637:
[----:B------:R-:W-:Y:S05]  /*1c470*/  BSYNC B0 ;  /* 0x0000000000007941 */ /* 0x000fea0003800000 */
.L_x_636:
        /* <DEDUP_REMOVED lines=131> */
.L_x_649:
[----:B------:R-:W-:Y:S01]  /*1ccb0*/  IMAD R3, R220, 0x8, R18 ;  /* 0x00000008dc037824 */ /* 0x000fe200078e0212 */
[----:B------:R-:W-:-:S04]  /*1ccc0*/  SHF.L.U32 R0, R221, 0x1f, RZ ;  /* 0x0000001fdd007819 */ /* 0x000fc800000006ff */
[----:B------:R0:W1:Y:S01]  /*1ccd0*/  SYNCS.PHASECHK.TRANS64.TRYWAIT P2, [R3+URZ+0x38850], R0 ;  /* 0x03885000030075a7 */ /* 0x000062000804017f */
[----:B------:R-:W-:Y:S05]  /*1cce0*/  @!P0 BRA `(.L_x_650) ;  /* 0x0000000000048947 */ /* 0x000fea0003800000 */
[----:B------:R-:W-:Y:S01]  /*1ccf0*/  BPT.TRAP 0x1 ;  /* 0x000000040000795c */ /* 0x000fe20000300000 */
.L_x_650:
[----:B------:R-:W-:Y:S04]  /*1cd00*/  BSSY B0, `(.L_x_651) ;  /* 0x0000004000007945 */ /* 0x000fe80003800000 */
[----:B-1----:R-:W-:Y:S05]  /*1cd10*/  @P2 BRA `(.L_x_652) ;  /* 0x0000000000082947 */ /* 0x002fea0003800000 */
[----:B------:R-:W1:Y:S02]  /*1cd20*/  SYNCS.PHASECHK.TRANS64.TRYWAIT P0, [R3+URZ+0x38850], R0 ;  /* 0x03885000030075a7 */ /* 0x000e64000800017f */
[----:B-1----:R-:W-:Y:S05]  /*1cd30*/  @!P0 BRA `(.L_x_653) ;  /* 0x000000ec002c8947 */ /* 0x002fea0003800000 */
.L_x_652:
[----:B------:R-:W-:Y:S05]  /*1cd40*/  BSYNC B0 ;  /* 0x0000000000007941 */ /* 0x000fea0003800000 */
.L_x_651:
[----:B------:R-:W-:Y:S01]  /*1cd50*/  IADD3 R18, R18, 0x400, RZ ;  /* 0x0000040012127810 */ /* 0x000fe20007ffe0ff */
[----:B------:R-:W2:Y:S01]  /*1cd60*/  LDL.LU R168, [R1+0x60] ;  /* 0x0000600001a87983 */ /* 0x000ea20000300800 */
[----:B------:R-:W-:Y:S01]  /*1cd70*/  IMAD.MOV.U32 R7, RZ, RZ, 0x40000040 ;  /* 0x40000040ff077424 */ /* 0x000fe200078e00ff */
[----:B------:R-:W-:Y:S01]  /*1cd80*/  WARPGROUP.ARRIVE ;  /* 0x00000000000079c5 */ /* 0x000fe20000000000 */
[----:B------:R-:W-:Y:S01]  /*1cd90*/  SHF.R.U32.HI R18, RZ, 0x4, R18 ;  /* 0x00000004ff127819 */ /* 0x000fe20000011612 */
[----:B------:R-:W-:Y:S01]  /*1cda0*/  IMAD.MOV.U32 R9, RZ, RZ, 0x40000040 ;  /* 0x40000040ff097424 */ /* 0x000fe200078e00ff */
[----:B01----:R-:W0:Y:S01]  /*1cdb0*/  SHFL.BFLY PT, R0, R13, 0x2, 0x1f ;  /* 0x0c401f000d007f89 */ /* 0x003e2200000e0000 */
[----:B------:R-:W-:Y:S01]  /*1cdc0*/  R2UR UR7, R7 ;  /* 0x00000000070772ca */ /* 0x000fe200000e0000 */
[----:B------:R-:W-:Y:S01]  /*1cdd0*/  IMAD.MOV.U32 R7, RZ, RZ, 0x40000040 ;  /* 0x40000040ff077424 */ /* 0x000fe200078e00ff */
[----:B------:R-:W-:Y:S01]  /*1cde0*/  LOP3.LUT R18, R18, 0x3fff, RZ, 0xc0, !PT ;  /* 0x00003fff12127812 */ /* 0x000fe200078ec0ff */
[----:B------:R-:W-:-:S02]  /*1cdf0*/  IMAD.MOV.U32 R166, RZ, RZ, -0x800000 ;  /* 0xff800000ffa67424 */ /* 0x000fc400078e00ff */
[----:B------:R-:W-:Y:S01]  /*1ce00*/  @!P1 VIADD R3, R3, 0x38860 ;  /* 0x0003886003039836 */ /* 0x000fe20000000000 */
[----:B------:R-:W-:Y:S01]  /*1ce10*/  LOP3.LUT R18, R18, 0x2800000, RZ, 0xfc, !PT ;  /* 0x0280000012127812 */ /* 0x000fe200078efcff */
[----:B------:R-:W-:-:S03]  /*1ce20*/  IMAD.MOV.U32 R167, RZ, RZ, -0x800000 ;  /* 0xff800000ffa77424 */ /* 0x000fc600078e00ff */
[----:B------:R-:W-:Y:S01]  /*1ce30*/  @!P1 PRMT R3, RZ, 0x654, R3 ;  /* 0x00000654ff039816 */ /* 0x000fe20000000003 */
[----:B------:R-:W-:Y:S02]  /*1ce40*/  IMAD R6, R220, 0xa00, R18 ;  /* 0x00000a00dc067824 */ /* 0x000fe400078e0212 */
[----:B------:R-:W-:Y:S02]  /*1ce50*/  IMAD.MOV.U32 R18, RZ, RZ, RZ ;  /* 0x000000ffff127224 */ /* 0x000fe400078e00ff */
[C---:B------:R-:W-:Y:S01]  /*1ce60*/  VIADD R8, R6.reuse, 0x80 ;  /* 0x0000008006087836 */ /* 0x040fe20000000000 */
[----:B------:R-:W-:Y:S01]  /*1ce70*/  R2UR UR6, R6 ;  /* 0x00000000060672ca */ /* 0x000fe200000e0000 */
[----:B------:R-:W-:-:S05]  /*1ce80*/  VIADD R220, R220, 0x1 ;  /* 0x00000001dcdc7836 */ /* 0x000fca0000000000 */
[----:B------:R-:W-:Y:S01]  /*1ce90*/  ISETP.NE.AND P2, PT, R220, 0x2, PT ;  /* 0x00000002dc00780c */ /* 0x000fe20003f45270 */
[----:B0-----:R-:W-:-:S03]  /*1cea0*/  FADD.FTZ R0, R0, R13 ;  /* 0x0000000d00007221 */ /* 0x001fc60000010000 */
[----:B------:R-:W-:-:S03]  /*1ceb0*/  SEL R220, R220, RZ, P2 ;  /* 0x000000ffdcdc7207 */ /* 0x000fc60001000000 */
[----:B------:R-:W-:Y:S01]  /*1cec0*/  HGMMA.64x256x16.F32 R24, R208, gdesc[UR4].tnspB, R24, gsb0 ;  /* 0x43e00004d0187df0 */ /* 0x000fe20008000818 */
[----:B------:R-:W-:Y:S02]  /*1ced0*/  R2UR UR6, R8 ;  /* 0x00000000080672ca */ /* 0x000fe400000e0000 */
[----:B------:R-:W-:Y:S01]  /*1cee0*/  R2UR UR7, R9 ;  /* 0x00000000090772ca */ /* 0x000fe200000e0000 */
[----:B------:R-:W-:Y:S01]  /*1cef0*/  IMAD.MOV.U32 R9, RZ, RZ, 0x40000040 ;  /* 0x40000040ff097424 */ /* 0x000fe200078e00ff */
[----:B------:R-:W-:Y:S02]  /*1cf00*/  IADD3 R8, R6, 0x100, RZ ;  /* 0x0000010006087810 */ /* 0x000fe40007ffe0ff */
[----:B--2---:R-:W-:Y:S01]  /*1cf10*/  IADD3 R168, R168, 0x1, RZ ;  /* 0x00000001a8a87810 */ /* 0x004fe20007ffe0ff */
[----:B------:R-:W-:Y:S02]  /*1cf20*/  WARPGROUP.DEPBAR.LE gsb0, 0x0 ;  /* 0x00008000000079c5 */ /* 0x000fe40000010000 */
[----:B------:R-:W-:-:S02]  /*1cf30*/  WARPGROUP.ARRIVE ;  /* 0x00000000000079c5 */ /* 0x000fc40000000000 */
[----:B------:R-:W-:-:S15]  /*1cf40*/  STL [R1+0x60], R168 ;  /* 0x000060a801007387 */ /* 0x000fde0000100800 */
[----:B------:R-:W-:-:S01]  /*1cf50*/  NOP ;  /* 0x0000000000007918 */ /* 0x000fc20000000000 */
[----:B------:R-:W-:Y:S01]  /*1cf60*/  HGMMA.64x256x16.F32 R24, R204, gdesc[UR4].tnspB, R24, gsb0 ;  /* 0x43e00004cc187df0 */ /* 0x000fe20008000818 */
[----:B------:R-:W-:Y:S01]  /*1cf70*/  R2UR UR6, R8 ;  /* 0x00000000080672ca */ /* 0x000fe200000e0000 */
[C---:B------:R-:W-:Y:S01]  /*1cf80*/  VIADD R8, R6.reuse, 0x180 ;  /* 0x0000018006087836 */ /* 0x040fe20000000000 */
[----:B------:R-:W-:Y:S01]  /*1cf90*/  R2UR UR7, R9 ;  /* 0x00000000090772ca */ /* 0x000fe200000e0000 */
[----:B------:R-:W-:Y:S01]  /*1cfa0*/  IMAD.MOV.U32 R9, RZ, RZ, 0x40000040 ;  /* 0x40000040ff097424 */ /* 0x000fe200078e00ff */
[----:B------:R-:W-:Y:S01]  /*1cfb0*/  IADD3 R6, R6, 0x200, RZ ;  /* 0x0000020006067810 */ /* 0x000fe20007ffe0ff */
[----:B------:R-:W-:Y:S02]  /*1cfc0*/  WARPGROUP.DEPBAR.LE gsb0, 0x0 ;  /* 0x00008000000079c5 */ /* 0x000fe40000010000 */
[----:B------:R-:W-:-:S15]  /*1cfd0*/  WARPGROUP.ARRIVE ;  /* 0x00000000000079c5 */ /* 0x000fde0000000000 */
[----:B------:R-:W-:-:S05]  /*1cfe0*/  NOP ;  /* 0x0000000000007918 */ /* 0x000fca0000000000 */
        /* <DEDUP_REMOVED lines=9> */
[----:B------:R-:W0:Y:S04]  /*1d080*/  SHFL.BFLY PT, R6, R12, 0x2, 0x1f ;  /* 0x0c401f000c067f89 */ /* 0x000e2800000e0000 */
[----:B------:R-:W1:Y:S01]  /*1d090*/  SHFL.BFLY PT, R7, R0, 0x1, 0x1f ;  /* 0x0c201f0000077f89 */ /* 0x000e6200000e0000 */
[----:B0-----:R-:W-:Y:S01]  /*1d0a0*/  FADD.FTZ R6, R6, R12 ;  /* 0x0000000c06067221 */ /* 0x001fe20000010000 */
[----:B-1----:R-:W-:-:S04]  /*1d0b0*/  FADD.FTZ R0, R0, R7 ;  /* 0x0000000700007221 */ /* 0x002fc80000010000 */
[----:B------:R-:W0:Y:S01]  /*1d0c0*/  SHFL.BFLY PT, R8, R6, 0x1, 0x1f ;  /* 0x0c201f0006087f89 */ /* 0x000e2200000e0000 */
[----:B------:R-:W-:-:S13]  /*1d0d0*/  FSETP.NE.FTZ.AND P0, PT, R0, RZ, PT ;  /* 0x000000ff0000720b */ /* 0x000fda0003f15000 */
[----:B------:R-:W1:Y:S01]  /*1d0e0*/  @P0 MUFU.LG2 R7, R0 ;  /* 0x0000000000070308 */ /* 0x000e620000000c00 */
[----:B0-----:R-:W-:Y:S01]  /*1d0f0*/  FADD.FTZ R6, R6, R8 ;  /* 0x0000000806067221 */ /* 0x001fe20000010000 */
[----:B------:R-:W-:-:S06]  /*1d100*/  @P0 FMUL.FTZ R8, R2, 0.69314718246459960938 ;  /* 0x3f31721802080820 */ /* 0x000fcc0000410000 */
[----:B------:R0:W-:Y:S01]  /*1d110*/  @P0 MUFU.RCP R18, R0 ;  /* 0x0000000000120308 */ /* 0x0001e20000001000 */
[----:B------:R-:W-:Y:S01]  /*1d120*/  FSETP.NE.FTZ.AND P3, PT, R6, RZ, PT ;  /* 0x000000ff0600720b */ /* 0x000fe20003f75000 */
[----:B-1----:R-:W-:Y:S01]  /*1d130*/  @P0 FMUL.FTZ R7, R7, 0.69314718246459960938 ;  /* 0x3f31721807070820 */ /* 0x002fe20000410000 */
[----:B0-----:R-:W-:-:S03]  /*1d140*/  MOV R0, RZ ;  /* 0x000000ff00007202 */ /* 0x001fc60000000f00 */
[----:B------:R-:W-:Y:S01]  /*1d150*/  @P0 FFMA.FTZ R166, R8, R5, R7 ;  /* 0x0000000508a60223 */ /* 0x000fe20000010007 */
[----:B------:R-:W-:-:S07]  /*1d160*/  PLOP3.LUT P0, PT, PT, PT, PT, 0x8, 0x0 ;  /* 0x000000000000781c */ /* 0x000fce0003f0e170 */
[----:B------:R-:W0:Y:S08]  /*1d170*/  @P3 MUFU.LG2 R5, R6 ;  /* 0x0000000600053308 */ /* 0x000e300000000c00 */
[----:B------:R1:W2:Y:S02]  /*1d180*/  @P3 MUFU.RCP R0, R6 ;  /* 0x0000000600003308 */ /* 0x0002a40000001000 */
[----:B-1----:R-:W-:Y:S01]  /*1d190*/  @P3 FMUL.FTZ R6, R2, 0.69314718246459960938 ;  /* 0x3f31721802063820 */ /* 0x002fe20000410000 */
[----:B------:R-:W-:Y:S01]  /*1d1a0*/  SEL R2, RZ, 0x1, P2 ;  /* 0x00000001ff027807 */ /* 0x000fe20001000000 */
[----:B0-----:R-:W-:-:S03]  /*1d1b0*/  @P3 FMUL.FTZ R5, R5, 0.69314718246459960938 ;  /* 0x3f31721805053820 */ /* 0x001fc60000410000 */
[----:B------:R-:W-:Y:S01]  /*1d1c0*/  LOP3.LUT R221, R221, R2, RZ, 0x3c, !PT ;  /* 0x00000002dddd7212 */ /* 0x000fe200078e3cff */
[----:B------:R-:W-:Y:S01]  /*1d1d0*/  @P3 FFMA.FTZ R167, R6, R4, R5 ;  /* 0x0000000406a73223 */ /* 0x000fe20000010005 */
[----:B------:R-:W-:Y:S02]  /*1d1e0*/  WARPGROUP.DEPBAR.LE gsb0, 0x0 ;  /* 0x00008000000079c5 */ /* 0x000fe40000010000 */
[----:B------:R-:W-:-:S06]  /*1d1f0*/  WARPGROUP.ARRIVE ;  /* 0x00000000000079c5 */ /* 0x000fcc0000000000 */
[----:B------:R-:W-:Y:S03]  /*1d200*/  HGMMA.64x256x16.F32 R24, R192, gdesc[UR4].tnspB, R24, gsb0 ;  /* 0x43e00004c0187df0 */ /* 0x000fe60008000818 */
[----:B------:R-:W-:Y:S02]  /*1d210*/  WARPGROUP.DEPBAR.LE gsb0, 0x0 ;  /* 0x00008000000079c5 */ /* 0x000fe40000010000 */
[----:B------:R0:W-:Y:S01]  /*1d220*/  @!P1 SYNCS.ARRIVE.TRANS64.RED.A1T0 RZ, [R3+URZ], RZ ;  /* 0x000000ff03ff99a7 */ /* 0x0001e2000810043f */
[-C--:B------:R-:W-:Y:S01]  /*1d230*/  FMUL.FTZ R152, R48, R18.reuse ;  /* 0x0000001230987220 */ /* 0x080fe20000410000 */
[-C--:B------:R-:W-:Y:S01]  /*1d240*/  FMUL.FTZ R153, R49, R18.reuse ;  /* 0x0000001231997220 */ /* 0x080fe20000410000 */
[-C--:B------:R-:W-:Y:S01]  /*1d250*/  FMUL.FTZ R2, R52, R18.reuse ;  /* 0x0000001234027220 */ /* 0x080fe20000410000 */
[-C--:B------:R-:W-:Y:S01]  /*1d260*/  FMUL.FTZ R4, R56, R18.reuse ;  /* 0x0000001238047220 */ /* 0x080fe20000410000 */
[-C--:B------:R-:W-:Y:S01]  /*1d270*/  FMUL.FTZ R5, R57, R18.reuse ;  /* 0x0000001239057220 */ /* 0x080fe20000410000 */
[-C--:B------:R-:W-:Y:S01]  /*1d280*/  FMUL.FTZ R48, R108, R18.reuse ;  /* 0x000000126c307220 */ /* 0x080fe20000410000 */
[-C--:B------:R-:W-:Y:S01]  /*1d290*/  FMUL.FTZ R49, R109, R18.reuse ;  /* 0x000000126d317220 */ /* 0x080fe20000410000 */
        /* <DEDUP_REMOVED lines=120> */
[----:B------:R-:W-:-:S07]  /*1da20*/  FMUL.FTZ R129, R151, R0 ;  /* 0x0000000097817220 */ /* 0x000fce0000410000 */
.L_x_567:
[----:B------:R-:W0:Y:S08]  /*1da30*/  S2UR UR5, SR_CgaCtaId ;  /* 0x00000000000579c3 */ /* 0x000e300000008800 */
[----:B------:R-:W-:Y:S06]  /*1da40*/  BAR.SYNC.DEFER_BLOCKING 0x5, 0x180 ;  /* 0x0146000000007b1d */ /* 0x000fec0000010000 */
[----:B------:R-:W-:Y:S01]  /*1da50*/  UMOV UR4, 0x400 ;  /* 0x0000040000047882 */ /* 0x000fe20000000000 */
[----:B------:R-:W-:Y:S01]  /*1da60*/  BSSY B0, `(.L_x_654) ;  /* 0x0000472000007945 */ /* 0x000fe20003800000 */
[----:B0-----:R-:W-:-:S06]  /*1da70*/  ULEA UR4, UR5, UR4, 0x18 ;  /* 0x0000000405047291 */ /* 0x001fcc000f8ec03f */
[----:B------:R-:W-:-:S05]  /*1da80*/  IMAD.U32 R18, RZ, RZ, UR4 ;  /* 0x00000004ff127e24 */ /* 0x000fca000f8e00ff */
[----:B------:R0:W1:Y:S01]  /*1da90*/  LDS.128 R140, [R18+0x388d0] ;  /* 0x0388d000128c7984 */ /* 0x0000620000000c00 */
[----:B------:R-:W-:Y:S06]  /*1daa0*/  BAR.ARV 0x4, 0x180 ;  /* 0x0106000000007b1d */ /* 0x000fec0000002000 */
[----:B------:R-:W-:Y:S05]  /*1dab0*/  @P0 BRA `(.L_x_655) ;  /* 0x0000003800180947 */ /* 0x000fea0003800000 */
[----:B------:R-:W2:Y:S01]  /*1dac0*/  LDL R92, [R1+0x1ac] ;  /* 0x0001ac00015c7983 */ /* 0x000ea20000100800 */
[----:B------:R-:W-:Y:S01]  /*1dad0*/  F2FP.F16.F32.PACK_AB R94, R163, R162 ;  /* 0x000000a2a35e723e */ /* 0x000fe200000000ff */
[----:B------:R-:W-:Y:S01]  /*1dae0*/  ULDC.64 UR6, c[0x0][0xc00] ;  /* 0x0003000000067ab9 */ /* 0x000fe20000000a00 */
[----:B------:R-:W-:Y:S01]  /*1daf0*/  F2FP.F16.F32.PACK_AB R95, R31, R30 ;  /* 0x0000001e1f5f723e */ /* 0x000fe200000000ff */
[----:B------:R-:W3:Y:S01]  /*1db00*/  S2R R0, SR_SWINHI ;  /* 0x0000000000007919 */ /* 0x000ee20000002f00 */
[----:B------:R-:W-:Y:S01]  /*1db10*/  F2FP.F16.F32.PACK_AB R96, R161, R160 ;  /* 0x000000a0a160723e */ /* 0x000fe200000000ff */
[----:B------:R-:W-:Y:S01]  /*1db20*/  ULDC.64 UR4, c[0x0][0xc08] ;  /* 0x0003020000047ab9 */ /* 0x000fe20000000a00 */
[----:B------:R-:W-:Y:S01]  /*1db30*/  F2FP.F16.F32.PACK_AB R97, R35, R34 ;  /* 0x000000222361723e */ /* 0x000fe200000000ff */
[----:B------:R-:W-:Y:S01]  /*1db40*/  ULDC.64 UR8, c[0x0][0x208] ;  /* 0x0000820000087ab9 */ /* 0x000fe20000000a00 */
[----:B------:R-:W-:Y:S02]  /*1db50*/  F2FP.F16.F32.PACK_AB R98, R159, R158 ;  /* 0x0000009e9f62723e */ /* 0x000fe400000000ff */
[----:B------:R-:W-:Y:S01]  /*1db60*/  F2FP.F16.F32.PACK_AB R99, R39, R38 ;  /* 0x000000262763723e */ /* 0x000fe200000000ff */
[----:B------:R-:W-:Y:S01]  /*1db70*/  BAR.SYNC.DEFER_BLOCKING 0x1, 0x100 ;  /* 0x0044000000007b1d */ /* 0x000fe20000010000 */
[----:B------:R-:W-:-:S04]  /*1db80*/  ISETP.NE.U32.AND P1, PT, RZ, UR6, PT ;  /* 0x00000006ff007c0c */ /* 0x000fc8000bf25070 */
[----:B------:R-:W-:Y:S02]  /*1db90*/  ISETP.NE.AND.EX P1, PT, RZ, UR7, PT, P1 ;  /* 0x00000007ff007c0c */ /* 0x000fe4000bf25310 */
[----:B------:R-:W-:Y:S02]  /*1dba0*/  MOV R130, R18 ;  /* 0x0000001200827202 */ /* 0x000fe40000000f00 */
[----:B---3--:R-:W-:-:S03]  /*1dbb0*/  MOV R131, R0 ;  /* 0x0000000000837202 */ /* 0x008fc60000000f00 */
[----:B--2---:R-:W-:-:S04]  /*1dbc0*/  IMAD.WIDE R132, R92, 0x2, R130 ;  /* 0x000000025c847825 */ /* 0x004fc800078e0282 */
[----:B------:R-:W-:Y:S01]  /*1dbd0*/  IMAD.MOV.U32 R93, RZ, RZ, R133 ;  /* 0x000000ffff5d7224 */ /* 0x000fe200078e0085 */
[----:B------:R-:W-:-:S04]  /*1dbe0*/  LOP3.LUT R0, R132, 0x380, RZ, 0xc0, !PT ;  /* 0x0000038084007812 */ /* 0x000fc800078ec0ff */
[----:B------:R-:W-:-:S04]  /*1dbf0*/  SHF.R.U64 R0, R0, 0x3, RZ ;  /* 0x0000000300007819 */ /* 0x000fc800000012ff */
[----:B------:R-:W-:-:S04]  /*1dc00*/  LOP3.LUT R92, R0, R132, RZ, 0x3c, !PT ;  /* 0x00000084005c7212 */ /* 0x000fc800078e3cff */
[----:B------:R-:W-:Y:S02]  /*1dc10*/  MOV R0, R92 ;  /* 0x0000005c00007202 */ /* 0x000fe40000000f00 */
[----:B------:R-:W-:Y:S02]  /*1dc20*/  F2FP.F16.F32.PACK_AB R92, R165, R164 ;  /* 0x000000a4a55c723e */ /* 0x000fe400000000ff */
[----:B------:R-:W-:-:S05]  /*1dc30*/  F2FP.F16.F32.PACK_AB R93, R27, R26 ;  /* 0x0000001a1b5d723e */ /* 0x000fca00000000ff */
[----:B------:R2:W-:Y:S02]  /*1dc40*/  STSM.16.M88.4 [R0], R92 ;  /* 0x0000005c00007844 */ /* 0x0005e40000000200 */
[----:B--2---:R-:W-:Y:S02]  /*1dc50*/  IADD3 R92, P0, R132, 0x20, RZ ;  /* 0x00000020845c7810 */ /* 0x004fe40007f1e0ff */
[----:B------:R-:W-:Y:S02]  /*1dc60*/  F2FP.F16.F32.PACK_AB R94, R155, R154 ;  /* 0x0000009a9b5e723e */ /* 0x000fe400000000ff */
[----:B------:R-:W-:Y:S01]  /*1dc70*/  LOP3.LUT R0, R92, 0x380, RZ, 0xc0, !PT ;  /* 0x000003805c007812 */ /* 0x000fe200078ec0ff */
[----:B------:R-:W-:Y:S01]  /*1dc80*/  IMAD.X R93, RZ, RZ, R133, P0 ;  /* 0x000000ffff5d7224 */ /* 0x000fe200000e0685 */
[----:B------:R-:W-:Y:S02]  /*1dc90*/  F2FP.F16.F32.PACK_AB R95, R47, R46 ;  /* 0x0000002e2f5f723e */ /* 0x000fe400000000ff */
[----:B------:R-:W-:-:S04]  /*1dca0*/  SHF.R.U64 R0, R0, 0x3, RZ ;  /* 0x0000000300007819 */ /* 0x000fc800000012ff */
[----:B------:R-:W-:-:S04]  /*1dcb0*/  LOP3.LUT R92, R0, R92, RZ, 0x3c, !PT ;  /* 0x0000005c005c7212 */ /* 0x000fc800078e3cff */
[----:B------:R-:W-:-:S05]  /*1dcc0*/  MOV R92, R92 ;  /* 0x0000005c005c7202 */ /* 0x000fca0000000f00 */
[----:B------:R2:W-:Y:S02]  /*1dcd0*/  STSM.16.M88.4 [R92], R96 ;  /* 0x000000605c007844 */ /* 0x0005e40000000200 */
[----:B--2---:R-:W-:Y:S02]  /*1dce0*/  IADD3 R92, P0, R132, 0x40, RZ ;  /* 0x00000040845c7810 */ /* 0x004fe40007f1e0ff */
[----:B------:R-:W-:Y:S02]  /*1dcf0*/  F2FP.F16.F32.PACK_AB R96, R153, R152 ;  /* 0x000000989960723e */ /* 0x000fe400000000ff */
[----:B------:R-:W-:Y:S02]  /*1dd00*/  LOP3.LUT R0, R92, 0x380, RZ, 0xc0, !PT ;  /* 0x000003805c007812 */ /* 0x000fe400078ec0ff */
[----:B------:R-:W-:Y:S02]  /*1dd10*/  IADD3.X R93, RZ, R133, RZ, P0, !PT ;  /* 0x00000085ff5d7210 */ /* 0x000fe400007fe4ff */
[----:B------:R-:W-:-:S02]  /*1dd20*/  SHF.R.U64 R0, R0, 0x3, RZ ;  /* 0x0000000300007819 */ /* 0x000fc400000012ff */
[----:B------:R-:W-:Y:S02]  /*1dd30*/  F2FP.F16.F32.PACK_AB R97, R51, R50 ;  /* 0x000000323361723e */ /* 0x000fe400000000ff */
[----:B------:R-:W-:Y:S02]  /*1dd40*/  LOP3.LUT R92, R0, R92, RZ, 0x3c, !PT ;  /* 0x0000005c005c7212 */ /* 0x000fe400078e3cff */
[----:B------:R-:W-:Y:S02]  /*1dd50*/  F2FP.F16.F32.PACK_AB R98, R3, R2 ;  /* 0x000000020362723e */ /* 0x000fe400000000ff */
[----:B------:R-:W-:Y:S02]  /*1dd60*/  MOV R0, R92 ;  /* 0x0000005c00007202 */ /* 0x000fe40000000f00 */
[----:B------:R-:W-:Y:S02]  /*1dd70*/  F2FP.F16.F32.PACK_AB R92, R157, R156 ;  /* 0x0000009c9d5c723e */ /* 0x000fe400000000ff */
[----:B------:R-:W-:-:S02]  /*1dd80*/  F2FP.F16.F32.PACK_AB R93, R43, R42 ;  /* 0x0000002a2b5d723e */ /* 0x000fc400000000ff */
[----:B------:R-:W-:-:S03]  /*1dd90*/  F2FP.F16.F32.PACK_AB R99, R55, R54 ;  /* 0x000000363763723e */ /* 0x000fc600000000ff */
        /* <DEDUP_REMOVED lines=12> */
[----:B------:R-:W-:Y:S01]  /*1de60*/  LOP3.LUT R0, R92, 0x380, RZ, 0xc0, !PT ;  /* 0x000003805c007812 */ /* 0x000fe200078ec0ff */
[----:B------:R-:W-:Y:S01]  /*1de70*/  IMAD.X R93, RZ, RZ, R133, P0 ;  /* 0x000000ffff5d7224 */ /* 0x000fe200000e0685 */
[----:B------:R-:W-:Y:S02]  /*1de80*/  F2FP.F16.F32.PACK_AB R97, R67, R66 ;  /* 0x000000424361723e */ /* 0x000fe400000000ff */
[----:B------:R-:W-:-:S02]  /*1de90*/  SHF.R.U64 R0, R0, 0x3, RZ ;  /* 0x0000000300007819 */ /* 0x000fc400000012ff */
[----:B------:R-:W-:Y:S02]  /*1dea0*/  F2FP.F16.F32.PACK_AB R98, R11, R10 ;  /* 0x0000000a0b62723e */ /* 0x000fe400000000ff */
[----:B------:R-:W-:Y:S02]  /*1deb0*/  LOP3.LUT R92, R0, R92, RZ, 0x3c, !PT ;  /* 0x0000005c005c7212 */ /* 0x000fe400078e3cff */
[----:B------:R-:W-:Y:S02]  /*1dec0*/  F2FP.F16.F32.PACK_AB R99, R71, R70 ;  /* 0x000000464763723e */ /* 0x000fe400000000ff */
        /* <DEDUP_REMOVED lines=114> */
[----:B--2---:R-:W-:-:S04]  /*1e5f0*/  IADD3 R0, P0, R132, 0xc060, RZ ;  /* 0x0000c06084007810 */ /* 0x004fc80007f1e0ff */
[----:B------:R-:W-:Y:S01]  /*1e600*/  LOP3.LUT R92, R0, 0x380, RZ, 0xc0, !PT ;  /* 0x00000380005c7812 */ /* 0x000fe200078ec0ff */
[----:B------:R-:W-:-:S03]  /*1e610*/  IMAD.X R133, RZ, RZ, R133, P0 ;  /* 0x000000ffff857224 */ /* 0x000fc600000e0685 */
[----:B------:R-:W-:-:S04]  /*1e620*/  SHF.R.U64 R92, R92, 0x3, RZ ;  /* 0x000000035c5c7819 */ /* 0x000fc800000012ff */
[----:B------:R-:W-:Y:S01]  /*1e630*/  LOP3.LUT R132, R92, R0, RZ, 0x3c, !PT ;  /* 0x000000005c847212 */ /* 0x000fe200078e3cff */
[----:B------:R-:W-:Y:S01]  /*1e640*/  IMAD.MOV.U32 R0, RZ, RZ, RZ ;  /* 0x000000ffff007224 */ /* 0x000fe200078e00ff */
[----:B------:R-:W-:Y:S02]  /*1e650*/  IADD3 R92, P0, R236, UR6, RZ ;  /* 0x00000006ec5c7c10 */ /* 0x000fe4000ff1e0ff */
[----:B------:R-:W-:Y:S02]  /*1e660*/  MOV R132, R132 ;  /* 0x0000008400847202 */ /* 0x000fe40000000f00 */
[----:B------:R-:W-:Y:S02]  /*1e670*/  IADD3.X R93, R237, UR7, RZ, P0, !PT ;  /* 0x00000007ed5d7c10 */ /* 0x000fe400087fe4ff */
[----:B------:R-:W-:Y:S01]  /*1e680*/  ISETP.NE.U32.AND P0, PT, RZ, UR4, PT ;  /* 0x00000004ff007c0c */ /* 0x000fe2000bf05070 */
[----:B------:R2:W-:Y:S01]  /*1e690*/  STSM.16.M88.4 [R132], R96 ;  /* 0x0000006084007844 */ /* 0x0005e20000000200 */
[----:B------:R-:W-:Y:S02]  /*1e6a0*/  BAR.SYNC.DEFER_BLOCKING 0x1, 0x100 ;  /* 0x0044000000007b1d */ /* 0x000fe40000010000 */
[----:B------:R-:W-:-:S13]  /*1e6b0*/  ISETP.NE.AND.EX P0, PT, RZ, UR5, PT, P0 ;  /* 0x00000005ff007c0c */ /* 0x000fda000bf05300 */
[----:B------:R-:W-:Y:S01]  /*1e6c0*/  @P0 IADD3 R236, P2, R236, UR4, RZ ;  /* 0x00000004ecec0c10 */ /* 0x000fe2000ff5e0ff */
[----:B------:R-:W-:-:S03]  /*1e6d0*/  ULDC UR4, c[0x0][0xa88] ;  /* 0x0002a20000047ab9 */ /* 0x000fc60000000800 */
[----:B------:R-:W-:Y:S01]  /*1e6e0*/  @P0 IADD3.X R237, R237, UR5, RZ, P2, !PT ;  /* 0x00000005eded0c10 */ /* 0x000fe200097fe4ff */
[----:B--2---:R-:W-:Y:S01]  /*1e6f0*/  IMAD.U32 R132, RZ, RZ, UR4 ;  /* 0x00000004ff847e24 */ /* 0x004fe2000f8e00ff */
[----:B------:R-:W-:Y:S01]  /*1e700*/  ISETP.NE.AND P2, PT, R234, RZ, PT ;  /* 0x000000ffea00720c */ /* 0x000fe20003f45270 */
[----:B------:R-:W-:-:S03]  /*1e710*/  ULDC UR4, c[0x0][0xad4] ;  /* 0x0002b50000047ab9 */ /* 0x000fc60000000800 */
[----:B------:R-:W-:Y:S01]  /*1e720*/  SEL R234, R234, UR4, P2 ;  /* 0x00000004eaea7c07 */ /* 0x000fe20009000000 */
[----:B------:R2:W5:Y:S01]  /*1e730*/  @P1 LDG.E R0, desc[UR8][R92.64] ;  /* 0x000000085c001981 */ /* 0x000562000c1e1900 */
[----:B------:R-:W-:Y:S02]  /*1e740*/  MOV R98, 0x9b8 ;  /* 0x000009b800627802 */ /* 0x000fe40000000f00 */
[----:B------:R-:W-:Y:S01]  /*1e750*/  ISETP.GT.AND P2, PT, R234, 0x1, PT ;  /* 0x00000001ea00780c */ /* 0x000fe20003f44270 */
[----:B------:R2:W5:Y:S03]  /*1e760*/  @P0 LDG.E R132, desc[UR8][R236.64] ;  /* 0x00000008ec840981 */ /* 0x000566000c1e1900 */
[----:B------:R-:W-:-:S04]  /*1e770*/  SEL R98, R98, 0x978, P2 ;  /* 0x0000097862627807 */ /* 0x000fc80001000000 */
[----:B------:R2:W3:Y:S08]  /*1e780*/  LDC.64 R96, c[0x0][R98+0x220] ;  /* 0x0000880062607b82 */ /* 0x0004f00000000a00 */
[----:B------:R2:W4:Y:S01]  /*1e790*/  LDC.64 R94, c[0x0][R98+0x218] ;  /* 0x00008600625e7b82 */ /* 0x0005220000000a00 */
[----:B------:R-:W-:Y:S05]  /*1e7a0*/  @P0 BRA `(.L_x_656) ;  /* 0x0000000000140947 */ /* 0x000fea0003800000 */
[----:B------:R-:W-:Y:S05]  /*1e7b0*/  @!P1 BRA `(.L_x_656) ;  /* 0x0000000000109947 */ /* 0x000fea0003800000 */
[----:B------:R-:W-:Y:S02]  /*1e7c0*/  ULDC.64 UR4, c[0x0][0x208] ;  /* 0x0000820000047ab9 */ /* 0x000fe40000000a00 */
[----:B-----5:R-:W3:Y:S04]  /*1e7d0*/  LDG.E R132, desc[UR4][R92.64] ;  /* 0x000000045c847981 */ /* 0x020ee8000c1e1900 */
[----:B--2---:R-:W3:Y:S02]  /*1e7e0*/  LDG.E R92, desc[UR4][R92.64+0x4] ;  /* 0x000004045c5c7981 */ /* 0x004ee4000c1e1900 */
[----:B---3--:R-:W-:-:S07]  /*1e7f0*/  IMAD.IADD R132, R92, 0x1, -R132 ;  /* 0x000000015c847824 */ /* 0x008fce00078e0a84 */
.L_x_656:
[----:B------:R-:W3:Y:S01]  /*1e800*/  LDL.LU R99, [R1+0xfc] ;  /* 0x0000fc0001637983 */ /* 0x000ee20000300800 */
[----:B------:R-:W0:Y:S03]  /*1e810*/  LDC R136, c[0x0][0xbe8] ;  /* 0x0002fa00ff887b82 */ /* 0x000e260000000800 */
[----:B------:R-:W3:Y:S04]  /*1e820*/  LDL R137, [R1+0x78] ;  /* 0x0000780001897983 */ /* 0x000ee80000100800 */
[----:B------:R-:W3:Y:S04]  /*1e830*/  LDL R144, [R1+0x1a8] ;  /* 0x0001a80001907983 */ /* 0x000ee80000100800 */
[----:B------:R-:W3:Y:S04]  /*1e840*/  LDL R138, [R1+0x74] ;  /* 0x00007400018a7983 */ /* 0x000ee80000100800 */
[----:B-1----:R-:W3:Y:S04]  /*1e850*/  LDL R140, [R1+0x1a4] ;  /* 0x0001a400018c7983 */ /* 0x002ee80000100800 */
[----:B-----5:R-:W3:Y:S01]  /*1e860*/  LDL R139, [R1+0x10c] ;  /* 0x00010c00018b7983 */ /* 0x020ee20000100800 */
[----:B--2---:R-:W1:Y:S01]  /*1e870*/  LDC.64 R92, c[0x0][R98+0x228] ;  /* 0x00008a00625c7b82 */ /* 0x004e620000000a00 */
[----:B------:R-:W-:-:S04]  /*1e880*/  ISETP.NE.U32.AND P0, PT, RZ, UR6, PT ;  /* 0x00000006ff007c0c */ /* 0x000fc8000bf05070 */
[----:B------:R-:W-:Y:S02]  /*1e890*/  ISETP.NE.AND.EX P0, PT, RZ, UR7, PT, P0 ;  /* 0x00000007ff007c0c */ /* 0x000fe4000bf05300 */
[----:B0-----:R-:W-:Y:S02]  /*1e8a0*/  ISETP.NE.AND P1, PT, R136, 0x1, PT ;  /* 0x000000018800780c */ /* 0x001fe40003f25270 */
[----:B------:R-:W-:Y:S01]  /*1e8b0*/  SEL R235, R235, RZ, !P0 ;  /* 0x000000ffebeb7207 */ /* 0x000fe20004000000 */
[-C--:B----4-:R-:W-:Y:S02]  /*1e8c0*/  IMAD R134, R95, R232.reuse, RZ ;  /* 0x000000e85f867224 */ /* 0x090fe400078e02ff */
[----:B------:R-:W-:-:S04]  /*1e8d0*/  IMAD.WIDE.U32 R94, R94, R232, RZ ;  /* 0x000000e85e5e7225 */ /* 0x000fc800078e00ff */
[----:B---3--:R-:W-:Y:S02]  /*1e8e0*/  IMAD R97, R97, R235, RZ ;  /* 0x000000eb61617224 */ /* 0x008fe400078e02ff */
[----:B------:R-:W-:Y:S02]  /*1e8f0*/  IMAD.IADD R135, R95, 0x1, R134 ;  /* 0x000000015f877824 */ /* 0x000fe400078e0286 */
[----:B------:R-:W0:Y:S01]  /*1e900*/  @P1 LDC R95, c[0x0][0xbec] ;  /* 0x0002fb00ff5f1b82 */ /* 0x000e220000000800 */
[----:B------:R-:W-:Y:S01]  /*1e910*/  ULDC.64 UR4, c[0x0][0x208] ;  /* 0x0000820000047ab9 */ /* 0x000fe20000000a00 */
[----:B------:R-:W-:-:S05]  /*1e920*/  SEL R133, R99, RZ, !P0 ;  /* 0x000000ff63857207 */ /* 0x000fca0004000000 */
[C---:B------:R-:W-:Y:S02]  /*1e930*/  IMAD R133, R96.reuse, R133, R97 ;  /* 0x0000008560857224 */ /* 0x040fe400078e0261 */
[----:B------:R-:W-:-:S03]  /*1e940*/  IMAD.WIDE.U32 R96, R96, R235, RZ ;  /* 0x000000eb60607225 */ /* 0x000fc600078e00ff */
[----:B------:R-:W-:Y:S02]  /*1e950*/  IADD3 R99, P0, P3, R96, R94, R0 ;  /* 0x0000005e60637210 */ /* 0x000fe40007b1e000 */
[----:B------:R-:W2:Y:S01]  /*1e960*/  @P1 LDC R94, c[0x0][0xbf0] ;  /* 0x0002fc00ff5e1b82 */ /* 0x000ea20000000800 */
[----:B------:R-:W-:Y:S01]  /*1e970*/  SEL R96, R137, RZ, P2 ;  /* 0x000000ff89607207 */ /* 0x000fe20001000000 */
[----:B------:R-:W-:-:S04]  /*1e980*/  IMAD.IADD R133, R97, 0x1, R133 ;  /* 0x0000000161857824 */ /* 0x000fc800078e0285 */
[-C--:B-1----:R-:W-:Y:S01]  /*1e990*/  IMAD R134, R93, R96.reuse, RZ ;  /* 0x000000605d867224 */ /* 0x082fe200078e02ff */
[----:B------:R-:W-:Y:S01]  /*1e9a0*/  SHF.R.S32.HI R93, RZ, 0x1f, R0 ;  /* 0x0000001fff5d7819 */ /* 0x000fe20000011400 */
[----:B------:R-:W-:-:S03]  /*1e9b0*/  IMAD.WIDE.U32 R96, R92, R96, RZ ;  /* 0x000000605c607225 */ /* 0x000fc600078e00ff */
[----:B------:R-:W-:Y:S02]  /*1e9c0*/  IADD3.X R92, R133, R135, R93, P0, P3 ;  /* 0x00000087855c7210 */ /* 0x000fe400007e645d */
[----:B------:R-:W-:-:S05]  /*1e9d0*/  LEA R133, R138, R144, 0x7 ;  /* 0x000000908a857211 */ /* 0x000fca00078e38ff */
[----:B0-----:R-:W-:-:S04]  /*1e9e0*/  @P1 IMAD.HI.U32 R95, R133, R95, RZ ;  /* 0x0000005f855f1227 */ /* 0x001fc800078e00ff */
[----:B------:R-:W-:Y:S01]  /*1e9f0*/  IMAD.MOV.U32 R135, RZ, RZ, R133 ;  /* 0x000000ffff877224 */ /* 0x000fe200078e0085 */
[----:B--2---:R-:W-:Y:S02]  /*1ea00*/  @P1 SHF.R.U32.HI R135, RZ, R94, R95 ;  /* 0x0000005eff871219 */ /* 0x004fe4000001165f */
[----:B------:R0:W1:Y:S02]  /*1ea10*/  LDC.64 R94, c[0x0][R98+0x210] ;  /* 0x00008400625e7b82 */ /* 0x0000640000000a00 */
[----:B------:R-:W-:-:S06]  /*1ea20*/  IADD3 R96, P0, P3, R135, R99, R96 ;  /* 0x0000006387607210 */ /* 0x000fcc0007b1e060 */
[----:B0-----:R-:W0:Y:S01]  /*1ea30*/  LDC.64 R98, c[0x0][0xba8] ;  /* 0x0002ea00ff627b82 */ /* 0x001e220000000a00 */
[----:B------:R-:W-:Y:S01]  /*1ea40*/  IMAD.IADD R134, R97, 0x1, R134 ;  /* 0x0000000161867824 */ /* 0x000fe200078e0286 */
[----:B------:R-:W-:-:S04]  /*1ea50*/  SHF.R.S32.HI R97, RZ, 0x1f, R135 ;  /* 0x0000001fff617819 */ /* 0x000fc80000011487 */
[----:B------:R-:W-:Y:S01]  /*1ea60*/  IADD3.X R97, R97, R92, R134, P0, P3 ;  /* 0x0000005c61617210 */ /* 0x000fe200007e6486 */
[----:B------:R-:W-:-:S04]  /*1ea70*/  IMAD.MOV R134, RZ, RZ, -R135 ;  /* 0x000000ffff867224 */ /* 0x000fc800078e0a87 */
[----:B------:R-:W-:Y:S01]  /*1ea80*/  IMAD R134, R136, R134, R133 ;  /* 0x0000008688867224 */ /* 0x000fe200078e0285 */
[----:B0-----:R-:W0:Y:S08]  /*1ea90*/  @!P2 LDC R98, c[0x0][0xb50] ;  /* 0x0002d400ff62ab82 */ /* 0x001e300000000800 */
[----:B------:R-:W2:Y:S01]  /*1eaa0*/  @!P2 LDC R99, c[0x0][0xb54] ;  /* 0x0002d500ff63ab82 */ /* 0x000ea20000000800 */
[----:B------:R-:W-:Y:S01]  /*1eab0*/  SHF.R.S32.HI R92, RZ, 0x1f, R134 ;  /* 0x0000001fff5c7819 */ /* 0x000fe20000011486 */
[----:B-1----:R-:W-:-:S02]  /*1eac0*/  IMAD R95, R95, R134, RZ ;  /* 0x000000865f5f7224 */ /* 0x002fc400078e02ff */
[----:B------:R-:W-:-:S04]  /*1ead0*/  IMAD.WIDE.U32 R96, R94, R134, R96 ;  /* 0x000000865e607225 */ /* 0x000fc800078e0060 */
[----:B------:R-:W-:Y:S01]  /*1eae0*/  IMAD R92, R94, R92, R95 ;  /* 0x0000005c5e5c7224 */ /* 0x000fe200078e025f */
[----:B0-----:R-:W-:-:S04]  /*1eaf0*/  LEA R98, P0, R96, R98, 0x2 ;  /* 0x0000006260627211 */ /* 0x001fc800078010ff */
[----:B------:R-:W-:-:S04]  /*1eb00*/  IADD3 R92, R97, R92, RZ ;  /* 0x0000005c615c7210 */ /* 0x000fc80007ffe0ff */
[----:B--2---:R-:W-:Y:S01]  /*1eb10*/  LEA.HI.X R92, R96, R99, R92, 0x2, P0 ;  /* 0x00000063605c7211 */ /* 0x004fe200000f145c */
[----:B------:R-:W-:Y:S01]  /*1eb20*/  SHFL.IDX PT, R94, R98, RZ, 0x1c1f ;  /* 0x001c1fff625e7589 */ /* 0x000fe200000e0000 */
[----:B------:R-:W-:-:S03]  /*1eb30*/  IMAD R99, R138, 0x80, R140 ;  /* 0x000000808a637824 */ /* 0x000fc600078e028c */
[----:B------:R-:W0:Y:S04]  /*1eb40*/  SHFL.IDX PT, R95, R92, RZ, 0x1c1f ;  /* 0x001c1fff5c5f7589 */ /* 0x000e2800000e0000 */
[----:B------:R1:W-:Y:S04]  /*1eb50*/  SHFL.IDX PT, R96, R98, 0x1, 0x1c1f ;  /* 0x003c1f0062607f89 */ /* 0x0003e800000e0000 */
[----:B------:R2:W3:Y:S01]  /*1eb60*/  SHFL.IDX PT, R97, R92, 0x1, 0x1c1f ;  /* 0x003c1f005c617f89 */ /* 0x0004e200000e0000 */
[----:B------:R-:W-:Y:S01]  /*1eb70*/  LOP3.LUT P0, RZ, R139, 0x3, RZ, 0xc0, !PT ;  /* 0x000000038bff7812 */ /* 0x000fe2000780c0ff */
[----:B-1----:R-:W-:-:S02]  /*1eb80*/  VIADD R98, R99, 0x8 ;  /* 0x0000000863627836 */ /* 0x002fc40000000000 */
[----:B--2---:R-:W-:-:S05]  /*1eb90*/  IMAD R92, R132, R136, RZ ;  /* 0x00000088845c7224 */ /* 0x004fca00078e02ff */
[-C--:B------:R-:W-:Y:S02]  /*1eba0*/  ISETP.GE.OR P3, PT, R99, R92.reuse, P0 ;  /* 0x0000005c6300720c */ /* 0x080fe40000766670 */
[----:B------:R-:W-:-:S11]  /*1ebb0*/  ISETP.GE.OR P0, PT, R98, R92, P0 ;  /* 0x0000005c6200720c */ /* 0x000fd60000706670 */
[----:B0-----:R0:W-:Y:S04]  /*1ebc0*/  @!P3 ST.E desc[UR4][R94.64], R166 ;  /* 0x000000a65e00b985 */ /* 0x0011e8000c101904 */
[----:B---3--:R0:W-:Y:S01]  /*1ebd0*/  @!P0 ST.E desc[UR4][R96.64], R167 ;  /* 0x000000a760008985 */ /* 0x0081e2000c101904 */
[----:B------:R-:W-:Y:S05]  /*1ebe0*/  @P2 BRA `(.L_x_657) ;  /* 0x0000000c00ec2947 */ /* 0x000fea0003800000 */
[----:B------:R1:W5:Y:S01]  /*1ebf0*/  LDL R86, [R1+0x100] ;  /* 0x0001000001567983 */ /* 0x0003620000100800 */
[----:B------:R-:W-:Y:S01]  /*1ec00*/  IMAD.SHL.U32 R139, R212, 0x40, RZ ;  /* 0x00000040d48b7824 */ /* 0x000fe200078e00ff */
[----:B------:R-:W2:Y:S01]  /*1ec10*/  @P1 LDC R21, c[0x0][0xbec] ;  /* 0x0002fb00ff151b82 */ /* 0x000ea20000000800 */
[----:B------:R-:W-:Y:S01]  /*1ec20*/  ULDC.64 UR4, c[0x0][0x208] ;  /* 0x0000820000047ab9 */ /* 0x000fe20000000a00 */
[----:B------:R1:W5:Y:S02]  /*1ec30*/  LDL R85, [R1+0x68] ;  /* 0x0000680001557983 */ /* 0x0003640000100800 */
[----:B------:R-:W-:Y:S02]  /*1ec40*/  LEA R3, R233, R139, 0x3 ;  /* 0x0000008be9037211 */ /* 0x000fe400078e18ff */
[----:B------:R1:W5:Y:S02]  /*1ec50*/  LDL R84, [R1+0x70] ;  /* 0x0000700001547983 */ /* 0x0003640000100800 */
[----:B------:R-:W3:Y:S01]  /*1ec60*/  @P1 LDC R77, c[0x0][0xbf0] ;  /* 0x0002fc00ff4d1b82 */ /* 0x000ee20000000800 */
[----:B------:R-:W-:Y:S01]  /*1ec70*/  IMAD.WIDE R130, R3, 0x2, R130 ;  /* 0x0000000203827825 */ /* 0x000fe200078e0282 */
[----:B------:R1:W5:Y:S02]  /*1ec80*/  LDL R82, [R1+0x6c] ;  /* 0x00006c0001527983 */ /* 0x0003640000100800 */
[----:B------:R-:W-:-:S02]  /*1ec90*/  IADD3 R9, P4, R130, 0x1000, RZ ;  /* 0x0000100082097810 */ /* 0x000fc40007f9e0ff */
[C---:B------:R-:W-:Y:S02]  /*1eca0*/  IADD3 R13, P3, R130.reuse, 0x2000, RZ ;  /* 0x00002000820d7810 */ /* 0x040fe40007f7e0ff */
[----:B------:R-:W-:Y:S02]  /*1ecb0*/  IADD3 R25, P2, R130, 0x3000, RZ ;  /* 0x0000300082197810 */ /* 0x000fe40007f5e0ff */
[----:B------:R-:W-:Y:S02]  /*1ecc0*/  LOP3.LUT R8, R9, 0x380, RZ, 0xc0, !PT ;  /* 0x0000038009087812 */ /* 0x000fe400078ec0ff */
[----:B------:R-:W-:Y:S02]  /*1ecd0*/  LOP3.LUT R12, R13, 0x380, RZ, 0xc0, !PT ;  /* 0x000003800d0c7812 */ /* 0x000fe400078ec0ff */
[----:B------:R-:W-:Y:S02]  /*1ece0*/  LOP3.LUT R24, R25, 0x380, RZ, 0xc0, !PT ;  /* 0x0000038019187812 */ /* 0x000fe400078ec0ff */
[----:B------:R-:W-:-:S02]  /*1ecf0*/  SHF.R.U64 R8, R8, 0x3, RZ ;  /* 0x0000000308087819 */ /* 0x000fc400000012ff */
        /* <DEDUP_REMOVED lines=29> */
[----:B------:R-:W-:Y:S02]  /*1eed0*/  LOP3.LUT R28, R28, R29, RZ, 0x3c, !PT ;  /* 0x0000001d1c1c7212 */ /* 0x000fe400078e3cff */
        /* <DEDUP_REMOVED lines=8> */
[----:B------:R-:W-:-:S02]  /*1ef60*/  IADD3.X R29, RZ, R131, RZ, P0, !PT ;  /* 0x00000083ff1d7210 */ /* 0x000fc400007fe4ff */
[----:B------:R-:W-:Y:S01]  /*1ef70*/  LOP3.LUT R48, R48, R49, RZ, 0x3c, !PT ;  /* 0x0000003130307212 */ /* 0x000fe200078e3cff */
[----:B------:R-:W-:Y:S01]  /*1ef80*/  IMAD.X R49, RZ, RZ, R131, P2 ;  /* 0x000000ffff317224 */ /* 0x000fe200010e0683 */
[----:B------:R-:W-:Y:S01]  /*1ef90*/  IADD3.X R45, RZ, R131, RZ, P3, !PT ;  /* 0x00000083ff2d7210 */ /* 0x000fe20001ffe4ff */
[----:B------:R-:W5:Y:S01]  /*1efa0*/  LD.E.128 R36, desc[UR4][R36.64] ;  /* 0x0000000424247980 */ /* 0x000f62000c101d00 */
[C---:B------:R-:W-:Y:S02]  /*1efb0*/  IADD3 R53, P0, R130.reuse, 0xa000, RZ ;  /* 0x0000a00082357810 */ /* 0x040fe40007f1e0ff */
[C---:B------:R-:W-:Y:S01]  /*1efc0*/  IADD3 R57, P6, R130.reuse, 0xb000, RZ ;  /* 0x0000b00082397810 */ /* 0x040fe20007fde0ff */
[----:B------:R-:W5:Y:S01]  /*1efd0*/  LD.E.128 R28, desc[UR4][R28.64] ;  /* 0x000000041c1c7980 */ /* 0x000f62000c101d00 */
[C---:B------:R-:W-:Y:S02]  /*1efe0*/  IADD3 R61, P5, R130.reuse, 0xc000, RZ ;  /* 0x0000c000823d7810 */ /* 0x040fe40007fbe0ff */
[C---:B------:R-:W-:Y:S01]  /*1eff0*/  IADD3 R65, P4, R130.reuse, 0xd000, RZ ;  /* 0x0000d00082417810 */ /* 0x040fe20007f9e0ff */
[----:B------:R-:W5:Y:S01]  /*1f000*/  LD.E.128 R40, desc[UR4][R40.64] ;  /* 0x0000000428287980 */ /* 0x000f62000c101d00 */
[----:B------:R-:W-:-:S02]  /*1f010*/  IADD3 R69, P3, R130, 0xe000, RZ ;  /* 0x0000e00082457810 */ /* 0x000fc40007f7e0ff */
[----:B------:R-:W-:Y:S01]  /*1f020*/  IADD3 R3, P2, R130, 0xf000, RZ ;  /* 0x0000f00082037810 */ /* 0x000fe20007f5e0ff */
[----:B------:R-:W5:Y:S01]  /*1f030*/  LD.E.128 R44, desc[UR4][R44.64] ;  /* 0x000000042c2c7980 */ /* 0x000f62000c101d00 */
[----:B------:R-:W-:Y:S02]  /*1f040*/  LOP3.LUT R52, R53, 0x380, RZ, 0xc0, !PT ;  /* 0x0000038035347812 */ /* 0x000fe400078ec0ff */
[----:B------:R-:W-:Y:S01]  /*1f050*/  LOP3.LUT R56, R57, 0x380, RZ, 0xc0, !PT ;  /* 0x0000038039387812 */ /* 0x000fe200078ec0ff */
[----:B------:R-:W-:Y:S01]  /*1f060*/  IMAD.X R73, RZ, RZ, R131, P2 ;  /* 0x000000ffff497224 */ /* 0x000fe200010e0683 */
[----:B------:R-:W-:Y:S01]  /*1f070*/  LOP3.LUT R60, R61, 0x380, RZ, 0xc0, !PT ;  /* 0x000003803d3c7812 */ /* 0x000fe200078ec0ff */
[----:B------:R-:W5:Y:S01]  /*1f080*/  LD.E.128 R48, desc[UR4][R48.64] ;  /* 0x0000000430307980 */ /* 0x000f62000c101d00 */
[----:B------:R-:W-:Y:S02]  /*1f090*/  LOP3.LUT R64, R65, 0x380, RZ, 0xc0, !PT ;  /* 0x0000038041407812 */ /* 0x000fe400078ec0ff */
[----:B------:R-:W-:-:S02]  /*1f0a0*/  LOP3.LUT R68, R69, 0x380, RZ, 0xc0, !PT ;  /* 0x0000038045447812 */ /* 0x000fc400078ec0ff */
[----:B------:R-:W-:Y:S02]  /*1f0b0*/  LOP3.LUT R5, R130, 0x380, RZ, 0xc0, !PT ;  /* 0x0000038082057812 */ /* 0x000fe400078ec0ff */
[----:B------:R-:W-:Y:S02]  /*1f0c0*/  LOP3.LUT R2, R3, 0x380, RZ, 0xc0, !PT ;  /* 0x0000038003027812 */ /* 0x000fe400078ec0ff */
[----:B------:R-:W-:Y:S02]  /*1f0d0*/  SHF.R.U64 R52, R52, 0x3, RZ ;  /* 0x0000000334347819 */ /* 0x000fe400000012ff */
[----:B------:R-:W-:Y:S02]  /*1f0e0*/  SHF.R.U64 R56, R56, 0x3, RZ ;  /* 0x0000000338387819 */ /* 0x000fe400000012ff */
[----:B------:R-:W-:Y:S02]  /*1f0f0*/  SHF.R.U64 R60, R60, 0x3, RZ ;  /* 0x000000033c3c7819 */ /* 0x000fe400000012ff */
[----:B------:R-:W-:-:S02]  /*1f100*/  SHF.R.U64 R64, R64, 0x3, RZ ;  /* 0x0000000340407819 */ /* 0x000fc400000012ff */
[----:B------:R-:W-:Y:S02]  /*1f110*/  SHF.R.U64 R68, R68, 0x3, RZ ;  /* 0x0000000344447819 */ /* 0x000fe400000012ff */
[----:B------:R-:W-:Y:S02]  /*1f120*/  SHF.R.U64 R5, R5, 0x3, RZ ;  /* 0x0000000305057819 */ /* 0x000fe400000012ff */
[----:B------:R-:W-:Y:S02]  /*1f130*/  SHF.R.U64 R2, R2, 0x3, RZ ;  /* 0x0000000302027819 */ /* 0x000fe400000012ff */
[----:B------:R-:W-:Y:S01]  /*1f140*/  LOP3.LUT R52, R52, R53, RZ, 0x3c, !PT ;  /* 0x0000003534347212 */ /* 0x000fe200078e3cff */
[--C-:B------:R-:W-:Y:S01]  /*1f150*/  IMAD.X R53, RZ, RZ, R131.reuse, P0 ;  /* 0x000000ffff357224 */ /* 0x100fe200000e0683 */
[----:B------:R-:W-:Y:S01]  /*1f160*/  LOP3.LUT R56, R56, R57, RZ, 0x3c, !PT ;  /* 0x0000003938387212 */ /* 0x000fe200078e3cff */
[----:B------:R-:W-:Y:S01]  /*1f170*/  IMAD.X R57, RZ, RZ, R131, P6 ;  /* 0x000000ffff397224 */ /* 0x000fe200030e0683 */
[----:B------:R-:W-:-:S02]  /*1f180*/  LOP3.LUT R60, R60, R61, RZ, 0x3c, !PT ;  /* 0x0000003d3c3c7212 */ /* 0x000fc400078e3cff */
[----:B------:R-:W-:Y:S01]  /*1f190*/  LOP3.LUT R64, R64, R65, RZ, 0x3c, !PT ;  /* 0x0000004140407212 */ /* 0x000fe200078e3cff */
[--C-:B------:R-:W-:Y:S01]  /*1f1a0*/  IMAD.X R65, RZ, RZ, R131.reuse, P4 ;  /* 0x000000ffff417224 */ /* 0x100fe200020e0683 */
[----:B------:R-:W-:Y:S01]  /*1f1b0*/  LOP3.LUT R68, R68, R69, RZ, 0x3c, !PT ;  /* 0x0000004544447212 */ /* 0x000fe200078e3cff */
[----:B------:R-:W-:Y:S01]  /*1f1c0*/  IMAD.X R69, RZ, RZ, R131, P3 ;  /* 0x000000ffff457224 */ /* 0x000fe200018e0683 */
[----:B------:R-:W-:Y:S01]  /*1f1d0*/  LOP3.LUT R4, R5, R130, RZ, 0x3c, !PT ;  /* 0x0000008205047212 */ /* 0x000fe200078e3cff */
[----:B------:R-:W5:Y:S01]  /*1f1e0*/  LD.E.128 R52, desc[UR4][R52.64] ;  /* 0x0000000434347980 */ /* 0x000f62000c101d00 */
[-C--:B------:R-:W-:Y:S02]  /*1f1f0*/  IADD3.X R61, RZ, R131.reuse, RZ, P5, !PT ;  /* 0x00000083ff3d7210 */ /* 0x080fe40002ffe4ff */
[----:B------:R-:W-:Y:S01]  /*1f200*/  MOV R5, R131 ;  /* 0x0000008300057202 */ /* 0x000fe20000000f00 */
[----:B------:R-:W5:Y:S01]  /*1f210*/  LD.E.128 R56, desc[UR4][R56.64] ;  /* 0x0000000438387980 */ /* 0x000f62000c101d00 */
[----:B------:R-:W-:-:S03]  /*1f220*/  LOP3.LUT R72, R2, R3, RZ, 0x3c, !PT ;  /* 0x0000000302487212 */ /* 0x000fc600078e3cff */
[----:B------:R-:W5:Y:S04]  /*1f230*/  LD.E.128 R60, desc[UR4][R60.64] ;  /* 0x000000043c3c7980 */ /* 0x000f68000c101d00 */
[----:B------:R-:W5:Y:S04]  /*1f240*/  LD.E.128 R4, desc[UR4][R4.64] ;  /* 0x0000000404047980 */ /* 0x000f68000c101d00 */
[----:B------:R-:W5:Y:S04]  /*1f250*/  LD.E.128 R64, desc[UR4][R64.64] ;  /* 0x0000000440407980 */ /* 0x000f68000c101d00 */
[----:B------:R-:W5:Y:S04]  /*1f260*/  LD.E.128 R68, desc[UR4][R68.64] ;  /* 0x0000000444447980 */ /* 0x000f68000c101d00 */
[----:B------:R-:W5:Y:S01]  /*1f270*/  LD.E.128 R72, desc[UR4][R72.64] ;  /* 0x0000000448487980 */ /* 0x000f62000c101d00 */
[----:B------:R-:W-:-:S02]  /*1f280*/  ULDC.64 UR4, c[0x0][0xaa0] ;  /* 0x0002a80000047ab9 */ /* 0x000fc40000000a00 */
[----:B------:R-:W-:Y:S01]  /*1f290*/  IMAD R93, R93, UR4, RZ ;  /* 0x000000045d5d7c24 */ /* 0x000fe2000f8e02ff */
[----:B------:R-:W-:Y:S01]  /*1f2a0*/  SHF.R.S32.HI R20, RZ, 0x1f, R235 ;  /* 0x0000001fff147819 */ /* 0x000fe200000114eb */
[C---:B------:R-:W-:Y:S01]  /*1f2b0*/  IMAD.WIDE.U32 R2, R0.reuse, UR4, RZ ;  /* 0x0000000400027c25 */ /* 0x040fe2000f8e00ff */
[----:B------:R-:W-:Y:S01]  /*1f2c0*/  @!PT LDS RZ, [RZ] ;  /* 0x00000000fffff984 */ /* 0x000fe20000000800 */
[----:B------:R-:W-:Y:S01]  /*1f2d0*/  @!PT LDS RZ, [RZ] ;  /* 0x00000000fffff984 */ /* 0x000fe20000000800 */
[----:B------:R-:W-:Y:S01]  /*1f2e0*/  @!PT LDS RZ, [RZ] ;  /* 0x00000000fffff984 */ /* 0x000fe20000000800 */
[----:B------:R-:W-:Y:S01]  /*1f2f0*/  @!PT LDS RZ, [RZ] ;  /* 0x00000000fffff984 */ /* 0x000fe20000000800 */
[----:B------:R4:W-:Y:S06]  /*1f300*/  MEMBAR.ALL.CTA ;  /* 0x0000000000007992 */ /* 0x0009ec0000008000 */
[----:B----4-:R-:W4:Y:S01]  /*1f310*/  FENCE.VIEW.ASYNC.S ;  /* 0x00000000000073c6 */ /* 0x010f220000000000 */
[----:B------:R-:W-:Y:S01]  /*1f320*/  IMAD R93, R0, UR5, R93 ;  /* 0x00000005005d7c24 */ /* 0x000fe2000f8e025d */
[----:B------:R-:W-:Y:S01]  /*1f330*/  ULDC.64 UR4, c[0x0][0xae8] ;  /* 0x0002ba0000047ab9 */ /* 0x000fe20000000a00 */
[----:B------:R-:W-:-:S02]  /*1f340*/  IMAD R0, R233, 0x20, R212 ;  /* 0x00000020e9007824 */ /* 0x000fc400078e02d4 */
[----:B------:R-:W-:Y:S02]  /*1f350*/  IMAD.IADD R3, R3, 0x1, R93 ;  /* 0x0000000103037824 */ /* 0x000fe400078e025d */
[----:B------:R-:W-:Y:S02]  /*1f360*/  IMAD R76, R138, 0x80, R0 ;  /* 0x000000808a4c7824 */ /* 0x000fe400078e0200 */
[----:B------:R-:W-:-:S04]  /*1f370*/  IMAD.WIDE.U32 R2, R232, UR4, R2 ;  /* 0x00000004e8027c25 */ /* 0x000fc8000f8e0002 */
[----:B--2---:R-:W-:Y:S01]  /*1f380*/  @P1 IMAD.HI.U32 R0, R76, R21, RZ ;  /* 0x000000154c001227 */ /* 0x004fe200078e00ff */
[----:B------:R-:W-:-:S03]  /*1f390*/  MOV R21, R76 ;  /* 0x0000004c00157202 */ /* 0x000fc60000000f00 */
[----:B------:R-:W-:Y:S01]  /*1f3a0*/  IMAD R3, R232, UR5, R3 ;  /* 0x00000005e8037c24 */ /* 0x000fe2000f8e0203 */
[----:B------:R-:W-:Y:S01]  /*1f3b0*/  ULDC.64 UR4, c[0x0][0xaf0] ;  /* 0x0002bc0000047ab9 */ /* 0x000fe20000000a00 */
[----:B---3--:R-:W-:Y:S01]  /*1f3c0*/  @P1 SHF.R.U32.HI R21, RZ, R77, R0 ;  /* 0x0000004dff151219 */ /* 0x008fe20000011600 */
[----:B------:R-:W-:Y:S02]  /*1f3d0*/  IMAD R20, R20, UR4, RZ ;  /* 0x0000000414147c24 */ /* 0x000fe4000f8e02ff */
[----:B------:R-:W-:Y:S01]  /*1f3e0*/  IMAD.WIDE.U32 R2, R235, UR4, R2 ;  /* 0x00000004eb027c25 */ /* 0x000fe2000f8e0002 */
[----:B------:R-:W-:-:S03]  /*1f3f0*/  SHF.R.S32.HI R0, RZ, 0x1f, R21 ;  /* 0x0000001fff007819 */ /* 0x000fc60000011415 */
[----:B------:R-:W-:Y:S01]  /*1f400*/  IMAD R77, R235, UR5, R20 ;  /* 0x00000005eb4d7c24 */ /* 0x000fe2000f8e0214 */
[----:B------:R-:W-:Y:S01]  /*1f410*/  ULDC.64 UR4, c[0x0][0xae0] ;  /* 0x0002b80000047ab9 */ /* 0x000fe20000000a00 */
[----:B------:R-:W-:Y:S02]  /*1f420*/  IMAD.MOV R79, RZ, RZ, -R21 ;  /* 0x000000ffff4f7224 */ /* 0x000fe400078e0a15 */
[----:B------:R-:W-:Y:S02]  /*1f430*/  IMAD.IADD R3, R3, 0x1, R77 ;  /* 0x0000000103037824 */ /* 0x000fe400078e024d */
[----:B------:R-:W-:Y:S02]  /*1f440*/  IMAD R0, R0, UR4, RZ ;  /* 0x0000000400007c24 */ /* 0x000fe4000f8e02ff */
[----:B------:R-:W-:Y:S02]  /*1f450*/  IMAD R77, R136, R79, R76 ;  /* 0x0000004f884d7224 */ /* 0x000fe400078e024c */
[----:B------:R-:W-:-:S02]  /*1f460*/  IMAD R79, R21, UR5, R0 ;  /* 0x00000005154f7c24 */ /* 0x000fc4000f8e0200 */
[----:B------:R-:W-:Y:S01]  /*1f470*/  IMAD.WIDE.U32 R2, R21, UR4, R2 ;  /* 0x0000000415027c25 */ /* 0x000fe2000f8e0002 */
[----:B------:R-:W-:Y:S01]  /*1f480*/  SHF.R.S32.HI R0, RZ, 0x1f, R77 ;  /* 0x0000001fff007819 */ /* 0x000fe2000001144d */
[----:B------:R-:W-:-:S03]  /*1f490*/  ULDC.64 UR4, c[0x0][0xad8] ;  /* 0x0002b60000047ab9 */ /* 0x000fc60000000a00 */
[----:B------:R-:W-:Y:S01]  /*1f4a0*/  IADD3 R3, R3, R79, RZ ;  /* 0x0000004f03037210 */ /* 0x000fe20007ffe0ff */
[----:B------:R-:W-:Y:S02]  /*1f4b0*/  IMAD R0, R0, UR4, RZ ;  /* 0x0000000400007c24 */ /* 0x000fe4000f8e02ff */
[----:B------:R-:W-:Y:S02]  /*1f4c0*/  IMAD R81, R138, 0x80, R212 ;  /* 0x000000808a517824 */ /* 0x000fe400078e02d4 */
[C---:B------:R-:W-:Y:S02]  /*1f4d0*/  IMAD R79, R77.reuse, UR5, R0 ;  /* 0x000000054d4f7c24 */ /* 0x040fe4000f8e0200 */
[----:B------:R-:W-:Y:S01]  /*1f4e0*/  IMAD.WIDE.U32 R2, R77, UR4, R2 ;  /* 0x000000044d027c25 */ /* 0x000fe2000f8e0002 */
[----:B------:R-:W-:Y:S01]  /*1f4f0*/  ISETP.GE.AND P2, PT, R81, R92, PT ;  /* 0x0000005c5100720c */ /* 0x000fe20003f46270 */
[----:B------:R-:W-:Y:S02]  /*1f500*/  ULDC.64 UR4, c[0x0][0xa80] ;  /* 0x0002a00000047ab9 */ /* 0x000fe40000000a00 */
[----:B------:R-:W-:Y:S01]  /*1f510*/  VIADD R20, R18, 0x38820 ;  /* 0x0003882012147836 */ /* 0x000fe20000000000 */
[----:B------:R-:W-:Y:S01]  /*1f520*/  IADD3 R3, R3, R79, RZ ;  /* 0x0000004f03037210 */ /* 0x000fe20007ffe0ff */
[----:B------:R-:W-:Y:S01]  /*1f530*/  VIADD R21, R81, 0x20 ;  /* 0x0000002051157836 */ /* 0x000fe20000000000 */
[----:B------:R-:W-:-:S02]  /*1f540*/  LEA R0, P3, R2, UR4, 0x1 ;  /* 0x0000000402007c11 */ /* 0x000fc4000f8608ff */
[----:B------:R-:W-:Y:S02]  /*1f550*/  PRMT R20, RZ, 0x654, R20 ;  /* 0x00000654ff147816 */ /* 0x000fe40000000014 */
[----:B------:R-:W-:Y:S02]  /*1f560*/  LEA.HI.X R80, R2, UR5, R3, 0x1, P3 ;  /* 0x0000000502507c11 */ /* 0x000fe400098f0c03 */
[-C--:B------:R-:W-:Y:S01]  /*1f570*/  ISETP.GE.AND P1, PT, R21, R92.reuse, PT ;  /* 0x0000005c1500720c */ /* 0x080fe20003f26270 */
[----:B------:R-:W-:Y:S01]  /*1f580*/  VIADD R21, R81, 0x40 ;  /* 0x0000004051157836 */ /* 0x000fe20000000000 */
[----:B----4-:R1:W-:Y:S01]  /*1f590*/  SYNCS.ARRIVE.TRANS64.RED.A1T0 RZ, [R20+URZ], RZ ;  /* 0x000000ff14ff79a7 */ /* 0x0103e2000810043f */
[----:B------:R1:W2:Y:S01]  /*1f5a0*/  SHFL.IDX PT, R83, R0, RZ, 0x181f ;  /* 0x00181fff00537589 */ /* 0x0002a200000e0000 */
[----:B------:R-:W-:Y:S03]  /*1f5b0*/  BSSY B1, `(.L_x_658) ;  /* 0x0000016000017945 */ /* 0x000fe60003800000 */
[----:B------:R1:W3:Y:S01]  /*1f5c0*/  SHFL.IDX PT, R79, R80, RZ, 0x181f ;  /* 0x00181fff504f7589 */ /* 0x0002e200000e0000 */
[----:B------:R-:W-:Y:S01]  /*1f5d0*/  ISETP.GE.AND P0, PT, R21, R92, PT ;  /* 0x0000005c1500720c */ /* 0x000fe20003f06270 */
[----:B------:R-:W-:-:S12]  /*1f5e0*/  @P2 BRA `(.L_x_659) ;  /* 0x0000000000482947 */ /* 0x000fd80003800000 */
[----:B------:R-:W-:Y:S01]  /*1f5f0*/  ULDC UR4, c[0x0][0xac8] ;  /* 0x0002b20000047ab9 */ /* 0x000fe20000000800 */
[----:B------:R-:W-:Y:S01]  /*1f600*/  ULDC.64 UR6, c[0x0][0x208] ;  /* 0x0000820000067ab9 */ /* 0x000fe20000000a00 */
[----:B------:R-:W-:Y:S02]  /*1f610*/  ISETP.GE.AND P5, PT, R16, UR4, PT ;  /* 0x0000000410007c0c */ /* 0x000fe4000bfa6270 */
[----:B------:R-:W-:Y:S02]  /*1f620*/  ISETP.GE.AND P4, PT, R213, UR4, PT ;  /* 0x00000004d5007c0c */ /* 0x000fe4000bf86270 */
[----:B------:R-:W-:Y:S02]  /*1f630*/  ISETP.GE.AND P3, PT, R218, UR4, PT ;  /* 0x00000004da007c0c */ /* 0x000fe4000bf66270 */
[----:B------:R-:W-:-:S07]  /*1f640*/  ISETP.GE.AND P2, PT, R219, UR4, PT ;  /* 0x00000004db007c0c */ /* 0x000fce000bf46270 */
[----:B--2---:R-:W-:-:S04]  /*1f650*/  @!P5 LEA R2, P6, R16, R83, 0x1 ;  /* 0x000000531002d211 */ /* 0x004fc800078c08ff */
[----:B---3--:R-:W-:Y:S02]  /*1f660*/  @!P5 LEA.HI.X R3, R16, R79, R17, 0x1, P6 ;  /* 0x0000004f1003d211 */ /* 0x008fe400030f0c11 */
[----:B-1---5:R-:W-:-:S03]  /*1f670*/  @!P4 LEA R20, P6, R85, R83, 0x1 ;  /* 0x000000535514c211 */ /* 0x022fc600078c08ff */
[----:B------:R4:W-:Y:S01]  /*1f680*/  @!P5 ST.E.128 desc[UR6][R2.64], R4 ;  /* 0x000000040200d985 */ /* 0x0009e2000c101d06 */
        /* <DEDUP_REMOVED lines=8> */
.L_x_659:
[----:B------:R-:W-:Y:S05]  /*1f710*/  BSYNC B1 ;  /* 0x0000000000017941 */ /* 0x000fea0003800000 */
.L_x_658:
[----:B----4-:R4:W0:Y:S01]  /*1f720*/  SHFL.IDX PT, R21, R80, 0x1, 0x181f ;  /* 0x00381f0050157f89 */ /* 0x01082200000e0000 */
[----:B------:R-:W-:Y:S03]  /*1f730*/  BSSY B1, `(.L_x_660) ;  /* 0x0000015000017945 */ /* 0x000fe60003800000 */
[----:B-----5:R4:W0:Y:S01]  /*1f740*/  SHFL.IDX PT, R7, R0, 0x1, 0x181f ;  /* 0x00381f0000077f89 */ /* 0x02082200000e0000 */
[----:B------:R-:W-:Y:S05]  /*1f750*/  @P1 BRA `(.L_x_661) ;  /* 0x0000000000481947 */ /* 0x000fea0003800000 */
[----:B------:R-:W-:Y:S01]  /*1f760*/  ULDC UR4, c[0x0][0xac8] ;  /* 0x0002b20000047ab9 */ /* 0x000fe20000000800 */
[----:B------:R-:W-:Y:S01]  /*1f770*/  ULDC.64 UR6, c[0x0][0x208] ;  /* 0x0000820000067ab9 */ /* 0x000fe20000000a00 */
[----:B------:R-:W-:Y:S02]  /*1f780*/  ISETP.GE.AND P4, PT, R16, UR4, PT ;  /* 0x0000000410007c0c */ /* 0x000fe4000bf86270 */
[----:B------:R-:W-:Y:S02]  /*1f790*/  ISETP.GE.AND P3, PT, R213, UR4, PT ;  /* 0x00000004d5007c0c */ /* 0x000fe4000bf66270 */
[----:B------:R-:W-:Y:S02]  /*1f7a0*/  ISETP.GE.AND P2, PT, R218, UR4, PT ;  /* 0x00000004da007c0c */ /* 0x000fe4000bf46270 */
[----:B------:R-:W-:-:S07]  /*1f7b0*/  ISETP.GE.AND P1, PT, R219, UR4, PT ;  /* 0x00000004db007c0c */ /* 0x000fce000bf26270 */
[CC--:B0-----:R-:W-:Y:S02]  /*1f7c0*/  @!P4 LEA R2, P6, R16.reuse, R7.reuse, 0x1 ;  /* 0x000000071002c211 */ /* 0x0c1fe400078c08ff */
[C---:B------:R-:W-:Y:S02]  /*1f7d0*/  @!P3 LEA R4, P5, R85.reuse, R7, 0x1 ;  /* 0x000000075504b211 */ /* 0x040fe400078a08ff */
[----:B------:R-:W-:Y:S02]  /*1f7e0*/  @!P4 LEA.HI.X R3, R16, R21, R17, 0x1, P6 ;  /* 0x000000151003c211 */ /* 0x000fe400030f0c11 */
[----:B------:R-:W-:Y:S02]  /*1f7f0*/  @!P2 LEA R6, P6, R218, R7, 0x1 ;  /* 0x00000007da06a211 */ /* 0x000fe400078c08ff */
[----:B------:R-:W-:Y:S01]  /*1f800*/  @!P3 LEA.HI.X R5, R85, R21, R86, 0x1, P5 ;  /* 0x000000155505b211 */ /* 0x000fe200028f0c56 */
[----:B------:R0:W-:Y:S01]  /*1f810*/  @!P4 ST.E.128 desc[UR6][R2.64], R8 ;  /* 0x000000080200c985 */ /* 0x0001e2000c101d06 */
[----:B-1----:R-:W-:-:S02]  /*1f820*/  @!P1 LEA R20, P5, R219, R7, 0x1 ;  /* 0x00000007db149211 */ /* 0x002fc400078a08ff */
[-C--:B------:R-:W-:Y:S01]  /*1f830*/  @!P2 LEA.HI.X R7, R218, R21.reuse, R84, 0x1, P6 ;  /* 0x00000015da07a211 */ /* 0x080fe200030f0c54 */
[----:B------:R0:W-:Y:S01]  /*1f840*/  @!P3 ST.E.128 desc[UR6][R4.64], R32 ;  /* 0x000000200400b985 */ /* 0x0001e2000c101d06 */
[----:B------:R-:W-:-:S03]  /*1f850*/  @!P1 LEA.HI.X R21, R219, R21, R82, 0x1, P5 ;  /* 0x00000015db159211 */ /* 0x000fc600028f0c52 */
[----:B------:R0:W-:Y:S04]  /*1f860*/  @!P2 ST.E.128 desc[UR6][R6.64], R48 ;  /* 0x000000300600a985 */ /* 0x0001e8000c101d06 */
[----:B------:R0:W-:Y:S02]  /*1f870*/  @!P1 ST.E.128 desc[UR6][R20.64], R64 ;  /* 0x0000004014009985 */ /* 0x0001e4000c101d06 */
.L_x_661:
[----:B------:R-:W-:Y:S05]  /*1f880*/  BSYNC B1 ;  /* 0x0000000000017941 */ /* 0x000fea0003800000 */
.L_x_660:
[----:B0-----:R0:W0:Y:S01]  /*1f890*/  SHFL.IDX PT, R9, R80, 0x2, 0x181f ;  /* 0x00581f0050097f89 */ /* 0x00102200000e0000 */
        /* <DEDUP_REMOVED lines=16> */
[----:B------:R-:W-:-:S02]  /*1f9a0*/  @!P1 LEA.HI.X R7, R218, R9, R84, 0x1, P4 ;  /* 0x00000009da079211 */ /* 0x000fc400020f0c54 */
[----:B------:R-:W-:Y:S01]  /*1f9b0*/  @!P0 LEA.HI.X R9, R219, R9, R82, 0x1, P6 ;  /* 0x00000009db098211 */ /* 0x000fe200030f0c52 */
[----:B------:R0:W-:Y:S04]  /*1f9c0*/  @!P2 ST.E.128 desc[UR6][R4.64], R36 ;  /* 0x000000240400a985 */ /* 0x0001e8000c101d06 */
[----:B------:R0:W-:Y:S04]  /*1f9d0*/  @!P1 ST.E.128 desc[UR6][R6.64], R52 ;  /* 0x0000003406009985 */ /* 0x0001e8000c101d06 */
[----:B------:R0:W-:Y:S02]  /*1f9e0*/  @!P0 ST.E.128 desc[UR6][R8.64], R68 ;  /* 0x0000004408008985 */ /* 0x0001e4000c101d06 */
.L_x_663:
[----:B------:R-:W-:Y:S05]  /*1f9f0*/  BSYNC B1 ;  /* 0x0000000000017941 */ /* 0x000fea0003800000 */
.L_x_662:
[----:B------:R-:W-:Y:S01]  /*1fa00*/  VIADD R81, R81, 0x60 ;  /* 0x0000006051517836 */ /* 0x000fe20000000000 */
[----:B0-----:R0:W0:Y:S04]  /*1fa10*/  SHFL.IDX PT, R9, R80, 0x3, 0x181f ;  /* 0x00781f0050097f89 */ /* 0x00102800000e0000 */
[----:B------:R-:W-:Y:S01]  /*1fa20*/  ISETP.GE.AND P0, PT, R81, R92, PT ;  /* 0x0000005c5100720c */ /* 0x000fe20003f06270 */
[----:B------:R0:W0:-:S12]  /*1fa30*/  SHFL.IDX PT, R11, R0, 0x3, 0x181f ;  /* 0x00781f00000b7f89 */ /* 0x00001800000e0000 */
[----:B------:R-:W-:Y:S05]  /*1fa40*/  @P0 BRA `(.L_x_664) ;  /* 0x0000002400cc0947 */ /* 0x000fea0003800000 */
[----:B------:R-:W-:Y:S01]  /*1fa50*/  ULDC UR4, c[0x0][0xac8] ;  /* 0x0002b20000047ab9 */ /* 0x000fe20000000800 */
[----:B------:R-:W-:Y:S01]  /*1fa60*/  ULDC.64 UR6, c[0x0][0x208] ;  /* 0x0000820000067ab9 */ /* 0x000fe20000000a00 */
[----:B------:R-:W-:Y:S02]  /*1fa70*/  ISETP.GE.AND P3, PT, R16, UR4, PT ;  /* 0x0000000410007c0c */ /* 0x000fe4000bf66270 */
[----:B------:R-:W-:Y:S02]  /*1fa80*/  ISETP.GE.AND P4, PT, R213, UR4, PT ;  /* 0x00000004d5007c0c */ /* 0x000fe4000bf86270 */
[----:B------:R-:W-:-:S09]  /*1fa90*/  ISETP.GE.AND P5, PT, R218, UR4, PT ;  /* 0x00000004da007c0c */ /* 0x000fd2000bfa6270 */
[CC--:B0-----:R-:W-:Y:S02]  /*1faa0*/  @!P3 LEA R2, P0, R16.reuse, R11.reuse, 0x1 ;  /* 0x0000000b1002b211 */ /* 0x0c1fe400078008ff */
[----:B------:R-:W-:Y:S02]  /*1fab0*/  @!P4 LEA R4, P1, R85, R11, 0x1 ;  /* 0x0000000b5504c211 */ /* 0x000fe400078208ff */
[----:B------:R-:W-:Y:S02]  /*1fac0*/  @!P3 LEA.HI.X R3, R16, R9, R17, 0x1, P0 ;  /* 0x000000091003b211 */ /* 0x000fe400000f0c11 */
[----:B------:R-:W-:Y:S02]  /*1fad0*/  ISETP.GE.AND P0, PT, R219, UR4, PT ;  /* 0x00000004db007c0c */ /* 0x000fe4000bf06270 */
[----:B------:R-:W-:Y:S01]  /*1fae0*/  @!P5 LEA R6, P2, R218, R11, 0x1 ;  /* 0x0000000bda06d211 */ /* 0x000fe200078408ff */
[----:B------:R0:W-:Y:S01]  /*1faf0*/  @!P3 ST.E.128 desc[UR6][R2.64], R24 ;  /* 0x000000180200b985 */ /* 0x0001e2000c101d06 */
[----:B------:R-:W-:-:S02]  /*1fb00*/  @!P4 LEA.HI.X R5, R85, R9, R86, 0x1, P1 ;  /* 0x000000095505c211 */ /* 0x000fc400008f0c56 */
[----:B------:R-:W-:-:S03]  /*1fb10*/  @!P5 LEA.HI.X R7, R218, R9, R84, 0x1, P2 ;  /* 0x00000009da07d211 */ /* 0x000fc600010f0c54 */
        /* <DEDUP_REMOVED lines=8> */
.L_x_657:
[----:B0-----:R-:W0:Y:S01]  /*1fba0*/  @P1 LDC R95, c[0x0][0xbec] ;  /* 0x0002fb00ff5f1b82 */ /* 0x001e220000000800 */
[----:B------:R-:W-:Y:S01]  /*1fbb0*/  ULDC.64 UR4, c[0x0][0xb08] ;  /* 0x0002c20000047ab9 */ /* 0x000fe20000000a00 */
[----:B------:R-:W-:Y:S01]  /*1fbc0*/  IMAD.MOV.U32 R96, RZ, RZ, R133 ;  /* 0x000000ffff607224 */ /* 0x000fe200078e0085 */
[----:B------:R1:W5:Y:S01]  /*1fbd0*/  LDL R209, [R1+0x7c] ;  /* 0x00007c0001d17983 */ /* 0x0003620000100800 */
[----:B------:R-:W-:-:S03]  /*1fbe0*/  IMAD R93, R93, UR4, RZ ;  /* 0x000000045d5d7c24 */ /* 0x000fc6000f8e02ff */
[----:B------:R1:W5:Y:S01]  /*1fbf0*/  LDL R208, [R1+0x188] ;  /* 0x0001880001d07983 */ /* 0x0003620000100800 */
[----:B------:R-:W2:Y:S01]  /*1fc00*/  @P1 LDC R94, c[0x0][0xbf0] ;  /* 0x0002fc00ff5e1b82 */ /* 0x000ea20000000800 */
[----:B------:R-:W-:Y:S02]  /*1fc10*/  IMAD R93, R0, UR5, R93 ;  /* 0x00000005005d7c24 */ /* 0x000fe4000f8e025d */
[----:B------:R1:W5:Y:S04]  /*1fc20*/  LDL R207, [R1+0xf8] ;  /* 0x0000f80001cf7983 */ /* 0x0003680000100800 */
[----:B------:R1:W5:Y:S04]  /*1fc30*/  LDL R206, [R1+0x184] ;  /* 0x0001840001ce7983 */ /* 0x0003680000100800 */
[----:B------:R1:W5:Y:S04]  /*1fc40*/  LDL R205, [R1+0xf4] ;  /* 0x0000f40001cd7983 */ /* 0x0003680000100800 */
[----:B------:R1:W5:Y:S01]  /*1fc50*/  LDL R204, [R1+0x180] ;  /* 0x0001800001cc7983 */ /* 0x0003620000100800 */
[----:B0-----:R-:W-:-:S03]  /*1fc60*/  @P1 IMAD.HI.U32 R95, R133, R95, RZ ;  /* 0x0000005f855f1227 */ /* 0x001fc600078e00ff */
[----:B------:R1:W5:Y:S04]  /*1fc70*/  LDL R203, [R1+0xf0] ;  /* 0x0000f00001cb7983 */ /* 0x0003680000100800 */
[----:B------:R1:W5:Y:S01]  /*1fc80*/  LDL R202, [R1+0x17c] ;  /* 0x00017c0001ca7983 */ /* 0x0003620000100800 */
[----:B--2---:R-:W-:Y:S01]  /*1fc90*/  @P1 SHF.R.U32.HI R96, RZ, R94, R95 ;  /* 0x0000005eff601219 */ /* 0x004fe2000001165f */
[----:B------:R-:W-:Y:S01]  /*1fca0*/  IMAD.WIDE.U32 R94, R0, UR4, RZ ;  /* 0x00000004005e7c25 */ /* 0x000fe2000f8e00ff */
[----:B------:R-:W-:Y:S01]  /*1fcb0*/  ULDC.64 UR4, c[0x0][0xb38] ;  /* 0x0002ce0000047ab9 */ /* 0x000fe20000000a00 */
[----:B------:R-:W-:Y:S01]  /*1fcc0*/  SHF.R.S32.HI R0, RZ, 0x1f, R235 ;  /* 0x0000001fff007819 */ /* 0x000fe200000114eb */
[----:B------:R1:W5:Y:S01]  /*1fcd0*/  LDL R201, [R1+0xec] ;  /* 0x0000ec0001c97983 */ /* 0x0003620000100800 */
[----:B------:R-:W-:Y:S01]  /*1fce0*/  IMAD.IADD R95, R95, 0x1, R93 ;  /* 0x000000015f5f7824 */ /* 0x000fe200078e025d */
[----:B------:R-:W-:-:S02]  /*1fcf0*/  SHF.R.S32.HI R93, RZ, 0x1f, R96 ;  /* 0x0000001fff5d7819 */ /* 0x000fc40000011460 */
[----:B------:R1:W5:Y:S01]  /*1fd00*/  LDL R200, [R1+0x178] ;  /* 0x0001780001c87983 */ /* 0x0003620000100800 */
[----:B------:R-:W-:-:S03]  /*1fd10*/  IMAD.WIDE.U32 R94, R232, UR4, R94 ;  /* 0x00000004e85e7c25 */ /* 0x000fc6000f8e005e */
[----:B------:R1:W5:Y:S01]  /*1fd20*/  LDL R199, [R1+0xe8] ;  /* 0x0000e80001c77983 */ /* 0x0003620000100800 */
[----:B------:R-:W-:Y:S01]  /*1fd30*/  IMAD R95, R232, UR5, R95 ;  /* 0x00000005e85f7c24 */ /* 0x000fe2000f8e025f */
[----:B------:R-:W-:Y:S02]  /*1fd40*/  ULDC.64 UR4, c[0x0][0xb40] ;  /* 0x0002d00000047ab9 */ /* 0x000fe40000000a00 */
[----:B------:R-:W-:Y:S01]  /*1fd50*/  IMAD R0, R0, UR4, RZ ;  /* 0x0000000400007c24 */ /* 0x000fe2000f8e02ff */
[----:B------:R1:W5:Y:S01]  /*1fd60*/  LDL R198, [R1+0x174] ;  /* 0x0001740001c67983 */ /* 0x0003620000100800 */
[----:B------:R-:W-:-:S03]  /*1fd70*/  IMAD.WIDE.U32 R94, R235, UR4, R94 ;  /* 0x00000004eb5e7c25 */ /* 0x000fc6000f8e005e */
[----:B------:R1:W5:Y:S01]  /*1fd80*/  LDL R197, [R1+0xe4] ;  /* 0x0000e40001c57983 */ /* 0x0003620000100800 */
[----:B------:R-:W-:Y:S01]  /*1fd90*/  IMAD R0, R235, UR5, R0 ;  /* 0x00000005eb007c24 */ /* 0x000fe2000f8e0200 */
[----:B------:R-:W-:Y:S02]  /*1fda0*/  ULDC.64 UR4, c[0x0][0xb48] ;  /* 0x0002d20000047ab9 */ /* 0x000fe40000000a00 */
[----:B------:R1:W5:Y:S02]  /*1fdb0*/  LDL R196, [R1+0x170] ;  /* 0x0001700001c47983 */ /* 0x0003640000100800 */
[----:B------:R-:W-:Y:S01]  /*1fdc0*/  IADD3 R95, R95, R0, RZ ;  /* 0x000000005f5f7210 */ /* 0x000fe20007ffe0ff */
[----:B------:R-:W-:Y:S01]  /*1fdd0*/  IMAD.MOV R0, RZ, RZ, -R96 ;  /* 0x000000ffff007224 */ /* 0x000fe200078e0a60 */
[----:B------:R1:W5:Y:S01]  /*1fde0*/  LDL R195, [R1+0xe0] ;  /* 0x0000e00001c37983 */ /* 0x0003620000100800 */
[----:B------:R-:W-:-:S03]  /*1fdf0*/  IMAD.WIDE.U32 R94, R137, UR4, R94 ;  /* 0x00000004895e7c25 */ /* 0x000fc6000f8e005e */
[----:B------:R1:W5:Y:S01]  /*1fe00*/  LDL R194, [R1+0x16c] ;  /* 0x00016c0001c27983 */ /* 0x0003620000100800 */
[----:B------:R-:W-:-:S03]  /*1fe10*/  IMAD R0, R136, R0, R133 ;  /* 0x0000000088007224 */ /* 0x000fc600078e0285 */
[----:B------:R1:W5:Y:S01]  /*1fe20*/  LDL R193, [R1+0xdc] ;  /* 0x0000dc0001c17983 */ /* 0x0003620000100800 */
[----:B------:R-:W-:Y:S01]  /*1fe30*/  IMAD R95, R137, UR5, R95 ;  /* 0x00000005895f7c24 */ /* 0x000fe2000f8e025f */
[----:B------:R-:W-:Y:S02]  /*1fe40*/  ULDC.64 UR4, c[0x0][0xb30] ;  /* 0x0002cc0000047ab9 */ /* 0x000fe40000000a00 */
[----:B------:R1:W5:Y:S04]  /*1fe50*/  LDL R192, [R1+0x168] ;  /* 0x0001680001c07983 */ /* 0x0003680000100800 */
        /* <DEDUP_REMOVED lines=44> */
[----:B------:R1:W5:Y:S01]  /*20120*/  LDL R130, [R1+0x80] ;  /* 0x0000800001827983 */ /* 0x0003620000100800 */
[----:B------:R-:W-:-:S02]  /*20130*/  IMAD R93, R93, UR4, RZ ;  /* 0x000000045d5d7c24 */ /* 0x000fc4000f8e02ff */
[----:B------:R-:W-:-:S04]  /*20140*/  IMAD.WIDE.U32 R94, R96, UR4, R94 ;  /* 0x00000004605e7c25 */ /* 0x000fc8000f8e005e */
[----:B------:R-:W-:Y:S01]  /*20150*/  IMAD R93, R96, UR5, R93 ;  /* 0x00000005605d7c24 */ /* 0x000fe2000f8e025d */
[----:B------:R-:W-:Y:S01]  /*20160*/  SHF.R.S32.HI R96, RZ, 0x1f, R0 ;  /* 0x0000001fff607819 */ /* 0x000fe20000011400 */
[----:B------:R-:W-:Y:S02]  /*20170*/  ULDC.64 UR4, c[0x0][0xb28] ;  /* 0x0002ca0000047ab9 */ /* 0x000fe40000000a00 */
[----:B------:R-:W-:Y:S02]  /*20180*/  IMAD.IADD R95, R95, 0x1, R93 ;  /* 0x000000015f5f7824 */ /* 0x000fe400078e025d */
[----:B------:R-:W-:Y:S02]  /*20190*/  IMAD R96, R96, UR4, RZ ;  /* 0x0000000460607c24 */ /* 0x000fe4000f8e02ff */
[----:B------:R-:W-:-:S04]  /*201a0*/  IMAD.WIDE.U32 R94, R0, UR4, R94 ;  /* 0x00000004005e7c25 */ /* 0x000fc8000f8e005e */
[----:B------:R-:W-:Y:S01]  /*201b0*/  IMAD R96, R0, UR5, R96 ;  /* 0x0000000500607c24 */ /* 0x000fe2000f8e0260 */
[----:B------:R-:W-:Y:S02]  /*201c0*/  ULDC.64 UR4, c[0x0][0xb00] ;  /* 0x0002c00000047ab9 */ /* 0x000fe40000000a00 */
[----:B------:R-:W-:Y:S01]  /*201d0*/  LEA R0, P0, R94, UR4, 0x2 ;  /* 0x000000045e007c11 */ /* 0x000fe2000f8010ff */
[----:B------:R-:W-:-:S05]  /*201e0*/  IMAD.IADD R93, R95, 0x1, R96 ;  /* 0x000000015f5d7824 */ /* 0x000fca00078e0260 */
[----:B------:R-:W-:Y:S02]  /*201f0*/  LEA.HI.X R93, R94, UR5, R93, 0x2, P0 ;  /* 0x000000055e5d7c11 */ /* 0x000fe400080f145d */
[----:B------:R-:W-:Y:S02]  /*20200*/  ISETP.GE.AND P0, PT, R99, R92, PT ;  /* 0x0000005c6300720c */ /* 0x000fe40003f06270 */
[----:B------:R-:W-:-:S04]  /*20210*/  IADD3 R94, R18, 0x38820, RZ ;  /* 0x00038820125e7810 */ /* 0x000fc80007ffe0ff */
[----:B------:R-:W-:Y:S01]  /*20220*/  PRMT R94, RZ, 0x654, R94 ;  /* 0x00000654ff5e7816 */ /* 0x000fe2000000005e */
[----:B------:R1:W0:Y:S01]  /*20230*/  SHFL.IDX PT, R95, R93, RZ, 0x1c1f ;  /* 0x001c1fff5d5f7589 */ /* 0x00022200000e0000 */
[----:B------:R-:W-:Y:S02]  /*20240*/  BSSY B1, `(.L_x_665) ;  /* 0x0000085000017945 */ /* 0x000fe40003800000 */
[----:B------:R2:W-:Y:S02]  /*20250*/  SYNCS.ARRIVE.TRANS64.RED.A1T0 RZ, [R94+URZ], RZ ;  /* 0x000000ff5eff79a7 */ /* 0x0005e4000810043f */
[----:B--2---:R1:W2:Y:S01]  /*20260*/  SHFL.IDX PT, R94, R0, RZ, 0x1c1f ;  /* 0x001c1fff005e7589 */ /* 0x0042a200000e0000 */
[----:B------:R-:W-:Y:S05]  /*20270*/  @P0 BRA `(.L_x_666) ;  /* 0x0000000800040947 */ /* 0x000fea0003800000 */
[----:B------:R-:W-:Y:S01]  /*20280*/  ULDC UR4, c[0x0][0xac8] ;  /* 0x0002b20000047ab9 */ /* 0x000fe20000000800 */
[----:B------:R-:W-:Y:S01]  /*20290*/  ULDC.64 UR6, c[0x0][0x208] ;  /* 0x0000820000067ab9 */ /* 0x000fe20000000a00 */
[----:B-----5:R-:W-:Y:S02]  /*202a0*/  ISETP.GE.AND P0, PT, R209, UR4, PT ;  /* 0x00000004d1007c0c */ /* 0x020fe4000bf06270 */
[----:B------:R-:W-:Y:S02]  /*202b0*/  ISETP.GE.AND P5, PT, R187, UR4, PT ;  /* 0x00000004bb007c0c */ /* 0x000fe4000bfa6270 */
[----:B------:R-:W-:Y:S02]  /*202c0*/  ISETP.GE.AND P4, PT, R185, UR4, PT ;  /* 0x00000004b9007c0c */ /* 0x000fe4000bf86270 */
[----:B------:R-:W-:-:S07]  /*202d0*/  ISETP.GE.AND P3, PT, R183, UR4, PT ;  /* 0x00000004b7007c0c */ /* 0x000fce000bf66270 */
[----:B0-2---:R-:W-:-:S05]  /*202e0*/  @!P0 IMAD.WIDE R96, R209, 0x4, R94 ;  /* 0x00000004d1608825 */ /* 0x005fca00078e025e */
[----:B------:R0:W-:Y:S01]  /*202f0*/  @!P0 ST.E.64 desc[UR6][R96.64], R164 ;  /* 0x000000a460008985 */ /* 0x0001e2000c101b06 */
[----:B------:R-:W-:-:S13]  /*20300*/  ISETP.GE.AND P0, PT, R207, UR4, PT ;  /* 0x00000004cf007c0c */ /* 0x000fda000bf06270 */
[----:B0-----:R-:W-:-:S04]  /*20310*/  @!P0 LEA R96, P1, R207, R94, 0x2 ;  /* 0x0000005ecf608211 */ /* 0x001fc800078210ff */
[----:B------:R-:W-:Y:S02]  /*20320*/  @!P0 LEA.HI.X R97, R207, R95, R208, 0x2, P1 ;  /* 0x0000005fcf618211 */ /* 0x000fe400008f14d0 */
[----:B------:R-:W-:-:S03]  /*20330*/  ISETP.GE.AND P1, PT, R203, UR4, PT ;  /* 0x00000004cb007c0c */ /* 0x000fc6000bf26270 */
[----:B------:R0:W-:Y:S01]  /*20340*/  @!P0 ST.E.64 desc[UR6][R96.64], R162 ;  /* 0x000000a260008985 */ /* 0x0001e2000c101b06 */
[----:B------:R-:W-:-:S13]  /*20350*/  ISETP.GE.AND P0, PT, R205, UR4, PT ;  /* 0x00000004cd007c0c */ /* 0x000fda000bf06270 */
[----:B0-----:R-:W-:-:S04]  /*20360*/  @!P0 LEA R96, P2, R205, R94, 0x2 ;  /* 0x0000005ecd608211 */ /* 0x001fc800078410ff */
[----:B------:R-:W-:-:S05]  /*20370*/  @!P0 LEA.HI.X R97, R205, R95, R206, 0x2, P2 ;  /* 0x0000005fcd618211 */ /* 0x000fca00010f14ce */
[----:B------:R0:W-:Y:S01]  /*20380*/  @!P0 ST.E.64 desc[UR6][R96.64], R160 ;  /* 0x000000a060008985 */ /* 0x0001e2000c101b06 */
[----:B------:R-:W-:Y:S02]  /*20390*/  ISETP.GE.AND P0, PT, R201, UR4, PT ;  /* 0x00000004c9007c0c */ /* 0x000fe4000bf06270 */
        /* <DEDUP_REMOVED lines=25> */
[----:B------:R-:W-:Y:S02]  /*20530*/  @!P1 LEA.HI.X R3, R191, R95, R192, 0x2, P2 ;  /* 0x0000005fbf039211 */ /* 0x000fe400010f14c0 */
[----:B------:R-:W-:-:S03]  /*20540*/  @!P4 LEA R4, P2, R185, R94, 0x2 ;  /* 0x0000005eb904c211 */ /* 0x000fc600078410ff */
[----:B------:R0:W-:Y:S01]  /*20550*/  @!P1 ST.E.64 desc[UR6][R2.64], R6 ;  /* 0x0000000602009985 */ /* 0x0001e2000c101b06 */
[----:B------:R-:W-:Y:S02]  /*20560*/  @!P4 LEA.HI.X R5, R185, R95, R186, 0x2, P2 ;  /* 0x0000005fb905c211 */ /* 0x000fe400010f14ba */
[----:B------:R-:W-:Y:S02]  /*20570*/  ISETP.GE.AND P2, PT, R177, UR4, PT ;  /* 0x00000004b1007c0c */ /* 0x000fe4000bf46270 */
[----:B0-----:R-:W-:-:S04]  /*20580*/  @!P0 LEA R2, P1, R189, R94, 0x2 ;  /* 0x0000005ebd028211 */ /* 0x001fc800078210ff */
[----:B------:R-:W-:Y:S02]  /*20590*/  @!P0 LEA.HI.X R3, R189, R95, R190, 0x2, P1 ;  /* 0x0000005fbd038211 */ /* 0x000fe400008f14be */
[----:B------:R-:W-:-:S03]  /*205a0*/  ISETP.GE.AND P1, PT, R179, UR4, PT ;  /* 0x00000004b3007c0c */ /* 0x000fc6000bf26270 */
[----:B------:R0:W-:Y:S01]  /*205b0*/  @!P0 ST.E.64 desc[UR6][R2.64], R8 ;  /* 0x0000000802008985 */ /* 0x0001e2000c101b06 */
[----:B------:R-:W-:Y:S02]  /*205c0*/  ISETP.GE.AND P0, PT, R181, UR4, PT ;  /* 0x00000004b5007c0c */ /* 0x000fe4000bf06270 */
[----:B0-----:R-:W-:-:S04]  /*205d0*/  @!P5 LEA R2, P6, R187, R94, 0x2 ;  /* 0x0000005ebb02d211 */ /* 0x001fc800078c10ff */
[----:B------:R-:W-:Y:S02]  /*205e0*/  @!P5 LEA.HI.X R3, R187, R95, R188, 0x2, P6 ;  /* 0x0000005fbb03d211 */ /* 0x000fe400030f14bc */
[----:B------:R-:W-:-:S03]  /*205f0*/  @!P3 LEA R6, P6, R183, R94, 0x2 ;  /* 0x0000005eb706b211 */ /* 0x000fc600078c10ff */
[----:B------:R0:W-:Y:S01]  /*20600*/  @!P5 ST.E.64 desc[UR6][R2.64], R10 ;  /* 0x0000000a0200d985 */ /* 0x0001e2000c101b06 */
[----:B------:R-:W-:-:S03]  /*20610*/  @!P3 LEA.HI.X R7, R183, R95, R184, 0x2, P6 ;  /* 0x0000005fb707b211 */ /* 0x000fc600030f14b8 */
[----:B------:R2:W-:Y:S04]  /*20620*/  @!P4 ST.E.64 desc[UR6][R4.64], R12 ;  /* 0x0000000c0400c985 */ /* 0x0005e8000c101b06 */
[----:B------:R3:W-:Y:S01]  /*20630*/  @!P3 ST.E.64 desc[UR6][R6.64], R14 ;  /* 0x0000000e0600b985 */ /* 0x0007e2000c101b06 */
[----:B------:R-:W-:Y:S02]  /*20640*/  ISETP.GE.AND P3, PT, R175, UR4, PT ;  /* 0x00000004af007c0c */ /* 0x000fe4000bf66270 */
[----:B0-----:R-:W-:-:S04]  /*20650*/  @!P0 LEA R2, P4, R181, R94, 0x2 ;  /* 0x0000005eb5028211 */ /* 0x001fc800078810ff */
[-C--:B------:R-:W-:Y:S02]  /*20660*/  @!P0 LEA.HI.X R3, R181, R95.reuse, R182, 0x2, P4 ;  /* 0x0000005fb5038211 */ /* 0x080fe400020f14b6 */
[----:B------:R-:W-:Y:S02]  /*20670*/  ISETP.GE.AND P4, PT, R173, UR4, PT ;  /* 0x00000004ad007c0c */ /* 0x000fe4000bf86270 */
[-C--:B--2---:R-:W-:Y:S01]  /*20680*/  @!P1 LEA R4, P5, R179, R94.reuse, 0x2 ;  /* 0x0000005eb3049211 */ /* 0x084fe200078a10ff */
[----:B------:R0:W-:Y:S01]  /*20690*/  @!P0 ST.E.64 desc[UR6][R2.64], R20 ;  /* 0x0000001402008985 */ /* 0x0001e2000c101b06 */
[----:B---3--:R-:W-:Y:S02]  /*206a0*/  @!P2 LEA R6, P6, R177, R94, 0x2 ;  /* 0x0000005eb106a211 */ /* 0x008fe400078c10ff */
[----:B------:R-:W-:Y:S02]  /*206b0*/  @!P1 LEA.HI.X R5, R179, R95, R180, 0x2, P5 ;  /* 0x0000005fb3059211 */ /* 0x000fe400028f14b4 */
[----:B------:R-:W-:-:S02]  /*206c0*/  ISETP.GE.AND P5, PT, R171, UR4, PT ;  /* 0x00000004ab007c0c */ /* 0x000fc4000bfa6270 */
[----:B------:R-:W-:Y:S01]  /*206d0*/  @!P2 LEA.HI.X R7, R177, R95, R178, 0x2, P6 ;  /* 0x0000005fb107a211 */ /* 0x000fe200030f14b2 */
[----:B------:R2:W-:Y:S01]  /*206e0*/  @!P1 ST.E.64 desc[UR6][R4.64], R24 ;  /* 0x0000001804009985 */ /* 0x0005e2000c101b06 */
[----:B------:R-:W-:-:S03]  /*206f0*/  ISETP.GE.AND P1, PT, R167, UR4, PT ;  /* 0x00000004a7007c0c */ /* 0x000fc6000bf26270 */
[----:B------:R3:W-:Y:S01]  /*20700*/  @!P2 ST.E.64 desc[UR6][R6.64], R28 ;  /* 0x0000001c0600a985 */ /* 0x0007e2000c101b06 */
[----:B------:R-:W-:Y:S02]  /*20710*/  ISETP.GE.AND P2, PT, R169, UR4, PT ;  /* 0x00000004a9007c0c */ /* 0x000fe4000bf46270 */
[----:B0-----:R-:W-:-:S04]  /*20720*/  @!P3 LEA R2, P6, R175, R94, 0x2 ;  /* 0x0000005eaf02b211 */ /* 0x001fc800078c10ff */
[----:B------:R-:W-:Y:S02]  /*20730*/  @!P3 LEA.HI.X R3, R175, R95, R176, 0x2, P6 ;  /* 0x0000005faf03b211 */ /* 0x000fe400030f14b0 */
[----:B--2---:R-:W-:-:S03]  /*20740*/  @!P4 LEA R4, P0, R173, R94, 0x2 ;  /* 0x0000005ead04c211 */ /* 0x004fc600078010ff */
[----:B------:R0:W-:Y:S01]  /*20750*/  @!P3 ST.E.64 desc[UR6][R2.64], R32 ;  /* 0x000000200200b985 */ /* 0x0001e2000c101b06 */
[-C--:B------:R-:W-:Y:S02]  /*20760*/  @!P4 LEA.HI.X R5, R173, R95.reuse, R174, 0x2, P0 ;  /* 0x0000005fad05c211 */ /* 0x080fe400000f14ae */
[----:B------:R-:W-:Y:S02]  /*20770*/  ISETP.GE.AND P0, PT, R151, UR4, PT ;  /* 0x0000000497007c0c */ /* 0x000fe4000bf06270 */
[-C--:B---3--:R-:W-:Y:S01]  /*20780*/  @!P5 LEA R6, P6, R171, R94.reuse, 0x2 ;  /* 0x0000005eab06d211 */ /* 0x088fe200078c10ff */
[----:B------:R2:W-:Y:S01]  /*20790*/  @!P4 ST.E.64 desc[UR6][R4.64], R36 ;  /* 0x000000240400c985 */ /* 0x0005e2000c101b06 */
[----:B------:R-:W-:Y:S02]  /*207a0*/  ISETP.GE.AND P4, PT, R147, UR4, PT ;  /* 0x0000000493007c0c */ /* 0x000fe4000bf86270 */
[----:B------:R-:W-:Y:S02]  /*207b0*/  @!P5 LEA.HI.X R7, R171, R95, R172, 0x2, P6 ;  /* 0x0000005fab07d211 */ /* 0x000fe400030f14ac */
[----:B0-----:R-:W-:-:S03]  /*207c0*/  @!P2 LEA R2, P6, R169, R94, 0x2 ;  /* 0x0000005ea902a211 */ /* 0x001fc600078c10ff */
[----:B------:R0:W-:Y:S01]  /*207d0*/  @!P5 ST.E.64 desc[UR6][R6.64], R40 ;  /* 0x000000280600d985 */ /* 0x0001e2000c101b06 */
[----:B------:R-:W-:Y:S02]  /*207e0*/  ISETP.GE.AND P5, PT, R149, UR4, PT ;  /* 0x0000000495007c0c */ /* 0x000fe4000bfa6270 */
[----:B------:R-:W-:Y:S02]  /*207f0*/  @!P2 LEA.HI.X R3, R169, R95, R170, 0x2, P6 ;  /* 0x0000005fa903a211 */ /* 0x000fe400030f14aa */
[----:B--2---:R-:W-:-:S03]  /*20800*/  @!P1 LEA R4, P3, R167, R94, 0x2 ;  /* 0x0000005ea7049211 */ /* 0x004fc600078610ff */
[----:B------:R2:W-:Y:S01]  /*20810*/  @!P2 ST.E.64 desc[UR6][R2.64], R44 ;  /* 0x0000002c0200a985 */ /* 0x0005e2000c101b06 */
[-C--:B------:R-:W-:Y:S02]  /*20820*/  @!P1 LEA.HI.X R5, R167, R95.reuse, R168, 0x2, P3 ;  /* 0x0000005fa7059211 */ /* 0x080fe400018f14a8 */
[----:B------:R-:W-:Y:S02]  /*20830*/  ISETP.GE.AND P3, PT, R145, UR4, PT ;  /* 0x0000000491007c0c */ /* 0x000fe4000bf66270 */
[CC--:B0-----:R-:W-:Y:S01]  /*20840*/  @!P0 LEA R6, P6, R151.reuse, R94.reuse, 0x2 ;  /* 0x0000005e97068211 */ /* 0x0c1fe200078c10ff */
[----:B------:R0:W-:Y:S03]  /*20850*/  @!P1 ST.E.64 desc[UR6][R4.64], R48 ;  /* 0x0000003004009985 */ /* 0x0001e6000c101b06 */
[----:B------:R-:W-:Y:S02]  /*20860*/  @!P0 LEA.HI.X R7, R151, R95, R166, 0x2, P6 ;  /* 0x0000005f97078211 */ /* 0x000fe400030f14a6 */
[----:B--2---:R-:W-:-:S03]  /*20870*/  @!P5 LEA R2, P1, R149, R94, 0x2 ;  /* 0x0000005e9502d211 */ /* 0x004fc600078210ff */
[----:B------:R2:W-:Y:S01]  /*20880*/  @!P0 ST.E.64 desc[UR6][R6.64], R52 ;  /* 0x0000003406008985 */ /* 0x0005e2000c101b06 */
[----:B------:R-:W-:Y:S02]  /*20890*/  ISETP.GE.AND P0, PT, R140, UR4, PT ;  /* 0x000000048c007c0c */ /* 0x000fe4000bf06270 */
[-C--:B------:R-:W-:Y:S02]  /*208a0*/  @!P5 LEA.HI.X R3, R149, R95.reuse, R150, 0x2, P1 ;  /* 0x0000005f9503d211 */ /* 0x080fe400008f1496 */
[----:B------:R-:W-:Y:S02]  /*208b0*/  ISETP.GE.AND P1, PT, R138, UR4, PT ;  /* 0x000000048a007c0c */ /* 0x000fe4000bf26270 */
[C---:B0-----:R-:W-:Y:S01]  /*208c0*/  @!P4 LEA R4, P2, R147.reuse, R94, 0x2 ;  /* 0x0000005e9304c211 */ /* 0x041fe200078410ff */
[----:B------:R0:W-:Y:S03]  /*208d0*/  @!P5 ST.E.64 desc[UR6][R2.64], R56 ;  /* 0x000000380200d985 */ /* 0x0001e6000c101b06 */
[----:B------:R-:W-:-:S02]  /*208e0*/  @!P4 LEA.HI.X R5, R147, R95, R148, 0x2, P2 ;  /* 0x0000005f9305c211 */ /* 0x000fc400010f1494 */
[----:B------:R-:W-:Y:S02]  /*208f0*/  ISETP.GE.AND P2, PT, R132, UR4, PT ;  /* 0x0000000484007c0c */ /* 0x000fe4000bf46270 */
[CC--:B--2---:R-:W-:Y:S01]  /*20900*/  @!P3 LEA R6, P6, R145.reuse, R94.reuse, 0x2 ;  /* 0x0000005e9106b211 */ /* 0x0c4fe200078c10ff */
[----:B------:R2:W-:Y:S01]  /*20910*/  @!P4 ST.E.64 desc[UR6][R4.64], R60 ;  /* 0x0000003c0400c985 */ /* 0x0005e2000c101b06 */
[----:B------:R-:W-:Y:S02]  /*20920*/  ISETP.GE.AND P4, PT, R136, UR4, PT ;  /* 0x0000000488007c0c */ /* 0x000fe4000bf86270 */
[----:B------:R-:W-:Y:S02]  /*20930*/  @!P3 LEA.HI.X R7, R145, R95, R146, 0x2, P6 ;  /* 0x0000005f9107b211 */ /* 0x000fe400030f1492 */
[----:B0-----:R-:W-:-:S03]  /*20940*/  @!P0 LEA R2, P5, R140, R94, 0x2 ;  /* 0x0000005e8c028211 */ /* 0x001fc600078a10ff */
[----:B------:R0:W-:Y:S01]  /*20950*/  @!P3 ST.E.64 desc[UR6][R6.64], R64 ;  /* 0x000000400600b985 */ /* 0x0001e2000c101b06 */
[----:B------:R-:W-:Y:S02]  /*20960*/  ISETP.GE.AND P3, PT, R134, UR4, PT ;  /* 0x0000000486007c0c */ /* 0x000fe4000bf66270 */
[-C--:B------:R-:W-:Y:S02]  /*20970*/  @!P0 LEA.HI.X R3, R140, R95.reuse, R144, 0x2, P5 ;  /* 0x0000005f8c038211 */ /* 0x080fe400028f1490 */
[----:B------:R-:W-:Y:S02]  /*20980*/  ISETP.GE.AND P5, PT, R130, UR4, PT ;  /* 0x0000000482007c0c */ /* 0x000fe4000bfa6270 */
[C---:B--2---:R-:W-:Y:S01]  /*20990*/  @!P1 LEA R4, P6, R138.reuse, R94, 0x2 ;  /* 0x0000005e8a049211 */ /* 0x044fe200078c10ff */
[----:B------:R2:W-:Y:S03]  /*209a0*/  @!P0 ST.E.64 desc[UR6][R2.64], R68 ;  /* 0x0000004402008985 */ /* 0x0005e6000c101b06 */
[----:B------:R-:W-:-:S03]  /*209b0*/  @!P1 LEA.HI.X R5, R138, R95, R139, 0x2, P6 ;  /* 0x0000005f8a059211 */ /* 0x000fc600030f148b */
[CC--:B0-----:R-:W-:Y:S02]  /*209c0*/  @!P3 LEA R6, P6, R134.reuse, R94.reuse, 0x2 ;  /* 0x0000005e8606b211 */ /* 0x0c1fe400078c10ff */
[----:B------:R0:W-:Y:S02]  /*209d0*/  @!P1 ST.E.64 desc[UR6][R4.64], R72 ;  /* 0x0000004804009985 */ /* 0x0001e4000c101b06 */
[----:B------:R-:W-:Y:S02]  /*209e0*/  @!P3 LEA.HI.X R7, R134, R95, R135, 0x2, P6 ;  /* 0x0000005f8607b211 */ /* 0x000fe400030f1487 */
[----:B--2---:R-:W-:-:S04]  /*209f0*/  @!P4 LEA R2, P0, R136, R94, 0x2 ;  /* 0x0000005e8802c211 */ /* 0x004fc800078010ff */
[-C--:B------:R-:W-:Y:S02]  /*20a00*/  @!P4 LEA.HI.X R3, R136, R95.reuse, R137, 0x2, P0 ;  /* 0x0000005f8803c211 */ /* 0x080fe400000f1489 */
[-C--:B------:R-:W-:Y:S02]  /*20a10*/  @!P5 LEA R8, P0, R130, R94.reuse, 0x2 ;  /* 0x0000005e8208d211 */ /* 0x080fe400078010ff */
[----:B0-----:R-:W-:Y:S01]  /*20a20*/  @!P2 LEA R4, P1, R132, R94, 0x2 ;  /* 0x0000005e8404a211 */ /* 0x001fe200078210ff */
[----:B------:R3:W-:Y:S01]  /*20a30*/  @!P4 ST.E.64 desc[UR6][R2.64], R76 ;  /* 0x0000004c0200c985 */ /* 0x0007e2000c101b06 */
[-C--:B------:R-:W-:Y:S02]  /*20a40*/  @!P5 LEA.HI.X R9, R130, R95.reuse, R131, 0x2, P0 ;  /* 0x0000005f8209d211 */ /* 0x080fe400000f1483 */
[----:B------:R-:W-:Y:S01]  /*20a50*/  @!P2 LEA.HI.X R5, R132, R95, R133, 0x2, P1 ;  /* 0x0000005f8405a211 */ /* 0x000fe200008f1485 */
[----:B------:R3:W-:Y:S04]  /*20a60*/  @!P3 ST.E.64 desc[UR6][R6.64], R80 ;  /* 0x000000500600b985 */ /* 0x0007e8000c101b06 */
[----:B------:R3:W-:Y:S04]  /*20a70*/  @!P2 ST.E.64 desc[UR6][R4.64], R84 ;  /* 0x000000540400a985 */ /* 0x0007e8000c101b06 */
[----:B------:R3:W-:Y:S02]  /*20a80*/  @!P5 ST.E.64 desc[UR6][R8.64], R88 ;  /* 0x000000580800d985 */ /* 0x0007e4000c101b06 */
.L_x_666:
[----:B------:R-:W-:Y:S05]  /*20a90*/  BSYNC B1 ;  /* 0x0000000000017941 */ /* 0x000fea0003800000 */
.L_x_665:
[----:B------:R-:W-:Y:S01]  /*20aa0*/  ISETP.GE.AND P0, PT, R98, R92, PT ;  /* 0x0000005c6200720c */ /* 0x000fe20003f06270 */
[----:B---3--:R3:W4:Y:S04]  /*20ab0*/  SHFL.IDX PT, R3, R93, 0x1, 0x1c1f ;  /* 0x003c1f005d037f89 */ /* 0x00872800000e0000 */
[----:B------:R3:W0:Y:S08]  /*20ac0*/  SHFL.IDX PT, R2, R0, 0x1, 0x1c1f ;  /* 0x003c1f0000027f89 */ /* 0x00063000000e0000 */
[----:B---3--:R-:W-:Y:S05]  /*20ad0*/  @P0 BRA `(.L_x_664) ;  /* 0x0000001400a80947 */ /* 0x008fea0003800000 */
[----:B------:R-:W-:Y:S01]  /*20ae0*/  ULDC UR4, c[0x0][0xac8] ;  /* 0x0002b20000047ab9 */ /* 0x000fe20000000800 */
[----:B------:R-:W-:Y:S01]  /*20af0*/  ULDC.64 UR6, c[0x0][0x208] ;  /* 0x0000820000067ab9 */ /* 0x000fe20000000a00 */
[----:B-----5:R-:W-:Y:S02]  /*20b00*/  ISETP.GE.AND P3, PT, R209, UR4, PT ;  /* 0x00000004d1007c0c */ /* 0x020fe4000bf66270 */
[----:B------:R-:W-:Y:S02]  /*20b10*/  ISETP.GE.AND P2, PT, R207, UR4, PT ;  /* 0x00000004cf007c0c */ /* 0x000fe4000bf46270 */
[----:B------:R-:W-:Y:S02]  /*20b20*/  ISETP.GE.AND P1, PT, R205, UR4, PT ;  /* 0x00000004cd007c0c */ /* 0x000fe4000bf26270 */
[----:B------:R-:W-:Y:S02]  /*20b30*/  ISETP.GE.AND P0, PT, R203, UR4, PT ;  /* 0x00000004cb007c0c */ /* 0x000fe4000bf06270 */
[----:B------:R-:W-:-:S05]  /*20b40*/  ISETP.GE.AND P4, PT, R199, UR4, PT ;  /* 0x00000004c7007c0c */ /* 0x000fca000bf86270 */
[----:B0---4-:R-:W-:-:S04]  /*20b50*/  @!P3 IMAD.WIDE R4, R209, 0x4, R2 ;  /* 0x00000004d104b825 */ /* 0x011fc800078e0202 */
[-C--:B------:R-:W-:Y:S01]  /*20b60*/  @!P1 LEA R6, P5, R205, R2.reuse, 0x2 ;  /* 0x00000002cd069211 */ /* 0x080fe200078a10ff */
[----:B------:R0:W-:Y:S01]  /*20b70*/  @!P3 ST.E.64 desc[UR6][R4.64], R26 ;  /* 0x0000001a0400b985 */ /* 0x0001e2000c101b06 */
[----:B------:R-:W-:Y:S02]  /*20b80*/  ISETP.GE.AND P3, PT, R201, UR4, PT ;  /* 0x00000004c9007c0c */ /* 0x000fe4000bf66270 */
[----:B------:R-:W-:Y:S02]  /*20b90*/  @!P1 LEA.HI.X R7, R205, R3, R206, 0x2, P5 ;  /* 0x00000003cd079211 */ /* 0x000fe400028f14ce */
        /* <DEDUP_REMOVED lines=9> */
[-C--:B0-----:R-:W-:Y:S02]  /*20c30*/  @!P3 LEA R4, P1, R201, R2.reuse, 0x2 ;  /* 0x00000002c904b211 */ /* 0x081fe400078210ff */
[----:B---3--:R-:W-:Y:S02]  /*20c40*/  @!P4 LEA R6, P2, R199, R2, 0x2 ;  /* 0x00000002c706c211 */ /* 0x008fe400078410ff */
[----:B------:R-:W-:-:S02]  /*20c50*/  @!P3 LEA.HI.X R5, R201, R3, R202, 0x2, P1 ;  /* 0x00000003c905b211 */ /* 0x000fc400008f14ca */
[----:B------:R-:W-:Y:S02]  /*20c60*/  ISETP.GE.AND P1, PT, R193, UR4, PT ;  /* 0x00000004c1007c0c */ /* 0x000fe4000bf26270 */
[-C--:B------:R-:W-:Y:S01]  /*20c70*/  @!P4 LEA.HI.X R7, R199, R3.reuse, R200, 0x2, P2 ;  /* 0x00000003c707c211 */ /* 0x080fe200010f14c8 */
[----:B------:R0:W-:Y:S01]  /*20c80*/  @!P3 ST.E.64 desc[UR6][R4.64], R42 ;  /* 0x0000002a0400b985 */ /* 0x0001e2000c101b06 */
[----:B------:R-:W-:Y:S02]  /*20c90*/  ISETP.GE.AND P2, PT, R191, UR4, PT ;  /* 0x00000004bf007c0c */ /* 0x000fe4000bf46270 */
[----:B----4-:R-:W-:Y:S01]  /*20ca0*/  @!P5 LEA R8, P6, R197, R2, 0x2 ;  /* 0x00000002c508d211 */ /* 0x010fe200078c10ff */
[----:B------:R3:W-:Y:S01]  /*20cb0*/  @!P4 ST.E.64 desc[UR6][R6.64], R46 ;  /* 0x0000002e0600c985 */ /* 0x0007e2000c101b06 */
[----:B------:R-:W-:Y:S02]  /*20cc0*/  ISETP.GE.AND P3, PT, R189, UR4, PT ;  /* 0x00000004bd007c0c */ /* 0x000fe4000bf66270 */
[----:B------:R-:W-:-:S02]  /*20cd0*/  @!P5 LEA.HI.X R9, R197, R3, R198, 0x2, P6 ;  /* 0x00000003c509d211 */ /* 0x000fc400030f14c6 */
[----:B------:R-:W-:-:S03]  /*20ce0*/  ISETP.GE.AND P4, PT, R187, UR4, PT ;  /* 0x00000004bb007c0c */ /* 0x000fc6000bf86270 */
[----:B------:R4:W-:Y:S01]  /*20cf0*/  @!P5 ST.E.64 desc[UR6][R8.64], R50 ;  /* 0x000000320800d985 */ /* 0x0009e2000c101b06 */
[-C--:B0-----:R-:W-:Y:S02]  /*20d00*/  @!P0 LEA R4, P6, R195, R2.reuse, 0x2 ;  /* 0x00000002c3048211 */ /* 0x081fe400078c10ff */
[-C--:B---3--:R-:W-:Y:S02]  /*20d10*/  @!P1 LEA R6, P5, R193, R2.reuse, 0x2 ;  /* 0x00000002c1069211 */ /* 0x088fe400078a10ff */
[-C--:B------:R-:W-:Y:S02]  /*20d20*/  @!P0 LEA.HI.X R5, R195, R3.reuse, R196, 0x2, P6 ;  /* 0x00000003c3058211 */ /* 0x080fe400030f14c4 */
[----:B------:R-:W-:Y:S02]  /*20d30*/  @!P1 LEA.HI.X R7, R193, R3, R194, 0x2, P5 ;  /* 0x00000003c1079211 */ /* 0x000fe400028f14c2 */
[----:B------:R-:W-:Y:S01]  /*20d40*/  ISETP.GE.AND P5, PT, R185, UR4, PT ;  /* 0x00000004b9007c0c */ /* 0x000fe2000bfa6270 */
[----:B------:R0:W-:Y:S01]  /*20d50*/  @!P0 ST.E.64 desc[UR6][R4.64], R54 ;  /* 0x0000003604008985 */ /* 0x0001e2000c101b06 */
[----:B----4-:R-:W-:-:S02]  /*20d60*/  @!P2 LEA R8, P6, R191, R2, 0x2 ;  /* 0x00000002bf08a211 */ /* 0x010fc400078c10ff */
[----:B------:R-:W-:Y:S01]  /*20d70*/  ISETP.GE.AND P0, PT, R183, UR4, PT ;  /* 0x00000004b7007c0c */ /* 0x000fe2000bf06270 */
[----:B------:R3:W-:Y:S01]  /*20d80*/  @!P1 ST.E.64 desc[UR6][R6.64], R58 ;  /* 0x0000003a06009985 */ /* 0x0007e2000c101b06 */
[----:B------:R-:W-:Y:S02]  /*20d90*/  @!P2 LEA.HI.X R9, R191, R3, R192, 0x2, P6 ;  /* 0x00000003bf09a211 */ /* 0x000fe400030f14c0 */
        /* <DEDUP_REMOVED lines=8> */
[----:B----4-:R-:W-:-:S03]  /*20e20*/  @!P5 LEA R8, P6, R185, R2, 0x2 ;  /* 0x00000002b908d211 */ /* 0x010fc600078c10ff */
[----:B------:R3:W-:Y:S01]  /*20e30*/  @!P4 ST.E.64 desc[UR6][R6.64], R70 ;  /* 0x000000460600c985 */ /* 0x0007e2000c101b06 */
[----:B------:R-:W-:-:S05]  /*20e40*/  @!P5 LEA.HI.X R9, R185, R3, R186, 0x2, P6 ;  /* 0x00000003b909d211 */ /* 0x000fca00030f14ba */
[----:B------:R4:W-:Y:S01]  /*20e50*/  @!P5 ST.E.64 desc[UR6][R8.64], R74 ;  /* 0x0000004a0800d985 */ /* 0x0009e2000c101b06 */
[----:B------:R-:W-:Y:S02]  /*20e60*/  ISETP.GE.AND P5, PT, R177, UR4, PT ;  /* 0x00000004b1007c0c */ /* 0x000fe4000bfa6270 */
[----:B0-----:R-:W-:-:S04]  /*20e70*/  @!P0 LEA R4, P4, R183, R2, 0x2 ;  /* 0x00000002b7048211 */ /* 0x001fc800078810ff */
[-C--:B------:R-:W-:Y:S02]  /*20e80*/  @!P0 LEA.HI.X R5, R183, R3.reuse, R184, 0x2, P4 ;  /* 0x00000003b7058211 */ /* 0x080fe400020f14b8 */
[----:B------:R-:W-:Y:S02]  /*20e90*/  ISETP.GE.AND P4, PT, R175, UR4, PT ;  /* 0x00000004af007c0c */ /* 0x000fe4000bf86270 */
[-C--:B---3--:R-:W-:Y:S01]  /*20ea0*/  @!P1 LEA R6, P3, R181, R2.reuse, 0x2 ;  /* 0x00000002b5069211 */ /* 0x088fe200078610ff */
[----:B------:R0:W-:Y:S01]  /*20eb0*/  @!P0 ST.E.64 desc[UR6][R4.64], R78 ;  /* 0x0000004e04008985 */ /* 0x0001e2000c101b06 */
[----:B----4-:R-:W-:Y:S02]  /*20ec0*/  @!P2 LEA R8, P6, R179, R2, 0x2 ;  /* 0x00000002b308a211 */ /* 0x010fe400078c10ff */
        /* <DEDUP_REMOVED lines=9> */
[----:B---3--:R-:W-:-:S03]  /*20f60*/  @!P4 LEA R6, P0, R175, R2, 0x2 ;  /* 0x00000002af06c211 */ /* 0x008fc600078010ff */
[----:B------:R0:W-:Y:S01]  /*20f70*/  @!P5 ST.E.64 desc[UR6][R4.64], R90 ;  /* 0x0000005a0400d985 */ /* 0x0001e2000c101b06 */
[----:B------:R-:W-:Y:S02]  /*20f80*/  ISETP.GE.AND P5, PT, R151, UR4, PT ;  /* 0x0000000497007c0c */ /* 0x000fe4000bfa6270 */
[-C--:B------:R-:W-:Y:S02]  /*20f90*/  @!P4 LEA.HI.X R7, R175, R3.reuse, R176, 0x2, P0 ;  /* 0x00000003af07c211 */ /* 0x080fe400000f14b0 */
[----:B------:R-:W-:Y:S02]  /*20fa0*/  ISETP.GE.AND P0, PT, R167, UR4, PT ;  /* 0x00000004a7007c0c */ /* 0x000fe4000bf06270 */
[----:B----4-:R-:W-:Y:S01]  /*20fb0*/  @!P3 LEA R8, P6, R173, R2, 0x2 ;  /* 0x00000002ad08b211 */ /* 0x010fe200078c10ff */
[----:B------:R3:W-:Y:S01]  /*20fc0*/  @!P4 ST.E.64 desc[UR6][R6.64], R100 ;  /* 0x000000640600c985 */ /* 0x0007e2000c101b06 */
[----:B------:R-:W-:Y:S02]  /*20fd0*/  ISETP.GE.AND P4, PT, R149, UR4, PT ;  /* 0x0000000495007c0c */ /* 0x000fe4000bf86270 */
[----:B------:R-:W-:-:S02]  /*20fe0*/  @!P3 LEA.HI.X R9, R173, R3, R174, 0x2, P6 ;  /* 0x00000003ad09b211 */ /* 0x000fc400030f14ae */
[----:B0-----:R-:W-:-:S03]  /*20ff0*/  @!P2 LEA R4, P6, R171, R2, 0x2 ;  /* 0x00000002ab04a211 */ /* 0x001fc600078c10ff */
[----:B------:R0:W-:Y:S01]  /*21000*/  @!P3 ST.E.64 desc[UR6][R8.64], R104 ;  /* 0x000000680800b985 */ /* 0x0001e2000c101b06 */
[----:B------:R-:W-:Y:S02]  /*21010*/  @!P2 LEA.HI.X R5, R171, R3, R172, 0x2, P6 ;  /* 0x00000003ab05a211 */ /* 0x000fe400030f14ac */
[----:B---3--:R-:W-:-:S03]  /*21020*/  @!P1 LEA R6, P3, R169, R2, 0x2 ;  /* 0x00000002a9069211 */ /* 0x008fc600078610ff */
[----:B------:R3:W-:Y:S01]  /*21030*/  @!P2 ST.E.64 desc[UR6][R4.64], R102 ;  /* 0x000000660400a985 */ /* 0x0007e2000c101b06 */
[-C--:B------:R-:W-:Y:S02]  /*21040*/  @!P1 LEA.HI.X R7, R169, R3.reuse, R170, 0x2, P3 ;  /* 0x00000003a9079211 */ /* 0x080fe400018f14aa */
[----:B------:R-:W-:Y:S02]  /*21050*/  ISETP.GE.AND P3, PT, R147, UR4, PT ;  /* 0x0000000493007c0c */ /* 0x000fe4000bf66270 */
[CC--:B0-----:R-:W-:Y:S01]  /*21060*/  @!P0 LEA R8, P6, R167.reuse, R2.reuse, 0x2 ;  /* 0x00000002a7088211 */ /* 0x0c1fe200078c10ff */
[----:B------:R0:W-:Y:S03]  /*21070*/  @!P1 ST.E.64 desc[UR6][R6.64], R106 ;  /* 0x0000006a06009985 */ /* 0x0001e6000c101b06 */
[----:B------:R-:W-:Y:S02]  /*21080*/  @!P0 LEA.HI.X R9, R167, R3, R168, 0x2, P6 ;  /* 0x00000003a7098211 */ /* 0x000fe400030f14a8 */
[----:B---3--:R-:W-:-:S03]  /*21090*/  @!P5 LEA R4, P1, R151, R2, 0x2 ;  /* 0x000000029704d211 */ /* 0x008fc600078210ff */
        /* <DEDUP_REMOVED lines=8> */
[CC--:B---3--:R-:W-:Y:S01]  /*21120*/  @!P3 LEA R8, P6, R147.reuse, R2.reuse, 0x2 ;  /* 0x000000029308b211 */ /* 0x0c8fe200078c10ff */
[----:B------:R3:W-:Y:S01]  /*21130*/  @!P4 ST.E.64 desc[UR6][R6.64], R112 ;  /* 0x000000700600c985 */ /* 0x0007e2000c101b06 */
[----:B------:R-:W-:Y:S02]  /*21140*/  ISETP.GE.AND P4, PT, R138, UR4, PT ;  /* 0x000000048a007c0c */ /* 0x000fe4000bf86270 */
[----:B------:R-:W-:Y:S02]  /*21150*/  @!P3 LEA.HI.X R9, R147, R3, R148, 0x2, P6 ;  /* 0x000000039309b211 */ /* 0x000fe400030f1494 */
[----:B0-----:R-:W-:-:S03]  /*21160*/  @!P1 LEA R4, P6, R140, R2, 0x2 ;  /* 0x000000028c049211 */ /* 0x001fc600078c10ff */
[----:B------:R0:W-:Y:S01]  /*21170*/  @!P3 ST.E.64 desc[UR6][R8.64], R114 ;  /* 0x000000720800b985 */ /* 0x0001e2000c101b06 */
[----:B------:R-:W-:Y:S02]  /*21180*/  ISETP.GE.AND P3, PT, R136, UR4, PT ;  /* 0x0000000488007c0c */ /* 0x000fe4000bf66270 */
[----:B------:R-:W-:Y:S02]  /*21190*/  @!P1 LEA.HI.X R5, R140, R3, R144, 0x2, P6 ;  /* 0x000000038c059211 */ /* 0x000fe400030f1490 */
[----:B---3--:R-:W-:-:S04]  /*211a0*/  @!P0 LEA R6, P5, R145, R2, 0x2 ;  /* 0x0000000291068211 */ /* 0x008fc800078a10ff */
[----:B------:R-:W-:Y:S02]  /*211b0*/  @!P0 LEA.HI.X R7, R145, R3, R146, 0x2, P5 ;  /* 0x0000000391078211 */ /* 0x000fe400028f1492 */
[----:B------:R-:W-:-:S03]  /*211c0*/  ISETP.GE.AND P5, PT, R132, UR4, PT ;  /* 0x0000000484007c0c */ /* 0x000fc6000bfa6270 */
[----:B------:R3:W-:Y:S04]  /*211d0*/  @!P0 ST.E.64 desc[UR6][R6.64], R116 ;  /* 0x0000007406008985 */ /* 0x0007e8000c101b06 */
[----:B------:R4:W-:Y:S01]  /*211e0*/  @!P1 ST.E.64 desc[UR6][R4.64], R118 ;  /* 0x0000007604009985 */ /* 0x0009e2000c101b06 */
[----:B0-----:R-:W-:-:S04]  /*211f0*/  @!P2 LEA R8, P1, R134, R2, 0x2 ;  /* 0x000000028608a211 */ /* 0x001fc800078210ff */
[----:B------:R-:W-:Y:S02]  /*21200*/  @!P2 LEA.HI.X R9, R134, R3, R135, 0x2, P1 ;  /* 0x000000038609a211 */ /* 0x000fe400008f1487 */
[----:B---3--:R-:W-:-:S04]  /*21210*/  @!P4 LEA R6, P0, R138, R2, 0x2 ;  /* 0x000000028a06c211 */ /* 0x008fc800078010ff */
[-C--:B------:R-:W-:Y:S02]  /*21220*/  @!P4 LEA.HI.X R7, R138, R3.reuse, R139, 0x2, P0 ;  /* 0x000000038a07c211 */ /* 0x080fe400000f148b */
[-C--:B------:R-:W-:Y:S02]  /*21230*/  @!P5 LEA R10, P0, R132, R2.reuse, 0x2 ;  /* 0x00000002840ad211 */ /* 0x080fe400078010ff */
[----:B----4-:R-:W-:Y:S01]  /*21240*/  @!P3 LEA R4, P6, R136, R2, 0x2 ;  /* 0x000000028804b211 */ /* 0x010fe200078c10ff */
[----:B------:R0:W-:Y:S01]  /*21250*/  @!P4 ST.E.64 desc[UR6][R6.64], R120 ;  /* 0x000000780600c985 */ /* 0x0001e2000c101b06 */
[-C--:B------:R-:W-:Y:S02]  /*21260*/  @!P5 LEA.HI.X R11, R132, R3.reuse, R133, 0x2, P0 ;  /* 0x00000003840bd211 */ /* 0x080fe400000f1485 */
[----:B------:R-:W-:Y:S02]  /*21270*/  ISETP.GE.AND P0, PT, R130, UR4, PT ;  /* 0x0000000482007c0c */ /* 0x000fe4000bf06270 */
[----:B------:R-:W-:-:S05]  /*21280*/  @!P3 LEA.HI.X R5, R136, R3, R137, 0x2, P6 ;  /* 0x000000038805b211 */ /* 0x000fca00030f1489 */
[----:B------:R0:W-:Y:S04]  /*21290*/  @!P3 ST.E.64 desc[UR6][R4.64], R122 ;  /* 0x0000007a0400b985 */ /* 0x0001e8000c101b06 */
[----:B------:R0:W-:Y:S04]  /*212a0*/  @!P2 ST.E.64 desc[UR6][R8.64], R124 ;  /* 0x0000007c0800a985 */ /* 0x0001e8000c101b06 */
[----:B------:R0:W-:Y:S01]  /*212b0*/  @!P5 ST.E.64 desc[UR6][R10.64], R126 ;  /* 0x0000007e0a00d985 */ /* 0x0001e2000c101b06 */
[----:B------:R-:W-:Y:S05]  /*212c0*/  @P0 BRA `(.L_x_664) ;  /* 0x0000000c00ac0947 */ /* 0x000fea0003800000 */
[----:B------:R-:W-:Y:S01]  /*212d0*/  LEA R2, P0, R130, R2, 0x2 ;  /* 0x0000000282027211 */ /* 0x000fe200078010ff */
[----:B------:R-:W-:-:S03]  /*212e0*/  ULDC.64 UR4, c[0x0][0x208] ;  /* 0x0000820000047ab9 */ /* 0x000fc60000000a00 */
[----:B------:R-:W-:-:S05]  /*212f0*/  LEA.HI.X R3, R130, R3, R131, 0x2, P0 ;  /* 0x0000000382037211 */ /* 0x000fca00000f1483 */
[----:B------:R3:W-:Y:S01]  /*21300*/  ST.E.64 desc[UR4][R2.64], R128 ;  /* 0x0000008002007985 */ /* 0x0007e2000c101b04 */
[----:B------:R-:W-:Y:S05]  /*21310*/  BRA `(.L_x_664) ;  /* 0x0000000c00987947 */ /* 0x000fea0003800000 */
.L_x_655:
[----:B------:R-:W-:Y:S01]  /*21320*/  ULDC.64 UR6, c[0x0][0xc08] ;  /* 0x0003020000067ab9 */ /* 0x000fe20000000a00 */
[----:B------:R-:W-:Y:S01]  /*21330*/  ULDC.64 UR4, c[0x0][0xc00] ;  /* 0x0003000000047ab9 */ /* 0x000fe20000000a00 */
[----:B------:R-:W-:Y:S01]  /*21340*/  ISETP.NE.U32.AND P1, PT, RZ, UR6, PT ;  /* 0x00000006ff007c0c */ /* 0x000fe2000bf25070 */
[----:B------:R-:W-:Y:S01]  /*21350*/  IMAD.MOV.U32 R15, RZ, RZ, RZ ;  /* 0x000000ffff0f7224 */ /* 0x000fe200078e00ff */
[----:B------:R-:W-:Y:S01]  /*21360*/  IADD3 R2, P2, R236, UR4, RZ ;  /* 0x00000004ec027c10 */ /* 0x000fe2000ff5e0ff */
[----:B------:R-:W-:Y:S01]  /*21370*/  ULDC.64 UR8, c[0x0][0x208] ;  /* 0x0000820000087ab9 */ /* 0x000fe20000000a00 */
[----:B------:R-:W-:Y:S02]  /*21380*/  ISETP.NE.AND.EX P1, PT, RZ, UR7, PT, P1 ;  /* 0x00000007ff007c0c */ /* 0x000fe4000bf25310 */
[----:B------:R-:W-:Y:S01]  /*21390*/  IADD3.X R3, R237, UR5, RZ, P2, !PT ;  /* 0x00000005ed037c10 */ /* 0x000fe200097fe4ff */
[----:B------:R-:W2:Y:S01]  /*213a0*/  S2R R4, SR_TID.X ;  /* 0x0000000000047919 */ /* 0x000ea20000002100 */
[----:B------:R-:W-:-:S04]  /*213b0*/  ISETP.NE.U32.AND P0, PT, RZ, UR4, PT ;  /* 0x00000004ff007c0c */ /* 0x000fc8000bf05070 */
[----:B------:R-:W-:-:S05]  /*213c0*/  ISETP.NE.AND.EX P0, PT, RZ, UR5, PT, P0 ;  /* 0x00000005ff007c0c */ /* 0x000fca000bf05300 */
[----:B------:R-:W-:-:S04]  /*213d0*/  @P1 IADD3 R236, P2, R236, UR6, RZ ;  /* 0x00000006ecec1c10 */ /* 0x000fc8000ff5e0ff */
[----:B------:R-:W-:Y:S02]  /*213e0*/  @P1 IADD3.X R237, R237, UR7, RZ, P2, !PT ;  /* 0x00000007eded1c10 */ /* 0x000fe400097fe4ff */
[----:B------:R-:W-:Y:S01]  /*213f0*/  ISETP.NE.AND P2, PT, R234, RZ, PT ;  /* 0x000000ffea00720c */ /* 0x000fe20003f45270 */
[----:B------:R-:W-:Y:S01]  /*21400*/  ULDC UR4, c[0x0][0xa88] ;  /* 0x0002a20000047ab9 */ /* 0x000fe20000000800 */
[----:B------:R3:W5:Y:S01]  /*21410*/  @P0 LDG.E R15, desc[UR8][R2.64] ;  /* 0x00000008020f0981 */ /* 0x000762000c1e1900 */
[----:B------:R-:W-:-:S06]  /*21420*/  IMAD.U32 R0, RZ, RZ, UR4 ;  /* 0x00000004ff007e24 */ /* 0x000fcc000f8e00ff */
[----:B------:R3:W5:Y:S04]  /*21430*/  @P1 LDG.E R0, desc[UR8][R236.64] ;  /* 0x00000008ec001981 */ /* 0x000768000c1e1900 */
[----:B------:R-:W4:Y:S01]  /*21440*/  @!P2 LDC R234, c[0x0][0xad4] ;  /* 0x0002b500ffeaab82 */ /* 0x000f220000000800 */
[----:B--2---:R-:W-:-:S05]  /*21450*/  VIADD R5, R4, 0xffffff80 ;  /* 0xffffff8004057836 */ /* 0x004fca0000000000 */
[----:B------:R-:W-:Y:S02]  /*21460*/  ISETP.GT.AND P3, PT, R5, 0x7f, PT ;  /* 0x0000007f0500780c */ /* 0x000fe40003f64270 */
[----:B----4-:R-:W-:Y:S01]  /*21470*/  ISETP.GT.AND P2, PT, R234, 0x1, PT ;  /* 0x00000001ea00780c */ /* 0x010fe20003f44270 */
[----:B---3--:R-:W-:-:S12]  /*21480*/  @P1 BRA `(.L_x_667) ;  /* 0x0000000000141947 */ /* 0x008fd80003800000 */
[----:B------:R-:W-:Y:S05]  /*21490*/  @!P0 BRA `(.L_x_667) ;  /* 0x0000000000108947 */ /* 0x000fea0003800000 */
[----:B------:R-:W-:Y:S02]  /*214a0*/  ULDC.64 UR4, c[0x0][0x208] ;  /* 0x0000820000047ab9 */ /* 0x000fe40000000a00 */
[----:B------:R-:W2:Y:S04]  /*214b0*/  LDG.E R5, desc[UR4][R2.64] ;  /* 0x0000000402057981 */ /* 0x000ea8000c1e1900 */
[----:B-----5:R-:W2:Y:S02]  /*214c0*/  LDG.E R0, desc[UR4][R2.64+0x4] ;  /* 0x0000040402007981 */ /* 0x020ea4000c1e1900 */
[----:B--2---:R-:W-:-:S07]  /*214d0*/  IADD3 R0, -R5, R0, RZ ;  /* 0x0000000005007210 */ /* 0x004fce0007ffe1ff */
.L_x_667:
[----:B------:R-:W2:Y:S01]  /*214e0*/  LDL.LU R2, [R1+0xfc] ;  /* 0x0000fc0001027983 */ /* 0x000ea20000300800 */
[----:B------:R-:W-:Y:S01]  /*214f0*/  BSSY B1, `(.L_x_668) ;  /* 0x0000039000017945 */ /* 0x000fe20003800000 */
[----:B------:R-:W-:Y:S02]  /*21500*/  SEL R235, R235, RZ, !P0 ;  /* 0x000000ffebeb7207 */ /* 0x000fe40004000000 */
[----:B-----5:R-:W-:Y:S02]  /*21510*/  SHF.R.S32.HI R24, RZ, 0x1f, R15 ;  /* 0x0000001fff187819 */ /* 0x020fe4000001140f */
[----:B--2---:R-:W-:Y:S01]  /*21520*/  SEL R26, R2, RZ, !P0 ;  /* 0x000000ff021a7207 */ /* 0x004fe20004000000 */
[----:B------:R-:W-:Y:S06]  /*21530*/  @P3 BRA `(.L_x_669) ;  /* 0x0000000000d03947 */ /* 0x000fec0003800000 */
[----:B------:R-:W2:Y:S01]  /*21540*/  LDL R2, [R1+0x74] ;  /* 0x0000740001027983 */ /* 0x000ea20000100800 */
[----:B------:R-:W3:Y:S02]  /*21550*/  LDC R29, c[0x0][0xbe8] ;  /* 0x0002fa00ff1d7b82 */ /* 0x000ee40000000800 */
[----:B---3--:R-:W-:Y:S02]  /*21560*/  IMAD R3, R0, R29, RZ ;  /* 0x0000001d00037224 */ /* 0x008fe400078e02ff */
[----:B--2---:R-:W-:-:S04]  /*21570*/  IMAD R2, R2, 0x80, R4 ;  /* 0x0000008002027824 */ /* 0x004fc800078e0204 */
[----:B------:R-:W-:-:S05]  /*21580*/  VIADD R28, R2, 0xffffff80 ;  /* 0xffffff80021c7836 */ /* 0x000fca0000000000 */
[----:B------:R-:W-:-:S13]  /*21590*/  ISETP.GE.AND P0, PT, R28, R3, PT ;  /* 0x000000031c00720c */ /* 0x000fda0003f06270 */
[----:B------:R-:W-:Y:S05]  /*215a0*/  @P0 BRA `(.L_x_669) ;  /* 0x0000000000b40947 */ /* 0x000fea0003800000 */
[----:B------:R-:W2:Y:S01]  /*215b0*/  LDL.LU R30, [R1+0x78] ;  /* 0x00007800011e7983 */ /* 0x000ea20000300800 */
[----:B------:R-:W-:Y:S01]  /*215c0*/  IMAD.MOV.U32 R20, RZ, RZ, 0x9b8 ;  /* 0x000009b8ff147424 */ /* 0x000fe200078e00ff */
[----:B------:R-:W-:Y:S01]  /*215d0*/  ISETP.GT.AND P0, PT, R234, 0x1, PT ;  /* 0x00000001ea00780c */ /* 0x000fe20003f04270 */
[----:B------:R-:W3:Y:S01]  /*215e0*/  LDC.64 R8, c[0x0][0xba8] ;  /* 0x0002ea00ff087b82 */ /* 0x000ee20000000a00 */
[----:B------:R-:W-:Y:S01]  /*215f0*/  ISETP.NE.AND P1, PT, R29, 0x1, PT ;  /* 0x000000011d00780c */ /* 0x000fe20003f25270 */
[----:B------:R-:W-:Y:S01]  /*21600*/  ULDC.64 UR4, c[0x0][0x208] ;  /* 0x0000820000047ab9 */ /* 0x000fe20000000a00 */
[----:B------:R-:W-:Y:S02]  /*21610*/  SEL R20, R20, 0x978, P0 ;  /* 0x0000097814147807 */ /* 0x000fe40000000000 */
[----:B------:R-:W-:-:S03]  /*21620*/  MOV R21, R28 ;  /* 0x0000001c00157202 */ /* 0x000fc60000000f00 */
[----:B------:R-:W4:Y:S08]  /*21630*/  LDC.64 R2, c[0x0][R20+0x220] ;  /* 0x0000880014027b82 */ /* 0x000f300000000a00 */
[----:B------:R-:W5:Y:S08]  /*21640*/  LDC.64 R10, c[0x0][R20+0x218] ;  /* 0x00008600140a7b82 */ /* 0x000f700000000a00 */
[----:B------:R-:W0:Y:S08]  /*21650*/  LDC.64 R4, c[0x0][R20+0x228] ;  /* 0x00008a0014047b82 */ /* 0x000e300000000a00 */
[----:B------:R-:W1:Y:S08]  /*21660*/  @P1 LDC R13, c[0x0][0xbec] ;  /* 0x0002fb00ff0d1b82 */ /* 0x000e700000000800 */
[----:B------:R-:W0:Y:S08]  /*21670*/  LDC.64 R6, c[0x0][R20+0x210] ;  /* 0x0000840014067b82 */ /* 0x000e300000000a00 */
[----:B------:R-:W0:Y:S01]  /*21680*/  @P1 LDC R27, c[0x0][0xbf0] ;  /* 0x0002fc00ff1b1b82 */ /* 0x000e220000000800 */
[----:B-1----:R-:W-:-:S07]  /*21690*/  @P1 IMAD.HI.U32 R14, R28, R13, RZ ;  /* 0x0000000d1c0e1227 */ /* 0x002fce00078e00ff */
[----:B---3--:R-:W1:Y:S01]  /*216a0*/  @!P0 LDC R8, c[0x0][0xb50] ;  /* 0x0002d400ff088b82 */ /* 0x008e620000000800 */
[-C--:B----4-:R-:W-:Y:S02]  /*216b0*/  IMAD R3, R3, R235.reuse, RZ ;  /* 0x000000eb03037224 */ /* 0x090fe400078e02ff */
[----:B------:R-:W-:-:S05]  /*216c0*/  IMAD.WIDE.U32 R12, R2, R235, RZ ;  /* 0x000000eb020c7225 */ /* 0x000fca00078e00ff */
[----:B------:R-:W3:Y:S01]  /*216d0*/  @!P0 LDC R9, c[0x0][0xb54] ;  /* 0x0002d500ff098b82 */ /* 0x000ee20000000800 */
[-C--:B-----5:R-:W-:Y:S02]  /*216e0*/  IMAD R25, R11, R232.reuse, RZ ;  /* 0x000000e80b197224 */ /* 0x0a0fe400078e02ff */
[----:B------:R-:W-:Y:S01]  /*216f0*/  IMAD.WIDE.U32 R10, R10, R232, RZ ;  /* 0x000000e80a0a7225 */ /* 0x000fe200078e00ff */
[----:B0-----:R-:W-:-:S03]  /*21700*/  @P1 SHF.R.U32.HI R21, RZ, R27, R14 ;  /* 0x0000001bff151219 */ /* 0x001fc6000001160e */
[----:B------:R-:W-:Y:S01]  /*21710*/  IMAD R27, R2, R26, R3 ;  /* 0x0000001a021b7224 */ /* 0x000fe200078e0203 */
[----:B------:R-:W-:Y:S01]  /*21720*/  IADD3 R10, P1, P3, R12, R10, R15 ;  /* 0x0000000a0c0a7210 */ /* 0x000fe20007b3e00f */
[----:B------:R-:W-:Y:S02]  /*21730*/  IMAD.IADD R25, R11, 0x1, R25 ;  /* 0x000000010b197824 */ /* 0x000fe400078e0219 */
[----:B------:R-:W-:Y:S02]  /*21740*/  IMAD.MOV R2, RZ, RZ, -R21 ;  /* 0x000000ffff027224 */ /* 0x000fe400078e0a15 */
[----:B------:R-:W-:Y:S01]  /*21750*/  IMAD.IADD R27, R13, 0x1, R27 ;  /* 0x000000010d1b7824 */ /* 0x000fe200078e021b */
[----:B--2---:R-:W-:-:S05]  /*21760*/  SEL R3, R30, RZ, P0 ;  /* 0x000000ff1e037207 */ /* 0x004fca0000000000 */
[-C--:B------:R-:W-:Y:S02]  /*21770*/  IMAD R11, R5, R3.reuse, RZ ;  /* 0x00000003050b7224 */ /* 0x080fe400078e02ff */
[----:B------:R-:W-:-:S04]  /*21780*/  IMAD.WIDE.U32 R4, R4, R3, RZ ;  /* 0x0000000304047225 */ /* 0x000fc800078e00ff */
[----:B------:R-:W-:Y:S01]  /*21790*/  IMAD R3, R29, R2, R28 ;  /* 0x000000021d037224 */ /* 0x000fe200078e021c */
[----:B------:R-:W-:Y:S02]  /*217a0*/  IADD3.X R2, R27, R25, R24, P1, P3 ;  /* 0x000000191b027210 */ /* 0x000fe40000fe6418 */
[----:B------:R-:W-:Y:S02]  /*217b0*/  IADD3 R4, P0, P1, R21, R10, R4 ;  /* 0x0000000a15047210 */ /* 0x000fe4000791e004 */
[----:B------:R-:W-:Y:S02]  /*217c0*/  IADD3 R11, R5, R11, RZ ;  /* 0x0000000b050b7210 */ /* 0x000fe40007ffe0ff */
[----:B------:R-:W-:-:S04]  /*217d0*/  SHF.R.S32.HI R21, RZ, 0x1f, R21 ;  /* 0x0000001fff157819 */ /* 0x000fc80000011415 */
[----:B------:R-:W-:Y:S01]  /*217e0*/  IADD3.X R5, R21, R2, R11, P0, P1 ;  /* 0x0000000215057210 */ /* 0x000fe200007e240b */
[-C--:B------:R-:W-:Y:S01]  /*217f0*/  IMAD R2, R7, R3.reuse, RZ ;  /* 0x0000000307027224 */ /* 0x080fe200078e02ff */
[----:B------:R-:W-:Y:S01]  /*21800*/  SHF.R.S32.HI R11, RZ, 0x1f, R3 ;  /* 0x0000001fff0b7819 */ /* 0x000fe20000011403 */
[----:B------:R-:W-:-:S04]  /*21810*/  IMAD.WIDE.U32 R4, R6, R3, R4 ;  /* 0x0000000306047225 */ /* 0x000fc800078e0004 */
[----:B------:R-:W-:Y:S01]  /*21820*/  IMAD R11, R6, R11, R2 ;  /* 0x0000000b060b7224 */ /* 0x000fe200078e0202 */
[----:B-1----:R-:W-:Y:S01]  /*21830*/  LEA R8, P0, R4, R8, 0x2 ;  /* 0x0000000804087211 */ /* 0x002fe200078010ff */
[----:B------:R-:W-:Y:S02]  /*21840*/  IMAD.MOV.U32 R3, RZ, RZ, -0x800000 ;  /* 0xff800000ff037424 */ /* 0x000fe400078e00ff */
[----:B------:R-:W-:-:S05]  /*21850*/  IMAD.IADD R2, R5, 0x1, R11 ;  /* 0x0000000105027824 */ /* 0x000fca00078e020b */
[----:B---3--:R-:W-:-:S05]  /*21860*/  LEA.HI.X R9, R4, R9, R2, 0x2, P0 ;  /* 0x0000000904097211 */ /* 0x008fca00000f1402 */
[----:B------:R2:W-:Y:S02]  /*21870*/  STG.E desc[UR4][R8.64], R3 ;  /* 0x0000000308007986 */ /* 0x0005e4000c101904 */
.L_x_669:
[----:B------:R-:W-:Y:S05]  /*21880*/  BSYNC B1 ;  /* 0x0000000000017941 */ /* 0x000fea0003800000 */
.L_x_668:
[----:B------:R-:W-:Y:S05]  /*21890*/  @P2 BRA `(.L_x_664) ;  /* 0x0000000800382947 */ /* 0x000fea0003800000 */
[----:B--2---:R-:W2:Y:S01]  /*218a0*/  LDL.LU R8, [R1+0x74] ;  /* 0x0000740001087983 */ /* 0x004ea20000300800 */
[----:B------:R-:W3:Y:S01]  /*218b0*/  LDC R11, c[0x0][0xbe8] ;  /* 0x0002fa00ff0b7b82 */ /* 0x000ee20000000800 */
[----:B------:R-:W-:Y:S01]  /*218c0*/  ULDC.64 UR4, c[0x0][0xaa0] ;  /* 0x0002a80000047ab9 */ /* 0x000fe20000000a00 */
[----:B------:R-:W-:Y:S01]  /*218d0*/  IMAD R4, R233, 0x20, R212 ;  /* 0x00000020e9047824 */ /* 0x000fe200078e02d4 */
[----:B------:R4:W5:Y:S01]  /*218e0*/  LDL R21, [R1+0x14] ;  /* 0x0000140001157983 */ /* 0x0009620000100800 */
[----:B------:R-:W-:-:S03]  /*218f0*/  ULDC.64 UR6, c[0x0][0xaf0] ;  /* 0x0002bc0000067ab9 */ /* 0x000fc60000000a00 */
[----:B------:R4:W5:Y:S01]  /*21900*/  LDL R20, [R1+0x70] ;  /* 0x0000700001147983 */ /* 0x0009620000100800 */
[----:B------:R-:W-:-:S03]  /*21910*/  IMAD R2, R24, UR4, RZ ;  /* 0x0000000418027c24 */ /* 0x000fc6000f8e02ff */
[----:B------:R4:W5:Y:S01]  /*21920*/  LDL R14, [R1+0x6c] ;  /* 0x00006c00010e7983 */ /* 0x0009620000100800 */
[C---:B------:R-:W-:Y:S02]  /*21930*/  IMAD R5, R15.reuse, UR5, R2 ;  /* 0x000000050f057c24 */ /* 0x040fe4000f8e0202 */
[----:B------:R-:W-:Y:S01]  /*21940*/  IMAD.WIDE.U32 R2, R15, UR4, RZ ;  /* 0x000000040f027c25 */ /* 0x000fe2000f8e00ff */
[----:B------:R-:W-:-:S04]  /*21950*/  ULDC.64 UR4, c[0x0][0xae8] ;  /* 0x0002ba0000047ab9 */ /* 0x000fc80000000a00 */
[----:B------:R-:W-:Y:S02]  /*21960*/  IADD3 R3, R3, R5, RZ ;  /* 0x0000000503037210 */ /* 0x000fe40007ffe0ff */
[----:B---3--:R-:W-:Y:S01]  /*21970*/  ISETP.NE.AND P0, PT, R11, 0x1, PT ;  /* 0x000000010b00780c */ /* 0x008fe20003f05270 */
[----:B------:R-:W-:-:S04]  /*21980*/  IMAD.WIDE.U32 R2, R232, UR4, R2 ;  /* 0x00000004e8027c25 */ /* 0x000fc8000f8e0002 */
[----:B------:R-:W-:Y:S01]  /*21990*/  IMAD R3, R232, UR5, R3 ;  /* 0x00000005e8037c24 */ /* 0x000fe2000f8e0203 */
[----:B------:R-:W-:Y:S01]  /*219a0*/  ULDC.64 UR4, c[0x0][0xae0] ;  /* 0x0002b80000047ab9 */ /* 0x000fe20000000a00 */
[----:B------:R-:W-:-:S06]  /*219b0*/  IMAD.WIDE.U32 R2, R235, UR6, R2 ;  /* 0x00000006eb027c25 */ /* 0x000fcc000f8e0002 */
[----:B------:R-:W3:Y:S08]  /*219c0*/  @P0 LDC R6, c[0x0][0xbec] ;  /* 0x0002fb00ff060b82 */ /* 0x000ef00000000800 */
[----:B------:R-:W0:Y:S01]  /*219d0*/  @P0 LDC R7, c[0x0][0xbf0] ;  /* 0x0002fc00ff070b82 */ /* 0x000e220000000800 */
[----:B------:R-:W-:Y:S01]  /*219e0*/  IMAD R13, R0, R11, RZ ;  /* 0x0000000b000d7224 */ /* 0x000fe200078e02ff */
[----:B------:R-:W-:Y:S01]  /*219f0*/  BSSY B1, `(.L_x_670) ;  /* 0x0000033000017945 */ /* 0x000fe20003800000 */
[----:B--2---:R-:W-:-:S02]  /*21a00*/  IMAD R9, R8, 0x80, R4 ;  /* 0x0000008008097824 */ /* 0x004fc400078e0204 */
[----:B------:R-:W-:Y:S02]  /*21a10*/  IMAD R12, R8, 0x80, R212 ;  /* 0x00000080080c7824 */ /* 0x000fe400078e02d4 */
[----:B---3--:R-:W-:-:S04]  /*21a20*/  @P0 IMAD.HI.U32 R4, R9, R6, RZ ;  /* 0x0000000609040227 */ /* 0x008fc800078e00ff */
[----:B------:R-:W-:Y:S01]  /*21a30*/  IMAD.MOV.U32 R5, RZ, RZ, R9 ;  /* 0x000000ffff057224 */ /* 0x000fe200078e0009 */
[----:B0-----:R-:W-:Y:S01]  /*21a40*/  @P0 SHF.R.U32.HI R5, RZ, R7, R4 ;  /* 0x00000007ff050219 */ /* 0x001fe20000011604 */
[----:B------:R-:W-:-:S03]  /*21a50*/  IMAD R6, R26, UR6, RZ ;  /* 0x000000061a067c24 */ /* 0x000fc6000f8e02ff */
[--C-:B------:R-:W-:Y:S01]  /*21a60*/  SHF.R.S32.HI R4, RZ, 0x1f, R5.reuse ;  /* 0x0000001fff047819 */ /* 0x100fe20000011405 */
[----:B------:R-:W-:Y:S02]  /*21a70*/  IMAD R7, R235, UR7, R6 ;  /* 0x00000007eb077c24 */ /* 0x000fe4000f8e0206 */
[----:B------:R-:W-:Y:S02]  /*21a80*/  IMAD.MOV R6, RZ, RZ, -R5 ;  /* 0x000000ffff067224 */ /* 0x000fe400078e0a05 */
[----:B------:R-:W-:Y:S01]  /*21a90*/  IMAD R4, R4, UR4, RZ ;  /* 0x0000000404047c24 */ /* 0x000fe2000f8e02ff */
[----:B------:R-:W-:Y:S01]  /*21aa0*/  IADD3 R3, R3, R7, RZ ;  /* 0x0000000703037210 */ /* 0x000fe20007ffe0ff */
[----:B------:R-:W-:Y:S02]  /*21ab0*/  IMAD R7, R11, R6, R9 ;  /* 0x000000060b077224 */ /* 0x000fe400078e0209 */
[C---:B------:R-:W-:Y:S02]  /*21ac0*/  IMAD R9, R5.reuse, UR5, R4 ;  /* 0x0000000505097c24 */ /* 0x040fe4000f8e0204 */
[----:B------:R-:W-:Y:S01]  /*21ad0*/  IMAD.WIDE.U32 R2, R5, UR4, R2 ;  /* 0x0000000405027c25 */ /* 0x000fe2000f8e0002 */
[----:B------:R-:W-:Y:S01]  /*21ae0*/  SHF.R.S32.HI R4, RZ, 0x1f, R7 ;  /* 0x0000001fff047819 */ /* 0x000fe20000011407 */
[----:B------:R-:W-:-:S02]  /*21af0*/  ULDC.64 UR4, c[0x0][0xad8] ;  /* 0x0002b60000047ab9 */ /* 0x000fc40000000a00 */
[----:B------:R-:W-:Y:S02]  /*21b00*/  IMAD.IADD R3, R3, 0x1, R9 ;  /* 0x0000000103037824 */ /* 0x000fe400078e0209 */
[----:B------:R-:W-:Y:S02]  /*21b10*/  IMAD R4, R4, UR4, RZ ;  /* 0x0000000404047c24 */ /* 0x000fe4000f8e02ff */
[----:B------:R-:W-:Y:S01]  /*21b20*/  IMAD.WIDE.U32 R2, R7, UR4, R2 ;  /* 0x0000000407027c25 */ /* 0x000fe2000f8e0002 */
[----:B------:R-:W-:-:S03]  /*21b30*/  ISETP.GE.AND P2, PT, R12, R13, PT ;  /* 0x0000000d0c00720c */ /* 0x000fc60003f46270 */
[----:B------:R-:W-:Y:S01]  /*21b40*/  IMAD R5, R7, UR5, R4 ;  /* 0x0000000507057c24 */ /* 0x000fe2000f8e0204 */
[----:B------:R-:W-:Y:S02]  /*21b50*/  ULDC.64 UR4, c[0x0][0xa80] ;  /* 0x0002a00000047ab9 */ /* 0x000fe40000000a00 */
[----:B------:R-:W-:Y:S01]  /*21b60*/  LEA R10, P3, R2, UR4, 0x1 ;  /* 0x00000004020a7c11 */ /* 0x000fe2000f8608ff */
[----:B------:R-:W-:Y:S02]  /*21b70*/  IMAD.IADD R3, R3, 0x1, R5 ;  /* 0x0000000103037824 */ /* 0x000fe400078e0205 */
[----:B------:R-:W-:-:S03]  /*21b80*/  VIADD R0, R12, 0x20 ;  /* 0x000000200c007836 */ /* 0x000fc60000000000 */
[----:B------:R-:W-:Y:S02]  /*21b90*/  LEA.HI.X R11, R2, UR5, R3, 0x1, P3 ;  /* 0x00000005020b7c11 */ /* 0x000fe400098f0c03 */
[----:B------:R-:W-:Y:S01]  /*21ba0*/  ISETP.GE.AND P1, PT, R0, R13, PT ;  /* 0x0000000d0000720c */ /* 0x000fe20003f26270 */
[----:B------:R4:W0:Y:S01]  /*21bb0*/  SHFL.IDX PT, R8, R10, RZ, 0x181f ;  /* 0x00181fff0a087589 */ /* 0x00082200000e0000 */
[----:B------:R-:W-:-:S03]  /*21bc0*/  IADD3 R0, R12, 0x40, RZ ;  /* 0x000000400c007810 */ /* 0x000fc60007ffe0ff */
[----:B------:R4:W2:Y:S01]  /*21bd0*/  SHFL.IDX PT, R9, R11, RZ, 0x181f ;  /* 0x00181fff0b097589 */ /* 0x0008a200000e0000 */
        /* <DEDUP_REMOVED lines=8> */
[----:B0-----:R-:W-:-:S04]  /*21c60*/  @!P5 LEA R6, P6, R16, R8, 0x1 ;  /* 0x000000081006d211 */ /* 0x001fc800078c08ff */
[-C--:B--2---:R-:W-:Y:S02]  /*21c70*/  @!P5 LEA.HI.X R7, R16, R9.reuse, R17, 0x1, P6 ;  /* 0x000000091007d211 */ /* 0x084fe400030f0c11 */
[CC--:B------:R-:W-:Y:S01]  /*21c80*/  @!P3 LEA R4, P6, R218.reuse, R8.reuse, 0x1 ;  /* 0x00000008da04b211 */ /* 0x0c0fe200078c08ff */
[----:B-----5:R-:W-:Y:S02]  /*21c90*/  @!P4 IMAD.SHL.U32 R15, R21, 0x8, RZ ;  /* 0x00000008150fc824 */ /* 0x020fe400078e00ff */
[----:B------:R3:W-:Y:S01]  /*21ca0*/  @!P5 ST.E.128 desc[UR6][R6.64], RZ ;  /* 0x000000ff0600d985 */ /* 0x0007e2000c101d06 */
[----:B------:R-:W-:Y:S02]  /*21cb0*/  @!P3 LEA.HI.X R5, R218, R9, R20, 0x1, P6 ;  /* 0x00000009da05b211 */ /* 0x000fe400030f0c14 */
[----:B------:R-:W-:-:S04]  /*21cc0*/  @!P2 LEA R2, P6, R219, R8, 0x1 ;  /* 0x00000008db02a211 */ /* 0x000fc800078c08ff */
[----:B------:R-:W-:Y:S01]  /*21cd0*/  @!P2 LEA.HI.X R3, R219, R9, R14, 0x1, P6 ;  /* 0x00000009db03a211 */ /* 0x000fe200030f0c0e */
[----:B------:R-:W-:-:S05]  /*21ce0*/  @!P4 IMAD.WIDE R8, R15, 0x2, R8 ;  /* 0x000000020f08c825 */ /* 0x000fca00078e0208 */
[----:B------:R3:W-:Y:S04]  /*21cf0*/  @!P4 ST.E.128 desc[UR6][R8.64], RZ ;  /* 0x000000ff0800c985 */ /* 0x0007e8000c101d06 */
[----:B------:R3:W-:Y:S04]  /*21d00*/  @!P3 ST.E.128 desc[UR6][R4.64], RZ ;  /* 0x000000ff0400b985 */ /* 0x0007e8000c101d06 */
[----:B------:R3:W-:Y:S02]  /*21d10*/  @!P2 ST.E.128 desc[UR6][R2.64], RZ ;  /* 0x000000ff0200a985 */ /* 0x0007e4000c101d06 */
.L_x_671:
[----:B------:R-:W-:Y:S05]  /*21d20*/  BSYNC B1 ;  /* 0x0000000000017941 */ /* 0x000fea0003800000 */
.L_x_670:
[----:B--23--:R2:W3:Y:S01]  /*21d30*/  SHFL.IDX PT, R9, R11, 0x1, 0x181f ;  /* 0x00381f000b097f89 */ /* 0x00c4e200000e0000 */
[----:B------:R-:W-:Y:S03]  /*21d40*/  BSSY B1, `(.L_x_672) ;  /* 0x0000015000017945 */ /* 0x000fe60003800000 */
[----:B0-----:R2:W0:Y:S01]  /*21d50*/  SHFL.IDX PT, R8, R10, 0x1, 0x181f ;  /* 0x00381f000a087f89 */ /* 0x00142200000e0000 */
        /* <DEDUP_REMOVED lines=9> */
[-C--:B---3--:R-:W-:Y:S02]  /*21df0*/  @!P4 LEA.HI.X R7, R16, R9.reuse, R17, 0x1, P6 ;  /* 0x000000091007c211 */ /* 0x088fe400030f0c11 */
[----:B------:R-:W-:Y:S01]  /*21e00*/  @!P1 LEA R2, P6, R219, R8, 0x1 ;  /* 0x00000008db029211 */ /* 0x000fe200078c08ff */
[----:B-----5:R-:W-:Y:S01]  /*21e10*/  @!P3 IMAD.SHL.U32 R15, R21, 0x8, RZ ;  /* 0x00000008150fb824 */ /* 0x020fe200078e00ff */
[-C--:B------:R-:W-:Y:S01]  /*21e20*/  @!P2 LEA.HI.X R5, R218, R9.reuse, R20, 0x1, P5 ;  /* 0x00000009da05a211 */ /* 0x080fe200028f0c14 */
[----:B------:R0:W-:Y:S01]  /*21e30*/  @!P4 ST.E.128 desc[UR6][R6.64], RZ ;  /* 0x000000ff0600c985 */ /* 0x0001e2000c101d06 */
[----:B------:R-:W-:Y:S01]  /*21e40*/  @!P1 LEA.HI.X R3, R219, R9, R14, 0x1, P6 ;  /* 0x00000009db039211 */ /* 0x000fe200030f0c0e */
[----:B------:R-:W-:-:S05]  /*21e50*/  @!P3 IMAD.WIDE R8, R15, 0x2, R8 ;  /* 0x000000020f08b825 */ /* 0x000fca00078e0208 */
[----:B------:R0:W-:Y:S04]  /*21e60*/  @!P3 ST.E.128 desc[UR6][R8.64], RZ ;  /* 0x000000ff0800b985 */ /* 0x0001e8000c101d06 */
[----:B------:R0:W-:Y:S04]  /*21e70*/  @!P2 ST.E.128 desc[UR6][R4.64], RZ ;  /* 0x000000ff0400a985 */ /* 0x0001e8000c101d06 */
[----:B------:R0:W-:Y:S02]  /*21e80*/  @!P1 ST.E.128 desc[UR6][R2.64], RZ ;  /* 0x000000ff02009985 */ /* 0x0001e4000c101d06 */
.L_x_673:
[----:B------:R-:W-:Y:S05]  /*21e90*/  BSYNC B1 ;  /* 0x0000000000017941 */ /* 0x000fea0003800000 */
.L_x_672:
[----:B0--3--:R0:W3:Y:S01]  /*21ea0*/  SHFL.IDX PT, R9, R11, 0x2, 0x181f ;  /* 0x00581f000b097f89 */ /* 0x0090e200000e0000 */
        /* <DEDUP_REMOVED lines=10> */
[----:B-----5:R-:W-:Y:S02]  /*21f50*/  @!P4 SHF.L.U32 R15, R21, 0x3, RZ ;  /* 0x00000003150fc819 */ /* 0x020fe400000006ff */
[-C--:B------:R-:W-:Y:S02]  /*21f60*/  @!P5 LEA R4, P1, R218, R8.reuse, 0x1 ;  /* 0x00000008da04d211 */ /* 0x080fe400078208ff */
[----:B------:R-:W-:Y:S02]  /*21f70*/  @!P6 LEA R2, P2, R219, R8, 0x1 ;  /* 0x00000008db02e211 */ /* 0x000fe400078408ff */
[-C--:B---3--:R-:W-:Y:S02]  /*21f80*/  @!P3 LEA.HI.X R7, R16, R9.reuse, R17, 0x1, P0 ;  /* 0x000000091007b211 */ /* 0x088fe400000f0c11 */
[----:B------:R-:W-:-:S02]  /*21f90*/  @!P5 LEA.HI.X R5, R218, R9, R20, 0x1, P1 ;  /* 0x00000009da05d211 */ /* 0x000fc400008f0c14 */
[----:B------:R-:W-:Y:S01]  /*21fa0*/  @!P6 LEA.HI.X R3, R219, R9, R14, 0x1, P2 ;  /* 0x00000009db03e211 */ /* 0x000fe200010f0c0e */
[----:B------:R-:W-:Y:S01]  /*21fb0*/  @!P4 IMAD.WIDE R8, R15, 0x2, R8 ;  /* 0x000000020f08c825 */ /* 0x000fe200078e0208 */
[----:B------:R0:W-:Y:S04]  /*21fc0*/  @!P3 ST.E.128 desc[UR6][R6.64], RZ ;  /* 0x000000ff0600b985 */ /* 0x0001e8000c101d06 */
[----:B------:R0:W-:Y:S04]  /*21fd0*/  @!P4 ST.E.128 desc[UR6][R8.64], RZ ;  /* 0x000000ff0800c985 */ /* 0x0001e8000c101d06 */
[----:B------:R0:W-:Y:S04]  /*21fe0*/  @!P5 ST.E.128 desc[UR6][R4.64], RZ ;  /* 0x000000ff0400d985 */ /* 0x0001e8000c101d06 */
[----:B------:R0:W-:Y:S02]  /*21ff0*/  @!P6 ST.E.128 desc[UR6][R2.64], RZ ;  /* 0x000000ff0200e985 */ /* 0x0001e4000c101d06 */
.L_x_675:
[----:B------:R-:W-:Y:S05]  /*22000*/  BSYNC B1 ;  /* 0x0000000000017941 */ /* 0x000fea0003800000 */
.L_x_674:
[----:B------:R-:W-:Y:S01]  /*22010*/  VIADD R0, R12, 0x60 ;  /* 0x000000600c007836 */ /* 0x000fe20000000000 */
[----:B0--3--:R3:W0:Y:S04]  /*22020*/  SHFL.IDX PT, R9, R11, 0x3, 0x181f ;  /* 0x00781f000b097f89 */ /* 0x00962800000e0000 */
[----:B------:R-:W-:Y:S01]  /*22030*/  ISETP.GE.AND P0, PT, R0, R13, PT ;  /* 0x0000000d0000720c */ /* 0x000fe20003f06270 */
[----:B------:R3:W0:-:S12]  /*22040*/  SHFL.IDX PT, R8, R10, 0x3, 0x181f ;  /* 0x00781f000a087f89 */ /* 0x00061800000e0000 */
[----:B---3--:R-:W-:Y:S05]  /*22050*/  @P0 BRA `(.L_x_664) ;  /* 0x0000000000480947 */ /* 0x008fea0003800000 */
        /* <DEDUP_REMOVED lines=9> */
[----:B--2-45:R-:W-:Y:S01]  /*220f0*/  @!P4 IMAD.SHL.U32 R11, R21, 0x8, RZ ;  /* 0x00000008150bc824 */ /* 0x034fe200078e00ff */
[-C--:B------:R-:W-:Y:S02]  /*22100*/  @!P3 LEA.HI.X R7, R16, R9.reuse, R17, 0x1, P0 ;  /* 0x000000091007b211 */ /* 0x080fe400000f0c11 */
[-C--:B------:R-:W-:Y:S02]  /*22110*/  @!P5 LEA.HI.X R5, R218, R9.reuse, R20, 0x1, P1 ;  /* 0x00000009da05d211 */ /* 0x080fe400008f0c14 */
[----:B------:R-:W-:Y:S01]  /*22120*/  @!P6 LEA.HI.X R3, R219, R9, R14, 0x1, P2 ;  /* 0x00000009db03e211 */ /* 0x000fe200010f0c0e */
[----:B------:R-:W-:Y:S01]  /*22130*/  @!P4 IMAD.WIDE R8, R11, 0x2, R8 ;  /* 0x000000020b08c825 */ /* 0x000fe200078e0208 */
[----:B------:R3:W-:Y:S04]  /*22140*/  @!P3 ST.E.128 desc[UR6][R6.64], RZ ;  /* 0x000000ff0600b985 */ /* 0x0007e8000c101d06 */
[----:B------:R3:W-:Y:S04]  /*22150*/  @!P4 ST.E.128 desc[UR6][R8.64], RZ ;  /* 0x000000ff0800c985 */ /* 0x0007e8000c101d06 */
[----:B------:R3:W-:Y:S04]  /*22160*/  @!P5 ST.E.128 desc[UR6][R4.64], RZ ;  /* 0x000000ff0400d985 */ /* 0x0007e8000c101d06 */
[----:B------:R3:W-:Y:S02]  /*22170*/  @!P6 ST.E.128 desc[UR6][R2.64], RZ ;  /* 0x000000ff0200e985 */ /* 0x0007e4000c101d06 */
.L_x_664:
[----:B------:R-:W-:Y:S05]  /*22180*/  BSYNC B0 ;  /* 0x0000000000007941 */ /* 0x000fea0003800000 */
.L_x_654:
[----:B------:R-:W-:Y:S02]  /*22190*/  ULDC UR4, c[0x0][0xc3c] ;  /* 0x00030f0000047ab9 */ /* 0x000fe40000000800 */
[----:B-1----:R-:W-:-:S13]  /*221a0*/  ISETP.GE.AND P0, PT, R143, UR4, PT ;  /* 0x000000048f007c0c */ /* 0x002fda000bf06270 */
[----:B------:R-:W-:Y:S05]  /*221b0*/  @!P0 BRA `(.L_x_676) ;  /* 0xfffffdf800808947 */ /* 0x000fea000383ffff */
[----:B------:R-:W-:Y:S05]  /*221c0*/  BRA `(.L_x_444) ;  /* 0x0000009000647947 */ /* 0x000fea0003800000 */
.L_x_442:
[----:B------:R-:W-:-:S08]  /*221d0*/  NOP ;  /* 0x0000000000007918 */ /* 0x000fd00000000000 */
[----:B------:R-:W0:-:S00]  /*221e0*/  USETMAXREG.DEALLOC.CTAPOOL 0x18 ;  /* 0x00000018000079c8 */ /* 0x000e0000080e0500 */
[----:B0-----:R-:W2:Y:S01]  /*221f0*/  LDL.LU R2, [R1+0x10] ;  /* 0x0000100001027983 */ /* 0x001ea20000300800 */
[----:B------:R-:W-:Y:S01]  /*22200*/  LOP3.LUT R0, R0, 0x3, RZ, 0xc0, !PT ;  /* 0x0000000300007812 */ /* 0x000fe200078ec0ff */
[----:B------:R-:W-:-:S05]  /*22210*/  IMAD.MOV.U32 R7, RZ, RZ, RZ ;  /* 0x000000ffff077224 */ /* 0x000fca00078e00ff */
[----:B------:R-:W0:Y:S02]  /*22220*/  SHFL.IDX PT, R0, R0, RZ, 0x1f ;  /* 0x00001fff00007589 */ /* 0x000e2400000e0000 */
[----:B0-----:R-:W-:Y:S02]  /*22230*/  ISETP.NE.AND P0, PT, R0, RZ, PT ;  /* 0x000000ff0000720c */ /* 0x001fe40003f05270 */
[----:B--2---:R-:W-:-:S11]  /*22240*/  LOP3.LUT R2, R2, 0xfffffffd, RZ, 0xc0, !PT ;  /* 0xfffffffd02027812 */ /* 0x004fd600078ec0ff */
[----:B------:R-:W-:-:S05]  /*22250*/  @P0 LOP3.LUT R2, R2, 0x2, RZ, 0xfc, !PT ;  /* 0x0000000202020812 */ /* 0x000fca00078efcff */
[----:B------:R0:W-:Y:S01]  /*22260*/  STL [R1+0x10], R2 ;  /* 0x0000100201007387 */ /* 0x0001e20000100800 */
        /* <DEDUP_REMOVED lines=10> */
.L_x_677:
[----:B------:R-:W-:Y:S01]  /*22310*/  LOP3.LUT R0, R6, 0x1f, RZ, 0xc0, !PT ;  /* 0x0000001f06007812 */ /* 0x000fe200078ec0ff */
[----:B------:R-:W-:Y:S01]  /*22320*/  ULDC UR4, c[0x0][0xc3c] ;  /* 0x00030f0000047ab9 */ /* 0x000fe20000000800 */
[----:B------:R-:W-:Y:S01]  /*22330*/  ULDC.64 UR6, c[0x0][0x208] ;  /* 0x0000820000067ab9 */ /* 0x000fe20000000a00 */
[----:B------:R-:W-:Y:S01]  /*22340*/  MOV R10, RZ ;  /* 0x000000ff000a7202 */ /* 0x000fe20000000f00 */
[----:B------:R-:W-:Y:S01]  /*22350*/  ULDC UR5, c[0x0][0xc38] ;  /* 0x00030e0000057ab9 */ /* 0x000fe20000000800 */
[----:B------:R-:W-:-:S04]  /*22360*/  ISETP.NE.AND P0, PT, R0, 0x1f, PT ;  /* 0x0000001f0000780c */ /* 0x000fc80003f05270 */
[----:B------:R-:W-:-:S13]  /*22370*/  ISETP.GE.OR P1, PT, R0, UR4, !P0 ;  /* 0x0000000400007c0c */ /* 0x000fda000c726670 */
[----:B0-----:R-:W0:Y:S08]  /*22380*/  @!P1 LDC.64 R2, c[0x0][0xc80] ;  /* 0x00032000ff029b82 */ /* 0x001e300000000a00 */
        /* <DEDUP_REMOVED lines=23> */
[----:B-1----:R-:W-:-:S04]  /*22500*/  SEL R2, R2, RZ, P4 ;  /* 0x000000ff02027207 */ /* 0x002fc80002000000 */
[----:B------:R-:W-:-:S05]  /*22510*/  IADD3 R3, R9, R2, RZ ;  /* 0x0000000209037210 */ /* 0x000fca0007ffe0ff */
        /* <DEDUP_REMOVED lines=11> */
.L_x_681:
[----:B------:R-:W0:Y:S01]  /*225d0*/  LDC R2, c[0x0][0xc3c] ;  /* 0x00030f00ff027b82 */ /* 0x000e220000000800 */
[----:B------:R-:W-:Y:S01]  /*225e0*/  ULDC UR7, c[0x0][0xc3c] ;  /* 0x00030f0000077ab9 */ /* 0x000fe20000000800 */
[----:B------:R-:W-:Y:S01]  /*225f0*/  UIADD3 UR4, UR4, 0x1f, URZ ;  /* 0x0000001f04047890 */ /* 0x000fe2000fffe03f */
[----:B------:R-:W-:-:S05]  /*22600*/  MOV R3, UR7 ;  /* 0x0000000700037c02 */ /* 0x000fca0008000f00 */
        /* <DEDUP_REMOVED lines=16> */
[----:B0-----:R-:W-:-:S04]  /*22710*/  SEL R4, R4, RZ, P1 ;  /* 0x000000ff04047207 */ /* 0x001fc80000800000 */
[----:B------:R-:W-:-:S05]  /*22720*/  IADD3 R4, R11, R4, RZ ;  /* 0x000000040b047210 */ /* 0x000fca0007ffe0ff */
        /* <DEDUP_REMOVED lines=10> */
[----:B0-----:R-:W-:-:S04]  /*227d0*/  SEL R2, R2, RZ, P5 ;  /* 0x000000ff02027207 */ /* 0x001fc80002800000 */
[----:B------:R-:W-:-:S05]  /*227e0*/  IADD3 R2, R3, R2, RZ ;  /* 0x0000000203027210 */ /* 0x000fca0007ffe0ff */
[----:B------:R-:W0:Y:S02]  /*227f0*/  SHFL.IDX PT, R4, R2, 0x1f, 0x1f ;  /* 0x03e01f0002047f89 */ /* 0x000e2400000e0000 */
[----:B0-----:R-:W-:-:S04]  /*22800*/  IMAD R11, R4, UR5, RZ ;  /* 0x00000005040b7c24 */ /* 0x001fc8000f8e02ff */
[----:B------:R-:W-:-:S05]  /*22810*/  IMAD.IADD R8, R11, 0x1, R8 ;  /* 0x000000010b087824 */ /* 0x000fca00078e0208 */
[----:B------:R-:W-:-:S13]  /*22820*/  ISETP.GT.AND P6, PT, R8, UR6, PT ;  /* 0x0000000608007c0c */ /* 0x000fda000bfc4270 */
[----:B------:R-:W-:Y:S05]  /*22830*/  @!P6 BRA `(.L_x_681) ;  /* 0xfffffffc0064e947 */ /* 0x000fea000383ffff */
.L_x_679:
        /* <DEDUP_REMOVED lines=16> */
[----:B0-----:R-:W-:Y:S01]  /*22940*/  IADD3 R16, RZ, -R3, RZ ;  /* 0x80000003ff107210 */ /* 0x001fe20007ffe0ff */
[----:B------:R-:W-:Y:S06]  /*22950*/  @!P0 BRA `(.L_x_682) ;  /* 0x0000000000088947 */ /* 0x000fec0003800000 */
[----:B------:R-:W-:-:S05]  /*22960*/  VIADD R13, R4, 0xffffffff ;  /* 0xffffffff040d7836 */ /* 0x000fca0000000000 */
[----:B------:R0:W1:Y:S02]  /*22970*/  SHFL.IDX PT, R14, R2, R13, 0x1f ;  /* 0x00001f0d020e7589 */ /* 0x00006400000e0000 */
.L_x_682:
[----:B-1----:R-:W-:Y:S01]  /*22980*/  IMAD R10, R14, UR5, R11 ;  /* 0x000000050e0a7c24 */ /* 0x002fe2000f8e020b */
[----:B------:R-:W1:Y:S01]  /*22990*/  MUFU.RCP R12, R12 ;  /* 0x0000000c000c7308 */ /* 0x000e620000001000 */
[----:B------:R-:W-:Y:S02]  /*229a0*/  IMAD R11, R16, R5, RZ ;  /* 0x00000005100b7224 */ /* 0x000fe400078e02ff */
[----:B0-----:R-:W-:Y:S01]  /*229b0*/  IMAD.MOV.U32 R2, RZ, RZ, RZ ;  /* 0x000000ffff027224 */ /* 0x001fe200078e00ff */
[----:B------:R0:W-:Y:S03]  /*229c0*/  STL [R1], R10 ;  /* 0x0000000a01007387 */ /* 0x0001e60000100800 */
[----:B------:R-:W-:Y:S01]  /*229d0*/  IMAD.HI.U32 R2, R3, R11, R2 ;  /* 0x0000000b03027227 */ /* 0x000fe200078e0002 */
[----:B------:R-:W-:-:S04]  /*229e0*/  IABS R11, R7 ;  /* 0x00000007000b7213 */ /* 0x000fc80000000000 */
[----:B------:R-:W-:Y:S02]  /*229f0*/  IADD3 R14, RZ, -R11, RZ ;  /* 0x8000000bff0e7210 */ /* 0x000fe40007ffe0ff */
        /* <DEDUP_REMOVED lines=11> */
[----:B0-----:R-:W-:Y:S01]  /*22ab0*/  IMAD.MOV R5, RZ, RZ, -R3 ;  /* 0x000000ffff057224 */ /* 0x001fe200078e0a03 */
[----:B------:R-:W-:-:S03]  /*22ac0*/  MOV R2, RZ ;  /* 0x000000ff00027202 */ /* 0x000fc60000000f00 */
[----:B------:R-:W-:-:S04]  /*22ad0*/  IMAD R5, R5, R8, RZ ;  /* 0x0000000805057224 */ /* 0x000fc800078e02ff */
[----:B------:R-:W-:Y:S01]  /*22ae0*/  IMAD.HI.U32 R5, R3, R5, R2 ;  /* 0x0000000503057227 */ /* 0x000fe200078e0002 */
[----:B------:R-:W-:Y:S02]  /*22af0*/  LOP3.LUT R2, R10, R7, RZ, 0x3c, !PT ;  /* 0x000000070a027212 */ /* 0x000fe400078e3cff */
[----:B------:R-:W-:Y:S01]  /*22b00*/  IABS R3, R9 ;  /* 0x0000000900037213 */ /* 0x000fe20000000000 */
[----:B------:R-:W-:Y:S01]  /*22b10*/  @P0 VIADD R11, R11, 0x1 ;  /* 0x000000010b0b0836 */ /* 0x000fe20000000000 */
[----:B------:R-:W-:Y:S02]  /*22b20*/  ISETP.GE.AND P2, PT, R2, RZ, PT ;  /* 0x000000ff0200720c */ /* 0x000fe40003f46270 */
[----:B------:R-:W-:-:S11]  /*22b30*/  IADD3 R3, RZ, -R3, RZ ;  /* 0x80000003ff037210 */ /* 0x000fd60007ffe0ff */
        /* <DEDUP_REMOVED lines=13> */
[----:B------:R-:W-:-:S05]  /*22c10*/  @P0 VIADD R5, R5, 0x1 ;  /* 0x0000000105050836 */ /* 0x000fca0000000000 */
[----:B------:R-:W-:Y:S02]  /*22c20*/  @!P2 IADD3 R5, -R5, RZ, RZ ;  /* 0x000000ff0505a210 */ /* 0x000fe40007ffe1ff */
[----:B------:R-:W-:-:S05]  /*22c30*/  @!P1 LOP3.LUT R5, RZ, R9, RZ, 0x33, !PT ;  /* 0x00000009ff059212 */ /* 0x000fca00078e33ff */
[----:B------:R-:W-:-:S04]  /*22c40*/  IMAD.MOV R2, RZ, RZ, -R5 ;  /* 0x000000ffff027224 */ /* 0x000fc800078e0a05 */
[C---:B------:R-:W-:Y:S02]  /*22c50*/  IMAD R11, R9.reuse, R2, R11 ;  /* 0x00000002090b7224 */ /* 0x040fe400078e020b */
[----:B------:R-:W-:Y:S02]  /*22c60*/  IMAD R2, R9, 0x1000000, R5 ;  /* 0x0100000009027824 */ /* 0x000fe400078e0205 */
[----:B------:R-:W-:-:S03]  /*22c70*/  IMAD.IADD R5, R10, 0x1, -R7 ;  /* 0x000000010a057824 */ /* 0x000fc600078e0a07 */
[----:B------:R-:W-:Y:S01]  /*22c80*/  LEA R3, R11, R2, 0x10 ;  /* 0x000000020b037211 */ /* 0x000fe200078e80ff */
[----:B------:R-:W-:Y:S01]  /*22c90*/  VIADD R2, R4, UR4 ;  /* 0x0000000404027c36 */ /* 0x000fe20008000000 */
[----:B------:R1:W-:Y:S04]  /*22ca0*/  STL [R1+0x4], R5 ;  /* 0x0000040501007387 */ /* 0x0003e80000100800 */
[----:B------:R1:W-:Y:S04]  /*22cb0*/  STL [R1+0xc], R2 ;  /* 0x00000c0201007387 */ /* 0x0003e80000100800 */
[----:B------:R1:W-:Y:S01]  /*22cc0*/  STL [R1+0x8], R3 ;  /* 0x0000080301007387 */ /* 0x0003e20000100800 */
[----:B------:R-:W-:Y:S05]  /*22cd0*/  BRA `(.L_x_683) ;  /* 0x0000000000107947 */ /* 0x000fea0003800000 */
.L_x_680:
[----:B------:R-:W-:Y:S01]  /*22ce0*/  IMAD.U32 R2, RZ, RZ, UR6 ;  /* 0x00000006ff027e24 */ /* 0x000fe2000f8e00ff */
[----:B------:R0:W-:Y:S04]  /*22cf0*/  STL [R1+0x4], RZ ;  /* 0x000004ff01007387 */ /* 0x0001e80000100800 */
[----:B------:R0:W-:Y:S04]  /*22d00*/  STL [R1+0x8], RZ ;  /* 0x000008ff01007387 */ /* 0x0001e80000100800 */
[----:B------:R0:W-:Y:S02]  /*22d10*/  STL [R1], R2 ;  /* 0x0000000201007387 */ /* 0x0001e40000100800 */
.L_x_683:
        /* <DEDUP_REMOVED lines=10> */
.L_x_678:
[----:B-1----:R-:W3:Y:S01]  /*22dc0*/  LDL R0, [R1+0xc] ;  /* 0x00000c0001007983 */ /* 0x002ee20000100800 */
[----:B------:R-:W-:Y:S01]  /*22dd0*/  ULDC UR4, c[0x0][0xc3c] ;  /* 0x00030f0000047ab9 */ /* 0x000fe20000000800 */
[----:B------:R-:W-:Y:S02]  /*22de0*/  MOV R19, RZ ;  /* 0x000000ff00137202 */ /* 0x000fe40000000f00 */
[----:B---3--:R-:W-:Y:S01]  /*22df0*/  ISETP.GE.AND P0, PT, R0, UR4, PT ;  /* 0x0000000400007c0c */ /* 0x008fe2000bf06270 */
[----:B------:R-:W-:-:S05]  /*22e00*/  IMAD.MOV.U32 R0, RZ, RZ, 0x1 ;  /* 0x00000001ff007424 */ /* 0x000fca00078e00ff */
[----:B------:R1:W-:Y:S04]  /*22e10*/  STL [R1+0x18], R0 ;  /* 0x0000180001007387 */ /* 0x0003e80000100800 */
[----:B------:R1:W-:Y:S03]  /*22e20*/  STL [R1+0x64], RZ ;  /* 0x000064ff01007387 */ /* 0x0003e60000100800 */
[----:B------:R-:W-:Y:S05]  /*22e30*/  @P0 BRA `(.L_x_684) ;  /* 0x0000008000680947 */ /* 0x000fea0003800000 */
[----:B------:R-:W3:Y:S01]  /*22e40*/  S2UR UR5, SR_CgaCtaId ;  /* 0x00000000000579c3 */ /* 0x000ee20000008800 */
[C---:B-1----:R-:W-:Y:S01]  /*22e50*/  IMAD.SHL.U32 R0, R6.reuse, 0x8, RZ ;  /* 0x0000000806007824 */ /* 0x042fe200078e00ff */
[----:B------:R-:W-:Y:S01]  /*22e60*/  LOP3.LUT R4, R6, 0x7f, RZ, 0xc0, !PT ;  /* 0x0000007f06047812 */ /* 0x000fe200078ec0ff */
[----:B------:R-:W-:Y:S01]  /*22e70*/  UMOV UR4, 0x400 ;  /* 0x0000040000047882 */ /* 0x000fe20000000000 */
[----:B------:R-:W-:Y:S01]  /*22e80*/  BSSY B8, `(.L_x_684) ;  /* 0x0000815000087945 */ /* 0x000fe20003800000 */
[----:B------:R-:W-:Y:S01]  /*22e90*/  IMAD.MOV.U32 R19, RZ, RZ, RZ ;  /* 0x000000ffff137224 */ /* 0x000fe200078e00ff */
[----:B------:R-:W-:Y:S01]  /*22ea0*/  LOP3.LUT R3, R0, 0x1f8, RZ, 0xc0, !PT ;  /* 0x000001f800037812 */ /* 0x000fe200078ec0ff */
[----:B0-----:R-:W-:Y:S01]  /*22eb0*/  IMAD.SHL.U32 R2, R4, 0x8, RZ ;  /* 0x0000000804027824 */ /* 0x001fe200078e00ff */
[----:B------:R-:W-:Y:S01]  /*22ec0*/  LOP3.LUT R0, R0, 0x38, RZ, 0xc0, !PT ;  /* 0x0000003800007812 */ /* 0x000fe200078ec0ff */
[----:B------:R-:W-:Y:S01]  /*22ed0*/  ULDC.64 UR38, c[0x0][0x198] ;  /* 0x0000660000267ab9 */ /* 0x000fe20000000a00 */
[----:B------:R-:W-:Y:S01]  /*22ee0*/  LOP3.LUT R3, R3, 0x38, R6, 0x78, !PT ;  /* 0x0000003803037812 */ /* 0x000fe200078e7806 */
[----:B------:R-:W-:Y:S01]  /*22ef0*/  IMAD.SHL.U32 R6, R6, 0x10, RZ ;  /* 0x0000001006067824 */ /* 0x000fe200078e00ff */
[----:B------:R-:W-:-:S02]  /*22f00*/  ULDC UR36, c[0x0][0xc] ;  /* 0x0000030000247ab9 */ /* 0x000fc40000000800 */
[----:B------:R-:W-:Y:S02]  /*22f10*/  LOP3.LUT R3, R3, 0x200, R2, 0xf8, !PT ;  /* 0x0000020003037812 */ /* 0x000fe400078ef802 */
[----:B------:R-:W-:-:S04]  /*22f20*/  SHF.R.U32.HI R2, RZ, 0x3, R4 ;  /* 0x00000003ff027819 */ /* 0x000fc80000011604 */
[----:B------:R-:W-:Y:S01]  /*22f30*/  LOP3.LUT R4, R2, 0x70, R6, 0xf8, !PT ;  /* 0x0000007002047812 */ /* 0x000fe200078ef806 */
[----:B------:R-:W-:Y:S01]  /*22f40*/  IMAD.MOV.U32 R2, RZ, RZ, 0x1 ;  /* 0x00000001ff027424 */ /* 0x000fe200078e00ff */
[----:B------:R-:W-:Y:S01]  /*22f50*/  MOV R4, 0x1 ;  /* 0x0000000100047802 */ /* 0x000fe20000000f00 */
[----:B---3--:R-:W-:-:S06]  /*22f60*/  ULEA UR4, UR5, UR4, 0x18 ;  /* 0x0000000405047291 */ /* 0x008fcc000f8ec03f */
[----:B------:R-:W-:-:S05]  /*22f70*/  MOV R18, UR4 ;  /* 0x0000000400127c02 */ /* 0x000fca0008000f00 */
[----:B------:R-:W-:-:S05]  /*22f80*/  IMAD R3, R3, 0x2, R18 ;  /* 0x0000000203037824 */ /* 0x000fca00078e0212 */
[----:B------:R0:W-:Y:S04]  /*22f90*/  STL [R1+0x2c], R3 ;  /* 0x00002c0301007387 */ /* 0x0001e80000100800 */
[----:B------:R-:W-:Y:S04]  /*22fa0*/  STL [R1+0x64], RZ ;  /* 0x000064ff01007387 */ /* 0x000fe80000100800 */
[----:B------:R1:W-:Y:S01]  /*22fb0*/  STL [R1+0x24], R2 ;  /* 0x0000240201007387 */ /* 0x0003e20000100800 */
[----:B0-----:R-:W-:-:S03]  /*22fc0*/  LOP3.LUT R3, R0, 0x40, RZ, 0xfc, !PT ;  /* 0x0000004000037812 */ /* 0x001fc600078efcff */
[----:B------:R0:W-:Y:S04]  /*22fd0*/  STL [R1+0x20], RZ ;  /* 0x000020ff01007387 */ /* 0x0001e80000100800 */
[----:B------:R0:W-:Y:S01]  /*22fe0*/  STL [R1+0x18], R4 ;  /* 0x0000180401007387 */ /* 0x0001e20000100800 */
[C---:B-1----:R-:W-:Y:S02]  /*22ff0*/  LOP3.LUT R2, R0.reuse, 0x80, RZ, 0xfc, !PT ;  /* 0x0000008000027812 */ /* 0x042fe400078efcff */
[----:B------:R-:W-:-:S07]  /*23000*/  LOP3.LUT R0, R0, 0xc0, RZ, 0xfc, !PT ;  /* 0x000000c000007812 */ /* 0x000fce00078efcff */
.L_x_843:
[----:B------:R-:W3:Y:S01]  /*23010*/  LDL R0, [R1+0xc] ;  /* 0x00000c0001007983 */ /* 0x000ee20000100800 */
[----:B------:R-:W3:Y:S01]  /*23020*/  LDC.64 R2, c[0x0][0xc88] ;  /* 0x00032200ff027b82 */ /* 0x000ee20000000a00 */
[----:B------:R-:W-:Y:S01]  /*23030*/  ULDC.64 UR4, c[0x0][0x208] ;  /* 0x0000820000047ab9 */ /* 0x000fe20000000a00 */
[----:B---3--:R-:W-:-:S05]  /*23040*/  IMAD.WIDE R2, R0, 0x4, R2 ;  /* 0x0000000400027825 */ /* 0x008fca00078e0202 */
[----:B0-----:R-:W0:Y:S01]  /*23050*/  LDG.E R15, desc[UR4][R2.64] ;  /* 0x00000004020f7981 */ /* 0x001e22000c1e1900 */
[----:B------:R-:W-:Y:S05]  /*23060*/  YIELD ;  /* 0x0000000000007946 */ /* 0x000fea0003800000 */
[----:B------:R-:W-:Y:S01]  /*23070*/  ULDC.64 UR4, c[0x0][0xa28] ;  /* 0x00028a0000047ab9 */ /* 0x000fe20000000a00 */
[----:B------:R-:W-:Y:S01]  /*23080*/  IMAD.MOV.U32 R0, RZ, RZ, RZ ;  /* 0x000000ffff007224 */ /* 0x000fe200078e00ff */
[----:B------:R-:W-:Y:S01]  /*23090*/  ISETP.NE.U32.AND P0, PT, RZ, UR4, PT ;  /* 0x00000004ff007c0c */ /* 0x000fe2000bf05070 */
[----:B------:R-:W-:Y:S01]  /*230a0*/  ULDC.64 UR12, c[0x0][0x208] ;  /* 0x00008200000c7ab9 */ /* 0x000fe20000000a00 */
[----:B--2---:R-:W-:Y:S01]  /*230b0*/  IMAD.MOV.U32 R8, RZ, RZ, RZ ;  /* 0x000000ffff087224 */ /* 0x004fe200078e00ff */
[----:B------:R-:W-:Y:S01]  /*230c0*/  ULDC.64 UR10, c[0x0][0xa18] ;  /* 0x00028600000a7ab9 */ /* 0x000fe20000000a00 */
[----:B------:R-:W-:Y:S01]  /*230d0*/  ISETP.NE.AND.EX P0, PT, RZ, UR5, PT, P0 ;  /* 0x00000005ff007c0c */ /* 0x000fe2000bf05300 */
[----:B------:R-:W-:Y:S01]  /*230e0*/  ULDC.64 UR8, c[0x0][0xa10] ;  /* 0x0002840000087ab9 */ /* 0x000fe20000000a00 */
[----:B------:R-:W-:Y:S01]  /*230f0*/  ULDC.64 UR6, c[0x0][0xa08] ;  /* 0x0002820000067ab9 */ /* 0x000fe20000000a00 */
[----:B01----:R-:W-:Y:S01]  /*23100*/  SHF.R.S32.HI R4, RZ, 0x1f, R15 ;  /* 0x0000001fff047819 */ /* 0x003fe2000001140f */
[----:B------:R-:W-:-:S09]  /*23110*/  IMAD.SHL.U32 R14, R15, 0x4, RZ ;  /* 0x000000040f0e7824 */ /* 0x000fd200078e00ff */
[C---:B------:R-:W-:Y:S01]  /*23120*/  @P0 LEA R2, P1, R15.reuse, UR4, 0x2 ;  /* 0x000000040f020c11 */ /* 0x040fe2000f8210ff */
[----:B------:R-:W-:Y:S03]  /*23130*/  STL [R1+0x34], R15 ;  /* 0x0000340f01007387 */ /* 0x000fe60000100800 */
[C-C-:B------:R-:W-:Y:S01]  /*23140*/  @P0 LEA.HI.X R3, R15.reuse, UR5, R4.reuse, 0x2, P1 ;  /* 0x000000050f030c11 */ /* 0x140fe200088f1404 */
[----:B------:R-:W-:Y:S01]  /*23150*/  ULDC.64 UR4, c[0x0][0xa00] ;  /* 0x0002800000047ab9 */ /* 0x000fe20000000a00 */
[----:B------:R-:W-:Y:S01]  /*23160*/  SHF.L.U64.HI R13, R15, 0x2, R4 ;  /* 0x000000020f0d7819 */ /* 0x000fe20000010204 */
[----:B------:R0:W-:Y:S01]  /*23170*/  STL [R1+0x58], R4 ;  /* 0x0000580401007387 */ /* 0x0001e20000100800 */
[----:B------:R-:W-:-:S03]  /*23180*/  ISETP.NE.U32.AND P1, PT, RZ, UR4, PT ;  /* 0x00000004ff007c0c */ /* 0x000fc6000bf25070 */
[----:B------:R1:W5:Y:S01]  /*23190*/  @P0 LDG.E R0, desc[UR12][R2.64] ;  /* 0x0000000c02000981 */ /* 0x000362000c1e1900 */
[----:B------:R-:W-:Y:S02]  /*231a0*/  ISETP.NE.AND.EX P1, PT, RZ, UR5, PT, P1 ;  /* 0x00000005ff007c0c */ /* 0x000fe4000bf25310 */
[----:B------:R-:W-:Y:S02]  /*231b0*/  CS2R R10, SRZ ;  /* 0x00000000000a7805 */ /* 0x000fe4000001ff00 */
[----:B------:R-:W-:Y:S01]  /*231c0*/  ISETP.NE.U32.AND P3, PT, RZ, UR10, PT ;  /* 0x0000000aff007c0c */ /* 0x000fe2000bf65070 */
[----:B------:R-:W-:Y:S01]  /*231d0*/  STL [R1+0x28], R14 ;  /* 0x0000280e01007387 */ /* 0x000fe20000100800 */
[----:B------:R-:W-:Y:S02]  /*231e0*/  ISETP.NE.U32.AND P0, PT, RZ, UR6, PT ;  /* 0x00000006ff007c0c */ /* 0x000fe4000bf05070 */
[----:B------:R-:W-:Y:S01]  /*231f0*/  ISETP.NE.U32.AND P2, PT, RZ, UR8, PT ;  /* 0x00000008ff007c0c */ /* 0x000fe2000bf45070 */
[----:B------:R-:W-:Y:S01]  /*23200*/  STL [R1+0x38], R13 ;  /* 0x0000380d01007387 */ /* 0x000fe20000100800 */
[----:B------:R-:W-:-:S02]  /*23210*/  IADD3 R6, P5, R14, UR6, RZ ;  /* 0x000000060e067c10 */ /* 0x000fc4000ffbe0ff */
[C---:B-1----:R-:W-:Y:S02]  /*23220*/  IADD3 R2, P4, R14.reuse, UR4, RZ ;  /* 0x000000040e027c10 */ /* 0x042fe4000ff9e0ff */
[----:B------:R-:W-:Y:S02]  /*23230*/  ISETP.NE.AND.EX P3, PT, RZ, UR11, PT, P3 ;  /* 0x0000000bff007c0c */ /* 0x000fe4000bf65330 */
[C---:B------:R-:W-:Y:S02]  /*23240*/  IADD3.X R3, R13.reuse, UR5, RZ, P4, !PT ;  /* 0x000000050d037c10 */ /* 0x040fe4000a7fe4ff */
[----:B0-----:R-:W-:Y:S02]  /*23250*/  IADD3 R4, P4, R14, UR8, RZ ;  /* 0x000000080e047c10 */ /* 0x001fe4000ff9e0ff */
[----:B------:R-:W-:Y:S01]  /*23260*/  ISETP.NE.AND.EX P0, PT, RZ, UR7, PT, P0 ;  /* 0x00000007ff007c0c */ /* 0x000fe2000bf05300 */
[----:B------:R-:W2:Y:S01]  /*23270*/  @P1 LDG.E R8, desc[UR12][R2.64] ;  /* 0x0000000c02081981 */ /* 0x000ea2000c1e1900 */
[----:B------:R-:W-:Y:S01]  /*23280*/  IADD3.X R5, R13, UR9, RZ, P4, !PT ;  /* 0x000000090d057c10 */ /* 0x000fe2000a7fe4ff */
[----:B------:R-:W-:Y:S01]  /*23290*/  ULDC UR4, c[0x0][0x288] ;  /* 0x0000a20000047ab9 */ /* 0x000fe20000000800 */
[----:B------:R-:W-:-:S02]  /*232a0*/  ISETP.NE.AND.EX P2, PT, RZ, UR9, PT, P2 ;  /* 0x00000009ff007c0c */ /* 0x000fc4000bf45320 */
[----:B------:R-:W-:Y:S01]  /*232b0*/  MOV R12, UR4 ;  /* 0x00000004000c7c02 */ /* 0x000fe20008000f00 */
[----:B------:R-:W-:Y:S01]  /*232c0*/  ULDC.64 UR4, c[0x0][0x418] ;  /* 0x0001060000047ab9 */ /* 0x000fe20000000a00 */
[----:B------:R-:W-:Y:S01]  /*232d0*/  IADD3.X R7, R13, UR7, RZ, P5, !PT ;  /* 0x000000070d077c10 */ /* 0x000fe2000affe4ff */
[----:B--2---:R0:W-:Y:S01]  /*232e0*/  STL [R1+0x4c], R8 ;  /* 0x00004c0801007387 */ /* 0x0041e20000100800 */
[----:B------:R-:W-:-:S03]  /*232f0*/  UISETP.NE.U32.AND UP0, UPT, UR4, URZ, UPT ;  /* 0x0000003f0400728c */ /* 0x000fc6000bf05070 */
[----:B------:R-:W-:Y:S01]  /*23300*/  ULDC UR4, c[0x0][0x424] ;  /* 0x0001090000047ab9 */ /* 0x000fe20000000800 */
[----:B------:R-:W5:Y:S04]  /*23310*/  @P0 LDG.E R11, desc[UR12][R6.64] ;  /* 0x0000000c060b0981 */ /* 0x000f68000c1e1900 */
[----:B------:R-:W5:Y:S01]  /*23320*/  @P2 LDG.E R10, desc[UR12][R4.64] ;  /* 0x0000000c040a2981 */ /* 0x000f62000c1e1900 */
[----:B0-----:R-:W-:-:S04]  /*23330*/  @P3 IADD3 R8, P4, R14, UR10, RZ ;  /* 0x0000000a0e083c10 */ /* 0x001fc8000ff9e0ff */
[----:B------:R-:W-:-:S05]  /*23340*/  @P3 IADD3.X R9, R13, UR11, RZ, P4, !PT ;  /* 0x0000000b0d093c10 */ /* 0x000fca000a7fe4ff */
[----:B------:R0:W2:Y:S01]  /*23350*/  @P3 LDG.E R12, desc[UR12][R8.64] ;  /* 0x0000000c080c3981 */ /* 0x0000a2000c1e1900 */
[----:B------:R-:W-:-:S03]  /*23360*/  UISETP.NE.AND.EX UP0, UPT, UR5, URZ, UPT, UP0 ;  /* 0x0000003f0500728c */ /* 0x000fc6000bf05300 */
[----:B------:R-:W-:Y:S01]  /*23370*/  ULDC UR5, c[0x0][0x2f0] ;  /* 0x0000bc0000057ab9 */ /* 0x000fe20000000800 */
[----:B------:R-:W-:-:S04]  /*23380*/  USEL UR4, UR4, 0x1, UP0 ;  /* 0x0000000104047887 */ /* 0x000fc80008000000 */
[----:B------:R-:W-:-:S03]  /*23390*/  UIMAD UR4, UR4, UR5, URZ ;  /* 0x00000005040472a4 */ /* 0x000fc6000f8e023f */
[----:B------:R-:W-:Y:S02]  /*233a0*/  ULDC UR5, c[0x0][0x348] ;  /* 0x0000d20000057ab9 */ /* 0x000fe40000000800 */
[----:B0-----:R-:W-:Y:S02]  /*233b0*/  IMAD.U32 R9, RZ, RZ, UR5 ;  /* 0x00000005ff097e24 */ /* 0x001fe4000f8e00ff */
[----:B------:R-:W-:Y:S01]  /*233c0*/  IMAD.U32 R8, RZ, RZ, UR4 ;  /* 0x00000004ff087e24 */ /* 0x000fe2000f8e00ff */
[----:B--2---:R0:W-:Y:S01]  /*233d0*/  STL [R1+0x5c], R12 ;  /* 0x00005c0c01007387 */ /* 0x0041e20000100800 */
[----:B------:R-:W-:Y:S05]  /*233e0*/  @P3 BRA `(.L_x_685) ;  /* 0x0000000000183947 */ /* 0x000fea0003800000 */
[----:B------:R-:W-:Y:S05]  /*233f0*/  @!P1 BRA `(.L_x_685) ;  /* 0x0000000000149947 */ /* 0x000fea0003800000 */
[----:B------:R-:W-:Y:S02]  /*23400*/  ULDC.64 UR4, c[0x0][0x208] ;  /* 0x0000820000047ab9 */ /* 0x000fe40000000a00 */
[----:B0-----:R-:W2:Y:S04]  /*23410*/  LDG.E R12, desc[UR4][R2.64] ;  /* 0x00000004020c7981 */ /* 0x001ea8000c1e1900 */
[----:B------:R-:W2:Y:S02]  /*23420*/  LDG.E R2, desc[UR4][R2.64+0x4] ;  /* 0x0000040402027981 */ /* 0x000ea4000c1e1900 */
[----:B--2---:R-:W-:-:S05]  /*23430*/  IMAD.IADD R2, R2, 0x1, -R12 ;  /* 0x0000000102027824 */ /* 0x004fca00078e0a0c */
[----:B------:R1:W-:Y:S02]  /*23440*/  STL [R1+0x5c], R2 ;  /* 0x00005c0201007387 */ /* 0x0003e40000100800 */
.L_x_685:
[----:B------:R-:W2:Y:S01]  /*23450*/  LDL.LU R3, [R1+0x8] ;  /* 0x0000080001037983 */ /* 0x000ea20000300800 */
[----:B0-----:R-:W-:Y:S01]  /*23460*/  IMAD.MOV.U32 R12, RZ, RZ, R15 ;  /* 0x000000ffff0c7224 */ /* 0x001fe200078e000f */
[----:B------:R-:W-:Y:S02]  /*23470*/  ULDC.64 UR4, c[0x0][0xa20] ;  /* 0x0002880000047ab9 */ /* 0x000fe40000000a00 */
[----:B------:R-:W-:Y:S02]  /*23480*/  ISETP.NE.U32.AND P1, PT, RZ, UR4, PT ;  /* 0x00000004ff007c0c */ /* 0x000fe4000bf25070 */
[----:B------:R0:W-:Y:S02]  /*23490*/  STL [R1+0x14], R12 ;  /* 0x0000140c01007387 */ /* 0x0001e40000100800 */
[----:B------:R-:W-:Y:S02]  /*234a0*/  ISETP.NE.AND.EX P1, PT, RZ, UR5, PT, P1 ;  /* 0x00000005ff007c0c */ /* 0x000fe4000bf25310 */
[----:B--2---:R-:W-:-:S02]  /*234b0*/  LOP3.LUT R17, R3, 0xff000000, RZ, 0xc0, !PT ;  /* 0xff00000003117812 */ /* 0x004fc400078ec0ff */
[C---:B-1----:R-:W-:Y:S02]  /*234c0*/  LOP3.LUT R2, R3.reuse, 0xff0000, RZ, 0xc0, !PT ;  /* 0x00ff000003027812 */ /* 0x042fe400078ec0ff */
[----:B------:R-:W-:Y:S02]  /*234d0*/  SHF.R.U32.HI R17, RZ, 0x8, R17 ;  /* 0x00000008ff117819 */ /* 0x000fe40000011611 */
[----:B------:R-:W-:Y:S02]  /*234e0*/  LOP3.LUT R16, R3, 0xffff, RZ, 0xc0, !PT ;  /* 0x0000ffff03107812 */ /* 0x000fe400078ec0ff */
[----:B------:R-:W-:Y:S02]  /*234f0*/  LEA.HI R17, R2, R17, RZ, 0x10 ;  /* 0x0000001102117211 */ /* 0x000fe400078f80ff */
[----:B-----5:R-:W-:-:S05]  /*23500*/  IADD3 R2, R11, R0, RZ ;  /* 0x000000000b027210 */ /* 0x020fca0007ffe0ff */
[----:B------:R0:W-:Y:S01]  /*23510*/  STL [R1+0x1c], R2 ;  /* 0x00001c0201007387 */ /* 0x0001e20000100800 */
[----:B------:R-:W-:Y:S05]  /*23520*/  @!P1 BRA `(.L_x_686) ;  /* 0x0000000000149947 */ /* 0x000fea0003800000 */
[----:B0-----:R-:W-:Y:S01]  /*23530*/  IADD3 R2, P0, R14, UR4, RZ ;  /* 0x000000040e027c10 */ /* 0x001fe2000ff1e0ff */
[----:B------:R-:W-:-:S03]  /*23540*/  ULDC.64 UR6, c[0x0][0x208] ;  /* 0x0000820000067ab9 */ /* 0x000fc60000000a00 */
[----:B------:R-:W-:-:S05]  /*23550*/  IADD3.X R3, R13, UR5, RZ, P0, !PT ;  /* 0x000000050d037c10 */ /* 0x000fca00087fe4ff */
[----:B------:R1:W5:Y:S01]  /*23560*/  LDG.E R8, desc[UR6][R2.64] ;  /* 0x0000000602087981 */ /* 0x000362000c1e1900 */
[----:B------:R-:W-:Y:S05]  /*23570*/  BRA `(.L_x_687) ;  /* 0x0000000000147947 */ /* 0x000fea0003800000 */
.L_x_686:
[----:B------:R-:W-:Y:S05]  /*23580*/  @!P0 BRA `(.L_x_687) ;  /* 0x0000000000108947 */ /* 0x000fea0003800000 */
[----:B------:R-:W-:Y:S02]  /*23590*/  ULDC.64 UR4, c[0x0][0x208] ;  /* 0x0000820000047ab9 */ /* 0x000fe40000000a00 */
[----:B------:R-:W2:Y:S04]  /*235a0*/  LDG.E R8, desc[UR4][R6.64] ;  /* 0x0000000406087981 */ /* 0x000ea8000c1e1900 */
[----:B------:R-:W2:Y:S02]  /*235b0*/  LDG.E R6, desc[UR4][R6.64+0x4] ;  /* 0x0000040406067981 */ /* 0x000ea4000c1e1900 */
[----:B--2---:R-:W-:-:S07]  /*235c0*/  IMAD.IADD R8, R6, 0x1, -R8 ;  /* 0x0000000106087824 */ /* 0x004fce00078e0a08 */
.L_x_687:
[----:B------:R-:W-:Y:S01]  /*235d0*/  ULDC.64 UR4, c[0x0][0x208] ;  /* 0x0000820000047ab9 */ /* 0x000fe20000000a00 */
[----:B-----5:R-:W-:Y:S02]  /*235e0*/  IMAD.IADD R6, R8, 0x1, -R0 ;  /* 0x0000000108067824 */ /* 0x020fe400078e0a00 */
[----:B------:R-:W2:Y:S04]  /*235f0*/  @P2 LDG.E R0, desc[UR4][R4.64] ;  /* 0x0000000404002981 */ /* 0x000ea8000c1e1900 */
[----:B------:R-:W2:Y:S01]  /*23600*/  @P2 LDG.E R4, desc[UR4][R4.64+0x4] ;  /* 0x0000040404042981 */ /* 0x000ea2000c1e1900 */
[----:B------:R-:W-:Y:S01]  /*23610*/  LOP3.LUT R13, R17, 0xff, RZ, 0xc0, !PT ;  /* 0x000000ff110d7812 */ /* 0x000fe200078ec0ff */
[----:B------:R-:W-:Y:S01]  /*23620*/  BSSY B0, `(.L_x_688) ;  /* 0x000002a000007945 */ /* 0x000fe20003800000 */
[----:B------:R-:W-:Y:S01]  /*23630*/  SHF.R.U32.HI R17, RZ, 0x10, R17 ;  /* 0x00000010ff117819 */ /* 0x000fe20000011611 */
[----:B-1----:R-:W-:Y:S01]  /*23640*/  IMAD.MOV.U32 R3, RZ, RZ, RZ ;  /* 0x000000ffff037224 */ /* 0x002fe200078e00ff */
[----:B--2---:R-:W-:-:S05]  /*23650*/  @P2 IADD3 R9, -R0, R4, RZ ;  /* 0x0000000400092210 */ /* 0x004fca0007ffe1ff */
[----:B0-----:R-:W-:-:S04]  /*23660*/  IMAD.IADD R2, R6, 0x1, R9 ;  /* 0x0000000106027824 */ /* 0x001fc800078e0209 */
[C---:B------:R-:W-:Y:S01]  /*23670*/  VIADD R0, R2.reuse, 0x4f ;  /* 0x0000004f02007836 */ /* 0x040fe20000000000 */
[----:B------:R-:W-:-:S03]  /*23680*/  ISETP.GE.AND P1, PT, R2, 0x1, PT ;  /* 0x000000010200780c */ /* 0x000fc60003f26270 */
[----:B------:R-:W-:-:S05]  /*23690*/  IMAD.HI R0, R0, 0x66666667, RZ ;  /* 0x6666666700007827 */ /* 0x000fca00078e02ff */
[----:B------:R-:W-:-:S04]  /*236a0*/  SHF.R.U32.HI R2, RZ, 0x1f, R0 ;  /* 0x0000001fff027819 */ /* 0x000fc80000011600 */
[----:B------:R-:W-:-:S05]  /*236b0*/  LEA.HI.SX32 R11, R0, R2, 0x1b ;  /* 0x00000002000b7211 */ /* 0x000fca00078fdaff */
[----:B------:R0:W-:Y:S04]  /*236c0*/  STL [R1+0x40], R11 ;  /* 0x0000400b01007387 */ /* 0x0001e80000100800 */
[----:B------:R0:W-:Y:S01]  /*236d0*/  STL [R1+0x60], R13 ;  /* 0x0000600d01007387 */ /* 0x0001e20000100800 */
[----:B------:R-:W-:Y:S05]  /*236e0*/  @!P1 BRA `(.L_x_689) ;  /* 0x0000000000749947 */ /* 0x000fea0003800000 */
[----:B------:R-:W-:Y:S01]  /*236f0*/  ISETP.NE.AND P0, PT, R17, RZ, PT ;  /* 0x000000ff1100720c */ /* 0x000fe20003f05270 */
[----:B------:R-:W-:-:S03]  /*23700*/  ULDC UR4, c[0x0][0x9f0] ;  /* 0x00027c0000047ab9 */ /* 0x000fc60000000800 */
[----:B------:R-:W-:-:S04]  /*23710*/  SEL R0, R17, UR4, P0 ;  /* 0x0000000411007c07 */ /* 0x000fc80008000000 */
[----:B------:R-:W-:Y:S02]  /*23720*/  IABS R2, R0 ;  /* 0x0000000000027213 */ /* 0x000fe40000000000 */
[----:B------:R-:W-:Y:S02]  /*23730*/  IADD3 R3, R0, -0x1, R11 ;  /* 0xffffffff00037810 */ /* 0x000fe40007ffe00b */
[----:B------:R-:W1:Y:S08]  /*23740*/  I2F.RP R4, R2 ;  /* 0x0000000200047306 */ /* 0x000e700000209400 */
[----:B-1----:R-:W1:Y:S02]  /*23750*/  MUFU.RCP R4, R4 ;  /* 0x0000000400047308 */ /* 0x002e640000001000 */
[----:B-1----:R-:W-:-:S06]  /*23760*/  IADD3 R4, R4, 0xffffffe, RZ ;  /* 0x0ffffffe04047810 */ /* 0x002fcc0007ffe0ff */
[----:B------:R1:W2:Y:S02]  /*23770*/  F2I.FTZ.U32.TRUNC.NTZ R5, R4 ;  /* 0x0000000400057305 */ /* 0x0002a4000021f000 */
[----:B-1----:R-:W-:-:S04]  /*23780*/  LOP3.LUT R4, R3, R0, RZ, 0x3c, !PT ;  /* 0x0000000003047212 */ /* 0x002fc800078e3cff */
[----:B------:R-:W-:Y:S01]  /*23790*/  ISETP.GE.AND P4, PT, R4, RZ, PT ;  /* 0x000000ff0400720c */ /* 0x000fe20003f86270 */
[----:B--2---:R-:W-:-:S04]  /*237a0*/  IMAD.MOV R4, RZ, RZ, -R5 ;  /* 0x000000ffff047224 */ /* 0x004fc800078e0a05 */
[----:B------:R-:W-:Y:S02]  /*237b0*/  IMAD R7, R4, R2, RZ ;  /* 0x0000000204077224 */ /* 0x000fe400078e02ff */
[----:B------:R-:W-:-:S04]  /*237c0*/  IMAD.MOV.U32 R4, RZ, RZ, RZ ;  /* 0x000000ffff047224 */ /* 0x000fc800078e00ff */
[----:B------:R-:W-:Y:S01]  /*237d0*/  IMAD.HI.U32 R7, R5, R7, R4 ;  /* 0x0000000705077227 */ /* 0x000fe200078e0004 */
[----:B------:R-:W-:Y:S02]  /*237e0*/  IABS R4, R3 ;  /* 0x0000000300047213 */ /* 0x000fe40000000000 */
[----:B------:R-:W-:-:S05]  /*237f0*/  IABS R3, R0 ;  /* 0x0000000000037213 */ /* 0x000fca0000000000 */
[----:B------:R-:W-:-:S05]  /*23800*/  IMAD.MOV R3, RZ, RZ, -R3 ;  /* 0x000000ffff037224 */ /* 0x000fca00078e0a03 */
[----:B------:R-:W-:Y:S01]  /*23810*/  MOV R5, R3 ;  /* 0x0000000300057202 */ /* 0x000fe20000000f00 */
        /* <DEDUP_REMOVED lines=9> */
[----:B------:R-:W-:-:S07]  /*238b0*/  @!P3 LOP3.LUT R3, RZ, R0, RZ, 0x33, !PT ;  /* 0x00000000ff03b212 */ /* 0x000fce00078e33ff */
.L_x_689:
[----:B------:R-:W-:Y:S05]  /*238c0*/  BSYNC B0 ;  /* 0x0000000000007941 */ /* 0x000fea0003800000 */
.L_x_688:
[-C--:B------:R-:W-:Y:S01]  /*238d0*/  IMAD R0, R13, R3.reuse, RZ ;  /* 0x000000030d007224 */ /* 0x080fe200078e02ff */
[----:B------:R-:W-:Y:S04]  /*238e0*/  BSSY B0, `(.L_x_690) ;  /* 0x000019d000007945 */ /* 0x000fe80003800000 */
[C---:B------:R-:W-:Y:S01]  /*238f0*/  VIADDMNMX R3, R0.reuse, R3, R11, PT ;  /* 0x0000000300037246 */ /* 0x040fe2000380010b */
[----:B------:R-:W-:-:S04]  /*23900*/  IMAD R0, R0, 0x50, -R6 ;  /* 0x0000005000007824 */ /* 0x000fc800078e0a06 */
[----:B------:R-:W-:Y:S01]  /*23910*/  IMAD R6, R3, 0x50, -R6 ;  /* 0x0000005003067824 */ /* 0x000fe200078e0a06 */
[----:B------:R-:W-:-:S04]  /*23920*/  VIMNMX R0, RZ, R0, !PT ;  /* 0x00000000ff007248 */ /* 0x000fc80007fe0100 */
[----:B------:R-:W-:Y:S01]  /*23930*/  VIMNMX R9, R6, R9, PT ;  /* 0x0000000906097248 */ /* 0x000fe20003fe0100 */
[----:B------:R-:W-:-:S03]  /*23940*/  IMAD.WIDE.U32 R2, R0, -0x33333333, RZ ;  /* 0xcccccccd00027825 */ /* 0x000fc600078e00ff */
[----:B------:R-:W-:-:S13]  /*23950*/  ISETP.GT.AND P0, PT, R9, R0, PT ;  /* 0x000000000900720c */ /* 0x000fda0003f04270 */
[----:B------:R-:W-:Y:S01]  /*23960*/  @P0 VIADD R4, R9, 0x4f ;  /* 0x0000004f09040836 */ /* 0x000fe20000000000 */
[----:B------:R-:W-:-:S03]  /*23970*/  SHF.R.U32.HI R9, RZ, 0x6, R3 ;  /* 0x00000006ff097819 */ /* 0x000fc60000011603 */
[----:B------:R-:W-:-:S04]  /*23980*/  @P0 IMAD.HI R0, R4, 0x66666667, RZ ;  /* 0x6666666704000827 */ /* 0x000fc800078e02ff */
[----:B------:R-:W-:Y:S01]  /*23990*/  IMAD.MOV.U32 R7, RZ, RZ, R9 ;  /* 0x000000ffff077224 */ /* 0x000fe200078e0009 */
[----:B------:R-:W-:-:S04]  /*239a0*/  @P0 SHF.R.U32.HI R2, RZ, 0x1f, R0 ;  /* 0x0000001fff020819 */ /* 0x000fc80000011600 */
[----:B------:R-:W-:Y:S02]  /*239b0*/  @P0 LEA.HI.SX32 R7, R0, R2, 0x1b ;  /* 0x0000000200070211 */ /* 0x000fe400078fdaff */
[----:B------:R-:W-:Y:S02]  /*239c0*/  PLOP3.LUT P0, PT, PT, PT, PT, 0x80, 0x0 ;  /* 0x000000000000781c */ /* 0x000fe40003f0f070 */
[----:B------:R-:W-:-:S13]  /*239d0*/  ISETP.GT.AND P3, PT, R7, R9, PT ;  /* 0x000000090700720c */ /* 0x000fda0003f64270 */
[----:B------:R-:W-:Y:S05]  /*239e0*/  @!P3 BRA `(.L_x_691) ;  /* 0x000000180030b947 */ /* 0x000fea0003800000 */
[----:B------:R-:W-:Y:S01]  /*239f0*/  UMOV UR4, 0xffffffff ;  /* 0xffffffff00047882 */ /* 0x000fe20000000000 */
[----:B------:R-:W-:Y:S02]  /*23a00*/  SEL R0, R12, RZ, !P2 ;  /* 0x000000ff0c007207 */ /* 0x000fe40005000000 */
[----:B------:R-:W-:Y:S05]  /*23a10*/  BRA.DIV UR4, `(.L_x_692) ;  /* 0x0000008204087947 */ /* 0x000fea000b800000 */
[----:B------:R-:W1:Y:S02]  /*23a20*/  S2R R2, SR_TID.X ;  /* 0x0000000000027919 */ /* 0x000e640000002100 */
[----:B-1----:R-:W-:-:S04]  /*23a30*/  SHF.R.U32.HI R2, RZ, 0x5, R2 ;  /* 0x00000005ff027819 */ /* 0x002fc80000011602 */
[----:B------:R-:W-:-:S05]  /*23a40*/  LOP3.LUT R2, R2, 0x3, RZ, 0xc0, !PT ;  /* 0x0000000302027812 */ /* 0x000fca00078ec0ff */
[----:B------:R1:W2:Y:S02]  /*23a50*/  SHFL.IDX PT, R14, R2, RZ, 0x1f ;  /* 0x00001fff020e7589 */ /* 0x0002a400000e0000 */
.L_x_874:
[----:B--2---:R-:W-:Y:S02]  /*23a60*/  ISETP.NE.AND P0, PT, R14, RZ, PT ;  /* 0x000000ff0e00720c */ /* 0x004fe40003f05270 */
[----:B------:R-:W-:-:S11]  /*23a70*/  PLOP3.LUT P6, PT, PT, PT, PT, 0x8, 0x0 ;  /* 0x000000000000781c */ /* 0x000fd60003fce170 */
[----:B------:R-:W-:Y:S05]  /*23a80*/  @P0 BRA `(.L_x_693) ;  /* 0x00000000000c0947 */ /* 0x000fea0003800000 */
[----:B------:R-:W-:-:S03]  /*23a90*/  UMOV UR4, 0xffffffff ;  /* 0xffffffff00047882 */ /* 0x000fc60000000000 */
[----:B------:R-:W-:Y:S05]  /*23aa0*/  BRA.DIV UR4, `(.L_x_694) ;  /* 0x0000008204187947 */ /* 0x000fea000b800000 */
[----:B------:R-:W-:-:S13]  /*23ab0*/  ELECT P6, URZ, PT ;  /* 0x00000000003f782f */ /* 0x000fda00038c0000 */
.L_x_693:
[----:B-1----:R-:W2:Y:S01]  /*23ac0*/  LDL R2, [R1+0x64] ;  /* 0x0000640001027983 */ /* 0x002ea20000100800 */
[----:B------:R-:W-:Y:S01]  /*23ad0*/  BSSY B1, `(.L_x_695) ;  /* 0x0000008000017945 */ /* 0x000fe20003800000 */
[----:B--2---:R-:W-:-:S05]  /*23ae0*/  VIADD R2, R2, 0x1 ;  /* 0x0000000102027836 */ /* 0x004fca0000000000 */
[----:B------:R-:W-:-:S04]  /*23af0*/  LEA.HI R3, R2, R2, RZ, 0x1 ;  /* 0x0000000202037211 */ /* 0x000fc800078f08ff */
[----:B------:R-:W-:-:S04]  /*23b00*/  LOP3.LUT R3, R3, 0xfffffffe, RZ, 0xc0, !PT ;  /* 0xfffffffe03037812 */ /* 0x000fc800078ec0ff */
[----:B------:R-:W-:-:S04]  /*23b10*/  IADD3 R2, R2, -R3, RZ ;  /* 0x8000000302027210 */ /* 0x000fc80007ffe0ff */
[----:B------:R-:W-:-:S04]  /*23b20*/  SHF.L.U32 R2, R2, 0x1f, RZ ;  /* 0x0000001f02027819 */ /* 0x000fc800000006ff */
[----:B------:R-:W1:Y:S02]  /*23b30*/  SYNCS.PHASECHK.TRANS64.TRYWAIT P0, [R18+URZ+0x38820], R2 ;  /* 0x03882002120075a7 */ /* 0x000e64000800017f */
[----:B-1----:R-:W-:Y:S05]  /*23b40*/  @!P0 BRA `(.L_x_696) ;  /* 0x0000008000108947 */ /* 0x002fea0003800000 */
.L_x_877:
[----:B------:R-:W-:Y:S05]  /*23b50*/  BSYNC B1 ;  /* 0x0000000000017941 */ /* 0x000fea0003800000 */
.L_x_695:
[----:B------:R-:W-:Y:S04]  /*23b60*/  BSSY B1, `(.L_x_697) ;  /* 0x00000ad000017945 */ /* 0x000fe80003800000 */
[----:B------:R-:W-:Y:S05]  /*23b70*/  @!P6 BRA `(.L_x_698) ;  /* 0x0000000800ace947 */ /* 0x000fea0003800000 */
[----:B------:R-:W2:Y:S04]  /*23b80*/  LDL R5, [R1+0x20] ;  /* 0x0000200001057983 */ /* 0x000ea80000100800 */
[----:B------:R-:W3:Y:S01]  /*23b90*/  LDL R4, [R1+0x24] ;  /* 0x0000240001047983 */ /* 0x000ee20000100800 */
[----:B------:R-:W-:Y:S01]  /*23ba0*/  BSSY B2, `(.L_x_699) ;  /* 0x0000008000027945 */ /* 0x000fe20003800000 */
[----:B------:R-:W4:Y:S02]  /*23bb0*/  S2R R3, SR_TID.X ;  /* 0x0000000000037919 */ /* 0x000f240000002100 */
[----:B----4-:R-:W-:-:S04]  /*23bc0*/  LOP3.LUT R3, R3, 0x7f, RZ, 0xc0, !PT ;  /* 0x0000007f03037812 */ /* 0x010fc800078ec0ff */
[----:B------:R-:W-:Y:S01]  /*23bd0*/  ISETP.NE.AND P2, PT, R3, RZ, PT ;  /* 0x000000ff0300720c */ /* 0x000fe20003f45270 */
[----:B--2---:R-:W-:Y:S01]  /*23be0*/  IMAD R6, R5, 0x8, R18 ;  /* 0x0000000805067824 */ /* 0x004fe200078e0212 */
[----:B---3--:R-:W-:-:S04]  /*23bf0*/  SHF.L.U32 R8, R4, 0x1f, RZ ;  /* 0x0000001f04087819 */ /* 0x008fc800000006ff */
[----:B------:R-:W2:Y:S02]  /*23c00*/  SYNCS.PHASECHK.TRANS64.TRYWAIT P0, [R6+URZ+0x388a0], R8 ;  /* 0x0388a008060075a7 */ /* 0x000ea4000800017f */
[----:B--2---:R-:W-:Y:S05]  /*23c10*/  @!P0 BRA `(.L_x_700) ;  /* 0x0000007c00f08947 */ /* 0x004fea0003800000 */
.L_x_878:
[----:B------:R-:W-:Y:S05]  /*23c20*/  BSYNC B2 ;  /* 0x0000000000027941 */ /* 0x000fea0003800000 */
.L_x_699:
[----:B------:R-:W-:Y:S04]  /*23c30*/  BSSY B2, `(.L_x_701) ;  /* 0x0000009000027945 */ /* 0x000fe80003800000 */
[----:B------:R-:W-:Y:S05]  /*23c40*/  @P2 BRA `(.L_x_702) ;  /* 0x00000000001c2947 */ /* 0x000fea0003800000 */
[----:B------:R-:W3:Y:S01]  /*23c50*/  S2R R3, SR_TID.X ;  /* 0x0000000000037919 */ /* 0x000ee20000002100 */
[----:B-1----:R-:W-:-:S04]  /*23c60*/  IMAD.MOV.U32 R2, RZ, RZ, 0xa000 ;  /* 0x0000a000ff027424 */ /* 0x002fc800078e00ff */
[----:B------:R4:W-:Y:S01]  /*23c70*/  SYNCS.ARRIVE.TRANS64 RZ, [R6+URZ+0x38890], R2 ;  /* 0x0388900206ff79a7 */ /* 0x0009e2000800003f */
[----:B---3--:R-:W-:-:S04]  /*23c80*/  LOP3.LUT R3, R3, 0x1f, RZ, 0xc0, !PT ;  /* 0x0000001f03037812 */ /* 0x008fc800078ec0ff */
[----:B------:R-:W-:-:S13]  /*23c90*/  ISETP.NE.AND P0, PT, R3, RZ, PT ;  /* 0x000000ff0300720c */ /* 0x000fda0003f05270 */
[----:B----4-:R-:W-:Y:S05]  /*23ca0*/  @!P0 BRA `(.L_x_702) ;  /* 0x0000000000048947 */ /* 0x010fea0003800000 */
[----:B------:R-:W-:Y:S01]  /*23cb0*/  BPT.TRAP 0x1 ;  /* 0x000000040000795c */ /* 0x000fe20000300000 */
.L_x_702:
[----:B------:R-:W-:Y:S05]  /*23cc0*/  BSYNC B2 ;  /* 0x0000000000027941 */ /* 0x000fea0003800000 */
.L_x_701:
[----:B-1----:R-:W3:Y:S01]  /*23cd0*/  LDL R2, [R1+0x20] ;  /* 0x0000200001027983 */ /* 0x002ee20000100800 */
[----:B------:R-:W-:Y:S01]  /*23ce0*/  IMAD.MOV.U32 R20, RZ, RZ, RZ ;  /* 0x000000ffff147224 */ /* 0x000fe200078e00ff */
[----:B------:R-:W-:Y:S01]  /*23cf0*/  UIADD3 UR4, UP0, UR38, 0x570, URZ ;  /* 0x0000057026047890 */ /* 0x000fe2000ff1e03f */
[----:B------:R-:W-:Y:S01]  /*23d00*/  IMAD R3, R7, 0x50, R10 ;  /* 0x0000005007037824 */ /* 0x000fe200078e020a */
[----:B------:R-:W-:Y:S01]  /*23d10*/  PLOP3.LUT P0, PT, PT, PT, PT, 0x80, 0x0 ;  /* 0x000000000000781c */ /* 0x000fe20003f0f070 */
[----:B------:R-:W-:Y:S01]  /*23d20*/  UMOV UR6, 0x0 ;  /* 0x0000000000067882 */ /* 0x000fe20000000000 */
[----:B------:R-:W-:Y:S01]  /*23d30*/  R2UR UR10, R20 ;  /* 0x00000000140a72ca */ /* 0x000fe200000e0000 */
[----:B------:R-:W-:Y:S01]  /*23d40*/  UIADD3.X UR5, URZ, UR39, URZ, UP0, !UPT ;  /* 0x000000273f057290 */ /* 0x000fe200087fe43f */
[----:B------:R-:W-:Y:S01]  /*23d50*/  IADD3 R3, R3, -0x50, RZ ;  /* 0xffffffb003037810 */ /* 0x000fe20007ffe0ff */
[----:B------:R-:W-:Y:S01]  /*23d60*/  UMOV UR7, 0x12f00000 ;  /* 0x12f0000000077882 */ /* 0x000fe20000000000 */
[----:B---3--:R-:W-:-:S02]  /*23d70*/  IMAD R4, R2, 0xa000, R18 ;  /* 0x0000a00002047824 */ /* 0x008fc400078e0212 */
[----:B------:R-:W-:Y:S02]  /*23d80*/  VIADD R2, R6, 0x38890 ;  /* 0x0003889006027836 */ /* 0x000fe40000000000 */
[----:B------:R-:W-:-:S07]  /*23d90*/  VIADD R5, R4, 0x24400 ;  /* 0x0002440004057836 */ /* 0x000fce0000000000 */
.L_x_703:
        /* <DEDUP_REMOVED lines=9> */
[----:B-1----:R-:W-:Y:S05]  /*23e30*/  @P0 BRA.U.ANY `(.L_x_703) ;  /* 0xfffffffd00d80947 */ /* 0x002fea000393ffff */
[----:B------:R-:W-:Y:S01]  /*23e40*/  IMAD.MOV.U32 R15, RZ, RZ, 0x40 ;  /* 0x00000040ff0f7424 */ /* 0x000fe200078e00ff */
[----:B------:R-:W-:Y:S01]  /*23e50*/  PLOP3.LUT P0, PT, PT, PT, PT, 0x80, 0x0 ;  /* 0x000000000000781c */ /* 0x000fe20003f0f070 */
[----:B------:R-:W-:Y:S01]  /*23e60*/  UMOV UR6, 0x0 ;  /* 0x0000000000067882 */ /* 0x000fe20000000000 */
[----:B------:R-:W-:Y:S01]  /*23e70*/  IADD3 R5, R4, 0x26c00, RZ ;  /* 0x00026c0004057810 */ /* 0x000fe20007ffe0ff */
[----:B------:R-:W-:Y:S01]  /*23e80*/  UMOV UR7, 0x12f00000 ;  /* 0x12f0000000077882 */ /* 0x000fe20000000000 */
[----:B------:R-:W-:-:S15]  /*23e90*/  R2UR UR10, R15 ;  /* 0x000000000f0a72ca */ /* 0x000fde00000e0000 */
.L_x_704:
        /* <DEDUP_REMOVED lines=12> */
[----:B------:R-:W-:Y:S01]  /*23f60*/  VIADD R5, R4, 0x29400 ;  /* 0x0002940004057836 */ /* 0x000fe20000000000 */
[----:B------:R-:W-:Y:S01]  /*23f70*/  UMOV UR6, 0x0 ;  /* 0x0000000000067882 */ /* 0x000fe20000000000 */
[----:B------:R-:W-:Y:S01]  /*23f80*/  UMOV UR7, 0x12f00000 ;  /* 0x12f0000000077882 */ /* 0x000fe20000000000 */
[----:B------:R-:W-:-:S15]  /*23f90*/  R2UR UR10, R14 ;  /* 0x000000000e0a72ca */ /* 0x000fde00000e0000 */
.L_x_705:
        /* <DEDUP_REMOVED lines=10> */
[----:B0-----:R-:W-:Y:S01]  /*24040*/  IMAD.MOV.U32 R11, RZ, RZ, 0xc0 ;  /* 0x000000c0ff0b7424 */ /* 0x001fe200078e00ff */
[----:B------:R-:W-:Y:S01]  /*24050*/  PLOP3.LUT P0, PT, PT, PT, PT, 0x80, 0x0 ;  /* 0x000000000000781c */ /* 0x000fe20003f0f070 */
[----:B------:R-:W-:Y:S01]  /*24060*/  UMOV UR6, 0x0 ;  /* 0x0000000000067882 */ /* 0x000fe20000000000 */
[----:B------:R-:W-:Y:S01]  /*24070*/  IADD3 R5, R4, 0x2bc00, RZ ;  /* 0x0002bc0004057810 */ /* 0x000fe20007ffe0ff */
[----:B------:R-:W-:Y:S01]  /*24080*/  UMOV UR7, 0x12f00000 ;  /* 0x12f0000000077882 */ /* 0x000fe20000000000 */
[----:B------:R-:W-:-:S15]  /*24090*/  R2UR UR10, R11 ;  /* 0x000000000b0a72ca */ /* 0x000fde00000e0000 */
.L_x_706:
        /* <DEDUP_REMOVED lines=10> */
[----:B------:R-:W0:Y:S01]  /*24140*/  SYNCS.PHASECHK.TRANS64.TRYWAIT P0, [R6+URZ+0x388c0], R8 ;  /* 0x0388c008060075a7 */ /* 0x000e22000800017f */
[----:B------:R-:W-:Y:S04]  /*24150*/  BSSY B2, `(.L_x_707) ;  /* 0x0000002000027945 */ /* 0x000fe80003800000 */
[----:B0-----:R-:W-:Y:S05]  /*24160*/  @!P0 BRA `(.L_x_708) ;  /* 0x0000007800b08947 */ /* 0x001fea0003800000 */
.L_x_879:
[----:B------:R-:W-:Y:S05]  /*24170*/  BSYNC B2 ;  /* 0x0000000000027941 */ /* 0x000fea0003800000 */
.L_x_707:
[----:B------:R-:W-:Y:S01]  /*24180*/  BSSY B2, `(.L_x_709) ;  /* 0x000000b000027945 */ /* 0x000fe20003800000 */
[----:B------:R-:W-:Y:S02]  /*24190*/  IMAD.MOV.U32 R12, RZ, RZ, 0x0 ;  /* 0x00000000ff0c7424 */ /* 0x000fe400078e00ff */
[----:B------:R-:W-:Y:S01]  /*241a0*/  IMAD.MOV.U32 R13, RZ, RZ, 0x12f00000 ;  /* 0x12f00000ff0d7424 */ /* 0x000fe200078e00ff */
[----:B------:R-:W-:Y:S06]  /*241b0*/  @P2 BRA `(.L_x_710) ;  /* 0x00000000001c2947 */ /* 0x000fec0003800000 */
[----:B------:R-:W1:Y:S01]  /*241c0*/  S2R R5, SR_TID.X ;  /* 0x0000000000057919 */ /* 0x000e620000002100 */
[----:B------:R-:W-:-:S04]  /*241d0*/  IMAD.MOV.U32 R2, RZ, RZ, 0xa000 ;  /* 0x0000a000ff027424 */ /* 0x000fc800078e00ff */
[----:B------:R3:W-:Y:S01]  /*241e0*/  SYNCS.ARRIVE.TRANS64 RZ, [R6+URZ+0x388b0], R2 ;  /* 0x0388b00206ff79a7 */ /* 0x0007e2000800003f */
[----:B-1----:R-:W-:-:S04]  /*241f0*/  LOP3.LUT R5, R5, 0x1f, RZ, 0xc0, !PT ;  /* 0x0000001f05057812 */ /* 0x002fc800078ec0ff */
[----:B------:R-:W-:-:S13]  /*24200*/  ISETP.NE.AND P0, PT, R5, RZ, PT ;  /* 0x000000ff0500720c */ /* 0x000fda0003f05270 */
[----:B---3--:R-:W-:Y:S05]  /*24210*/  @!P0 BRA `(.L_x_710) ;  /* 0x0000000000048947 */ /* 0x008fea0003800000 */
[----:B------:R-:W-:Y:S01]  /*24220*/  BPT.TRAP 0x1 ;  /* 0x000000040000795c */ /* 0x000fe20000300000 */
.L_x_710:
[----:B------:R-:W-:Y:S05]  /*24230*/  BSYNC B2 ;  /* 0x0000000000027941 */ /* 0x000fea0003800000 */
.L_x_709:
[----:B------:R-:W-:Y:S01]  /*24240*/  R2UR UR10, R20 ;  /* 0x00000000140a72ca */ /* 0x000fe200000e0000 */
[----:B------:R-:W-:Y:S01]  /*24250*/  UIADD3 UR4, UP0, UR38, 0x670, URZ ;  /* 0x0000067026047890 */ /* 0x000fe2000ff1e03f */
[----:B------:R-:W-:Y:S01]  /*24260*/  R2UR UR6, R12 ;  /* 0x000000000c0672ca */ /* 0x000fe200000e0000 */
[----:B------:R-:W-:Y:S01]  /*24270*/  VIADD R2, R4, 0x400 ;  /* 0x0000040004027836 */ /* 0x000fe20000000000 */
[----:B------:R-:W-:Y:S01]  /*24280*/  R2UR UR7, R13 ;  /* 0x000000000d0772ca */ /* 0x000fe200000e0000 */
[----:B------:R-:W-:Y:S01]  /*24290*/  UIADD3.X UR5, URZ, UR39, URZ, UP0, !UPT ;  /* 0x000000273f057290 */ /* 0x000fe200087fe43f */
[----:B------:R-:W-:Y:S02]  /*242a0*/  PLOP3.LUT P0, PT, PT, PT, PT, 0x80, 0x0 ;  /* 0x000000000000781c */ /* 0x000fe40003f0f070 */
[----:B0-2---:R-:W-:-:S11]  /*242b0*/  IADD3 R6, R6, 0x388b0, RZ ;  /* 0x000388b006067810 */ /* 0x005fd60007ffe0ff */
.L_x_711:
        /* <DEDUP_REMOVED lines=15> */
.L_x_712:
        /* <DEDUP_REMOVED lines=15> */
.L_x_713:
        /* <DEDUP_REMOVED lines=10> */
[----:B------:R-:W-:Y:S02]  /*24540*/  R2UR UR10, R11 ;  /* 0x000000000b0a72ca */ /* 0x000fe400000e0000 */
[----:B------:R-:W-:Y:S02]  /*24550*/  R2UR UR6, R12 ;  /* 0x000000000c0672ca */ /* 0x000fe400000e0000 */
[----:B------:R-:W-:Y:S02]  /*24560*/  R2UR UR7, R13 ;  /* 0x000000000d0772ca */ /* 0x000fe400000e0000 */
[----:B------:R-:W-:Y:S02]  /*24570*/  PLOP3.LUT P0, PT, PT, PT, PT, 0x80, 0x0 ;  /* 0x000000000000781c */ /* 0x000fe40003f0f070 */
[----:B------:R-:W-:-:S11]  /*24580*/  IADD3 R4, R4, 0x7c00, RZ ;  /* 0x00007c0004047810 */ /* 0x000fd60007ffe0ff */
.L_x_714:
        /* <DEDUP_REMOVED lines=10> */
.L_x_698:
[----:B------:R-:W-:Y:S05]  /*24630*/  BSYNC B1 ;  /* 0x0000000000017941 */ /* 0x000fea0003800000 */
.L_x_697:
[----:B-1----:R-:W2:Y:S04]  /*24640*/  LDL.LU R2, [R1+0x20] ;  /* 0x0000200001027983 */ /* 0x002ea80000300800 */
[----:B------:R-:W3:Y:S01]  /*24650*/  LDL.LU R5, [R1+0x24] ;  /* 0x0000240001057983 */ /* 0x000ee20000300800 */
[----:B------:R-:W-:Y:S01]  /*24660*/  VIADD R7, R7, 0xfffffffe ;  /* 0xfffffffe07077836 */ /* 0x000fe20000000000 */
[----:B------:R-:W-:-:S04]  /*24670*/  PLOP3.LUT P0, PT, PT, PT, PT, 0x8, 0x0 ;  /* 0x000000000000781c */ /* 0x000fc80003f0e170 */
[----:B------:R-:W-:Y:S01]  /*24680*/  ISETP.GE.AND P3, PT, R7, R9, PT ;  /* 0x000000090700720c */ /* 0x000fe20003f66270 */
[----:B--2---:R-:W-:-:S05]  /*24690*/  VIADD R2, R2, 0x1 ;  /* 0x0000000102027836 */ /* 0x004fca0000000000 */
[----:B------:R-:W-:-:S04]  /*246a0*/  ISETP.NE.AND P2, PT, R2, 0x2, PT ;  /* 0x000000020200780c */ /* 0x000fc80003f45270 */
[----:B------:R-:W-:Y:S02]  /*246b0*/  SEL R3, RZ, 0x1, P2 ;  /* 0x00000001ff037807 */ /* 0x000fe40001000000 */
[----:B------:R-:W-:Y:S02]  /*246c0*/  SEL R2, R2, RZ, P2 ;  /* 0x000000ff02027207 */ /* 0x000fe40001000000 */
[----:B---3--:R-:W-:-:S03]  /*246d0*/  LOP3.LUT R5, R5, R3, RZ, 0x3c, !PT ;  /* 0x0000000305057212 */ /* 0x008fc600078e3cff */
[----:B------:R1:W-:Y:S04]  /*246e0*/  STL [R1+0x20], R2 ;  /* 0x0000200201007387 */ /* 0x0003e80000100800 */
[----:B------:R1:W-:Y:S01]  /*246f0*/  STL [R1+0x24], R5 ;  /* 0x0000240501007387 */ /* 0x0003e20000100800 */
[----:B------:R-:W-:Y:S05]  /*24700*/  @!P3 BRA `(.L_x_691) ;  /* 0x0000000800e8b947 */ /* 0x000fea0003800000 */
.L_x_733:
[----:B------:R-:W-:Y:S05]  /*24710*/  YIELD ;  /* 0x0000000000007946 */ /* 0x000fea0003800000 */
[----:B------:R-:W-:Y:S04]  /*24720*/  BSSY B1, `(.L_x_715) ;  /* 0x00000ac000017945 */ /* 0x000fe80003800000 */
[----:B--2---:R-:W-:Y:S05]  /*24730*/  @!P6 BRA `(.L_x_716) ;  /* 0x0000000800a8e947 */ /* 0x004fea0003800000 */
[----:B------:R-:W2:Y:S04]  /*24740*/  LDL R4, [R1+0x20] ;  /* 0x0000200001047983 */ /* 0x000ea80000100800 */
[----:B------:R-:W3:Y:S01]  /*24750*/  LDL R3, [R1+0x24] ;  /* 0x0000240001037983 */ /* 0x000ee20000100800 */
[----:B------:R-:W-:Y:S01]  /*24760*/  BSSY B2, `(.L_x_717) ;  /* 0x0000008000027945 */ /* 0x000fe20003800000 */
[----:B-1----:R-:W1:Y:S02]  /*24770*/  S2R R2, SR_TID.X ;  /* 0x0000000000027919 */ /* 0x002e640000002100 */
[----:B-1----:R-:W-:-:S04]  /*24780*/  LOP3.LUT R2, R2, 0x7f, RZ, 0xc0, !PT ;  /* 0x0000007f02027812 */ /* 0x002fc800078ec0ff */
[----:B------:R-:W-:Y:S01]  /*24790*/  ISETP.NE.AND P3, PT, R2, RZ, PT ;  /* 0x000000ff0200720c */ /* 0x000fe20003f65270 */
[----:B--2---:R-:W-:Y:S01]  /*247a0*/  IMAD R6, R4, 0x8, R18 ;  /* 0x0000000804067824 */ /* 0x004fe200078e0212 */
[----:B---3--:R-:W-:-:S04]  /*247b0*/  SHF.L.U32 R5, R3, 0x1f, RZ ;  /* 0x0000001f03057819 */ /* 0x008fc800000006ff */
[----:B------:R-:W1:Y:S02]  /*247c0*/  SYNCS.PHASECHK.TRANS64.TRYWAIT P2, [R6+URZ+0x388a0], R5 ;  /* 0x0388a005060075a7 */ /* 0x000e64000804017f */
[----:B-1----:R-:W-:Y:S05]  /*247d0*/  @!P2 BRA `(.L_x_718) ;  /* 0x000000740028a947 */ /* 0x002fea0003800000 */
.L_x_880:
[----:B------:R-:W-:Y:S05]  /*247e0*/  BSYNC B2 ;  /* 0x0000000000027941 */ /* 0x000fea0003800000 */
.L_x_717:
[----:B------:R-:W-:Y:S04]  /*247f0*/  BSSY B2, `(.L_x_719) ;  /* 0x0000009000027945 */ /* 0x000fe80003800000 */
[----:B------:R-:W-:Y:S05]  /*24800*/  @P3 BRA `(.L_x_720) ;  /* 0x00000000001c3947 */ /* 0x000fea0003800000 */
[----:B------:R-:W2:Y:S01]  /*24810*/  S2R R3, SR_TID.X ;  /* 0x0000000000037919 */ /* 0x000ea20000002100 */
[----:B------:R-:W-:-:S04]  /*24820*/  MOV R2, 0xa000 ;  /* 0x0000a00000027802 */ /* 0x000fc80000000f00 */
[----:B------:R3:W-:Y:S01]  /*24830*/  SYNCS.ARRIVE.TRANS64 RZ, [R6+URZ+0x38890], R2 ;  /* 0x0388900206ff79a7 */ /* 0x0007e2000800003f */
[----:B--2---:R-:W-:-:S04]  /*24840*/  LOP3.LUT R3, R3, 0x1f, RZ, 0xc0, !PT ;  /* 0x0000001f03037812 */ /* 0x004fc800078ec0ff */
[----:B------:R-:W-:-:S13]  /*24850*/  ISETP.NE.AND P2, PT, R3, RZ, PT ;  /* 0x000000ff0300720c */ /* 0x000fda0003f45270 */
[----:B---3--:R-:W-:Y:S05]  /*24860*/  @!P2 BRA `(.L_x_720) ;  /* 0x000000000004a947 */ /* 0x008fea0003800000 */
[----:B------:R-:W-:Y:S01]  /*24870*/  BPT.TRAP 0x1 ;  /* 0x000000040000795c */ /* 0x000fe20000300000 */
.L_x_720:
[----:B------:R-:W-:Y:S05]  /*24880*/  BSYNC B2 ;  /* 0x0000000000027941 */ /* 0x000fea0003800000 */
.L_x_719:
[----:B------:R-:W2:Y:S01]  /*24890*/  LDL R2, [R1+0x20] ;  /* 0x0000200001027983 */ /* 0x000ea20000100800 */
[----:B0-----:R-:W-:Y:S01]  /*248a0*/  IMAD.MOV.U32 R11, RZ, RZ, RZ ;  /* 0x000000ffff0b7224 */ /* 0x001fe200078e00ff */
[----:B------:R-:W-:Y:S01]  /*248b0*/  UIADD3 UR4, UP0, UR38, 0x570, URZ ;  /* 0x0000057026047890 */ /* 0x000fe2000ff1e03f */
[----:B------:R-:W-:Y:S01]  /*248c0*/  PLOP3.LUT P2, PT, PT, PT, PT, 0x80, 0x0 ;  /* 0x000000000000781c */ /* 0x000fe20003f4f070 */
[----:B------:R-:W-:Y:S01]  /*248d0*/  IMAD R3, R7, 0x50, R10 ;  /* 0x0000005007037824 */ /* 0x000fe200078e020a */
[----:B------:R-:W-:Y:S01]  /*248e0*/  UMOV UR6, 0x0 ;  /* 0x0000000000067882 */ /* 0x000fe20000000000 */
[----:B------:R-:W-:Y:S01]  /*248f0*/  R2UR UR10, R11 ;  /* 0x000000000b0a72ca */ /* 0x000fe200000e0000 */
[----:B------:R-:W-:Y:S01]  /*24900*/  UIADD3.X UR5, URZ, UR39, URZ, UP0, !UPT ;  /* 0x000000273f057290 */ /* 0x000fe200087fe43f */
[----:B------:R-:W-:Y:S01]  /*24910*/  UMOV UR7, 0x12f00000 ;  /* 0x12f0000000077882 */ /* 0x000fe20000000000 */
[----:B--2---:R-:W-:Y:S02]  /*24920*/  IMAD R4, R2, 0xa000, R18 ;  /* 0x0000a00002047824 */ /* 0x004fe400078e0212 */
[----:B------:R-:W-:-:S02]  /*24930*/  VIADD R2, R6, 0x38890 ;  /* 0x0003889006027836 */ /* 0x000fc40000000000 */
[----:B------:R-:W-:-:S08]  /*24940*/  VIADD R8, R4, 0x24400 ;  /* 0x0002440004087836 */ /* 0x000fd00000000000 */
.L_x_721:
        /* <DEDUP_REMOVED lines=10> */
[----:B------:R-:W-:Y:S01]  /*249f0*/  MOV R20, 0x40 ;  /* 0x0000004000147802 */ /* 0x000fe20000000f00 */
[----:B------:R-:W-:Y:S01]  /*24a00*/  VIADD R8, R4, 0x26c00 ;  /* 0x00026c0004087836 */ /* 0x000fe20000000000 */
[----:B------:R-:W-:Y:S01]  /*24a10*/  PLOP3.LUT P2, PT, PT, PT, PT, 0x80, 0x0 ;  /* 0x000000000000781c */ /* 0x000fe20003f4f070 */
[----:B------:R-:W-:Y:S01]  /*24a20*/  UMOV UR6, 0x0 ;  /* 0x0000000000067882 */ /* 0x000fe20000000000 */
[----:B------:R-:W-:Y:S01]  /*24a30*/  R2UR UR10, R20 ;  /* 0x00000000140a72ca */ /* 0x000fe200000e0000 */
[----:B------:R-:W-:-:S14]  /*24a40*/  UMOV UR7, 0x12f00000 ;  /* 0x12f0000000077882 */ /* 0x000fdc0000000000 */
.L_x_722:
        /* <DEDUP_REMOVED lines=16> */
.L_x_723:
        /* <DEDUP_REMOVED lines=16> */
.L_x_724:
        /* <DEDUP_REMOVED lines=13> */
.L_x_881:
[----:B------:R-:W-:Y:S05]  /*24d20*/  BSYNC B2 ;  /* 0x0000000000027941 */ /* 0x000fea0003800000 */
.L_x_725:
[----:B------:R-:W-:Y:S01]  /*24d30*/  BSSY B2, `(.L_x_727) ;  /* 0x000000b000027945 */ /* 0x000fe20003800000 */
[----:B------:R-:W-:Y:S02]  /*24d40*/  IMAD.MOV.U32 R12, RZ, RZ, 0x0 ;  /* 0x00000000ff0c7424 */ /* 0x000fe400078e00ff */
[----:B------:R-:W-:Y:S01]  /*24d50*/  IMAD.MOV.U32 R13, RZ, RZ, 0x12f00000 ;  /* 0x12f00000ff0d7424 */ /* 0x000fe200078e00ff */
[----:B------:R-:W-:Y:S06]  /*24d60*/  @P3 BRA `(.L_x_728) ;  /* 0x00000000001c3947 */ /* 0x000fec0003800000 */
[----:B------:R-:W2:Y:S01]  /*24d70*/  S2R R8, SR_TID.X ;  /* 0x0000000000087919 */ /* 0x000ea20000002100 */
[----:B------:R-:W-:-:S04]  /*24d80*/  MOV R2, 0xa000 ;  /* 0x0000a00000027802 */ /* 0x000fc80000000f00 */
[----:B------:R3:W-:Y:S01]  /*24d90*/  SYNCS.ARRIVE.TRANS64 RZ, [R6+URZ+0x388b0], R2 ;  /* 0x0388b00206ff79a7 */ /* 0x0007e2000800003f */
[----:B--2---:R-:W-:-:S04]  /*24da0*/  LOP3.LUT R8, R8, 0x1f, RZ, 0xc0, !PT ;  /* 0x0000001f08087812 */ /* 0x004fc800078ec0ff */
[----:B------:R-:W-:-:S13]  /*24db0*/  ISETP.NE.AND P2, PT, R8, RZ, PT ;  /* 0x000000ff0800720c */ /* 0x000fda0003f45270 */
[----:B---3--:R-:W-:Y:S05]  /*24dc0*/  @!P2 BRA `(.L_x_728) ;  /* 0x000000000004a947 */ /* 0x008fea0003800000 */
[----:B------:R-:W-:Y:S01]  /*24dd0*/  BPT.TRAP 0x1 ;  /* 0x000000040000795c */ /* 0x000fe20000300000 */
.L_x_728:
[----:B------:R-:W-:Y:S05]  /*24de0*/  BSYNC B2 ;  /* 0x0000000000027941 */ /* 0x000fea0003800000 */
.L_x_727:
[----:B------:R-:W-:Y:S01]  /*24df0*/  R2UR UR10, R11 ;  /* 0x000000000b0a72ca */ /* 0x000fe200000e0000 */
[----:B------:R-:W-:Y:S01]  /*24e00*/  UIADD3 UR4, UP0, UR38, 0x670, URZ ;  /* 0x0000067026047890 */ /* 0x000fe2000ff1e03f */
[----:B------:R-:W-:Y:S01]  /*24e10*/  R2UR UR6, R12 ;  /* 0x000000000c0672ca */ /* 0x000fe200000e0000 */
[----:B01----:R-:W-:Y:S01]  /*24e20*/  VIADD R6, R6, 0x388b0 ;  /* 0x000388b006067836 */ /* 0x003fe20000000000 */
[----:B------:R-:W-:Y:S01]  /*24e30*/  R2UR UR7, R13 ;  /* 0x000000000d0772ca */ /* 0x000fe200000e0000 */
[----:B------:R-:W-:Y:S01]  /*24e40*/  VIADD R2, R4, 0x400 ;  /* 0x0000040004027836 */ /* 0x000fe20000000000 */
[----:B------:R-:W-:Y:S01]  /*24e50*/  PLOP3.LUT P2, PT, PT, PT, PT, 0x80, 0x0 ;  /* 0x000000000000781c */ /* 0x000fe20003f4f070 */
[----:B------:R-:W-:-:S12]  /*24e60*/  UIADD3.X UR5, URZ, UR39, URZ, UP0, !UPT ;  /* 0x000000273f057290 */ /* 0x000fd800087fe43f */
.L_x_729:
        /* <DEDUP_REMOVED lines=15> */
.L_x_730:
        /* <DEDUP_REMOVED lines=15> */
.L_x_731:
        /* <DEDUP_REMOVED lines=15> */
.L_x_732:
        /* <DEDUP_REMOVED lines=10> */
.L_x_716:
[----:B------:R-:W-:Y:S05]  /*251e0*/  BSYNC B1 ;  /* 0x0000000000017941 */ /* 0x000fea0003800000 */
.L_x_715:
[----:B-1----:R-:W2:Y:S04]  /*251f0*/  LDL.LU R2, [R1+0x20] ;  /* 0x0000200001027983 */ /* 0x002ea80000300800 */
[----:B------:R-:W3:Y:S01]  /*25200*/  LDL.LU R5, [R1+0x24] ;  /* 0x0000240001057983 */ /* 0x000ee20000300800 */
[C---:B------:R-:W-:Y:S01]  /*25210*/  ISETP.GT.AND P3, PT, R7.reuse, R9, PT ;  /* 0x000000090700720c */ /* 0x040fe20003f64270 */
[----:B------:R-:W-:Y:S02]  /*25220*/  VIADD R7, R7, 0xffffffff ;  /* 0xffffffff07077836 */ /* 0x000fe40000000000 */
[----:B--2---:R-:W-:-:S05]  /*25230*/  VIADD R2, R2, 0x1 ;  /* 0x0000000102027836 */ /* 0x004fca0000000000 */
[----:B------:R-:W-:-:S04]  /*25240*/  ISETP.NE.AND P2, PT, R2, 0x2, PT ;  /* 0x000000020200780c */ /* 0x000fc80003f45270 */
[----:B------:R-:W-:Y:S02]  /*25250*/  SEL R3, RZ, 0x1, P2 ;  /* 0x00000001ff037807 */ /* 0x000fe40001000000 */
[----:B------:R-:W-:Y:S02]  /*25260*/  SEL R2, R2, RZ, P2 ;  /* 0x000000ff02027207 */ /* 0x000fe40001000000 */
[----:B---3--:R-:W-:-:S05]  /*25270*/  LOP3.LUT R5, R5, R3, RZ, 0x3c, !PT ;  /* 0x0000000305057212 */ /* 0x008fca00078e3cff */
[----:B------:R2:W-:Y:S04]  /*25280*/  STL [R1+0x24], R5 ;  /* 0x0000240501007387 */ /* 0x0005e80000100800 */
[----:B------:R2:W-:Y:S01]  /*25290*/  STL [R1+0x20], R2 ;  /* 0x0000200201007387 */ /* 0x0005e20000100800 */
[----:B------:R-:W-:Y:S05]  /*252a0*/  @P3 BRA `(.L_x_733) ;  /* 0xfffffff400183947 */ /* 0x000fea000383ffff */
.L_x_691:
[----:B------:R-:W-:Y:S05]  /*252b0*/  BSYNC B0 ;  /* 0x0000000000007941 */ /* 0x000fea0003800000 */
.L_x_690:
[----:B------:R3:W5:Y:S01]  /*252c0*/  LDL R8, [R1+0x40] ;  /* 0x0000400001087983 */ /* 0x0007620000100800 */
[----:B------:R-:W-:Y:S05]  /*252d0*/  @!P0 WARPSYNC.ALL ;  /* 0x0000000000008948 */ /* 0x000fea0003800000 */
[----:B------:R3:W-:Y:S01]  /*252e0*/  STL [R1+0x44], RZ ;  /* 0x000044ff01007387 */ /* 0x0007e20000100800 */
[----:B------:R-:W-:Y:S01]  /*252f0*/  BSSY B0, `(.L_x_734) ;  /* 0x0000020000007945 */ /* 0x000fe20003800000 */
[----:B------:R-:W-:Y:S06]  /*25300*/  @!P0 BAR.SYNC.DEFER_BLOCKING 0xc, 0x180 ;  /* 0x0306000000008b1d */ /* 0x000fec0000010000 */
[----:B---3--:R-:W-:Y:S05]  /*25310*/  @!P1 BRA `(.L_x_735) ;  /* 0x0000000000749947 */ /* 0x008fea0003800000 */
[----:B------:R-:W-:-:S13]  /*25320*/  ISETP.NE.AND P0, PT, R17, RZ, PT ;  /* 0x000000ff1100720c */ /* 0x000fda0003f05270 */
[----:B------:R-:W3:Y:S02]  /*25330*/  @!P0 LDC R17, c[0x0][0x9f0] ;  /* 0x00027c00ff118b82 */ /* 0x000ee40000000800 */
[----:B---3--:R-:W-:-:S04]  /*25340*/  IABS R0, R17 ;  /* 0x0000001100007213 */ /* 0x008fc80000000000 */
[----:B-12---:R-:W1:Y:S08]  /*25350*/  I2F.RP R2, R0 ;  /* 0x0000000000027306 */ /* 0x006e700000209400 */
[----:B-1----:R-:W1:Y:S02]  /*25360*/  MUFU.RCP R2, R2 ;  /* 0x0000000200027308 */ /* 0x002e640000001000 */
[----:B-1----:R-:W-:-:S06]  /*25370*/  IADD3 R2, R2, 0xffffffe, RZ ;  /* 0x0ffffffe02027810 */ /* 0x002fcc0007ffe0ff */
[----:B------:R-:W1:Y:S02]  /*25380*/  F2I.FTZ.U32.TRUNC.NTZ R3, R2 ;  /* 0x0000000200037305 */ /* 0x000e64000021f000 */
[----:B-1----:R-:W-:-:S04]  /*25390*/  IMAD.MOV R2, RZ, RZ, -R3 ;  /* 0x000000ffff027224 */ /* 0x002fc800078e0a03 */
[----:B------:R-:W-:Y:S02]  /*253a0*/  IMAD R4, R2, R0, RZ ;  /* 0x0000000002047224 */ /* 0x000fe400078e02ff */
[----:B------:R-:W-:-:S04]  /*253b0*/  IMAD.MOV.U32 R2, RZ, RZ, RZ ;  /* 0x000000ffff027224 */ /* 0x000fc800078e00ff */
[----:B------:R-:W-:Y:S01]  /*253c0*/  IMAD.HI.U32 R6, R3, R4, R2 ;  /* 0x0000000403067227 */ /* 0x000fe200078e0002 */
[----:B------:R-:W-:Y:S02]  /*253d0*/  IABS R2, R17 ;  /* 0x0000001100027213 */ /* 0x000fe40000000000 */
[----:B-----5:R-:W-:-:S03]  /*253e0*/  IADD3 R4, R8, -0x1, R17 ;  /* 0xffffffff08047810 */ /* 0x020fc60007ffe011 */
[----:B------:R-:W-:Y:S01]  /*253f0*/  IMAD.MOV R2, RZ, RZ, -R2 ;  /* 0x000000ffff027224 */ /* 0x000fe200078e0a02 */
[----:B------:R-:W-:Y:S02]  /*25400*/  IABS R3, R4 ;  /* 0x0000000400037213 */ /* 0x000fe40000000000 */
[----:B------:R-:W-:Y:S02]  /*25410*/  LOP3.LUT R4, R4, R17, RZ, 0x3c, !PT ;  /* 0x0000001104047212 */ /* 0x000fe400078e3cff */
[----:B------:R-:W-:Y:S01]  /*25420*/  MOV R5, R2 ;  /* 0x0000000200057202 */ /* 0x000fe20000000f00 */
        /* <DEDUP_REMOVED lines=11> */
[----:B------:R3:W-:Y:S02]  /*254e0*/  STL [R1+0x44], R2 ;  /* 0x0000440201007387 */ /* 0x0007e40000100800 */
.L_x_735:
[----:B------:R-:W-:Y:S05]  /*254f0*/  BSYNC B0 ;  /* 0x0000000000007941 */ /* 0x000fea0003800000 */
.L_x_734:
[----:B------:R-:W4:Y:S04]  /*25500*/  LDL R0, [R1+0x44] ;  /* 0x0000440001007983 */ /* 0x000f280000100800 */
[----:B-123--:R-:W4:Y:S01]  /*25510*/  LDL R2, [R1+0x60] ;  /* 0x0000600001027983 */ /* 0x00ef220000100800 */
[----:B------:R-:W-:Y:S01]  /*25520*/  BSSY B7, `(.L_x_736) ;  /* 0x00004ce000077945 */ /* 0x000fe20003800000 */
[----:B----4-:R-:W-:-:S05]  /*25530*/  IMAD R2, R2, R0, RZ ;  /* 0x0000000002027224 */ /* 0x010fca00078e02ff */
[----:B-----5:R-:W-:Y:S01]  /*25540*/  VIADDMNMX R0, R2, R0, R8, PT ;  /* 0x0000000002007246 */ /* 0x020fe20003800108 */
[----:B------:R1:W-:Y:S03]  /*25550*/  STL [R1+0x30], R2 ;  /* 0x0000300201007387 */ /* 0x0003e60000100800 */
[----:B------:R-:W-:Y:S01]  /*25560*/  ISETP.GT.AND P0, PT, R0, R2, PT ;  /* 0x000000020000720c */ /* 0x000fe20003f04270 */
[----:B------:R1:W-:-:S12]  /*25570*/  STL [R1+0x48], R0 ;  /* 0x0000480001007387 */ /* 0x0003d80000100800 */
[----:B-1----:R-:W-:Y:S05]  /*25580*/  @P0 BRA `(.L_x_737) ;  /* 0x00000000004c0947 */ /* 0x002fea0003800000 */
[----:B------:R-:W1:Y:S02]  /*25590*/  S2R R0, SR_TID.X ;  /* 0x0000000000007919 */ /* 0x000e640000002100 */
[----:B-1----:R-:W-:-:S04]  /*255a0*/  LOP3.LUT R0, R0, 0x7f, RZ, 0xc0, !PT ;  /* 0x0000007f00007812 */ /* 0x002fc800078ec0ff */
[----:B------:R-:W-:-:S13]  /*255b0*/  ISETP.NE.AND P0, PT, R0, RZ, PT ;  /* 0x000000ff0000720c */ /* 0x000fda0003f05270 */
[----:B------:R-:W-:Y:S05]  /*255c0*/  @P0 BRA `(.L_x_738) ;  /* 0x0000004c000c0947 */ /* 0x000fea0003800000 */
[----:B------:R-:W1:Y:S01]  /*255d0*/  S2R R3, SR_LANEID ;  /* 0x0000000000037919 */ /* 0x000e620000000000 */
[----:B------:R-:W-:Y:S01]  /*255e0*/  VOTEU.ANY UR4, UPT, PT ;  /* 0x0000000000047886 */ /* 0x000fe200038e0100 */
[----:B------:R-:W2:Y:S01]  /*255f0*/  LDC.64 R4, c[0x0][0xc60] ;  /* 0x00031800ff047b82 */ /* 0x000ea20000000a00 */
[----:B------:R-:W1:Y:S01]  /*25600*/  FLO.U32 R0, UR4 ;  /* 0x0000000400007d00 */ /* 0x000e6200080e0000 */
[----:B------:R-:W-:-:S07]  /*25610*/  ULDC.64 UR6, c[0x0][0x208] ;  /* 0x0000820000067ab9 */ /* 0x000fce0000000a00 */
[----:B------:R-:W2:Y:S01]  /*25620*/  POPC R2, UR4 ;  /* 0x0000000400027d09 */ /* 0x000ea20008000000 */
[----:B-1----:R-:W-:-:S13]  /*25630*/  ISETP.EQ.U32.AND P0, PT, R0, R3, PT ;  /* 0x000000030000720c */ /* 0x002fda0003f02070 */
[----:B--2---:R-:W2:Y:S01]  /*25640*/  @P0 ATOMG.E.ADD.STRONG.GPU PT, R5, desc[UR6][R4.64], R2 ;  /* 0x00000002040509a8 */ /* 0x004ea200081ee1c6 */
[----:B------:R-:W1:Y:S02]  /*25650*/  S2R R3, SR_LTMASK ;  /* 0x0000000000037919 */ /* 0x000e640000003900 */
[----:B-1----:R-:W-:-:S06]  /*25660*/  LOP3.LUT R3, R3, UR4, RZ, 0xc0, !PT ;  /* 0x0000000403037c12 */ /* 0x002fcc000f8ec0ff */
[----:B------:R-:W1:Y:S01]  /*25670*/  POPC R3, R3 ;  /* 0x0000000300037309 */ /* 0x000e620000000000 */
[----:B--2---:R-:W1:Y:S02]  /*25680*/  SHFL.IDX PT, R0, R5, R0, 0x1f ;  /* 0x00001f0005007589 */ /* 0x004e6400000e0000 */
[----:B-1----:R-:W-:-:S05]  /*25690*/  IADD3 R0, R0, UR36, R3 ;  /* 0x0000002400007c10 */ /* 0x002fca000fffe003 */
[----:B------:R1:W-:Y:S01]  /*256a0*/  STL [R1], R0 ;  /* 0x0000000001007387 */ /* 0x0003e20000100800 */
[----:B------:R-:W-:Y:S05]  /*256b0*/  BRA `(.L_x_738) ;  /* 0x0000004800d07947 */ /* 0x000fea0003800000 */
.L_x_737:
        /* <DEDUP_REMOVED lines=11> */
[----:B------:R-:W-:Y:S01]  /*25770*/  IMAD.U32 R5, RZ, RZ, UR7 ;  /* 0x00000007ff057e24 */ /* 0x000fe2000f8e00ff */
[----:B------:R-:W-:Y:S01]  /*25780*/  MOV R8, 0x70 ;  /* 0x0000007000087802 */ /* 0x000fe20000000f00 */
[----:B------:R-:W-:Y:S02]  /*25790*/  IMAD.U32 R7, RZ, RZ, UR9 ;  /* 0x00000009ff077e24 */ /* 0x000fe4000f8e00ff */
[----:B------:R-:W-:-:S02]  /*257a0*/  IMAD.U32 R10, RZ, RZ, UR4 ;  /* 0x00000004ff0a7e24 */ /* 0x000fc4000f8e00ff */
[----:B0-----:R-:W-:Y:S02]  /*257b0*/  IMAD.U32 R11, RZ, RZ, UR5 ;  /* 0x00000005ff0b7e24 */ /* 0x001fe4000f8e00ff */
[----:B------:R-:W-:Y:S02]  /*257c0*/  IMAD.MOV.U32 R12, RZ, RZ, 0x1 ;  /* 0x00000001ff0c7424 */ /* 0x000fe400078e00ff */
[----:B------:R-:W-:-:S07]  /*257d0*/  IMAD.MOV.U32 R13, RZ, RZ, RZ ;  /* 0x000000ffff0d7224 */ /* 0x000fce00078e00ff */
[----:B------:R-:W-:-:S07]  /*257e0*/  LEPC R20, `(.L_x_740) ;  /* 0x000000001014794e */ /* 0x000fce0000000000 */
[----:B-1----:R-:W-:Y:S05]  /*257f0*/  CALL.ABS.NOINC R2 ;  /* 0x0000000002007343 */ /* 0x002fea0003c00000 */
.L_x_740:
[----:B------:R-:W-:Y:S05]  /*25800*/  BSYNC B6 ;  /* 0x0000000000067941 */ /* 0x000fea0003800000 */
.L_x_739:
        /* <DEDUP_REMOVED lines=8> */
[----:B------:R1:W2:Y:S01]  /*25890*/  LDC.64 R2, c[0x4][R17] ;  /* 0x0100000011027b82 */ /* 0x0002a20000000a00 */
[----:B------:R-:W-:Y:S01]  /*258a0*/  MOV R4, UR6 ;  /* 0x0000000600047c02 */ /* 0x000fe20008000f00 */
[----:B------:R-:W-:Y:S01]  /*258b0*/  IMAD.U32 R5, RZ, RZ, UR7 ;  /* 0x00000007ff057e24 */ /* 0x000fe2000f8e00ff */
[----:B------:R-:W-:Y:S01]  /*258c0*/  MOV R10, UR4 ;  /* 0x00000004000a7c02 */ /* 0x000fe20008000f00 */
[----:B------:R-:W-:Y:S01]  /*258d0*/  IMAD.U32 R6, RZ, RZ, UR8 ;  /* 0x00000008ff067e24 */ /* 0x000fe2000f8e00ff */
[----:B0-----:R-:W-:Y:S01]  /*258e0*/  MOV R13, RZ ;  /* 0x000000ff000d7202 */ /* 0x001fe20000000f00 */
[----:B------:R-:W-:-:S02]  /*258f0*/  IMAD.U32 R7, RZ, RZ, UR9 ;  /* 0x00000009ff077e24 */ /* 0x000fc4000f8e00ff */
[----:B------:R-:W-:Y:S02]  /*25900*/  IMAD.U32 R11, RZ, RZ, UR5 ;  /* 0x00000005ff0b7e24 */ /* 0x000fe4000f8e00ff */
[----:B------:R-:W-:Y:S02]  /*25910*/  IMAD.MOV.U32 R8, RZ, RZ, 0x70 ;  /* 0x00000070ff087424 */ /* 0x000fe400078e00ff */
[----:B-1----:R-:W-:-:S07]  /*25920*/  IMAD.MOV.U32 R12, RZ, RZ, 0x1 ;  /* 0x00000001ff0c7424 */ /* 0x002fce00078e00ff */
[----:B------:R-:W-:-:S07]  /*25930*/  LEPC R20, `(.L_x_743) ;  /* 0x000000001014794e */ /* 0x000fce0000000000 */
[----:B--2---:R-:W-:Y:S05]  /*25940*/  CALL.ABS.NOINC R2 ;  /* 0x0000000002007343 */ /* 0x004fea0003c00000 */
.L_x_743:
[----:B------:R0:W1:Y:S01]  /*25950*/  LDC.64 R2, c[0x4][R17] ;  /* 0x0100000011027b82 */ /* 0x0000620000000a00 */
[----:B------:R-:W-:Y:S01]  /*25960*/  ULDC.64 UR4, c[0x4][0xa8] ;  /* 0x01002a0000047ab9 */ /* 0x000fe20000000a00 */
[----:B------:R-:W-:Y:S01]  /*25970*/  ULDC.64 UR6, c[0x4][0xb0] ;  /* 0x01002c0000067ab9 */ /* 0x000fe20000000a00 */
[----:B------:R-:W-:Y:S01]  /*25980*/  ULDC.64 UR8, c[0x4][0x18] ;  /* 0x0100060000087ab9 */ /* 0x000fe20000000a00 */
[----:B------:R-:W-:Y:S01]  /*25990*/  IMAD.U32 R4, RZ, RZ, UR4 ;  /* 0x00000004ff047e24 */ /* 0x000fe2000f8e00ff */
[----:B------:R-:W-:Y:S01]  /*259a0*/  MOV R7, UR7 ;  /* 0x0000000700077c02 */ /* 0x000fe20008000f00 */
        /* <DEDUP_REMOVED lines=9> */
.L_x_742:
[----:B------:R-:W-:Y:S05]  /*25a40*/  BSYNC B6 ;  /* 0x0000000000067941 */ /* 0x000fea0003800000 */
.L_x_741:
[----:B------:R-:W2:Y:S01]  /*25a50*/  LDL.LU R2, [R1+0x28] ;  /* 0x0000280001027983 */ /* 0x000ea20000300800 */
[----:B------:R-:W-:-:S03]  /*25a60*/  ULDC.64 UR4, c[0x0][0x9f8] ;  /* 0x00027e0000047ab9 */ /* 0x000fc60000000a00 */
[----:B------:R-:W3:Y:S04]  /*25a70*/  LDL.LU R0, [R1+0x38] ;  /* 0x0000380001007983 */ /* 0x000ee80000300800 */
[----:B------:R-:W4:Y:S01]  /*25a80*/  LDL R7, [R1+0x14] ;  /* 0x0000140001077983 */ /* 0x000f220000100800 */
[----:B------:R-:W-:Y:S01]  /*25a90*/  ISETP.NE.U32.AND P0, PT, RZ, UR4, PT ;  /* 0x00000004ff007c0c */ /* 0x000fe2000bf05070 */
[----:B------:R-:W-:Y:S02]  /*25aa0*/  ULDC.64 UR6, c[0x0][0x208] ;  /* 0x0000820000067ab9 */ /* 0x000fe40000000a00 */
[----:B------:R-:W5:Y:S01]  /*25ab0*/  LDL R17, [R1+0x48] ;  /* 0x0000480001117983 */ /* 0x000f620000100800 */
[----:B------:R-:W-:-:S13]  /*25ac0*/  ISETP.NE.AND.EX P0, PT, RZ, UR5, PT, P0 ;  /* 0x00000005ff007c0c */ /* 0x000fda000bf05300 */
[----:B--2---:R-:W-:-:S04]  /*25ad0*/  @P0 IADD3 R2, P1, R2, UR4, RZ ;  /* 0x0000000402020c10 */ /* 0x004fc8000ff3e0ff */
[----:B---3--:R-:W-:Y:S01]  /*25ae0*/  @P0 IADD3.X R3, R0, UR5, RZ, P1, !PT ;  /* 0x0000000500030c10 */ /* 0x008fe20008ffe4ff */
[----:B------:R-:W-:-:S04]  /*25af0*/  ULDC.64 UR4, c[0x0][0xa08] ;  /* 0x0002820000047ab9 */ /* 0x000fc80000000a00 */
[----:B----4-:R1:W2:Y:S02]  /*25b00*/  @P0 LDG.E R7, desc[UR6][R2.64] ;  /* 0x0000000602070981 */ /* 0x0102a4000c1e1900 */
[----:B-1----:R-:W1:Y:S01]  /*25b10*/  LDC.64 R2, c[0x0][0x418] ;  /* 0x00010600ff027b82 */ /* 0x002e620000000a00 */
[----:B-----5:R-:W-:Y:S01]  /*25b20*/  VIADD R0, R17, 0xffffffff ;  /* 0xffffffff11007836 */ /* 0x020fe20000000000 */
[----:B--2---:R-:W-:Y:S01]  /*25b30*/  SHF.R.S32.HI R8, RZ, 0x1f, R7 ;  /* 0x0000001fff087819 */ /* 0x004fe20000011407 */
[----:B------:R2:W-:Y:S04]  /*25b40*/  @P0 STL [R1+0x14], R7 ;  /* 0x0000140701000387 */ /* 0x0005e80000100800 */
[----:B------:R2:W-:Y:S01]  /*25b50*/  STL [R1+0x28], R8 ;  /* 0x0000280801007387 */ /* 0x0005e20000100800 */
[----:B-1----:R-:W-:Y:S01]  /*25b60*/  LOP3.LUT P0, RZ, R2, UR4, RZ, 0xfc, !PT ;  /* 0x0000000402ff7c12 */ /* 0x002fe2000f80fcff */
[----:B------:R-:W-:-:S03]  /*25b70*/  UMOV UR4, 0xffffffff ;  /* 0xffffffff00047882 */ /* 0x000fc60000000000 */
[----:B------:R-:W-:-:S04]  /*25b80*/  LOP3.LUT P0, RZ, R3, UR5, RZ, 0xfc, P0 ;  /* 0x0000000503ff7c12 */ /* 0x000fc8000800fcff */
[----:B------:R-:W-:Y:S01]  /*25b90*/  SEL R17, R7, RZ, !P0 ;  /* 0x000000ff07117207 */ /* 0x000fe20004000000 */
[----:B--2---:R-:W-:Y:S08]  /*25ba0*/  BRA.DIV UR4, `(.L_x_744) ;  /* 0x00000062045c7947 */ /* 0x004ff0000b800000 */
[----:B------:R-:W1:Y:S02]  /*25bb0*/  S2R R4, SR_TID.X ;  /* 0x0000000000047919 */ /* 0x000e640000002100 */
[----:B-1----:R-:W-:-:S04]  /*25bc0*/  SHF.R.U32.HI R4, RZ, 0x5, R4 ;  /* 0x00000005ff047819 */ /* 0x002fc80000011604 */
[----:B------:R-:W-:-:S05]  /*25bd0*/  LOP3.LUT R4, R4, 0x3, RZ, 0xc0, !PT ;  /* 0x0000000304047812 */ /* 0x000fca00078ec0ff */
[----:B------:R1:W2:Y:S02]  /*25be0*/  SHFL.IDX PT, R14, R4, RZ, 0x1f ;  /* 0x00001fff040e7589 */ /* 0x0002a400000e0000 */
.L_x_884:
[----:B-1----:R-:W3:Y:S01]  /*25bf0*/  LDL.LU R4, [R1+0x10] ;  /* 0x0000100001047983 */ /* 0x002ee20000300800 */
[----:B------:R-:W-:Y:S02]  /*25c00*/  PLOP3.LUT P1, PT, PT, PT, PT, 0x8, 0x0 ;  /* 0x000000000000781c */ /* 0x000fe40003f2e170 */
[----:B--2---:R-:W-:Y:S01]  /*25c10*/  ISETP.NE.AND P0, PT, R14, RZ, PT ;  /* 0x000000ff0e00720c */ /* 0x004fe20003f05270 */
[----:B------:R1:W-:Y:S01]  /*25c20*/  STL [R1+0x8], R0 ;  /* 0x0000080001007387 */ /* 0x0003e20000100800 */
[----:B---3--:R-:W-:-:S09]  /*25c30*/  LOP3.LUT R4, R4, 0xfffffffe, RZ, 0xc0, !PT ;  /* 0xfffffffe04047812 */ /* 0x008fd200078ec0ff */
[----:B------:R-:W-:-:S05]  /*25c40*/  @P1 LOP3.LUT R4, R4, 0x1, RZ, 0xfc, !PT ;  /* 0x0000000104041812 */ /* 0x000fca00078efcff */
[----:B------:R1:W-:Y:S01]  /*25c50*/  STL [R1+0x10], R4 ;  /* 0x0000100401007387 */ /* 0x0003e20000100800 */
[----:B------:R-:W-:Y:S05]  /*25c60*/  @P0 BRA `(.L_x_745) ;  /* 0x00000004004c0947 */ /* 0x000fea0003800000 */
[----:B------:R-:W-:-:S03]  /*25c70*/  UMOV UR4, 0xffffffff ;  /* 0xffffffff00047882 */ /* 0x000fc60000000000 */
[----:B------:R-:W-:Y:S05]  /*25c80*/  BRA.DIV UR4, `(.L_x_746) ;  /* 0x0000006204587947 */ /* 0x000fea000b800000 */
[----:B------:R-:W-:-:S13]  /*25c90*/  ELECT P6, URZ, PT ;  /* 0x00000000003f782f */ /* 0x000fda00038c0000 */
.L_x_887:
[----:B------:R-:W-:Y:S05]  /*25ca0*/  @!P6 BRA `(.L_x_745) ;  /* 0x00000004003ce947 */ /* 0x000fea0003800000 */
[----:B------:R-:W-:-:S04]  /*25cb0*/  ISETP.NE.U32.AND P0, PT, R2, RZ, PT ;  /* 0x000000ff0200720c */ /* 0x000fc80003f05070 */
[----:B------:R-:W-:-:S13]  /*25cc0*/  ISETP.NE.AND.EX P0, PT, R3, RZ, PT, P0 ;  /* 0x000000ff0300720c */ /* 0x000fda0003f05300 */
[----:B------:R-:W-:Y:S05]  /*25cd0*/  @!P0 BRA `(.L_x_747) ;  /* 0x0000000000548947 */ /* 0x000fea0003800000 */
[----:B------:R-:W2:Y:S01]  /*25ce0*/  LDC R6, c[0x0][0x43c] ;  /* 0x00010f00ff067b82 */ /* 0x000ea20000000800 */
[----:B------:R-:W-:Y:S01]  /*25cf0*/  IMAD.MOV.U32 R9, RZ, RZ, R0 ;  /* 0x000000ffff097224 */ /* 0x000fe200078e0000 */
[----:B------:R-:W-:Y:S01]  /*25d00*/  ULDC.64 UR4, c[0x0][0x428] ;  /* 0x00010a0000047ab9 */ /* 0x000fe20000000a00 */
[----:B------:R-:W-:-:S03]  /*25d10*/  ULDC.64 UR6, c[0x0][0x208] ;  /* 0x0000820000067ab9 */ /* 0x000fc60000000a00 */
[----:B-1----:R-:W-:Y:S02]  /*25d20*/  MOV R0, R9 ;  /* 0x0000000900007202 */ /* 0x002fe40000000f00 */
[----:B--2---:R-:W-:-:S13]  /*25d30*/  ISETP.NE.AND P0, PT, R6, 0x1, PT ;  /* 0x000000010600780c */ /* 0x004fda0003f05270 */
[----:B------:R-:W1:Y:S02]  /*25d40*/  @P0 LDC.64 R4, c[0x0][0x440] ;  /* 0x00011000ff040b82 */ /* 0x000e640000000a00 */
[----:B-1----:R-:W-:-:S05]  /*25d50*/  @P0 IMAD.HI.U32 R4, R9, R4, RZ ;  /* 0x0000000409040227 */ /* 0x002fca00078e00ff */
        /* <DEDUP_REMOVED lines=13> */
.L_x_747:
[----:B--2---:R-:W2:Y:S01]  /*25e30*/  LDL R2, [R1+0x18] ;  /* 0x0000180001027983 */ /* 0x004ea20000100800 */
[----:B-1----:R-:W-:Y:S02]  /*25e40*/  LEA R0, R19, R18, 0x3 ;  /* 0x0000001213007211 */ /* 0x002fe400078e18ff */
[----:B--2---:R-:W-:-:S04]  /*25e50*/  SHF.L.U32 R2, R2, 0x1f, RZ ;  /* 0x0000001f02027819 */ /* 0x004fc800000006ff */
[----:B------:R-:W1:Y:S02]  /*25e60*/  SYNCS.PHASECHK.TRANS64.TRYWAIT P0, [R0+URZ+0x38840], R2 ;  /* 0x03884002000075a7 */ /* 0x000e64000800017f */
[----:B-1----:R-:W-:Y:S05]  /*25e70*/  @!P0 BRA `(.L_x_748) ;  /* 0x0000005c00fc8947 */ /* 0x002fea0003800000 */
.L_x_888:
[----:B------:R-:W2:Y:S02]  /*25e80*/  S2R R3, SR_TID.X ;  /* 0x0000000000037919 */ /* 0x000ea40000002100 */
[----:B--2---:R-:W-:-:S04]  /*25e90*/  LOP3.LUT R3, R3, 0x7f, RZ, 0xc0, !PT ;  /* 0x0000007f03037812 */ /* 0x004fc800078ec0ff */
[----:B------:R-:W-:-:S13]  /*25ea0*/  ISETP.NE.AND P0, PT, R3, RZ, PT ;  /* 0x000000ff0300720c */ /* 0x000fda0003f05270 */
[----:B------:R-:W-:Y:S05]  /*25eb0*/  @P0 BRA `(.L_x_749) ;  /* 0x00000000001c0947 */ /* 0x000fea0003800000 */
[----:B------:R-:W2:Y:S01]  /*25ec0*/  S2R R3, SR_TID.X ;  /* 0x0000000000037919 */ /* 0x000ea20000002100 */
[----:B-1----:R-:W-:-:S04]  /*25ed0*/  IMAD.MOV.U32 R2, RZ, RZ, 0xa000 ;  /* 0x0000a000ff027424 */ /* 0x002fc800078e00ff */
[----:B------:R3:W-:Y:S01]  /*25ee0*/  SYNCS.ARRIVE.TRANS64 RZ, [R0+URZ+0x38830], R2 ;  /* 0x0388300200ff79a7 */ /* 0x0007e2000800003f */
[----:B--2---:R-:W-:-:S04]  /*25ef0*/  LOP3.LUT R3, R3, 0x1f, RZ, 0xc0, !PT ;  /* 0x0000001f03037812 */ /* 0x004fc800078ec0ff */
[----:B------:R-:W-:-:S13]  /*25f00*/  ISETP.NE.AND P0, PT, R3, RZ, PT ;  /* 0x000000ff0300720c */ /* 0x000fda0003f05270 */
[----:B---3--:R-:W-:Y:S05]  /*25f10*/  @!P0 BRA `(.L_x_749) ;  /* 0x0000000000048947 */ /* 0x008fea0003800000 */
[----:B------:R-:W-:Y:S01]  /*25f20*/  BPT.TRAP 0x1 ;  /* 0x000000040000795c */ /* 0x000fe20000300000 */
.L_x_749:
[----:B-1----:R-:W2:Y:S04]  /*25f30*/  LDL R2, [R1+0x1c] ;  /* 0x00001c0001027983 */ /* 0x002ea80000100800 */
[----:B------:R-:W3:Y:S01]  /*25f40*/  LDL R3, [R1+0x8] ;  /* 0x0000080001037983 */ /* 0x000ee20000100800 */
[----:B------:R-:W-:Y:S01]  /*25f50*/  R2UR UR9, R0 ;  /* 0x00000000000972ca */ /* 0x000fe200000e0000 */
[----:B------:R-:W-:-:S05]  /*25f60*/  IMAD R0, R19, 0xa000, R18 ;  /* 0x0000a00013007824 */ /* 0x000fca00078e0212 */
[----:B------:R-:W-:Y:S01]  /*25f70*/  R2UR UR14, R0 ;  /* 0x00000000000e72ca */ /* 0x000fe200000e0000 */
[----:B------:R-:W-:Y:S01]  /*25f80*/  UIADD3 UR4, UP0, UR38, 0x370, URZ ;  /* 0x0000037026047890 */ /* 0x000fe2000ff1e03f */
[----:B--2---:R-:W-:Y:S02]  /*25f90*/  R2UR UR5, R2 ;  /* 0x00000000020572ca */ /* 0x004fe400000e0000 */
[----:B------:R-:W2:Y:S01]  /*25fa0*/  LDL.LU R2, [R1+0x10] ;  /* 0x0000100001027983 */ /* 0x000ea20000300800 */
[----:B---3--:R-:W-:Y:S02]  /*25fb0*/  R2UR UR11, R3 ;  /* 0x00000000030b72ca */ /* 0x008fe400000e0000 */
[----:B------:R-:W-:Y:S02]  /*25fc0*/  R2UR UR12, R16 ;  /* 0x00000000100c72ca */ /* 0x000fe400000e0000 */
[----:B-----5:R-:W-:Y:S01]  /*25fd0*/  R2UR UR13, R17 ;  /* 0x00000000110d72ca */ /* 0x020fe200000e0000 */
[----:B------:R-:W-:Y:S01]  /*25fe0*/  UIADD3 UR9, UR9, 0x38830, URZ ;  /* 0x0003883009097890 */ /* 0x000fe2000fffe03f */
[----:B------:R-:W-:-:S02]  /*25ff0*/  PLOP3.LUT P0, PT, PT, PT, PT, 0x80, 0x0 ;  /* 0x000000000000781c */ /* 0x000fc40003f0f070 */
[----:B------:R-:W-:Y:S02]  /*26000*/  UIADD3 UR8, UR14, 0x24400, URZ ;  /* 0x000244000e087890 */ /* 0x000fe4000fffe03f */
[----:B------:R-:W-:-:S03]  /*26010*/  UIADD3 UR15, UR14, 0x26c00, URZ ;  /* 0x00026c000e0f7890 */ /* 0x000fc6000fffe03f */
[----:B------:R-:W-:Y:S02]  /*26020*/  UIMAD UR11, UR11, 0x50, UR5 ;  /* 0x000000500b0b78a4 */ /* 0x000fe4000f8e0205 */
[----:B------:R-:W-:Y:S02]  /*26030*/  UIADD3.X UR5, URZ, UR39, URZ, UP0, !UPT ;  /* 0x000000273f057290 */ /* 0x000fe400087fe43f */
[----:B------:R-:W-:Y:S01]  /*26040*/  UIADD3 UR16, UR14, 0x29400, URZ ;  /* 0x000294000e107890 */ /* 0x000fe2000fffe03f */
[----:B------:R-:W-:Y:S01]  /*26050*/  UMOV UR10, URZ ;  /* 0x0000003f000a7c82 */ /* 0x000fe20008000000 */
[----:B------:R-:W-:Y:S01]  /*26060*/  UMOV UR6, 0x0 ;  /* 0x0000000000067882 */ /* 0x000fe20000000000 */
[----:B------:R-:W-:Y:S01]  /*26070*/  UMOV UR7, 0x14f00000 ;  /* 0x14f0000000077882 */ /* 0x000fe20000000000 */
[----:B------:R-:W-:Y:S01]  /*26080*/  UMOV UR17, 0x40 ;  /* 0x0000004000117882 */ /* 0x000fe20000000000 */
[----:B------:R-:W-:Y:S02]  /*26090*/  UIADD3 UR14, UR14, 0x2bc00, URZ ;  /* 0x0002bc000e0e7890 */ /* 0x000fe4000fffe03f */
[----:B------:R1:W-:Y:S02]  /*260a0*/  UTMALDG.4D [UR8], [UR4], desc[UR6] ;  /* 0x00000608040075b4 */ /* 0x0003e40008019000 */
[----:B-1----:R-:W-:Y:S01]  /*260b0*/  UMOV UR8, UR15 ;  /* 0x0000000f00087c82 */ /* 0x002fe20008000000 */
[----:B------:R-:W-:Y:S01]  /*260c0*/  UMOV UR10, UR17 ;  /* 0x00000011000a7c82 */ /* 0x000fe20008000000 */
[----:B------:R-:W-:Y:S01]  /*260d0*/  UMOV UR15, 0x80 ;  /* 0x00000080000f7882 */ /* 0x000fe20000000000 */
[----:B------:R1:W-:Y:S02]  /*260e0*/  UTMALDG.4D [UR8], [UR4], desc[UR6] ;  /* 0x00000608040075b4 */ /* 0x0003e40008019000 */
[----:B-1----:R-:W-:Y:S01]  /*260f0*/  UMOV UR8, UR16 ;  /* 0x0000001000087c82 */ /* 0x002fe20008000000 */
[----:B------:R-:W-:Y:S01]  /*26100*/  UMOV UR10, UR15 ;  /* 0x0000000f000a7c82 */ /* 0x000fe20008000000 */
[----:B------:R-:W-:Y:S01]  /*26110*/  UMOV UR15, 0xc0 ;  /* 0x000000c0000f7882 */ /* 0x000fe20000000000 */
[----:B------:R1:W-:Y:S02]  /*26120*/  UTMALDG.4D [UR8], [UR4], desc[UR6] ;  /* 0x00000608040075b4 */ /* 0x0003e40008019000 */
[----:B-1----:R-:W-:Y:S01]  /*26130*/  UMOV UR8, UR14 ;  /* 0x0000000e00087c82 */ /* 0x002fe20008000000 */
[----:B------:R-:W-:-:S02]  /*26140*/  UMOV UR10, UR15 ;  /* 0x0000000f000a7c82 */ /* 0x000fc40008000000 */
[----:B------:R3:W-:Y:S01]  /*26150*/  UTMALDG.4D [UR8], [UR4], desc[UR6] ;  /* 0x00000608040075b4 */ /* 0x0007e20008019000 */
[----:B--2---:R-:W-:-:S04]  /*26160*/  LOP3.LUT R2, R2, 0xfffffffe, RZ, 0xc0, !PT ;  /* 0xfffffffe02027812 */ /* 0x004fc800078ec0ff */
[----:B------:R-:W-:-:S05]  /*26170*/  @P0 LOP3.LUT R2, R2, 0x1, RZ, 0xfc, !PT ;  /* 0x0000000102020812 */ /* 0x000fca00078efcff */
[----:B------:R3:W-:Y:S01]  /*26180*/  STL [R1+0x10], R2 ;  /* 0x0000100201007387 */ /* 0x0007e20000100800 */
[----:B------:R-:W-:Y:S01]  /*26190*/  NOP ;  /* 0x0000000000007918 */ /* 0x000fe20000000000 */
.L_x_745:
[----:B------:R-:W2:Y:S04]  /*261a0*/  LDL.LU R3, [R1+0x4c] ;  /* 0x00004c0001037983 */ /* 0x000ea80000300800 */
[----:B------:R-:W4:Y:S04]  /*261b0*/  LDL.LU R5, [R1+0x34] ;  /* 0x0000340001057983 */ /* 0x000f280000300800 */
[----:B-1----:R-:W5:Y:S01]  /*261c0*/  LDL.LU R4, [R1+0x58] ;  /* 0x0000580001047983 */ /* 0x002f620000300800 */
[----:B------:R-:W-:Y:S05]  /*261d0*/  WARPSYNC.ALL ;  /* 0x0000000000007948 */ /* 0x000fea0003800000 */
[----:B---3--:R-:W-:Y:S01]  /*261e0*/  ULDC.64 UR6, c[0x0][0xa00] ;  /* 0x0002800000067ab9 */ /* 0x008fe20000000a00 */
        /* <DEDUP_REMOVED lines=8> */
[----:B----4-:R-:W-:-:S03]  /*26270*/  SEL R5, R5, RZ, !P0 ;  /* 0x000000ff05057207 */ /* 0x010fc60004000000 */
[----:B------:R-:W-:Y:S01]  /*26280*/  IMAD R0, R0, UR4, RZ ;  /* 0x0000000400007c24 */ /* 0x000fe2000f8e02ff */
[----:B-----5:R-:W-:-:S03]  /*26290*/  SEL R4, R4, RZ, !P0 ;  /* 0x000000ff04047207 */ /* 0x020fc60004000000 */
        /* <DEDUP_REMOVED lines=8> */
[----:B-1----:R-:W-:Y:S01]  /*26320*/  MOV R2, 0x0 ;  /* 0x0000000000027802 */ /* 0x002fe20000000f00 */
[----:B------:R-:W-:Y:S01]  /*26330*/  ULDC.64 UR4, c[0x4][0xa8] ;  /* 0x01002a0000047ab9 */ /* 0x000fe20000000a00 */
[----:B------:R-:W-:Y:S01]  /*26340*/  ULDC.64 UR6, c[0x4][0xb0] ;  /* 0x01002c0000067ab9 */ /* 0x000fe20000000a00 */
[----:B------:R-:W-:Y:S01]  /*26350*/  ULDC.64 UR8, c[0x4][0x20] ;  /* 0x0100080000087ab9 */ /* 0x000fe20000000a00 */
[----:B------:R-:W-:Y:S01]  /*26360*/  MOV R4, UR4 ;  /* 0x0000000400047c02 */ /* 0x000fe20008000f00 */
[----:B------:R-:W-:Y:S01]  /*26370*/  IMAD.U32 R5, RZ, RZ, UR5 ;  /* 0x00000005ff057e24 */ /* 0x000fe2000f8e00ff */
[----:B------:R-:W1:Y:S01]  /*26380*/  LDC.64 R2, c[0x4][R2] ;  /* 0x0100000002027b82 */ /* 0x000e620000000a00 */
[----:B------:R-:W-:Y:S01]  /*26390*/  IMAD.U32 R6, RZ, RZ, UR6 ;  /* 0x00000006ff067e24 */ /* 0x000fe2000f8e00ff */
[----:B------:R-:W-:Y:S01]  /*263a0*/  MOV R10, UR8 ;  /* 0x00000008000a7c02 */ /* 0x000fe20008000f00 */
[----:B------:R-:W-:Y:S01]  /*263b0*/  IMAD.U32 R7, RZ, RZ, UR7 ;  /* 0x00000007ff077e24 */ /* 0x000fe2000f8e00ff */
[----:B0-----:R-:W-:Y:S01]  /*263c0*/  MOV R13, RZ ;  /* 0x000000ff000d7202 */ /* 0x001fe20000000f00 */
[----:B------:R-:W-:-:S02]  /*263d0*/  IMAD.U32 R11, RZ, RZ, UR9 ;  /* 0x00000009ff0b7e24 */ /* 0x000fc4000f8e00ff */
[----:B------:R-:W-:Y:S02]  /*263e0*/  IMAD.MOV.U32 R8, RZ, RZ, 0x70 ;  /* 0x00000070ff087424 */ /* 0x000fe400078e00ff */
[----:B------:R-:W-:-:S07]  /*263f0*/  IMAD.MOV.U32 R12, RZ, RZ, 0x1 ;  /* 0x00000001ff0c7424 */ /* 0x000fce00078e00ff */
[----:B------:R-:W-:-:S07]  /*26400*/  LEPC R20, `(.L_x_751) ;  /* 0x000000001014794e */ /* 0x000fce0000000000 */
[----:B-1----:R-:W-:Y:S05]  /*26410*/  CALL.ABS.NOINC R2 ;  /* 0x0000000002007343 */ /* 0x002fea0003c00000 */
.L_x_751:
[----:B------:R-:W-:Y:S05]  /*26420*/  BSYNC B6 ;  /* 0x0000000000067941 */ /* 0x000fea0003800000 */
.L_x_750:
[----:B-1----:R-:W2:Y:S01]  /*26430*/  LDL.LU R0, [R1+0x4c] ;  /* 0x00004c0001007983 */ /* 0x002ea20000300800 */
[----:B------:R-:W-:Y:S01]  /*26440*/  ULDC.64 UR4, c[0x0][0x2d8] ;  /* 0x0000b60000047ab9 */ /* 0x000fe20000000a00 */
[----:B------:R-:W1:Y:S01]  /*26450*/  LDC R8, c[0x0][0x448] ;  /* 0x00011200ff087b82 */ /* 0x000e620000000800 */
[----:B------:R-:W-:Y:S01]  /*26460*/  ULDC.64 UR6, c[0x0][0x280] ;  /* 0x0000a00000067ab9 */ /* 0x000fe20000000a00 */
[----:B------:R-:W3:Y:S04]  /*26470*/  LDL.LU R5, [R1+0x38] ;  /* 0x0000380001057983 */ /* 0x000ee80000300800 */
[----:B------:R-:W3:Y:S04]  /*26480*/  LDL.LU.64 R2, [R1+0x50] ;  /* 0x0000500001027983 */ /* 0x000ee80000300a00 */
[----:B------:R-:W4:Y:S01]  /*26490*/  LDL.LU R4, [R1+0x34] ;  /* 0x0000340001047983 */ /* 0x000f220000300800 */
[----:B-1----:R-:W-:Y:S01]  /*264a0*/  ISETP.NE.AND P0, PT, R8, 0x1, PT ;  /* 0x000000010800780c */ /* 0x002fe20003f05270 */
[----:B------:R-:W1:-:S12]  /*264b0*/  S2R R9, SR_TID.X ;  /* 0x0000000000097919 */ /* 0x000e580000002100 */
[----:B------:R-:W0:Y:S01]  /*264c0*/  @P0 LDC R7, c[0x0][0x450] ;  /* 0x00011400ff070b82 */ /* 0x000e220000000800 */
[----:B---3--:R-:W-:Y:S02]  /*264d0*/  IMAD.MOV.U32 R3, RZ, RZ, R5 ;  /* 0x000000ffff037224 */ /* 0x008fe400078e0005 */
[----:B------:R-:W3:Y:S01]  /*264e0*/  LDL.LU R5, [R1+0x4] ;  /* 0x0000040001057983 */ /* 0x000ee20000300800 */
[----:B-1----:R-:W-:Y:S02]  /*264f0*/  IMAD.SHL.U32 R9, R9, 0x8, RZ ;  /* 0x0000000809097824 */ /* 0x002fe400078e00ff */
[C---:B------:R-:W-:Y:S01]  /*26500*/  IMAD.WIDE.U32 R2, R16.reuse, UR4, R2 ;  /* 0x0000000410027c25 */ /* 0x040fe2000f8e0002 */
[----:B------:R-:W1:Y:S02]  /*26510*/  S2R R10, SR_TID.X ;  /* 0x00000000000a7919 */ /* 0x000e640000002100 */
[----:B------:R-:W-:Y:S01]  /*26520*/  LOP3.LUT R9, R9, 0x38, RZ, 0xc0, !PT ;  /* 0x0000003809097812 */ /* 0x000fe200078ec0ff */
[----:B------:R-:W-:Y:S01]  /*26530*/  IMAD R3, R16, UR5, R3 ;  /* 0x0000000510037c24 */ /* 0x000fe2000f8e0203 */
[----:B------:R-:W-:-:S02]  /*26540*/  ULDC.64 UR4, c[0x0][0x2e0] ;  /* 0x0000b80000047ab9 */ /* 0x000fc40000000a00 */
[----:B--2---:R-:W-:Y:S01]  /*26550*/  IMAD R0, R0, UR4, RZ ;  /* 0x0000000400007c24 */ /* 0x004fe2000f8e02ff */
[C---:B------:R-:W-:Y:S01]  /*26560*/  LOP3.LUT R12, R9.reuse, 0x40, RZ, 0xfc, !PT ;  /* 0x00000040090c7812 */ /* 0x040fe200078efcff */
[C---:B----4-:R-:W-:Y:S01]  /*26570*/  IMAD.WIDE.U32 R2, R4.reuse, UR4, R2 ;  /* 0x0000000404027c25 */ /* 0x050fe2000f8e0002 */
[C---:B0-----:R-:W-:Y:S02]  /*26580*/  LOP3.LUT R11, R9.reuse, 0x80, RZ, 0xfc, !PT ;  /* 0x00000080090b7812 */ /* 0x041fe400078efcff */
[----:B------:R-:W-:Y:S01]  /*26590*/  LOP3.LUT R9, R9, 0xc0, RZ, 0xfc, !PT ;  /* 0x000000c009097812 */ /* 0x000fe200078efcff */
[----:B------:R-:W-:Y:S01]  /*265a0*/  IMAD R0, R4, UR5, R0 ;  /* 0x0000000504007c24 */ /* 0x000fe2000f8e0200 */
[----:B------:R-:W-:Y:S01]  /*265b0*/  ULDC.64 UR4, c[0x0][0x2d0] ;  /* 0x0000b40000047ab9 */ /* 0x000fe20000000a00 */
[----:B------:R-:W0:Y:S02]  /*265c0*/  S2R R4, SR_TID.X ;  /* 0x0000000000047919 */ /* 0x000e240000002100 */
[----:B------:R-:W-:Y:S01]  /*265d0*/  IMAD.IADD R3, R3, 0x1, R0 ;  /* 0x0000000103037824 */ /* 0x000fe200078e0200 */
[----:B-1----:R-:W-:-:S04]  /*265e0*/  SHF.L.U32 R10, R10, 0x3, RZ ;  /* 0x000000030a0a7819 */ /* 0x002fc800000006ff */
[----:B------:R-:W-:Y:S02]  /*265f0*/  LOP3.LUT R10, R10, 0x38, RZ, 0xc0, !PT ;  /* 0x000000380a0a7812 */ /* 0x000fe400078ec0ff */
[----:B0-----:R-:W-:-:S04]  /*26600*/  LOP3.LUT R4, R4, 0x7f, RZ, 0xc0, !PT ;  /* 0x0000007f04047812 */ /* 0x001fc800078ec0ff */
[----:B------:R-:W-:Y:S02]  /*26610*/  SHF.R.U32.HI R6, RZ, 0x3, R4 ;  /* 0x00000003ff067819 */ /* 0x000fe40000011604 */
[----:B------:R-:W0:Y:S02]  /*26620*/  S2R R4, SR_TID.X ;  /* 0x0000000000047919 */ /* 0x000e240000002100 */
[----:B0-----:R-:W-:-:S05]  /*26630*/  IMAD.SHL.U32 R4, R4, 0x10, RZ ;  /* 0x0000001004047824 */ /* 0x001fca00078e00ff */
[----:B------:R-:W-:Y:S02]  /*26640*/  LOP3.LUT R4, R6, 0x70, R4, 0xf8, !PT ;  /* 0x0000007006047812 */ /* 0x000fe400078ef804 */
[----:B------:R-:W0:Y:S01]  /*26650*/  @P0 LDC R6, c[0x0][0x44c] ;  /* 0x00011300ff060b82 */ /* 0x000e220000000800 */
[----:B---3--:R-:W-:-:S04]  /*26660*/  SHF.L.U32 R5, R5, 0x7, RZ ;  /* 0x0000000705057819 */ /* 0x008fc800000006ff */
        /* <DEDUP_REMOVED lines=38> */
[----:B0-----:R-:W-:-:S04]  /*268d0*/  @!P5 LEA R7, P4, R10, R7, 0x1 ;  /* 0x000000070a07d211 */ /* 0x001fc800078808ff */
[----:B-1----:R-:W-:-:S04]  /*268e0*/  @!P5 IADD3.X R6, RZ, R6, RZ, P4, !PT ;  /* 0x00000006ff06d210 */ /* 0x002fc800027fe4ff */
        /* <DEDUP_REMOVED lines=13> */
[----:B------:R-:W-:Y:S01]  /*269c0*/  @!P5 IMAD.MOV.U32 R7, RZ, RZ, R6 ;  /* 0x000000ffff07d224 */ /* 0x000fe200078e0006 */
[----:B------:R-:W-:Y:S01]  /*269d0*/  @!P5 MOV R6, R5 ;  /* 0x000000050006d202 */ /* 0x000fe20000000f00 */
[----:B------:R-:W-:-:S04]  /*269e0*/  VIADD R5, R0, 0x20 ;  /* 0x0000002000057836 */ /* 0x000fc80000000000 */
        /* <DEDUP_REMOVED lines=57> */
[----:B------:R-:W-:Y:S01]  /*26d80*/  @!P5 IMAD.MOV.U32 R7, RZ, RZ, R6 ;  /* 0x000000ffff07d224 */ /* 0x000fe200078e0006 */
[----:B------:R-:W-:Y:S02]  /*26d90*/  @!P5 MOV R6, R5 ;  /* 0x000000050006d202 */ /* 0x000fe40000000f00 */
[----:B------:R0:W1:Y:S04]  /*26da0*/  SHFL.IDX PT, R5, R3, 0x7, 0x181f ;  /* 0x00f81f0003057f89 */ /* 0x00006800000e0000 */
[----:B------:R0:W-:Y:S04]  /*26db0*/  @!P5 LDGSTS.E.BYPASS.LTC128B.128 [R9+0x17400], desc[UR4][R6.64], !P0 ;  /* 0x174000000609dfae */ /* 0x0001e8000c101d44 */
[----:B------:R0:W-:Y:S04]  /*26dc0*/  @!P5 LDGSTS.E.BYPASS.LTC128B.128 [R9+0x1b400], desc[UR4][R6.64+0x80], !P1 ;  /* 0x1b4000800609dfae */ /* 0x0001e8000c901d44 */
[----:B------:R0:W-:Y:S04]  /*26dd0*/  @!P5 LDGSTS.E.BYPASS.LTC128B.128 [R9+0x1f400], desc[UR4][R6.64+0x100], !P2 ;  /* 0x1f4001000609dfae */ /* 0x0001e8000d101d44 */
[----:B------:R0:W-:Y:S04]  /*26de0*/  @!P5 LDGSTS.E.BYPASS.LTC128B.128 [R9+0x23400], desc[UR4][R6.64+0x180], !P3 ;  /* 0x234001800609dfae */ /* 0x0001e8000d901d44 */
[----:B------:R0:W2:Y:S02]  /*26df0*/  SHFL.IDX PT, R3, R4, 0x7, 0x181f ;  /* 0x00f81f0004037f89 */ /* 0x0000a400000e0000 */
.L_x_905:
        /* <DEDUP_REMOVED lines=14> */
.L_x_754:
[----:B------:R-:W-:Y:S05]  /*26ee0*/  BSYNC B0 ;  /* 0x0000000000007941 */ /* 0x000fea0003800000 */
.L_x_753:
[----:B------:R-:W-:Y:S01]  /*26ef0*/  NOP ;  /* 0x0000000000007918 */ /* 0x000fe20000000000 */
[----:B------:R-:W-:Y:S01]  /*26f00*/  PLOP3.LUT P0, PT, PT, PT, PT, 0x80, 0x0 ;  /* 0x000000000000781c */ /* 0x000fe20003f0f070 */
[----:B------:R-:W-:-:S12]  /*26f10*/  VIADD R11, R18, 0x38800 ;  /* 0x00038800120b7836 */ /* 0x000fd80000000000 */
.L_x_755:
[----:B------:R-:W-:Y:S02]  /*26f20*/  PLOP3.LUT P1, PT, P1, P0, PT, 0xa2, 0x0 ;  /* 0x000000000000781c */ /* 0x000fe40000f21472 */
[----:B------:R-:W-:-:S08]  /*26f30*/  @P0 R2UR P1, UR4, R18 ;  /* 0x00000000120402ca */ /* 0x000fd00000020000 */
[----:B------:R-:W-:-:S05]  /*26f40*/  @P0 PLOP3.LUT P0, PT, P1, PT, PT, 0x80, 0x0 ;  /* 0x000000000000081c */ /* 0x000fca0000f0f070 */
[----:B------:R-:W-:Y:S01]  /*26f50*/  @!P1 SYNCS.ARRIVE.TRANS64.RED.A0T1 RZ, [UR4+0x38800], RZ ;  /* 0x038800ffffff99a7 */ /* 0x000fe20008200404 */
[----:B------:R-:W-:Y:S07]  /*26f60*/  @!P1 ARRIVES.LDGSTSBAR.64.TRANSCNT [UR4+0x38800] ;  /* 0x03880000ff0099b0 */ /* 0x000fee0008000a84 */
[----:B------:R-:W-:Y:S05]  /*26f70*/  @P0 BRA.U.ANY `(.L_x_755) ;  /* 0xfffffffd00e80947 */ /* 0x000fea000393ffff */
[----:B---3--:R-:W3:Y:S02]  /*26f80*/  LDL.LU R2, [R1+0x64] ;  /* 0x0000640001027983 */ /* 0x008ee40000300800 */
[----:B---3--:R-:W-:-:S04]  /*26f90*/  IADD3 R2, R2, 0x1, RZ ;  /* 0x0000000102027810 */ /* 0x008fc80007ffe0ff */
[----:B------:R-:W-:Y:S01]  /*26fa0*/  LEA.HI R0, R2, R2, RZ, 0x1 ;  /* 0x0000000202007211 */ /* 0x000fe200078f08ff */
[----:B------:R3:W-:Y:S03]  /*26fb0*/  STL [R1+0x64], R2 ;  /* 0x0000640201007387 */ /* 0x0007e60000100800 */
[----:B------:R-:W-:-:S05]  /*26fc0*/  LOP3.LUT R0, R0, 0xfffffffe, RZ, 0xc0, !PT ;  /* 0xfffffffe00007812 */ /* 0x000fca00078ec0ff */
[----:B------:R-:W-:-:S05]  /*26fd0*/  IMAD.IADD R0, R2, 0x1, -R0 ;  /* 0x0000000102007824 */ /* 0x000fca00078e0a00 */
[----:B------:R-:W-:Y:S01]  /*26fe0*/  SHF.L.U32 R0, R0, 0x1f, RZ ;  /* 0x0000001f00007819 */ /* 0x000fe200000006ff */
[----:B------:R-:W-:Y:S01]  /*26ff0*/  NOP ;  /* 0x0000000000007918 */ /* 0x000fe20000000000 */
[----:B------:R3:W-:Y:S01]  /*27000*/  SYNCS.ARRIVE.TRANS64.A1T0 RZ, [R18+URZ+0x38800], RZ ;  /* 0x038800ff12ff79a7 */ /* 0x0007e2000810003f */
[----:B------:R-:W-:Y:S01]  /*27010*/  BSSY B0, `(.L_x_756) ;  /* 0x0000003000007945 */ /* 0x000fe20003800000 */
[----:B------:R-:W4:Y:S03]  /*27020*/  SYNCS.PHASECHK.TRANS64.TRYWAIT P0, [R18+URZ+0x38820], R0 ;  /* 0x03882000120075a7 */ /* 0x000f26000800017f */
[----:B---34-:R-:W-:Y:S05]  /*27030*/  @!P0 BRA `(.L_x_757) ;  /* 0x0000005800ac8947 */ /* 0x018fea0003800000 */
.L_x_906:
[----:B------:R-:W-:Y:S05]  /*27040*/  BSYNC B0 ;  /* 0x0000000000007941 */ /* 0x000fea0003800000 */
.L_x_756:
[----:B0-2---:R-:W3:Y:S04]  /*27050*/  LDL R3, [R1+0x48] ;  /* 0x0000480001037983 */ /* 0x005ee80000100800 */
[----:B------:R-:W2:Y:S01]  /*27060*/  LDL R2, [R1+0x30] ;  /* 0x0000300001027983 */ /* 0x000ea20000100800 */
[----:B------:R-:W-:Y:S01]  /*27070*/  BSSY B0, `(.L_x_758) ;  /* 0x00002a3000007945 */ /* 0x000fe20003800000 */
[----:B---3--:R-:W-:-:S05]  /*27080*/  VIADD R0, R3, 0xfffffffe ;  /* 0xfffffffe03007836 */ /* 0x008fca0000000000 */
[----:B--2---:R-:W-:-:S13]  /*27090*/  ISETP.GE.AND P0, PT, R0, R2, PT ;  /* 0x000000020000720c */ /* 0x004fda0003f06270 */
[----:B------:R-:W-:Y:S05]  /*270a0*/  @!P0 BRA `(.L_x_759) ;  /* 0x00000028007c8947 */ /* 0x000fea0003800000 */
[----:B-1----:R-:W2:Y:S04]  /*270b0*/  LDL.LU R5, [R1+0x60] ;  /* 0x0000600001057983 */ /* 0x002ea80000300800 */
[----:B------:R-:W3:Y:S04]  /*270c0*/  LDL.LU R4, [R1+0x44] ;  /* 0x0000440001047983 */ /* 0x000ee80000300800 */
[----:B------:R-:W4:Y:S01]  /*270d0*/  LDL.LU R3, [R1+0x40] ;  /* 0x0000400001037983 */ /* 0x000f220000300800 */
[----:B------:R-:W-:Y:S01]  /*270e0*/  LOP3.LUT R2, RZ, R2, RZ, 0x33, !PT ;  /* 0x00000002ff027212 */ /* 0x000fe200078e33ff */
[----:B------:R-:W-:Y:S01]  /*270f0*/  BSSY B2, `(.L_x_760) ;  /* 0x00000e5000027945 */ /* 0x000fe20003800000 */
[----:B--2---:R-:W-:-:S04]  /*27100*/  VIADD R7, R5, 0x1 ;  /* 0x0000000105077836 */ /* 0x004fc80000000000 */
[----:B---3--:R-:W-:-:S05]  /*27110*/  IMAD R7, R7, R4, RZ ;  /* 0x0000000407077224 */ /* 0x008fca00078e02ff */
[----:B----4-:R-:W-:-:S04]  /*27120*/  VIMNMX R7, R3, R7, PT ;  /* 0x0000000703077248 */ /* 0x010fc80003fe0100 */
[----:B------:R-:W-:-:S04]  /*27130*/  IADD3 R9, -R7, RZ, RZ ;  /* 0x000000ff07097210 */ /* 0x000fc80007ffe1ff */
        /* <DEDUP_REMOVED lines=12> */
[----:B--2---:R-:W-:Y:S02]  /*27200*/  LOP3.LUT P1, RZ, R4, 0x1, RZ, 0xc0, !PT ;  /* 0x0000000104ff7812 */ /* 0x004fe4000782c0ff */
        /* <DEDUP_REMOVED lines=14> */
[----:B0-----:R-:W-:Y:S01]  /*272f0*/  @P0 IMAD.HI.U32 R4, R0, R2, RZ ;  /* 0x0000000200040227 */ /* 0x001fe200078e00ff */
[----:B------:R-:W-:-:S04]  /*27300*/  MOV R2, R0 ;  /* 0x0000000000027202 */ /* 0x000fc80000000f00 */
        /* <DEDUP_REMOVED lines=9> */
[----:B------:R-:W-:-:S05]  /*273a0*/  LEA.HI.X R5, R2, UR5, R3, 0x2, P0 ;  /* 0x0000000502057c11 */ /* 0x000fca00080f1403 */
[----:B------:R0:W5:Y:S04]  /*273b0*/  LDG.E R4, desc[UR8][R4.64] ;  /* 0x0000000804047981 */ /* 0x000168000c1e1900 */
.L_x_764:
[----:B------:R-:W-:Y:S01]  /*273c0*/  IMAD R3, R8, 0x8, R18 ;  /* 0x0000000808037824 */ /* 0x000fe200078e0212 */
[----:B------:R-:W-:Y:S01]  /*273d0*/  SHF.L.U32 R2, R10, 0x1f, RZ ;  /* 0x0000001f0a027819 */ /* 0x000fe200000006ff */
[----:B------:R-:W-:Y:S03]  /*273e0*/  BSSY B3, `(.L_x_765) ;  /* 0x0000003000037945 */ /* 0x000fe60003800000 */
[----:B------:R-:W1:Y:S02]  /*273f0*/  SYNCS.PHASECHK.TRANS64.TRYWAIT P0, [R3+URZ+0x38840], R2 ;  /* 0x03884002030075a7 */ /* 0x000e64000800017f */
[----:B-1----:R-:W-:Y:S05]  /*27400*/  @!P0 BRA `(.L_x_766) ;  /* 0x0000005400cc8947 */ /* 0x002fea0003800000 */
.L_x_907:
[----:B------:R-:W-:Y:S05]  /*27410*/  BSYNC B3 ;  /* 0x0000000000037941 */ /* 0x000fea0003800000 */
.L_x_765:
[----:B0-----:R-:W0:Y:S01]  /*27420*/  S2R R5, SR_TID.X ;  /* 0x0000000000057919 */ /* 0x001e220000002100 */
[----:B------:R-:W-:Y:S01]  /*27430*/  BSSY B3, `(.L_x_767) ;  /* 0x000000b000037945 */ /* 0x000fe20003800000 */
[----:B0-----:R-:W-:-:S04]  /*27440*/  LOP3.LUT R5, R5, 0x7f, RZ, 0xc0, !PT ;  /* 0x0000007f05057812 */ /* 0x001fc800078ec0ff */
[----:B------:R-:W-:-:S13]  /*27450*/  ISETP.NE.AND P1, PT, R5, RZ, PT ;  /* 0x000000ff0500720c */ /* 0x000fda0003f25270 */
[----:B------:R-:W-:Y:S05]  /*27460*/  @P1 BRA `(.L_x_768) ;  /* 0x00000000001c1947 */ /* 0x000fea0003800000 */
[----:B------:R-:W0:Y:S01]  /*27470*/  S2R R5, SR_TID.X ;  /* 0x0000000000057919 */ /* 0x000e220000002100 */
[----:B-1----:R-:W-:-:S04]  /*27480*/  MOV R2, 0xa000 ;  /* 0x0000a00000027802 */ /* 0x002fc80000000f00 */
[----:B------:R2:W-:Y:S01]  /*27490*/  SYNCS.ARRIVE.TRANS64 RZ, [R3+URZ+0x38830], R2 ;  /* 0x0388300203ff79a7 */ /* 0x0005e2000800003f */
[----:B0-----:R-:W-:-:S04]  /*274a0*/  LOP3.LUT R5, R5, 0x1f, RZ, 0xc0, !PT ;  /* 0x0000001f05057812 */ /* 0x001fc800078ec0ff */
[----:B------:R-:W-:-:S13]  /*274b0*/  ISETP.NE.AND P0, PT, R5, RZ, PT ;  /* 0x000000ff0500720c */ /* 0x000fda0003f05270 */
[----:B--2---:R-:W-:Y:S05]  /*274c0*/  @!P0 BRA `(.L_x_768) ;  /* 0x0000000000048947 */ /* 0x004fea0003800000 */
[----:B------:R-:W-:Y:S01]  /*274d0*/  BPT.TRAP 0x1 ;  /* 0x000000040000795c */ /* 0x000fe20000300000 */
.L_x_768:
[----:B------:R-:W-:Y:S05]  /*274e0*/  BSYNC B3 ;  /* 0x0000000000037941 */ /* 0x000fea0003800000 */
.L_x_767:
        /* <DEDUP_REMOVED lines=12> */
.L_x_769:
        /* <DEDUP_REMOVED lines=16> */
.L_x_770:
        /* <DEDUP_REMOVED lines=16> */
.L_x_771:
        /* <DEDUP_REMOVED lines=16> */
.L_x_772:
        /* <DEDUP_REMOVED lines=16> */
.L_x_908:
[----:B------:R-:W-:Y:S05]  /*279b0*/  BSYNC B3 ;  /* 0x0000000000037941 */ /* 0x000fea0003800000 */
.L_x_773:
[----:B------:R-:W-:Y:S01]  /*279c0*/  BSSY B3, `(.L_x_775) ;  /* 0x000000c000037945 */ /* 0x000fe20003800000 */
[----:B------:R-:W-:Y:S01]  /*279d0*/  IMAD.MOV.U32 R12, RZ, RZ, 0x0 ;  /* 0x00000000ff0c7424 */ /* 0x000fe200078e00ff */
[----:B------:R-:W-:Y:S02]  /*279e0*/  MOV R13, 0x14f00000 ;  /* 0x14f00000000d7802 */ /* 0x000fe40000000f00 */
[----:B------:R-:W-:Y:S05]  /*279f0*/  @P1 BRA `(.L_x_776) ;  /* 0x0000000000201947 */ /* 0x000fea0003800000 */
        /* <DEDUP_REMOVED lines=8> */
.L_x_776:
[----:B------:R-:W-:Y:S05]  /*27a80*/  BSYNC B3 ;  /* 0x0000000000037941 */ /* 0x000fea0003800000 */
.L_x_775:
        /* <DEDUP_REMOVED lines=8> */
[----:B------:R-:W-:-:S02]  /*27b10*/  PLOP3.LUT P0, PT, PT, PT, PT, 0x80, 0x0 ;  /* 0x000000000000781c */ /* 0x000fc40003f0f070 */
[----:B------:R-:W-:Y:S01]  /*27b20*/  IADD3 R3, R3, 0x38850, RZ ;  /* 0x0003885003037810 */ /* 0x000fe20007ffe0ff */
[----:B------:R-:W-:Y:S01]  /*27b30*/  UIADD3.X UR5, URZ, UR39, URZ, UP0, !UPT ;  /* 0x000000273f057290 */ /* 0x000fe200087fe43f */
[----:B--2---:R-:W-:Y:S02]  /*27b40*/  IMAD R5, R5, 0x50, R6 ;  /* 0x0000005005057824 */ /* 0x004fe400078e0206 */
[----:B------:R-:W-:-:S09]  /*27b50*/  VIADD R6, R2, 0x400 ;  /* 0x0000040002067836 */ /* 0x000fd20000000000 */
.L_x_777:
        /* <DEDUP_REMOVED lines=15> */
.L_x_778:
        /* <DEDUP_REMOVED lines=15> */
.L_x_779:
        /* <DEDUP_REMOVED lines=15> */
.L_x_780:
        /* <DEDUP_REMOVED lines=12> */
.L_x_763:
[----:B------:R-:W-:Y:S05]  /*27ef0*/  BSYNC B1 ;  /* 0x0000000000017941 */ /* 0x000fea0003800000 */
.L_x_762:
[----:B0-----:R-:W2:Y:S01]  /*27f00*/  LDL.LU R0, [R1+0x48] ;  /* 0x0000480001007983 */ /* 0x001ea20000300800 */
[----:B------:R-:W-:-:S03]  /*27f10*/  IMAD.MOV.U32 R19, RZ, RZ, R8 ;  /* 0x000000ffff137224 */ /* 0x000fc600078e0008 */
[----:B------:R0:W-:Y:S02]  /*27f20*/  STL [R1+0x18], R10 ;  /* 0x0000180a01007387 */ /* 0x0001e40000100800 */
[----:B0-2---:R-:W-:-:S07]  /*27f30*/  VIADD R0, R0, 0xfffffffd ;  /* 0xfffffffd00007836 */ /* 0x005fce0000000000 */
.L_x_761:
[----:B------:R-:W-:Y:S05]  /*27f40*/  BSYNC B2 ;  /* 0x0000000000027941 */ /* 0x000fea0003800000 */
.L_x_760:
[----:B------:R-:W-:Y:S02]  /*27f50*/  IADD3 R9, R9, -0x2, RZ ;  /* 0xfffffffe09097810 */ /* 0x000fe40007ffe0ff */
[----:B------:R-:W-:-:S04]  /*27f60*/  LOP3.LUT R7, RZ, R7, RZ, 0x33, !PT ;  /* 0x00000007ff077212 */ /* 0x000fc800078e33ff */
[----:B------:R-:W-:-:S13]  /*27f70*/  ISETP.NE.AND P0, PT, R9, R7, PT ;  /* 0x000000070900720c */ /* 0x000fda0003f05270 */
[----:B------:R-:W-:Y:S05]  /*27f80*/  @!P0 BRA `(.L_x_759) ;  /* 0x0000001800c48947 */ /* 0x000fea0003800000 */
[----:B------:R-:W-:-:S07]  /*27f90*/  IMAD.MOV.U32 R9, RZ, RZ, R17 ;  /* 0x000000ffff097224 */ /* 0x000fce00078e0011 */
.L_x_819:
        /* <DEDUP_REMOVED lines=8> */
[----:B--2---:R-:W-:Y:S02]  /*28020*/  LOP3.LUT P1, RZ, R3, 0x1, RZ, 0xc0, !PT ;  /* 0x0000000103ff7812 */ /* 0x004fe4000782c0ff */
        /* <DEDUP_REMOVED lines=27> */
.L_x_783:
[----:B------:R-:W-:Y:S01]  /*281e0*/  IMAD R3, R4, 0x8, R18 ;  /* 0x0000000804037824 */ /* 0x000fe200078e0212 */
[----:B------:R-:W-:Y:S01]  /*281f0*/  SHF.L.U32 R2, R5, 0x1f, RZ ;  /* 0x0000001f05027819 */ /* 0x000fe200000006ff */
[----:B------:R-:W-:Y:S03]  /*28200*/  BSSY B2, `(.L_x_784) ;  /* 0x0000003000027945 */ /* 0x000fe60003800000 */
[----:B------:R-:W1:Y:S02]  /*28210*/  SYNCS.PHASECHK.TRANS64.TRYWAIT P0, [R3+URZ+0x38840], R2 ;  /* 0x03884002030075a7 */ /* 0x000e64000800017f */
[----:B-1----:R-:W-:Y:S05]  /*28220*/  @!P0 BRA `(.L_x_785) ;  /* 0x00000048006c8947 */ /* 0x002fea0003800000 */
.L_x_909:
[----:B------:R-:W-:Y:S05]  /*28230*/  BSYNC B2 ;  /* 0x0000000000027941 */ /* 0x000fea0003800000 */
.L_x_784:
[----:B------:R-:W2:Y:S01]  /*28240*/  S2R R7, SR_TID.X ;  /* 0x0000000000077919 */ /* 0x000ea20000002100 */
[----:B------:R-:W-:Y:S01]  /*28250*/  BSSY B2, `(.L_x_786) ;  /* 0x000000b000027945 */ /* 0x000fe20003800000 */
[----:B--2---:R-:W-:-:S04]  /*28260*/  LOP3.LUT R7, R7, 0x7f, RZ, 0xc0, !PT ;  /* 0x0000007f07077812 */ /* 0x004fc800078ec0ff */
[----:B------:R-:W-:-:S13]  /*28270*/  ISETP.NE.AND P1, PT, R7, RZ, PT ;  /* 0x000000ff0700720c */ /* 0x000fda0003f25270 */
[----:B------:R-:W-:Y:S05]  /*28280*/  @P1 BRA `(.L_x_787) ;  /* 0x00000000001c1947 */ /* 0x000fea0003800000 */
[----:B------:R-:W2:Y:S01]  /*28290*/  S2R R7, SR_TID.X ;  /* 0x0000000000077919 */ /* 0x000ea20000002100 */
[----:B-1----:R-:W-:-:S04]  /*282a0*/  MOV R2, 0xa000 ;  /* 0x0000a00000027802 */ /* 0x002fc80000000f00 */
[----:B------:R3:W-:Y:S01]  /*282b0*/  SYNCS.ARRIVE.TRANS64 RZ, [R3+URZ+0x38830], R2 ;  /* 0x0388300203ff79a7 */ /* 0x0007e2000800003f */
[----:B--2---:R-:W-:-:S04]  /*282c0*/  LOP3.LUT R7, R7, 0x1f, RZ, 0xc0, !PT ;  /* 0x0000001f07077812 */ /* 0x004fc800078ec0ff */
[----:B------:R-:W-:-:S13]  /*282d0*/  ISETP.NE.AND P0, PT, R7, RZ, PT ;  /* 0x000000ff0700720c */ /* 0x000fda0003f05270 */
[----:B---3--:R-:W-:Y:S05]  /*282e0*/  @!P0 BRA `(.L_x_787) ;  /* 0x0000000000048947 */ /* 0x008fea0003800000 */
[----:B------:R-:W-:Y:S01]  /*282f0*/  BPT.TRAP 0x1 ;  /* 0x000000040000795c */ /* 0x000fe20000300000 */
.L_x_787:
[----:B------:R-:W-:Y:S05]  /*28300*/  BSYNC B2 ;  /* 0x0000000000027941 */ /* 0x000fea0003800000 */
.L_x_786:
[----:B-1----:R-:W2:Y:S01]  /*28310*/  LDL R2, [R1+0x1c] ;  /* 0x00001c0001027983 */ /* 0x002ea20000100800 */
[----:B------:R-:W-:Y:S01]  /*28320*/  IMAD.MOV.U32 R10, RZ, RZ, RZ ;  /* 0x000000ffff0a7224 */ /* 0x000fe200078e00ff */
[----:B------:R-:W-:Y:S01]  /*28330*/  UIADD3 UR4, UP0, UR38, 0x370, URZ ;  /* 0x0000037026047890 */ /* 0x000fe2000ff1e03f */
[----:B------:R-:W-:Y:S01]  /*28340*/  IMAD R7, R4, 0xa000, R18 ;  /* 0x0000a00004077824 */ /* 0x000fe200078e0212 */
[----:B------:R-:W-:Y:S01]  /*28350*/  PLOP3.LUT P0, PT, PT, PT, PT, 0x80, 0x0 ;  /* 0x000000000000781c */ /* 0x000fe20003f0f070 */
[----:B------:R-:W-:Y:S01]  /*28360*/  VIADD R3, R3, 0x38830 ;  /* 0x0003883003037836 */ /* 0x000fe20000000000 */
[----:B------:R-:W-:Y:S01]  /*28370*/  R2UR UR10, R10 ;  /* 0x000000000a0a72ca */ /* 0x000fe200000e0000 */
[----:B0-----:R-:W-:Y:S01]  /*28380*/  VIADD R8, R7, 0x24400 ;  /* 0x0002440007087836 */ /* 0x001fe20000000000 */
[----:B------:R-:W-:Y:S01]  /*28390*/  UIADD3.X UR5, URZ, UR39, URZ, UP0, !UPT ;  /* 0x000000273f057290 */ /* 0x000fe200087fe43f */
[----:B------:R-:W-:Y:S01]  /*283a0*/  UMOV UR6, 0x0 ;  /* 0x0000000000067882 */ /* 0x000fe20000000000 */
[----:B------:R-:W-:Y:S01]  /*283b0*/  UMOV UR7, 0x14f00000 ;  /* 0x14f0000000077882 */ /* 0x000fe20000000000 */
[----:B--2---:R-:W-:-:S10]  /*283c0*/  IMAD R2, R6, 0x50, R2 ;  /* 0x0000005006027824 */ /* 0x004fd400078e0202 */
.L_x_788:
        /* <DEDUP_REMOVED lines=16> */
.L_x_789:
        /* <DEDUP_REMOVED lines=16> */
.L_x_790:
        /* <DEDUP_REMOVED lines=16> */
.L_x_791:
        /* <DEDUP_REMOVED lines=16> */
.L_x_910:
[----:B------:R-:W-:Y:S05]  /*287d0*/  BSYNC B2 ;  /* 0x0000000000027941 */ /* 0x000fea0003800000 */
.L_x_792:
[----:B------:R-:W-:Y:S01]  /*287e0*/  BSSY B2, `(.L_x_794) ;  /* 0x000000b000027945 */ /* 0x000fe20003800000 */
[----:B------:R-:W-:Y:S01]  /*287f0*/  IMAD.MOV.U32 R12, RZ, RZ, 0x0 ;  /* 0x00000000ff0c7424 */ /* 0x000fe200078e00ff */
[----:B------:R-:W-:Y:S02]  /*28800*/  MOV R13, 0x14f00000 ;  /* 0x14f00000000d7802 */ /* 0x000fe40000000f00 */
[----:B------:R-:W-:Y:S05]  /*28810*/  @P1 BRA `(.L_x_795) ;  /* 0x00000000001c1947 */ /* 0x000fea0003800000 */
[----:B------:R-:W1:Y:S01]  /*28820*/  S2R R7, SR_TID.X ;  /* 0x0000000000077919 */ /* 0x000e620000002100 */
[----:B0-----:R-:W-:-:S04]  /*28830*/  IMAD.MOV.U32 R3, RZ, RZ, 0xa000 ;  /* 0x0000a000ff037424 */ /* 0x001fc800078e00ff */
[----:B------:R2:W-:Y:S01]  /*28840*/  SYNCS.ARRIVE.TRANS64 RZ, [R2+URZ+0x50], R3 ;  /* 0x0000500302ff79a7 */ /* 0x0005e2000800003f */
[----:B-1----:R-:W-:-:S04]  /*28850*/  LOP3.LUT R7, R7, 0x1f, RZ, 0xc0, !PT ;  /* 0x0000001f07077812 */ /* 0x002fc800078ec0ff */
[----:B------:R-:W-:-:S13]  /*28860*/  ISETP.NE.AND P0, PT, R7, RZ, PT ;  /* 0x000000ff0700720c */ /* 0x000fda0003f05270 */
[----:B--2---:R-:W-:Y:S05]  /*28870*/  @!P0 BRA `(.L_x_795) ;  /* 0x0000000000048947 */ /* 0x004fea0003800000 */
[----:B------:R-:W-:Y:S01]  /*28880*/  BPT.TRAP 0x1 ;  /* 0x000000040000795c */ /* 0x000fe20000300000 */
.L_x_795:
[----:B------:R-:W-:Y:S05]  /*28890*/  BSYNC B2 ;  /* 0x0000000000027941 */ /* 0x000fea0003800000 */
.L_x_794:
        /* <DEDUP_REMOVED lines=12> */
.L_x_796:
        /* <DEDUP_REMOVED lines=15> */
.L_x_797:
        /* <DEDUP_REMOVED lines=15> */
.L_x_798:
        /* <DEDUP_REMOVED lines=15> */
.L_x_799:
        /* <DEDUP_REMOVED lines=12> */
.L_x_782:
[----:B------:R-:W-:Y:S05]  /*28cf0*/  BSYNC B1 ;  /* 0x0000000000017941 */ /* 0x000fea0003800000 */
.L_x_781:
[----:B------:R-:W2:Y:S01]  /*28d00*/  LDL R2, [R1+0x10] ;  /* 0x0000100001027983 */ /* 0x000ea20000100800 */
[----:B------:R-:W-:Y:S01]  /*28d10*/  IADD3 R19, R4, 0x1, RZ ;  /* 0x0000000104137810 */ /* 0x000fe20007ffe0ff */
[----:B------:R-:W-:Y:S01]  /*28d20*/  BSSY B1, `(.L_x_800) ;  /* 0x00000d3000017945 */ /* 0x000fe20003800000 */
[----:B0-----:R-:W-:Y:S02]  /*28d30*/  VIADD R6, R0, 0xffffffff ;  /* 0xffffffff00067836 */ /* 0x001fe40000000000 */
[----:B------:R-:W-:-:S04]  /*28d40*/  ISETP.NE.AND P0, PT, R19, 0x2, PT ;  /* 0x000000021300780c */ /* 0x000fc80003f05270 */
[----:B------:R-:W-:Y:S02]  /*28d50*/  SEL R19, R19, RZ, P0 ;  /* 0x000000ff13137207 */ /* 0x000fe40000000000 */
[----:B--2---:R-:W-:Y:S02]  /*28d60*/  LOP3.LUT P1, RZ, R2, 0x1, RZ, 0xc0, !PT ;  /* 0x0000000102ff7812 */ /* 0x004fe4000782c0ff */
        /* <DEDUP_REMOVED lines=19> */
[----:B------:R-:W-:Y:S02]  /*28ea0*/  IADD3 R7, -R2, RZ, RZ ;  /* 0x000000ff02077210 */ /* 0x000fe40007ffe1ff */
[----:B------:R-:W-:-:S03]  /*28eb0*/  SHF.R.S32.HI R3, RZ, 0x1f, R2 ;  /* 0x0000001fff037819 */ /* 0x000fc60000011402 */
        /* <DEDUP_REMOVED lines=8> */
.L_x_802:
[----:B------:R-:W-:Y:S01]  /*28f40*/  IMAD R2, R19, 0x8, R18 ;  /* 0x0000000813027824 */ /* 0x000fe200078e0212 */
[----:B------:R-:W-:Y:S01]  /*28f50*/  SHF.L.U32 R3, R10, 0x1f, RZ ;  /* 0x0000001f0a037819 */ /* 0x000fe200000006ff */
[----:B------:R-:W-:Y:S03]  /*28f60*/  BSSY B2, `(.L_x_803) ;  /* 0x0000003000027945 */ /* 0x000fe60003800000 */
[----:B------:R-:W2:Y:S02]  /*28f70*/  SYNCS.PHASECHK.TRANS64.TRYWAIT P0, [R2+URZ+0x38840], R3 ;  /* 0x03884003020075a7 */ /* 0x000ea4000800017f */
[----:B--2---:R-:W-:Y:S05]  /*28f80*/  @!P0 BRA `(.L_x_804) ;  /* 0x0000003c003c8947 */ /* 0x004fea0003800000 */
.L_x_911:
[----:B------:R-:W-:Y:S05]  /*28f90*/  BSYNC B2 ;  /* 0x0000000000027941 */ /* 0x000fea0003800000 */
.L_x_803:
        /* <DEDUP_REMOVED lines=12> */
.L_x_806:
[----:B------:R-:W-:Y:S05]  /*29060*/  BSYNC B2 ;  /* 0x0000000000027941 */ /* 0x000fea0003800000 */
.L_x_805:
[----:B--2---:R-:W2:Y:S01]  /*29070*/  LDL R2, [R1+0x1c] ;  /* 0x00001c0001027983 */ /* 0x004ea20000100800 */
[----:B------:R-:W-:Y:S01]  /*29080*/  MOV R14, RZ ;  /* 0x000000ff000e7202 */ /* 0x000fe20000000f00 */
[C---:B------:R-:W-:Y:S01]  /*29090*/  IMAD R3, R19.reuse, 0x8, R11 ;  /* 0x0000000813037824 */ /* 0x040fe200078e020b */
[----:B------:R-:W-:Y:S01]  /*290a0*/  UIADD3 UR4, UP0, UR38, 0x370, URZ ;  /* 0x0000037026047890 */ /* 0x000fe2000ff1e03f */
[----:B------:R-:W-:Y:S01]  /*290b0*/  IMAD R8, R19, 0xa000, R18 ;  /* 0x0000a00013087824 */ /* 0x000fe200078e0212 */
[----:B------:R-:W-:Y:S01]  /*290c0*/  R2UR UR10, R14 ;  /* 0x000000000e0a72ca */ /* 0x000fe200000e0000 */
[----:B------:R-:W-:Y:S01]  /*290d0*/  VIADD R3, R3, 0x30 ;  /* 0x0000003003037836 */ /* 0x000fe20000000000 */
[----:B------:R-:W-:Y:S01]  /*290e0*/  PLOP3.LUT P0, PT, PT, PT, PT, 0x80, 0x0 ;  /* 0x000000000000781c */ /* 0x000fe20003f0f070 */
[----:B0-----:R-:W-:Y:S01]  /*290f0*/  VIADD R10, R8, 0x24400 ;  /* 0x00024400080a7836 */ /* 0x001fe20000000000 */
[----:B------:R-:W-:Y:S01]  /*29100*/  UIADD3.X UR5, URZ, UR39, URZ, UP0, !UPT ;  /* 0x000000273f057290 */ /* 0x000fe200087fe43f */
[----:B------:R-:W-:Y:S01]  /*29110*/  UMOV UR6, 0x0 ;  /* 0x0000000000067882 */ /* 0x000fe20000000000 */
[----:B------:R-:W-:Y:S01]  /*29120*/  UMOV UR7, 0x14f00000 ;  /* 0x14f0000000077882 */ /* 0x000fe20000000000 */
[----:B--2---:R-:W-:-:S09]  /*29130*/  IMAD R2, R7, 0x50, R2 ;  /* 0x0000005007027824 */ /* 0x004fd200078e0202 */
.L_x_807:
        /* <DEDUP_REMOVED lines=16> */
.L_x_808:
        /* <DEDUP_REMOVED lines=16> */
.L_x_809:
        /* <DEDUP_REMOVED lines=16> */
.L_x_810:
        /* <DEDUP_REMOVED lines=15> */
.L_x_912:
[----:B------:R-:W-:Y:S05]  /*29530*/  BSYNC B2 ;  /* 0x0000000000027941 */ /* 0x000fea0003800000 */
.L_x_811:
[----:B------:R-:W-:Y:S01]  /*29540*/  BSSY B2, `(.L_x_813) ;  /* 0x000000b000027945 */ /* 0x000fe20003800000 */
[----:B------:R-:W-:Y:S01]  /*29550*/  IMAD.MOV.U32 R12, RZ, RZ, 0x0 ;  /* 0x00000000ff0c7424 */ /* 0x000fe200078e00ff */
[----:B------:R-:W-:Y:S02]  /*29560*/  MOV R13, 0x14f00000 ;  /* 0x14f00000000d7802 */ /* 0x000fe40000000f00 */
[----:B------:R-:W-:Y:S05]  /*29570*/  @P1 BRA `(.L_x_814) ;  /* 0x00000000001c1947 */ /* 0x000fea0003800000 */
[----:B------:R-:W1:Y:S01]  /*29580*/  S2R R8, SR_TID.X ;  /* 0x0000000000087919 */ /* 0x000e620000002100 */
[----:B------:R-:W-:-:S04]  /*29590*/  IMAD.MOV.U32 R3, RZ, RZ, 0xa000 ;  /* 0x0000a000ff037424 */ /* 0x000fc800078e00ff */
[----:B------:R2:W-:Y:S01]  /*295a0*/  SYNCS.ARRIVE.TRANS64 RZ, [R2+URZ+0x50], R3 ;  /* 0x0000500302ff79a7 */ /* 0x0005e2000800003f */
[----:B-1----:R-:W-:-:S04]  /*295b0*/  LOP3.LUT R8, R8, 0x1f, RZ, 0xc0, !PT ;  /* 0x0000001f08087812 */ /* 0x002fc800078ec0ff */
[----:B------:R-:W-:-:S13]  /*295c0*/  ISETP.NE.AND P0, PT, R8, RZ, PT ;  /* 0x000000ff0800720c */ /* 0x000fda0003f05270 */
[----:B--2---:R-:W-:Y:S05]  /*295d0*/  @!P0 BRA `(.L_x_814) ;  /* 0x0000000000048947 */ /* 0x004fea0003800000 */
[----:B------:R-:W-:Y:S01]  /*295e0*/  BPT.TRAP 0x1 ;  /* 0x000000040000795c */ /* 0x000fe20000300000 */
.L_x_814:
[----:B------:R-:W-:Y:S05]  /*295f0*/  BSYNC B2 ;  /* 0x0000000000027941 */ /* 0x000fea0003800000 */
.L_x_813:
        /* <DEDUP_REMOVED lines=12> */
.L_x_815:
        /* <DEDUP_REMOVED lines=15> */
.L_x_816:
        /* <DEDUP_REMOVED lines=15> */
.L_x_817:
        /* <DEDUP_REMOVED lines=15> */
.L_x_818:
        /* <DEDUP_REMOVED lines=12> */
.L_x_801:
[----:B------:R-:W-:Y:S05]  /*29a50*/  BSYNC B1 ;  /* 0x0000000000017941 */ /* 0x000fea0003800000 */
.L_x_800:
[----:B------:R-:W2:Y:S01]  /*29a60*/  LDL R2, [R1+0x30] ;  /* 0x0000300001027983 */ /* 0x000ea20000100800 */
[----:B------:R-:W-:Y:S02]  /*29a70*/  IADD3 R0, R0, -0x2, RZ ;  /* 0xfffffffe00007810 */ /* 0x000fe40007ffe0ff */
[----:B--2---:R-:W-:-:S13]  /*29a80*/  ISETP.GT.AND P0, PT, R6, R2, PT ;  /* 0x000000020600720c */ /* 0x004fda0003f04270 */
[----:B------:R-:W-:Y:S05]  /*29a90*/  @P0 BRA `(.L_x_819) ;  /* 0xffffffe400400947 */ /* 0x000fea000383ffff */
.L_x_759:
[----:B------:R-:W-:Y:S05]  /*29aa0*/  BSYNC B0 ;  /* 0x0000000000007941 */ /* 0x000fea0003800000 */
.L_x_758:
        /* <DEDUP_REMOVED lines=19> */
.L_x_821:
[----:B------:R-:W-:Y:S05]  /*29be0*/  BSYNC B0 ;  /* 0x0000000000007941 */ /* 0x000fea0003800000 */
.L_x_820:
[----:B--2---:R-:W2:Y:S01]  /*29bf0*/  LDL R0, [R1+0x10] ;  /* 0x0000100001007983 */ /* 0x004ea20000100800 */
[----:B------:R-:W-:Y:S01]  /*29c00*/  BSSY B0, `(.L_x_822) ;  /* 0x0000058000007945 */ /* 0x000fe20003800000 */
[----:B--2---:R-:W-:-:S13]  /*29c10*/  LOP3.LUT P0, RZ, R0, 0x1, RZ, 0xc0, !PT ;  /* 0x0000000100ff7812 */ /* 0x004fda000780c0ff */
        /* <DEDUP_REMOVED lines=8> */
.L_x_913:
[----:B------:R-:W-:Y:S05]  /*29ca0*/  BSYNC B1 ;  /* 0x0000000000017941 */ /* 0x000fea0003800000 */
.L_x_824:
        /* <DEDUP_REMOVED lines=9> */
.L_x_827:
[----:B------:R-:W-:Y:S05]  /*29d40*/  BSYNC B1 ;  /* 0x0000000000017941 */ /* 0x000fea0003800000 */
.L_x_826:
        /* <DEDUP_REMOVED lines=10> */
[----:B------:R-:W-:-:S05]  /*29df0*/  IMAD R2, R19, 0xa000, R18 ;  /* 0x0000a00013027824 */ /* 0x000fca00078e0212 */
[----:B------:R-:W-:-:S07]  /*29e00*/  IADD3 R4, R2, 0x400, RZ ;  /* 0x0000040002047810 */ /* 0x000fce0007ffe0ff */
.L_x_828:
        /* <DEDUP_REMOVED lines=15> */
.L_x_829:
        /* <DEDUP_REMOVED lines=15> */
.L_x_830:
        /* <DEDUP_REMOVED lines=15> */
.L_x_831:
        /* <DEDUP_REMOVED lines=10> */
.L_x_823:
[----:B------:R-:W-:Y:S05]  /*2a180*/  BSYNC B0 ;  /* 0x0000000000007941 */ /* 0x000fea0003800000 */
.L_x_822:
[----:B------:R-:W2:Y:S01]  /*2a190*/  LDL.LU R4, [R1+0x18] ;  /* 0x0000180001047983 */ /* 0x000ea20000300800 */
[----:B------:R-:W-:-:S04]  /*2a1a0*/  IADD3 R19, R19, 0x1, RZ ;  /* 0x0000000113137810 */ /* 0x000fc80007ffe0ff */
[----:B------:R-:W-:-:S04]  /*2a1b0*/  ISETP.NE.AND P0, PT, R19, 0x2, PT ;  /* 0x000000021300780c */ /* 0x000fc80003f05270 */
[----:B------:R-:W-:Y:S02]  /*2a1c0*/  SEL R0, RZ, 0x1, P0 ;  /* 0x00000001ff007807 */ /* 0x000fe40000000000 */
[----:B------:R-:W-:Y:S02]  /*2a1d0*/  SEL R19, R19, RZ, P0 ;  /* 0x000000ff13137207 */ /* 0x000fe40000000000 */
[----:B--2---:R-:W-:-:S05]  /*2a1e0*/  LOP3.LUT R4, R4, R0, RZ, 0x3c, !PT ;  /* 0x0000000004047212 */ /* 0x004fca00078e3cff */
[----:B------:R2:W-:Y:S02]  /*2a1f0*/  STL [R1+0x18], R4 ;  /* 0x0000180401007387 */ /* 0x0005e40000100800 */
.L_x_738:
[----:B------:R-:W-:Y:S05]  /*2a200*/  BSYNC B7 ;  /* 0x0000000000077941 */ /* 0x000fea0003800000 */
.L_x_736:
[----:B-1----:R-:W3:Y:S02]  /*2a210*/  LDL R0, [R1+0x10] ;  /* 0x0000100001007983 */ /* 0x002ee40000100800 */
[----:B---3--:R-:W-:-:S13]  /*2a220*/  LOP3.LUT P0, RZ, R0, 0x2, RZ, 0xc0, !PT ;  /* 0x0000000200ff7812 */ /* 0x008fda000780c0ff */
[----:B------:R-:W-:Y:S05]  /*2a230*/  @!P0 BRA `(.L_x_832) ;  /* 0x00000000002c8947 */ /* 0x000fea0003800000 */
[----:B------:R-:W-:Y:S05]  /*2a240*/  WARPSYNC.ALL ;  /* 0x0000000000007948 */ /* 0x000fea0003800000 */
[----:B------:R-:W1:Y:S08]  /*2a250*/  S2UR UR5, SR_CgaCtaId ;  /* 0x00000000000579c3 */ /* 0x000e700000008800 */
[----:B------:R-:W-:Y:S06]  /*2a260*/  BAR.SYNC.DEFER_BLOCKING 0x5, 0x180 ;  /* 0x0146000000007b1d */ /* 0x000fec0000010000 */
[----:B------:R-:W-:-:S02]  /*2a270*/  UMOV UR4, 0x400 ;  /* 0x0000040000047882 */ /* 0x000fc40000000000 */
[----:B-1----:R-:W-:-:S06]  /*2a280*/  ULEA UR4, UR5, UR4, 0x18 ;  /* 0x0000000405047291 */ /* 0x002fcc000f8ec03f */
[----:B------:R-:W-:-:S05]  /*2a290*/  IMAD.U32 R18, RZ, RZ, UR4 ;  /* 0x00000004ff127e24 */ /* 0x000fca000f8e00ff */
[----:B--2---:R-:W1:Y:S04]  /*2a2a0*/  LDS.128 R4, [R18+0x388d0] ;  /* 0x0388d00012047984 */ /* 0x004e680000000c00 */
[----:B-1----:R1:W-:Y:S04]  /*2a2b0*/  STL.64 [R1], R4 ;  /* 0x0000000401007387 */ /* 0x0023e80000100a00 */
[----:B------:R1:W-:Y:S01]  /*2a2c0*/  STL.64 [R1+0x8], R6 ;  /* 0x0000080601007387 */ /* 0x0003e20000100a00 */
[----:B------:R-:W-:Y:S06]  /*2a2d0*/  BAR.ARV 0x4, 0x180 ;  /* 0x0106000000007b1d */ /* 0x000fec0000002000 */
[----:B------:R-:W-:Y:S05]  /*2a2e0*/  BRA `(.L_x_833) ;  /* 0x0000000c00287947 */ /* 0x000fea0003800000 */
.L_x_832:
[----:B------:R-:W1:Y:S01]  /*2a2f0*/  S2R R16, SR_TID.X ;  /* 0x0000000000107919 */ /* 0x000e620000002100 */
[----:B------:R-:W-:Y:S01]  /*2a300*/  UMOV UR4, 0xffffffff ;  /* 0xffffffff00047882 */ /* 0x000fe20000000000 */
[----:B-1----:R-:W-:-:S04]  /*2a310*/  LOP3.LUT R16, R16, 0x1f, RZ, 0xc0, !PT ;  /* 0x0000001f10107812 */ /* 0x002fc800078ec0ff */
[----:B------:R-:W-:Y:S01]  /*2a320*/  ISETP.NE.AND P0, PT, R16, 0x1f, PT ;  /* 0x0000001f1000780c */ /* 0x000fe20003f05270 */
[----:B------:R-:W-:-:S12]  /*2a330*/  BRA.DIV UR4, `(.L_x_834) ;  /* 0x0000002a048c7947 */ /* 0x000fd8000b800000 */
[----:B------:R-:W0:Y:S01]  /*2a340*/  LDL.LU R2, [R1] ;  /* 0x0000000001027983 */ /* 0x000e220000300800 */
[----:B------:R-:W-:-:S03]  /*2a350*/  ULDC UR4, c[0x0][0xc3c] ;  /* 0x00030f0000047ab9 */ /* 0x000fc60000000800 */
[----:B------:R-:W3:Y:S01]  /*2a360*/  LDL R3, [R1+0xc] ;  /* 0x00000c0001037983 */ /* 0x000ee20000100800 */
[----:B------:R-:W-:Y:S01]  /*2a370*/  ULDC.64 UR6, c[0x0][0x208] ;  /* 0x0000820000067ab9 */ /* 0x000fe20000000a00 */
[----:B0-----:R-:W-:Y:S02]  /*2a380*/  IMAD.MOV.U32 R10, RZ, RZ, R2 ;  /* 0x000000ffff0a7224 */ /* 0x001fe400078e0002 */
[----:B---3--:R-:W-:-:S05]  /*2a390*/  IMAD.IADD R0, R3, 0x1, R16 ;  /* 0x0000000103007824 */ /* 0x008fca00078e0210 */
[----:B------:R-:W-:-:S13]  /*2a3a0*/  ISETP.GE.OR P1, PT, R0, UR4, !P0 ;  /* 0x0000000400007c0c */ /* 0x000fda000c726670 */
[----:B------:R-:W0:Y:S08]  /*2a3b0*/  @!P1 LDC.64 R2, c[0x0][0xc80] ;  /* 0x00032000ff029b82 */ /* 0x000e300000000a00 */
[----:B------:R-:W1:Y:S01]  /*2a3c0*/  @!P1 LDC.64 R6, c[0x0][0xc78] ;  /* 0x00031e00ff069b82 */ /* 0x000e620000000a00 */
[----:B0-----:R-:W-:-:S05]  /*2a3d0*/  @!P1 IMAD.WIDE R2, R0, 0x4, R2 ;  /* 0x0000000400029825 */ /* 0x001fca00078e0202 */
[----:B------:R1:W3:Y:S02]  /*2a3e0*/  @!P1 LDG.E R8, desc[UR6][R2.64] ;  /* 0x0000000602089981 */ /* 0x0002e4000c1e1900 */
[----:B-1----:R-:W-:-:S06]  /*2a3f0*/  @!P1 IMAD.WIDE R2, R0, 0x4, R6 ;  /* 0x0000000400029825 */ /* 0x002fcc00078e0206 */
[----:B------:R-:W4:Y:S01]  /*2a400*/  @!P1 LDG.E R2, desc[UR6][R2.64] ;  /* 0x0000000602029981 */ /* 0x000f22000c1e1900 */
[----:B--2---:R-:W-:Y:S01]  /*2a410*/  MOV R4, RZ ;  /* 0x000000ff00047202 */ /* 0x004fe20000000f00 */
[----:B------:R-:W-:Y:S01]  /*2a420*/  IMAD.MOV.U32 R6, RZ, RZ, RZ ;  /* 0x000000ffff067224 */ /* 0x000fe200078e00ff */
[C---:B------:R-:W-:Y:S01]  /*2a430*/  ISETP.GE.U32.AND P2, PT, R16.reuse, 0x2, PT ;  /* 0x000000021000780c */ /* 0x040fe20003f46070 */
[----:B------:R-:W-:Y:S01]  /*2a440*/  SHFL.IDX PT, R5, R10, RZ, 0x1f ;  /* 0x00001fff0a057589 */ /* 0x000fe200000e0000 */
[C---:B------:R-:W-:Y:S02]  /*2a450*/  ISETP.GE.U32.AND P3, PT, R16.reuse, 0x4, PT ;  /* 0x000000041000780c */ /* 0x040fe40003f66070 */
[C---:B------:R-:W-:Y:S01]  /*2a460*/  ISETP.GE.U32.AND P4, PT, R16.reuse, 0x8, PT ;  /* 0x000000081000780c */ /* 0x040fe20003f86070 */
[----:B------:R-:W-:Y:S01]  /*2a470*/  SHFL.IDX PT, R0, R10, 0x1, 0x1f ;  /* 0x00201f000a007f89 */ /* 0x000fe200000e0000 */
[----:B------:R-:W-:Y:S01]  /*2a480*/  ISETP.GE.U32.AND P5, PT, R16, 0x10, PT ;  /* 0x000000101000780c */ /* 0x000fe20003fa6070 */
[----:B---3--:R-:W-:-:S02]  /*2a490*/  @!P1 IMAD.MOV.U32 R4, RZ, RZ, R8 ;  /* 0x000000ffff049224 */ /* 0x008fc400078e0008 */
[----:B------:R-:W-:Y:S02]  /*2a4a0*/  IMAD.MOV.U32 R8, RZ, RZ, RZ ;  /* 0x000000ffff087224 */ /* 0x000fe400078e00ff */
[----:B----4-:R-:W-:Y:S01]  /*2a4b0*/  @!P1 IMAD.MOV.U32 R6, RZ, RZ, R2 ;  /* 0x000000ffff069224 */ /* 0x010fe200078e0002 */
[----:B------:R-:W-:-:S03]  /*2a4c0*/  ISETP.NE.AND P1, PT, R16, RZ, PT ;  /* 0x000000ff1000720c */ /* 0x000fc60003f25270 */
[----:B------:R-:W-:-:S05]  /*2a4d0*/  IMAD R2, R6, R4, RZ ;  /* 0x0000000406027224 */ /* 0x000fca00078e02ff */
        /* <DEDUP_REMOVED lines=15> */
[----:B------:R0:W1:Y:S02]  /*2a5d0*/  SHFL.IDX PT, R9, R7, 0x1f, 0x1f ;  /* 0x03e01f0007097f89 */ /* 0x00006400000e0000 */
.L_x_923:
[----:B------:R-:W-:Y:S02]  /*2a5e0*/  ULDC UR4, c[0x0][0xc38] ;  /* 0x00030e0000047ab9 */ /* 0x000fe40000000800 */
[----:B------:R-:W-:-:S04]  /*2a5f0*/  IMAD.U32 R2, RZ, RZ, UR4 ;  /* 0x00000004ff027e24 */ /* 0x000fc8000f8e00ff */
[----:B-1----:R-:W-:-:S04]  /*2a600*/  IMAD R9, R9, R2, RZ ;  /* 0x0000000209097224 */ /* 0x002fc800078e02ff */
[----:B------:R-:W-:-:S05]  /*2a610*/  IMAD.IADD R0, R0, 0x1, R9 ;  /* 0x0000000100007824 */ /* 0x000fca00078e0209 */
[----:B------:R-:W-:-:S13]  /*2a620*/  ISETP.GT.AND P6, PT, R0, R5, PT ;  /* 0x000000050000720c */ /* 0x000fda0003fc4270 */
[----:B------:R-:W-:Y:S05]  /*2a630*/  @P6 BRA `(.L_x_835) ;  /* 0x0000000000b06947 */ /* 0x000fea0003800000 */
.L_x_838:
[----:B------:R-:W2:Y:S01]  /*2a640*/  LDL.LU R3, [R1+0xc] ;  /* 0x00000c0001037983 */ /* 0x000ea20000300800 */
[----:B------:R-:W1:Y:S01]  /*2a650*/  LDC R2, c[0x0][0xc3c] ;  /* 0x00030f00ff027b82 */ /* 0x000e620000000800 */
[----:B--2---:R-:W-:-:S04]  /*2a660*/  IADD3 R3, R3, 0x1f, RZ ;  /* 0x0000001f03037810 */ /* 0x004fc80007ffe0ff */
        /* <DEDUP_REMOVED lines=20> */
[----:B-1----:R-:W-:-:S04]  /*2a7b0*/  SEL R3, R3, RZ, P1 ;  /* 0x000000ff03037207 */ /* 0x002fc80000800000 */
[----:B------:R-:W-:-:S05]  /*2a7c0*/  IADD3 R2, R2, R3, RZ ;  /* 0x0000000302027210 */ /* 0x000fca0007ffe0ff */
        /* <DEDUP_REMOVED lines=11> */
[----:B0-----:R-:W-:-:S05]  /*2a880*/  IADD3 R7, R2, R3, RZ ;  /* 0x0000000302077210 */ /* 0x001fca0007ffe0ff */
[----:B------:R0:W1:Y:S02]  /*2a890*/  SHFL.IDX PT, R9, R7, 0x1f, 0x1f ;  /* 0x03e01f0007097f89 */ /* 0x00006400000e0000 */
.L_x_931:
[----:B------:R-:W-:Y:S02]  /*2a8a0*/  ULDC UR4, c[0x0][0xc38] ;  /* 0x00030e0000047ab9 */ /* 0x000fe40000000800 */
[----:B------:R-:W-:-:S04]  /*2a8b0*/  IMAD.U32 R2, RZ, RZ, UR4 ;  /* 0x00000004ff027e24 */ /* 0x000fc8000f8e00ff */
[----:B-1----:R-:W-:-:S04]  /*2a8c0*/  IMAD R9, R9, R2, RZ ;  /* 0x0000000209097224 */ /* 0x002fc800078e02ff */
[----:B------:R-:W-:-:S05]  /*2a8d0*/  IMAD.IADD R0, R9, 0x1, R0 ;  /* 0x0000000109007824 */ /* 0x000fca00078e0200 */
[----:B------:R-:W-:-:S13]  /*2a8e0*/  ISETP.GT.AND P6, PT, R0, R5, PT ;  /* 0x000000050000720c */ /* 0x000fda0003fc4270 */
[----:B------:R-:W-:Y:S05]  /*2a8f0*/  @!P6 BRA `(.L_x_838) ;  /* 0xfffffffc0050e947 */ /* 0x000fea000383ffff */
.L_x_835:
[----:B------:R-:W-:Y:S01]  /*2a900*/  IMAD.IADD R9, R0, 0x1, -R9 ;  /* 0x0000000100097824 */ /* 0x000fe200078e0a09 */
[----:B------:R-:W-:-:S03]  /*2a910*/  UMOV UR4, 0xffffffff ;  /* 0xffffffff00047882 */ /* 0x000fc60000000000 */
[----:B------:R-:W-:-:S05]  /*2a920*/  IMAD R0, R7, R2, R9 ;  /* 0x0000000207007224 */ /* 0x000fca00078e0209 */
[----:B------:R-:W-:Y:S01]  /*2a930*/  ISETP.GT.AND P6, PT, R0, R5, PT ;  /* 0x000000050000720c */ /* 0x000fe20003fc4270 */
[----:B------:R-:W-:-:S12]  /*2a940*/  BRA.DIV UR4, `(.L_x_839) ;  /* 0x0000002e04447947 */ /* 0x000fd8000b800000 */
[----:B------:R-:W-:-:S04]  /*2a950*/  VOTE.ANY R3, PT, !P6 ;  /* 0x0000000000037806 */ /* 0x000fc800070e0100 */
[----:B------:R-:W1:Y:S02]  /*2a960*/  POPC R0, R3 ;  /* 0x0000000300007309 */ /* 0x000e640000000000 */
[----:B-1----:R1:W2:Y:S04]  /*2a970*/  SHFL.IDX PT, R4, R4, R0, 0x1f ;  /* 0x00001f0004047589 */ /* 0x0022a800000e0000 */
[----:B------:R1:W3:Y:S02]  /*2a980*/  SHFL.IDX PT, R6, R6, R0, 0x1f ;  /* 0x00001f0006067589 */ /* 0x0002e400000e0000 */
.L_x_936:
[----:B------:R-:W-:-:S13]  /*2a990*/  ISETP.NE.AND P0, PT, R3, RZ, PT ;  /* 0x000000ff0300720c */ /* 0x000fda0003f05270 */
[----:B------:R-:W-:Y:S05]  /*2a9a0*/  @!P0 BRA `(.L_x_840) ;  /* 0x0000000000148947 */ /* 0x000fea0003800000 */
[----:B------:R-:W-:Y:S01]  /*2a9b0*/  UMOV UR4, 0xffffffff ;  /* 0xffffffff00047882 */ /* 0x000fe20000000000 */
[----:B------:R-:W-:Y:S02]  /*2a9c0*/  IADD3 R12, R0, -0x1, RZ ;  /* 0xffffffff000c7810 */ /* 0x000fe40007ffe0ff */
[----:B------:R-:W-:Y:S05]  /*2a9d0*/  BRA.DIV UR4, `(.L_x_841) ;  /* 0x0000002e047c7947 */ /* 0x000fea000b800000 */
[----:B0-----:R0:W4:Y:S02]  /*2a9e0*/  SHFL.IDX PT, R7, R7, R12, 0x1f ;  /* 0x00001f0c07077589 */ /* 0x00112400000e0000 */
.L_x_939:
[----:B----4-:R-:W-:-:S07]  /*2a9f0*/  IMAD.MOV.U32 R8, RZ, RZ, R7 ;  /* 0x000000ffff087224 */ /* 0x010fce00078e0007 */
.L_x_840:
[----:B------:R-:W4:Y:S01]  /*2aa00*/  LDL.LU R10, [R1+0xc] ;  /* 0x00000c00010a7983 */ /* 0x000f220000300800 */
[----:B0-2---:R-:W-:Y:S01]  /*2aa10*/  IABS R7, R4 ;  /* 0x0000000400077213 */ /* 0x005fe20000000000 */
[----:B------:R-:W-:-:S03]  /*2aa20*/  IMAD R9, R8, R2, R9 ;  /* 0x0000000208097224 */ /* 0x000fc600078e0209 */
[----:B------:R-:W0:Y:S01]  /*2aa30*/  I2F.RP R2, R7 ;  /* 0x0000000700027306 */ /* 0x000e220000209400 */
[----:B------:R-:W-:Y:S01]  /*2aa40*/  IMAD.IADD R5, R5, 0x1, -R9 ;  /* 0x0000000105057824 */ /* 0x000fe200078e0a09 */
[----:B------:R2:W-:Y:S02]  /*2aa50*/  STL [R1], R9 ;  /* 0x0000000901007387 */ /* 0x0005e40000100800 */
[----:B--2---:R-:W-:-:S04]  /*2aa60*/  IABS R9, R4 ;  /* 0x0000000400097213 */ /* 0x004fc80000000000 */
[----:B0-----:R-:W0:Y:S01]  /*2aa70*/  MUFU.RCP R2, R2 ;  /* 0x0000000200027308 */ /* 0x001e220000001000 */
[----:B------:R-:W-:Y:S02]  /*2aa80*/  IMAD.MOV R9, RZ, RZ, -R9 ;  /* 0x000000ffff097224 */ /* 0x000fe400078e0a09 */
[----:B0-----:R-:W-:-:S05]  /*2aa90*/  VIADD R2, R2, 0xffffffe ;  /* 0x0ffffffe02027836 */ /* 0x001fca0000000000 */
[----:B------:R-:W0:Y:S02]  /*2aaa0*/  F2I.FTZ.U32.TRUNC.NTZ R3, R2 ;  /* 0x0000000200037305 */ /* 0x000e24000021f000 */
[----:B0-----:R-:W-:-:S04]  /*2aab0*/  IMAD.MOV R2, RZ, RZ, -R3 ;  /* 0x000000ffff027224 */ /* 0x001fc800078e0a03 */
[----:B------:R-:W-:Y:S01]  /*2aac0*/  IMAD R8, R2, R7, RZ ;  /* 0x0000000702087224 */ /* 0x000fe200078e02ff */
[----:B------:R-:W-:-:S05]  /*2aad0*/  MOV R2, RZ ;  /* 0x000000ff00027202 */ /* 0x000fca0000000f00 */
        /* <DEDUP_REMOVED lines=9> */
[----:B---3--:R-:W-:-:S04]  /*2ab70*/  IABS R7, R6 ;  /* 0x0000000600077213 */ /* 0x008fc80000000000 */
[----:B------:R-:W0:Y:S07]  /*2ab80*/  I2F.RP R2, R7 ;  /* 0x0000000700027306 */ /* 0x000e2e0000209400 */
[----:B------:R-:W-:Y:S01]  /*2ab90*/  @P0 IADD3 R8, R8, 0x1, RZ ;  /* 0x0000000108080810 */ /* 0x000fe20007ffe0ff */
[----:B0-----:R-:W0:Y:S02]  /*2aba0*/  MUFU.RCP R2, R2 ;  /* 0x0000000200027308 */ /* 0x001e240000001000 */
[----:B0-----:R-:W-:-:S06]  /*2abb0*/  IADD3 R2, R2, 0xffffffe, RZ ;  /* 0x0ffffffe02027810 */ /* 0x001fcc0007ffe0ff */
[----:B------:R-:W0:Y:S02]  /*2abc0*/  F2I.FTZ.U32.TRUNC.NTZ R3, R2 ;  /* 0x0000000200037305 */ /* 0x000e24000021f000 */
[----:B0-----:R-:W-:-:S04]  /*2abd0*/  IMAD.MOV R2, RZ, RZ, -R3 ;  /* 0x000000ffff027224 */ /* 0x001fc800078e0a03 */
        /* <DEDUP_REMOVED lines=12> */
[----:B------:R-:W-:Y:S02]  /*2aca0*/  IMAD R3, R2, R9, R3 ;  /* 0x0000000902037224 */ /* 0x000fe400078e0203 */
[----:B------:R-:W-:-:S03]  /*2acb0*/  IMAD.IADD R4, R5, 0x1, -R4 ;  /* 0x0000000105047824 */ /* 0x000fc600078e0a04 */
[----:B------:R-:W-:-:S13]  /*2acc0*/  ISETP.GT.U32.AND P1, PT, R7, R3, PT ;  /* 0x000000030700720c */ /* 0x000fda0003f24070 */
[----:B------:R-:W-:Y:S01]  /*2acd0*/  @!P1 IMAD.IADD R3, R3, 0x1, -R7 ;  /* 0x0000000103039824 */ /* 0x000fe200078e0a07 */
[----:B------:R-:W-:Y:S02]  /*2ace0*/  @!P1 IADD3 R2, R2, 0x1, RZ ;  /* 0x0000000102029810 */ /* 0x000fe40007ffe0ff */
[----:B------:R-:W-:Y:S02]  /*2acf0*/  ISETP.NE.AND P1, PT, R6, RZ, PT ;  /* 0x000000ff0600720c */ /* 0x000fe40003f25270 */
[----:B------:R-:W-:Y:S02]  /*2ad00*/  ISETP.GE.U32.AND P0, PT, R3, R7, PT ;  /* 0x000000070300720c */ /* 0x000fe40003f06070 */
[----:B------:R-:W-:-:S04]  /*2ad10*/  LOP3.LUT R3, R8, R6, RZ, 0x3c, !PT ;  /* 0x0000000608037212 */ /* 0x000fc800078e3cff */
[----:B------:R-:W-:-:S07]  /*2ad20*/  ISETP.GE.AND P2, PT, R3, RZ, PT ;  /* 0x000000ff0300720c */ /* 0x000fce0003f46270 */
[----:B------:R-:W-:-:S06]  /*2ad30*/  @P0 VIADD R2, R2, 0x1 ;  /* 0x0000000102020836 */ /* 0x000fcc0000000000 */
[----:B------:R-:W-:Y:S01]  /*2ad40*/  @!P2 IMAD.MOV R2, RZ, RZ, -R2 ;  /* 0x000000ffff02a224 */ /* 0x000fe200078e0a02 */
[----:B------:R-:W-:-:S05]  /*2ad50*/  @!P1 LOP3.LUT R2, RZ, R6, RZ, 0x33, !PT ;  /* 0x00000006ff029212 */ /* 0x000fca00078e33ff */
[----:B------:R-:W-:Y:S01]  /*2ad60*/  IMAD.MOV R3, RZ, RZ, -R2 ;  /* 0x000000ffff037224 */ /* 0x000fe200078e0a02 */
[----:B------:R-:W-:-:S03]  /*2ad70*/  LEA R2, R6, R2, 0x18 ;  /* 0x0000000206027211 */ /* 0x000fc600078ec0ff */
[----:B------:R-:W-:Y:S02]  /*2ad80*/  IMAD R3, R6, R3, R8 ;  /* 0x0000000306037224 */ /* 0x000fe400078e0208 */
[----:B----4-:R-:W-:Y:S02]  /*2ad90*/  IMAD.IADD R10, R0, 0x1, R10 ;  /* 0x00000001000a7824 */ /* 0x010fe400078e020a */
[----:B-1----:R-:W-:-:S05]  /*2ada0*/  IMAD R0, R3, 0x10000, R2 ;  /* 0x0001000003007824 */ /* 0x002fca00078e0202 */
[----:B------:R0:W-:Y:S04]  /*2adb0*/  STL [R1+0x8], R0 ;  /* 0x0000080001007387 */ /* 0x0001e80000100800 */
[----:B------:R0:W-:Y:S04]  /*2adc0*/  STL [R1+0xc], R10 ;  /* 0x00000c0a01007387 */ /* 0x0001e80000100800 */
[----:B------:R0:W-:Y:S01]  /*2add0*/  STL [R1+0x4], R4 ;  /* 0x0000040401007387 */ /* 0x0001e20000100800 */
[----:B------:R-:W-:Y:S05]  /*2ade0*/  BRA `(.L_x_842) ;  /* 0x0000000000287947 */ /* 0x000fea0003800000 */
.L_x_836:
[----:B------:R-:W-:Y:S01]  /*2adf0*/  UMOV UR4, URZ ;  /* 0x0000003f00047c82 */ /* 0x000fe20008000000 */
[----:B------:R-:W-:Y:S01]  /*2ae00*/  ULDC UR6, c[0x0][0xc3c] ;  /* 0x00030f0000067ab9 */ /* 0x000fe20000000800 */
[----:B------:R-:W-:Y:S01]  /*2ae10*/  UMOV UR5, URZ ;  /* 0x0000003f00057c82 */ /* 0x000fe20008000000 */
[----:B------:R-:W-:Y:S01]  /*2ae20*/  MOV R3, UR4 ;  /* 0x0000000400037c02 */ /* 0x000fe20008000f00 */
[----:B------:R-:W-:Y:S01]  /*2ae30*/  IMAD.U32 R0, RZ, RZ, UR6 ;  /* 0x00000006ff007e24 */ /* 0x000fe2000f8e00ff */
[----:B------:R1:W-:Y:S01]  /*2ae40*/  STL [R1], R5 ;  /* 0x0000000501007387 */ /* 0x0003e20000100800 */
[----:B------:R-:W-:-:S03]  /*2ae50*/  IMAD.U32 R2, RZ, RZ, UR5 ;  /* 0x00000005ff027e24 */ /* 0x000fc6000f8e00ff */
[----:B------:R1:W-:Y:S04]  /*2ae60*/  STL [R1+0x4], R3 ;  /* 0x0000040301007387 */ /* 0x0003e80000100800 */
[----:B------:R1:W-:Y:S04]  /*2ae70*/  STL [R1+0xc], R0 ;  /* 0x00000c0001007387 */ /* 0x0003e80000100800 */
[----:B------:R1:W-:Y:S02]  /*2ae80*/  STL [R1+0x8], R2 ;  /* 0x0000080201007387 */ /* 0x0003e40000100800 */
.L_x_842:
[----:B-1----:R-:W2:Y:S04]  /*2ae90*/  LDL R2, [R1+0xc] ;  /* 0x00000c0001027983 */ /* 0x002ea80000100800 */
[----:B------:R-:W3:Y:S04]  /*2aea0*/  LDL R3, [R1+0x8] ;  /* 0x0000080001037983 */ /* 0x000ee80000100800 */
[----:B------:R-:W4:Y:S04]  /*2aeb0*/  LDL R5, [R1+0x4] ;  /* 0x0000040001057983 */ /* 0x000f280000100800 */
[----:B0-----:R-:W4:Y:S01]  /*2aec0*/  LDL R4, [R1] ;  /* 0x0000000001047983 */ /* 0x001f220000100800 */
[----:B------:R-:W0:Y:S01]  /*2aed0*/  S2R R0, SR_TID.X ;  /* 0x0000000000007919 */ /* 0x000e220000002100 */
[----:B------:R-:W-:Y:S05]  /*2aee0*/  WARPSYNC.ALL ;  /* 0x0000000000007948 */ /* 0x000fea0003800000 */
[----:B0-----:R-:W-:Y:S01]  /*2aef0*/  LOP3.LUT R0, R0, 0x1f, RZ, 0xc0, !PT ;  /* 0x0000001f00007812 */ /* 0x001fe200078ec0ff */
[----:B------:R-:W-:Y:S03]  /*2af00*/  BAR.SYNC.DEFER_BLOCKING 0x4, 0x180 ;  /* 0x0106000000007b1d */ /* 0x000fe60000010000 */
[----:B------:R-:W-:-:S13]  /*2af10*/  ISETP.NE.AND P0, PT, R0, RZ, PT ;  /* 0x000000ff0000720c */ /* 0x000fda0003f05270 */
[----:B------:R-:W0:Y:S01]  /*2af20*/  @!P0 S2R R0, SR_CgaCtaId ;  /* 0x0000000000008919 */ /* 0x000e220000008800 */
[----:B--2---:R-:W-:Y:S02]  /*2af30*/  MOV R7, R2 ;  /* 0x0000000200077202 */ /* 0x004fe40000000f00 */
[----:B------:R-:W-:Y:S01]  /*2af40*/  @!P0 MOV R2, 0x400 ;  /* 0x0000040000028802 */ /* 0x000fe20000000f00 */
[----:B---3--:R-:W-:-:S03]  /*2af50*/  IMAD.MOV.U32 R6, RZ, RZ, R3 ;  /* 0x000000ffff067224 */ /* 0x008fc600078e0003 */
[----:B0-----:R-:W-:-:S05]  /*2af60*/  @!P0 LEA R18, R0, R2, 0x18 ;  /* 0x0000000200128211 */ /* 0x001fca00078ec0ff */
[----:B----4-:R0:W-:Y:S01]  /*2af70*/  @!P0 STS.128 [R18+0x388d0], R4 ;  /* 0x0388d00412008388 */ /* 0x0101e20000000c00 */
[----:B------:R-:W-:Y:S06]  /*2af80*/  BAR.ARV 0x5, 0x180 ;  /* 0x0146000000007b1d */ /* 0x000fec0000002000 */
.L_x_833:
[----:B------:R-:W2:Y:S01]  /*2af90*/  LDL R0, [R1+0xc] ;  /* 0x00000c0001007983 */ /* 0x000ea20000100800 */
[----:B------:R-:W-:Y:S02]  /*2afa0*/  ULDC UR4, c[0x0][0xc3c] ;  /* 0x00030f0000047ab9 */ /* 0x000fe40000000800 */
[----:B--2---:R-:W-:-:S13]  /*2afb0*/  ISETP.GE.AND P0, PT, R0, UR4, PT ;  /* 0x0000000400007c0c */ /* 0x004fda000bf06270 */
[----:B------:R-:W-:Y:S05]  /*2afc0*/  @!P0 BRA `(.L_x_843) ;  /* 0xffffff8000108947 */ /* 0x000fea000383ffff */
[----:B------:R-:W-:Y:S05]  /*2afd0*/  BSYNC B8 ;  /* 0x0000000000087941 */ /* 0x000fea0003800000 */
.L_x_684:
[----:B-1----:R-:W3:Y:S01]  /*2afe0*/  LDL.LU R0, [R1+0x64] ;  /* 0x0000640001007983 */ /* 0x002ee20000300800 */
[----:B------:R-:W-:Y:S01]  /*2aff0*/  BSSY B0, `(.L_x_844) ;  /* 0x000000b000007945 */ /* 0x000fe20003800000 */
[----:B0-----:R-:W0:Y:S01]  /*2b000*/  S2R R5, SR_CgaCtaId ;  /* 0x0000000000057919 */ /* 0x001e220000008800 */
        /* <DEDUP_REMOVED lines=9> */
.L_x_940:
[----:B------:R-:W-:Y:S05]  /*2b0a0*/  BSYNC B0 ;  /* 0x0000000000007941 */ /* 0x000fea0003800000 */
.L_x_844:
[----:B------:R-:W-:-:S03]  /*2b0b0*/  UMOV UR4, 0xffffffff ;  /* 0xffffffff00047882 */ /* 0x000fc60000000000 */
[----:B------:R-:W-:Y:S05]  /*2b0c0*/  BRA.DIV UR4, `(.L_x_846) ;  /* 0x0000002604fc7947 */ /* 0x000fea000b800000 */
[----:B------:R-:W1:Y:S02]  /*2b0d0*/  S2R R2, SR_TID.X ;  /* 0x0000000000027919 */ /* 0x000e640000002100 */
[----:B-1----:R-:W-:-:S04]  /*2b0e0*/  SHF.R.U32.HI R2, RZ, 0x5, R2 ;  /* 0x00000005ff027819 */ /* 0x002fc80000011602 */
[----:B------:R-:W-:-:S05]  /*2b0f0*/  LOP3.LUT R2, R2, 0x3, RZ, 0xc0, !PT ;  /* 0x0000000302027812 */ /* 0x000fca00078ec0ff */
[----:B------:R1:W3:Y:S02]  /*2b100*/  SHFL.IDX PT, R14, R2, RZ, 0x1f ;  /* 0x00001fff020e7589 */ /* 0x0002e400000e0000 */
.L_x_943:
[----:B---3--:R-:W-:-:S13]  /*2b110*/  ISETP.NE.AND P0, PT, R14, RZ, PT ;  /* 0x000000ff0e00720c */ /* 0x008fda0003f05270 */
[----:B------:R-:W-:Y:S05]  /*2b120*/  @P0 BRA `(.L_x_444) ;  /* 0x00000000008c0947 */ /* 0x000fea0003800000 */
[----:B------:R-:W-:-:S03]  /*2b130*/  UMOV UR4, 0xffffffff ;  /* 0xffffffff00047882 */ /* 0x000fc60000000000 */
[----:B------:R-:W-:Y:S05]  /*2b140*/  BRA.DIV UR4, `(.L_x_847) ;  /* 0x0000002a04107947 */ /* 0x000fea000b800000 */
[----:B------:R-:W-:-:S13]  /*2b150*/  ELECT P6, URZ, PT ;  /* 0x00000000003f782f */ /* 0x000fda00038c0000 */
.L_x_946:
[----:B------:R-:W-:Y:S05]  /*2b160*/  @!P6 BRA `(.L_x_444) ;  /* 0x00000000007ce947 */ /* 0x000fea0003800000 */
[----:B------:R-:W-:-:S06]  /*2b170*/  ULOP3.LUT UR4, UR60, 0x2, URZ, 0xfc, !UPT ;  /* 0x000000023c047892 */ /* 0x000fcc000f8efc3f */
[----:B-1----:R-:W-:-:S05]  /*2b180*/  IMAD.U32 R2, RZ, RZ, UR4 ;  /* 0x00000004ff027e24 */ /* 0x002fca000f8e00ff */
[----:B------:R-:W-:-:S13]  /*2b190*/  ISETP.NE.AND P2, PT, R2, 0x3, PT ;  /* 0x000000030200780c */ /* 0x000fda0003f45270 */
[----:B------:R-:W-:Y:S05]  /*2b1a0*/  @!P2 BRA `(.L_x_848) ;  /* 0x000000000004a947 */ /* 0x000fea0003800000 */
[----:B------:R-:W-:Y:S01]  /*2b1b0*/  BPT.TRAP 0x1 ;  /* 0x000000040000795c */ /* 0x000fe20000300000 */
.L_x_848:
[----:B------:R-:W3:Y:S01]  /*2b1c0*/  LDL.LU R7, [R1+0x18] ;  /* 0x0000180001077983 */ /* 0x000ee20000300800 */
[----:B------:R-:W-:Y:S01]  /*2b1d0*/  IADD3 R2, R0, 0x38840, RZ ;  /* 0x0003884000027810 */ /* 0x000fe20007ffe0ff */
[----:B0-----:R-:W-:-:S04]  /*2b1e0*/  VIADD R3, R19, 0x1 ;  /* 0x0000000113037836 */ /* 0x001fc80000000000 */
[----:B------:R-:W-:Y:S01]  /*2b1f0*/  IMAD R6, R19, 0x8, R2 ;  /* 0x0000000813067824 */ /* 0x000fe200078e0202 */
[----:B------:R-:W-:-:S04]  /*2b200*/  ISETP.NE.AND P1, PT, R3, 0x2, PT ;  /* 0x000000020300780c */ /* 0x000fc80003f25270 */
[----:B------:R-:W-:Y:S02]  /*2b210*/  SEL R4, RZ, 0x1, P1 ;  /* 0x00000001ff047807 */ /* 0x000fe40000800000 */
[----:B------:R-:W-:Y:S02]  /*2b220*/  SEL R3, R3, RZ, P1 ;  /* 0x000000ff03037207 */ /* 0x000fe40000800000 */
[C---:B---3--:R-:W-:Y:S02]  /*2b230*/  SHF.L.U32 R5, R7.reuse, 0x1f, RZ ;  /* 0x0000001f07057819 */ /* 0x048fe400000006ff */
[----:B------:R-:W-:Y:S01]  /*2b240*/  LOP3.LUT R4, R7, R4, RZ, 0x3c, !PT ;  /* 0x0000000407047212 */ /* 0x000fe200078e3cff */
[----:B------:R-:W-:Y:S01]  /*2b250*/  IMAD R7, R3, 0x8, R2 ;  /* 0x0000000803077824 */ /* 0x000fe200078e0202 */
[----:B------:R-:W0:Y:S02]  /*2b260*/  SYNCS.PHASECHK.TRANS64.TRYWAIT P0, [R6+URZ], R5 ;  /* 0x00000005060075a7 */ /* 0x000e24000800017f */
[----:B------:R-:W-:Y:S01]  /*2b270*/  SHF.L.U32 R2, R4, 0x1f, RZ ;  /* 0x0000001f04027819 */ /* 0x000fe200000006ff */
[----:B0-----:R-:W-:Y:S06]  /*2b280*/  @!P0 BRA `(.L_x_849) ;  /* 0x0000002400e08947 */ /* 0x001fec0003800000 */
.L_x_947:
[----:B------:R-:W1:Y:S02]  /*2b290*/  SYNCS.PHASECHK.TRANS64.TRYWAIT P0, [R7+URZ], R2 ;  /* 0x00000002070075a7 */ /* 0x000e64000800017f */
[----:B-1----:R-:W-:Y:S05]  /*2b2a0*/  @!P0 BRA `(.L_x_850) ;  /* 0x0000002400ec8947 */ /* 0x002fea0003800000 */
.L_x_948:
[----:B------:R-:W-:Y:S05]  /*2b2b0*/  @!P2 BRA `(.L_x_851) ;  /* 0x000000000004a947 */ /* 0x000fea0003800000 */
[----:B------:R-:W-:Y:S01]  /*2b2c0*/  BPT.TRAP 0x1 ;  /* 0x000000040000795c */ /* 0x000fe20000300000 */
.L_x_851:
[----:B------:R-:W-:-:S05]  /*2b2d0*/  IADD3 R0, R0, 0x38860, RZ ;  /* 0x0003886000007810 */ /* 0x000fca0007ffe0ff */
[----:B------:R-:W-:-:S04]  /*2b2e0*/  IMAD R4, R19, 0x8, R0 ;  /* 0x0000000813047824 */ /* 0x000fc800078e0200 */
[----:B------:R-:W3:Y:S02]  /*2b2f0*/  SYNCS.PHASECHK.TRANS64.TRYWAIT P0, [R4+URZ], R5 ;  /* 0x00000005040075a7 */ /* 0x000ee4000800017f */
[----:B---3--:R-:W-:Y:S05]  /*2b300*/  @!P0 BRA `(.L_x_852) ;  /* 0x0000002400e88947 */ /* 0x008fea0003800000 */
.L_x_949:
[----:B------:R-:W-:-:S07]  /*2b310*/  IMAD R3, R3, 0x8, R0 ;  /* 0x0000000803037824 */ /* 0x000fce00078e0200 */
.L_x_853:
[----:B----4-:R4:W0:Y:S02]  /*2b320*/  SYNCS.PHASECHK.TRANS64.TRYWAIT P0, [R3+URZ], R2 ;  /* 0x00000002030075a7 */ /* 0x010824000800017f */
[----:B0-----:R-:W-:Y:S05]  /*2b330*/  @!P0 NANOSLEEP.SYNCS 0x989680 ;  /* 0x009896800000895d */ /* 0x001fea0003900000 */
[----:B------:R-:W0:Y:S02]  /*2b340*/  @!P0 SYNCS.PHASECHK.TRANS64 P0, [R3+URZ], R2 ;  /* 0x00000002030085a7 */ /* 0x000e24000800007f */
[----:B0-----:R-:W-:Y:S05]  /*2b350*/  @!P0 BRA `(.L_x_853) ;  /* 0xfffffffc00f08947 */ /* 0x001fea000383ffff */
.L_x_444:
[----:B------:R-:W-:Y:S05]  /*2b360*/  BSYNC B9 ;  /* 0x0000000000097941 */ /* 0x000fea0003800000 */
.L_x_441:
[----:B------:R-:W-:Y:S05]  /*2b370*/  EXIT ;  /* 0x000000000000794d */ /* 0x000fea0003800000 */
.L_x_466:
[----:B-1----:R1:W2:Y:S02]  /*2b380*/  SYNCS.PHASECHK.TRANS64.TRYWAIT P6, [R3+URZ+0x38890], R0 ;  /* 0x03889000030075a7 */ /* 0x0022a400080c017f */
[----:B--2---:R-:W-:Y:S05]  /*2b390*/  @!P6 NANOSLEEP.SYNCS 0x989680 ;  /* 0x009896800000e95d */ /* 0x004fea0003900000 */
[----:B------:R-:W2:Y:S02]  /*2b3a0*/  @!P6 SYNCS.PHASECHK.TRANS64 P6, [R3+URZ+0x38890], R0 ;  /* 0x038890000300e5a7 */ /* 0x000ea400080c007f */
[----:B--2---:R-:W-:Y:S05]  /*2b3b0*/  @!P6 BRA `(.L_x_466) ;  /* 0xfffffffc00f0e947 */ /* 0x004fea000383ffff */
[----:B------:R-:W-:Y:S05]  /*2b3c0*/  BRA `(.L_x_854) ;  /* 0xfffffd8c00cc7947 */ /* 0x000fea000383ffff */
.L_x_522:
[----:B--2---:R2:W3:Y:S02]  /*2b3d0*/  SYNCS.PHASECHK.TRANS64.TRYWAIT P5, [R3+URZ+0x38890], R0 ;  /* 0x03889000030075a7 */ /* 0x0044e400080a017f */
[----:B---3--:R-:W-:Y:S05]  /*2b3e0*/  @!P5 NANOSLEEP.SYNCS 0x989680 ;  /* 0x009896800000d95d */ /* 0x008fea0003900000 */
[----:B------:R-:W3:Y:S02]  /*2b3f0*/  @!P5 SYNCS.PHASECHK.TRANS64 P5, [R3+URZ+0x38890], R0 ;  /* 0x038890000300d5a7 */ /* 0x000ee400080a007f */
[----:B---3--:R-:W-:Y:S05]  /*2b400*/  @!P5 BRA `(.L_x_522) ;  /* 0xfffffffc00f0d947 */ /* 0x008fea000383ffff */
[----:B------:R-:W-:Y:S05]  /*2b410*/  BRA `(.L_x_855) ;  /* 0xfffffdc400307947 */ /* 0x000fea000383ffff */
.L_x_547:
[----:B-1----:R1:W2:Y:S02]  /*2b420*/  SYNCS.PHASECHK.TRANS64.TRYWAIT P4, [R3+URZ+0x38890], R0 ;  /* 0x03889000030075a7 */ /* 0x0022a4000808017f */
[----:B--2---:R-:W-:Y:S05]  /*2b430*/  @!P4 NANOSLEEP.SYNCS 0x989680 ;  /* 0x009896800000c95d */ /* 0x004fea0003900000 */
[----:B------:R-:W2:Y:S02]  /*2b440*/  @!P4 SYNCS.PHASECHK.TRANS64 P4, [R3+URZ+0x38890], R0 ;  /* 0x038890000300c5a7 */ /* 0x000ea4000808007f */
[----:B--2---:R-:W-:Y:S05]  /*2b450*/  @!P4 BRA `(.L_x_547) ;  /* 0xfffffffc00f0c947 */ /* 0x004fea000383ffff */
[----:B------:R-:W-:Y:S05]  /*2b460*/  BRA `(.L_x_856) ;  /* 0xfffffdf400c87947 */ /* 0x000fea000383ffff */
.L_x_555:
[----:B--2---:R2:W3:Y:S02]  /*2b470*/  SYNCS.PHASECHK.TRANS64.TRYWAIT P4, [R3+URZ+0x388b0], R0 ;  /* 0x0388b000030075a7 */ /* 0x0044e4000808017f */
[----:B---3--:R-:W-:Y:S05]  /*2b480*/  @!P4 NANOSLEEP.SYNCS 0x989680 ;  /* 0x009896800000c95d */ /* 0x008fea0003900000 */
[----:B------:R-:W3:Y:S02]  /*2b490*/  @!P4 SYNCS.PHASECHK.TRANS64 P4, [R3+URZ+0x388b0], R0 ;  /* 0x0388b0000300c5a7 */ /* 0x000ee4000808007f */
[----:B---3--:R-:W-:Y:S05]  /*2b4a0*/  @!P4 BRA `(.L_x_555) ;  /* 0xfffffffc00f0c947 */ /* 0x008fea000383ffff */
[----:B------:R-:W-:Y:S05]  /*2b4b0*/  BRA `(.L_x_857) ;  /* 0xfffffdf800ec7947 */ /* 0x000fea000383ffff */
.L_x_577:
[----:B------:R-:W-:Y:S01]  /*2b4c0*/  BSSY B1, `(.L_x_858) ;  /* 0x0000008000017945 */ /* 0x000fe20003800000 */
[----:B------:R-:W-:Y:S01]  /*2b4d0*/  IMAD.MOV.U32 R13, RZ, RZ, R25 ;  /* 0x000000ffff0d7224 */ /* 0x000fe200078e0019 */
[----:B------:R-:W-:Y:S01]  /*2b4e0*/  MOV R12, RZ ;  /* 0x000000ff000c7202 */ /* 0x000fe20000000f00 */
[----:B------:R-:W-:Y:S02]  /*2b4f0*/  IMAD.MOV.U32 R11, RZ, RZ, 0x181f ;  /* 0x0000181fff0b7424 */ /* 0x000fe400078e00ff */
[----:B------:R-:W-:-:S07]  /*2b500*/  IMAD.MOV.U32 R15, RZ, RZ, -0x1 ;  /* 0xffffffffff0f7424 */ /* 0x000fce00078e00ff */
[----:B------:R-:W-:Y:S05]  /*2b510*/  WARPSYNC.COLLECTIVE R15, `(.L_x_859) ;  /* 0x000000000f087348 */ /* 0x000fea0003c00000 */
[----:B------:R0:W1:Y:S02]  /*2b520*/  SHFL.IDX P6, R14, R13, R12, R11 ;  /* 0x0000000c0d0e7389 */ /* 0x00006400000c000b */
[----:B01----:R-:W-:Y:S01]  /*2b530*/  ENDCOLLECTIVE ;  /* 0x000000000000791b */ /* 0x003fe20003800000 */
.L_x_859:
[----:B------:R-:W-:Y:S05]  /*2b540*/  BSYNC B1 ;  /* 0x0000000000017941 */ /* 0x000fea0003800000 */
.L_x_858:
[----:B------:R-:W-:Y:S01]  /*2b550*/  MOV R13, R24 ;  /* 0x00000018000d7202 */ /* 0x000fe20000000f00 */
[----:B------:R-:W-:Y:S02]  /*2b560*/  IMAD.MOV.U32 R12, RZ, RZ, RZ ;  /* 0x000000ffff0c7224 */ /* 0x000fe400078e00ff */
[----:B------:R-:W-:Y:S02]  /*2b570*/  IMAD.MOV.U32 R11, RZ, RZ, 0x181f ;  /* 0x0000181fff0b7424 */ /* 0x000fe400078e00ff */
[----:B------:R-:W-:Y:S02]  /*2b580*/  IMAD.MOV.U32 R15, RZ, RZ, -0x1 ;  /* 0xffffffffff0f7424 */ /* 0x000fe400078e00ff */
[----:B------:R-:W-:-:S07]  /*2b590*/  IMAD.MOV.U32 R0, RZ, RZ, R14 ;  /* 0x000000ffff007224 */ /* 0x000fce00078e000e */
[----:B------:R-:W-:Y:S05]  /*2b5a0*/  WARPSYNC.COLLECTIVE R15, `(.L_x_860) ;  /* 0x000000000f087348 */ /* 0x000fea0003c00000 */
[----:B------:R0:W1:Y:S02]  /*2b5b0*/  SHFL.IDX P6, R14, R13, R12, R11 ;  /* 0x0000000c0d0e7389 */ /* 0x00006400000c000b */
[----:B01----:R-:W-:Y:S01]  /*2b5c0*/  ENDCOLLECTIVE ;  /* 0x000000000000791b */ /* 0x003fe20003800000 */
.L_x_860:
[----:B------:R-:W-:Y:S01]  /*2b5d0*/  IMAD.MOV.U32 R13, RZ, RZ, R27 ;  /* 0x000000ffff0d7224 */ /* 0x000fe200078e001b */
[----:B------:R-:W-:-:S07]  /*2b5e0*/  MOV R3, R14 ;  /* 0x0000000e00037202 */ /* 0x000fce0000000f00 */
[----:B------:R-:W-:Y:S05]  /*2b5f0*/  WARPSYNC.COLLECTIVE R15, `(.L_x_861) ;  /* 0x000000000f087348 */ /* 0x000fea0003c00000 */
[----:B------:R0:W1:Y:S02]  /*2b600*/  SHFL.IDX P6, R14, R13, R12, R11 ;  /* 0x0000000c0d0e7389 */ /* 0x00006400000c000b */
[----:B01----:R-:W-:Y:S01]  /*2b610*/  ENDCOLLECTIVE ;  /* 0x000000000000791b */ /* 0x003fe20003800000 */
.L_x_861:
[----:B------:R-:W-:Y:S02]  /*2b620*/  IMAD.MOV.U32 R13, RZ, RZ, R30 ;  /* 0x000000ffff0d7224 */ /* 0x000fe400078e001e */
[----:B------:R-:W-:-:S07]  /*2b630*/  IMAD.MOV.U32 R27, RZ, RZ, R14 ;  /* 0x000000ffff1b7224 */ /* 0x000fce00078e000e */
[----:B------:R-:W-:Y:S05]  /*2b640*/  WARPSYNC.COLLECTIVE R15, `(.L_x_862) ;  /* 0x000000000f087348 */ /* 0x000fea0003c00000 */
[----:B------:R0:W1:Y:S02]  /*2b650*/  SHFL.IDX P6, R14, R13, R12, R11 ;  /* 0x0000000c0d0e7389 */ /* 0x00006400000c000b */
[----:B01----:R-:W-:Y:S01]  /*2b660*/  ENDCOLLECTIVE ;  /* 0x000000000000791b */ /* 0x003fe20003800000 */
.L_x_862:
[----:B------:R-:W-:Y:S01]  /*2b670*/  MOV R32, R14 ;  /* 0x0000000e00207202 */ /* 0x000fe20000000f00 */
[----:B------:R-:W-:Y:S06]  /*2b680*/  BRA `(.L_x_863) ;  /* 0xfffffe0c005c7947 */ /* 0x000fec000383ffff */
.L_x_581:
[----:B0-----:R0:W1:Y:S02]  /*2b690*/  SYNCS.PHASECHK.TRANS64.TRYWAIT P0, [R18+URZ+0x38800], R5 ;  /* 0x03880005120075a7 */ /* 0x001064000800017f */
[----:B-1----:R-:W-:Y:S05]  /*2b6a0*/  @!P0 NANOSLEEP.SYNCS 0x989680 ;  /* 0x009896800000895d */ /* 0x002fea0003900000 */
[----:B------:R-:W1:Y:S02]  /*2b6b0*/  @!P0 SYNCS.PHASECHK.TRANS64 P0, [R18+URZ+0x38800], R5 ;  /* 0x03880005120085a7 */ /* 0x000e64000800007f */
[----:B-1----:R-:W-:Y:S05]  /*2b6c0*/  @!P0 BRA `(.L_x_581) ;  /* 0xfffffffc00f08947 */ /* 0x002fea000383ffff */
[----:B------:R-:W-:Y:S05]  /*2b6d0*/  BRA `(.L_x_864) ;  /* 0xfffffe14002c7947 */ /* 0x000fea000383ffff */
.L_x_613:
[----:B------:R-:W-:Y:S01]  /*2b6e0*/  BSSY B1, `(.L_x_865) ;  /* 0x0000008000017945 */ /* 0x000fe20003800000 */
[----:B------:R-:W-:Y:S01]  /*2b6f0*/  IMAD.MOV.U32 R13, RZ, RZ, R25 ;  /* 0x000000ffff0d7224 */ /* 0x000fe200078e0019 */
[----:B------:R-:W-:Y:S01]  /*2b700*/  MOV R15, 0xffffffff ;  /* 0xffffffff000f7802 */ /* 0x000fe20000000f00 */
[----:B------:R-:W-:Y:S02]  /*2b710*/  IMAD.MOV.U32 R12, RZ, RZ, RZ ;  /* 0x000000ffff0c7224 */ /* 0x000fe400078e00ff */
[----:B------:R-:W-:-:S07]  /*2b720*/  IMAD.MOV.U32 R11, RZ, RZ, 0x181f ;  /* 0x0000181fff0b7424 */ /* 0x000fce00078e00ff */
[----:B------:R-:W-:Y:S05]  /*2b730*/  WARPSYNC.COLLECTIVE R15, `(.L_x_866) ;  /* 0x000000000f087348 */ /* 0x000fea0003c00000 */
[----:B------:R0:W1:Y:S02]  /*2b740*/  SHFL.IDX P6, R14, R13, R12, R11 ;  /* 0x0000000c0d0e7389 */ /* 0x00006400000c000b */
[----:B01----:R-:W-:Y:S01]  /*2b750*/  ENDCOLLECTIVE ;  /* 0x000000000000791b */ /* 0x003fe20003800000 */
.L_x_866:
[----:B------:R-:W-:Y:S05]  /*2b760*/  BSYNC B1 ;  /* 0x0000000000017941 */ /* 0x000fea0003800000 */
.L_x_865:
[----:B------:R-:W-:Y:S01]  /*2b770*/  IMAD.MOV.U32 R13, RZ, RZ, R24 ;  /* 0x000000ffff0d7224 */ /* 0x000fe200078e0018 */
[----:B------:R-:W-:Y:S01]  /*2b780*/  MOV R11, 0x181f ;  /* 0x0000181f000b7802 */ /* 0x000fe20000000f00 */
[----:B------:R-:W-:Y:S02]  /*2b790*/  IMAD.MOV.U32 R12, RZ, RZ, RZ ;  /* 0x000000ffff0c7224 */ /* 0x000fe400078e00ff */
[----:B------:R-:W-:Y:S02]  /*2b7a0*/  IMAD.MOV.U32 R15, RZ, RZ, -0x1 ;  /* 0xffffffffff0f7424 */ /* 0x000fe400078e00ff */
[----:B------:R-:W-:-:S07]  /*2b7b0*/  IMAD.MOV.U32 R0, RZ, RZ, R14 ;  /* 0x000000ffff007224 */ /* 0x000fce00078e000e */
[----:B------:R-:W-:Y:S05]  /*2b7c0*/  WARPSYNC.COLLECTIVE R15, `(.L_x_867) ;  /* 0x000000000f087348 */ /* 0x000fea0003c00000 */
[----:B------:R0:W1:Y:S02]  /*2b7d0*/  SHFL.IDX P6, R14, R13, R12, R11 ;  /* 0x0000000c0d0e7389 */ /* 0x00006400000c000b */
[----:B01----:R-:W-:Y:S01]  /*2b7e0*/  ENDCOLLECTIVE ;  /* 0x000000000000791b */ /* 0x003fe20003800000 */
.L_x_867:
[----:B------:R-:W-:Y:S02]  /*2b7f0*/  IMAD.MOV.U32 R13, RZ, RZ, R27 ;  /* 0x000000ffff0d7224 */ /* 0x000fe400078e001b */
[----:B------:R-:W-:-:S07]  /*2b800*/  IMAD.MOV.U32 R3, RZ, RZ, R14 ;  /* 0x000000ffff037224 */ /* 0x000fce00078e000e */
[----:B------:R-:W-:Y:S05]  /*2b810*/  WARPSYNC.COLLECTIVE R15, `(.L_x_868) ;  /* 0x000000000f087348 */ /* 0x000fea0003c00000 */
[----:B------:R0:W1:Y:S02]  /*2b820*/  SHFL.IDX P6, R14, R13, R12, R11 ;  /* 0x0000000c0d0e7389 */ /* 0x00006400000c000b */
[----:B01----:R-:W-:Y:S01]  /*2b830*/  ENDCOLLECTIVE ;  /* 0x000000000000791b */ /* 0x003fe20003800000 */
.L_x_868:
[----:B------:R-:W-:Y:S01]  /*2b840*/  IMAD.MOV.U32 R13, RZ, RZ, R30 ;  /* 0x000000ffff0d7224 */ /* 0x000fe200078e001e */
[----:B------:R-:W-:-:S07]  /*2b850*/  MOV R29, R14 ;  /* 0x0000000e001d7202 */ /* 0x000fce0000000f00 */
[----:B------:R-:W-:Y:S05]  /*2b860*/  WARPSYNC.COLLECTIVE R15, `(.L_x_869) ;  /* 0x000000000f087348 */ /* 0x000fea0003c00000 */
[----:B------:R0:W1:Y:S02]  /*2b870*/  SHFL.IDX P6, R14, R13, R12, R11 ;  /* 0x0000000c0d0e7389 */ /* 0x00006400000c000b */
[----:B01----:R-:W-:Y:S01]  /*2b880*/  ENDCOLLECTIVE ;  /* 0x000000000000791b */ /* 0x003fe20003800000 */
.L_x_869:
[----:B------:R-:W-:Y:S01]  /*2b890*/  IMAD.MOV.U32 R30, RZ, RZ, R14 ;  /* 0x000000ffff1e7224 */ /* 0x000fe200078e000e */
[----:B------:R-:W-:Y:S06]  /*2b8a0*/  BRA `(.L_x_870) ;  /* 0xfffffe3c008c7947 */ /* 0x000fec000383ffff */
.L_x_617:
[----:B0-----:R0:W1:Y:S02]  /*2b8b0*/  SYNCS.PHASECHK.TRANS64.TRYWAIT P0, [R18+URZ+0x38800], R5 ;  /* 0x03880005120075a7 */ /* 0x001064000800017f */
[----:B-1----:R-:W-:Y:S05]  /*2b8c0*/  @!P0 NANOSLEEP.SYNCS 0x989680 ;  /* 0x009896800000895d */ /* 0x002fea0003900000 */
[----:B------:R-:W1:Y:S02]  /*2b8d0*/  @!P0 SYNCS.PHASECHK.TRANS64 P0, [R18+URZ+0x38800], R5 ;  /* 0x03880005120085a7 */ /* 0x000e64000800007f */
[----:B-1----:R-:W-:Y:S05]  /*2b8e0*/  @!P0 BRA `(.L_x_617) ;  /* 0xfffffffc00f08947 */ /* 0x002fea000383ffff */
[----:B------:R-:W-:Y:S05]  /*2b8f0*/  BRA `(.L_x_871) ;  /* 0xfffffe4400107947 */ /* 0x000fea000383ffff */
.L_x_635:
[----:B-1----:R1:W2:Y:S02]  /*2b900*/  SYNCS.PHASECHK.TRANS64.TRYWAIT P2, [R0+URZ+0x38830], R3 ;  /* 0x03883003000075a7 */ /* 0x0022a4000804017f */
[----:B--2---:R-:W-:Y:S05]  /*2b910*/  @!P2 NANOSLEEP.SYNCS 0x989680 ;  /* 0x009896800000a95d */ /* 0x004fea0003900000 */
[----:B------:R-:W2:Y:S02]  /*2b920*/  @!P2 SYNCS.PHASECHK.TRANS64 P2, [R0+URZ+0x38830], R3 ;  /* 0x038830030000a5a7 */ /* 0x000ea4000804007f */
[----:B--2---:R-:W-:Y:S05]  /*2b930*/  @!P2 BRA `(.L_x_635) ;  /* 0xfffffffc00f0a947 */ /* 0x004fea000383ffff */
[----:B------:R-:W-:Y:S05]  /*2b940*/  BRA `(.L_x_634) ;  /* 0xfffffe7400607947 */ /* 0x000fea000383ffff */
.L_x_642:
[----:B-1----:R1:W2:Y:S02]  /*2b950*/  SYNCS.PHASECHK.TRANS64.TRYWAIT P2, [R11+URZ+0x38830], R4 ;  /* 0x038830040b0075a7 */ /* 0x0022a4000804017f */
[----:B--2---:R-:W-:Y:S05]  /*2b960*/  @!P2 NANOSLEEP.SYNCS 0x989680 ;  /* 0x009896800000a95d */ /* 0x004fea0003900000 */
[----:B------:R-:W2:Y:S02]  /*2b970*/  @!P2 SYNCS.PHASECHK.TRANS64 P2, [R11+URZ+0x38830], R4 ;  /* 0x038830040b00a5a7 */ /* 0x000ea4000804007f */
[----:B--2---:R-:W-:Y:S05]  /*2b980*/  @!P2 BRA `(.L_x_642) ;  /* 0xfffffffc00f0a947 */ /* 0x004fea000383ffff */
[----:B------:R-:W-:Y:S05]  /*2b990*/  BRA `(.L_x_641) ;  /* 0xfffffec000e87947 */ /* 0x000fea000383ffff */
.L_x_647:
[----:B-1----:R1:W2:Y:S02]  /*2b9a0*/  SYNCS.PHASECHK.TRANS64.TRYWAIT P2, [R9+URZ+0x38850], R0 ;  /* 0x03885000090075a7 */ /* 0x0022a4000804017f */
[----:B--2---:R-:W-:Y:S05]  /*2b9b0*/  @!P2 NANOSLEEP.SYNCS 0x989680 ;  /* 0x009896800000a95d */ /* 0x004fea0003900000 */
[----:B------:R-:W2:Y:S02]  /*2b9c0*/  @!P2 SYNCS.PHASECHK.TRANS64 P2, [R9+URZ+0x38850], R0 ;  /* 0x038850000900a5a7 */ /* 0x000ea4000804007f */
[----:B--2---:R-:W-:Y:S05]  /*2b9d0*/  @!P2 BRA `(.L_x_647) ;  /* 0xfffffffc00f0a947 */ /* 0x004fea000383ffff */
[----:B------:R-:W-:Y:S05]  /*2b9e0*/  BRA `(.L_x_646) ;  /* 0xfffffef800b47947 */ /* 0x000fea000383ffff */
.L_x_653:
[----:B-1----:R1:W2:Y:S02]  /*2b9f0*/  SYNCS.PHASECHK.TRANS64.TRYWAIT P0, [R3+URZ+0x38850], R0 ;  /* 0x03885000030075a7 */ /* 0x0022a4000800017f */
[----:B--2---:R-:W-:Y:S05]  /*2ba00*/  @!P0 NANOSLEEP.SYNCS 0x989680 ;  /* 0x009896800000895d */ /* 0x004fea0003900000 */
[----:B------:R-:W2:Y:S02]  /*2ba10*/  @!P0 SYNCS.PHASECHK.TRANS64 P0, [R3+URZ+0x38850], R0 ;  /* 0x03885000030085a7 */ /* 0x000ea4000800007f */
[----:B--2---:R-:W-:Y:S05]  /*2ba20*/  @!P0 BRA `(.L_x_653) ;  /* 0xfffffffc00f08947 */ /* 0x004fea000383ffff */
[----:B------:R-:W-:Y:S05]  /*2ba30*/  BRA `(.L_x_652) ;  /* 0xffffff1000c07947 */ /* 0x000fea000383ffff */
.L_x_692:
[----:B------:R-:W1:Y:S01]  /*2ba40*/  S2R R5, SR_TID.X ;  /* 0x0000000000057919 */ /* 0x000e620000002100 */
[----:B------:R-:W-:Y:S01]  /*2ba50*/  BSSY B1, `(.L_x_872) ;  /* 0x000000a000017945 */ /* 0x000fe20003800000 */
[----:B------:R-:W-:Y:S01]  /*2ba60*/  MOV R12, RZ ;  /* 0x000000ff000c7202 */ /* 0x000fe20000000f00 */
[----:B0-----:R-:W-:Y:S02]  /*2ba70*/  IMAD.MOV.U32 R11, RZ, RZ, 0x1f ;  /* 0x0000001fff0b7424 */ /* 0x001fe400078e00ff */
[----:B------:R-:W-:Y:S01]  /*2ba80*/  IMAD.MOV.U32 R15, RZ, RZ, -0x1 ;  /* 0xffffffffff0f7424 */ /* 0x000fe200078e00ff */
[----:B-1----:R-:W-:-:S04]  /*2ba90*/  SHF.R.U32.HI R5, RZ, 0x5, R5 ;  /* 0x00000005ff057819 */ /* 0x002fc80000011605 */
[----:B------:R-:W-:-:S05]  /*2baa0*/  LOP3.LUT R5, R5, 0x3, RZ, 0xc0, !PT ;  /* 0x0000000305057812 */ /* 0x000fca00078ec0ff */
[----:B------:R-:W-:-:S07]  /*2bab0*/  IMAD.MOV.U32 R13, RZ, RZ, R5 ;  /* 0x000000ffff0d7224 */ /* 0x000fce00078e0005 */
[----:B------:R-:W-:Y:S05]  /*2bac0*/  WARPSYNC.COLLECTIVE R15, `(.L_x_873) ;  /* 0x000000000f087348 */ /* 0x000fea0003c00000 */
[----:B------:R0:W1:Y:S02]  /*2bad0*/  SHFL.IDX P6, R14, R13, R12, R11 ;  /* 0x0000000c0d0e7389 */ /* 0x00006400000c000b */
[----:B01----:R-:W-:Y:S01]  /*2bae0*/  ENDCOLLECTIVE ;  /* 0x000000000000791b */ /* 0x003fe20003800000 */
.L_x_873:
[----:B------:R-:W-:Y:S05]  /*2baf0*/  BSYNC B1 ;  /* 0x0000000000017941 */ /* 0x000fea0003800000 */
.L_x_872:
[----:B------:R-:W-:Y:S05]  /*2bb00*/  BRA `(.L_x_874) ;  /* 0xffffff7c00d47947 */ /* 0x000fea000383ffff */
.L_x_694:
[----:B------:R-:W-:Y:S01]  /*2bb10*/  BSSY B1, `(.L_x_875) ;  /* 0x0000006000017945 */ /* 0x000fe20003800000 */
[----:B------:R-:W-:-:S07]  /*2bb20*/  IMAD.MOV.U32 R15, RZ, RZ, -0x1 ;  /* 0xffffffffff0f7424 */ /* 0x000fce00078e00ff */
[----:B01----:R-:W-:Y:S05]  /*2bb30*/  WARPSYNC.COLLECTIVE R15, `(.L_x_876) ;  /* 0x000000000f0c7348 */ /* 0x003fea0003c00000 */
[----:B------:R-:W-:Y:S02]  /*2bb40*/  ELECT P6, UR62, PT ;  /* 0x00000000003e782f */ /* 0x000fe400038c0000 */
[----:B------:R-:W-:Y:S01]  /*2bb50*/  MOV R14, UR62 ;  /* 0x0000003e000e7c02 */ /* 0x000fe20008000f00 */
[----:B01----:R-:W-:Y:S10]  /*2bb60*/  ENDCOLLECTIVE ;  /* 0x000000000000791b */ /* 0x003ff40003800000 */
.L_x_876:
[----:B------:R-:W-:Y:S05]  /*2bb70*/  BSYNC B1 ;  /* 0x0000000000017941 */ /* 0x000fea0003800000 */
.L_x_875:
[----:B------:R-:W-:Y:S05]  /*2bb80*/  BRA `(.L_x_693) ;  /* 0xffffff7c00cc7947 */ /* 0x000fea000383ffff */
.L_x_696:
[----:B-1----:R1:W2:Y:S02]  /*2bb90*/  SYNCS.PHASECHK.TRANS64.TRYWAIT P0, [R18+URZ+0x38820], R2 ;  /* 0x03882002120075a7 */ /* 0x0022a4000800017f */
[----:B--2---:R-:W-:Y:S05]  /*2bba0*/  @!P0 NANOSLEEP.SYNCS 0x989680 ;  /* 0x009896800000895d */ /* 0x004fea0003900000 */
[----:B------:R-:W2:Y:S02]  /*2bbb0*/  @!P0 SYNCS.PHASECHK.TRANS64 P0, [R18+URZ+0x38820], R2 ;  /* 0x03882002120085a7 */ /* 0x000ea4000800007f */
[----:B--2---:R-:W-:Y:S05]  /*2bbc0*/  @!P0 BRA `(.L_x_696) ;  /* 0xfffffffc00f08947 */ /* 0x004fea000383ffff */
[----:B------:R-:W-:Y:S05]  /*2bbd0*/  BRA `(.L_x_877) ;  /* 0xffffff7c00dc7947 */ /* 0x000fea000383ffff */
.L_x_700:
[----:B--2---:R2:W3:Y:S02]  /*2bbe0*/  SYNCS.PHASECHK.TRANS64.TRYWAIT P0, [R6+URZ+0x388a0], R8 ;  /* 0x0388a008060075a7 */ /* 0x0044e4000800017f */
[----:B---3--:R-:W-:Y:S05]  /*2bbf0*/  @!P0 NANOSLEEP.SYNCS 0x989680 ;  /* 0x009896800000895d */ /* 0x008fea0003900000 */
[----:B------:R-:W3:Y:S02]  /*2bc00*/  @!P0 SYNCS.PHASECHK.TRANS64 P0, [R6+URZ+0x388a0], R8 ;  /* 0x0388a008060085a7 */ /* 0x000ee4000800007f */
[----:B---3--:R-:W-:Y:S05]  /*2bc10*/  @!P0 BRA `(.L_x_700) ;  /* 0xfffffffc00f08947 */ /* 0x008fea000383ffff */
[----:B------:R-:W-:Y:S05]  /*2bc20*/  BRA `(.L_x_878) ;  /* 0xffffff7c00fc7947 */ /* 0x000fea000383ffff */
.L_x_708:
[----:B0-----:R0:W1:Y:S02]  /*2bc30*/  SYNCS.PHASECHK.TRANS64.TRYWAIT P0, [R6+URZ+0x388c0], R8 ;  /* 0x0388c008060075a7 */ /* 0x001064000800017f */
[----:B-1----:R-:W-:Y:S05]  /*2bc40*/  @!P0 NANOSLEEP.SYNCS 0x989680 ;  /* 0x009896800000895d */ /* 0x002fea0003900000 */
[----:B------:R-:W1:Y:S02]  /*2bc50*/  @!P0 SYNCS.PHASECHK.TRANS64 P0, [R6+URZ+0x388c0], R8 ;  /* 0x0388c008060085a7 */ /* 0x000e64000800007f */
[----:B-1----:R-:W-:Y:S05]  /*2bc60*/  @!P0 BRA `(.L_x_708) ;  /* 0xfffffffc00f08947 */ /* 0x002fea000383ffff */
[----:B------:R-:W-:Y:S05]  /*2bc70*/  BRA `(.L_x_879) ;  /* 0xffffff84003c7947 */ /* 0x000fea000383ffff */
.L_x_718:
[----:B-1----:R1:W2:Y:S02]  /*2bc80*/  SYNCS.PHASECHK.TRANS64.TRYWAIT P2, [R6+URZ+0x388a0], R5 ;  /* 0x0388a005060075a7 */ /* 0x0022a4000804017f */
[----:B--2---:R-:W-:Y:S05]  /*2bc90*/  @!P2 NANOSLEEP.SYNCS 0x989680 ;  /* 0x009896800000a95d */ /* 0x004fea0003900000 */
[----:B------:R-:W2:Y:S02]  /*2bca0*/  @!P2 SYNCS.PHASECHK.TRANS64 P2, [R6+URZ+0x388a0], R5 ;  /* 0x0388a0050600a5a7 */ /* 0x000ea4000804007f */
[----:B--2---:R-:W-:Y:S05]  /*2bcb0*/  @!P2 BRA `(.L_x_718) ;  /* 0xfffffffc00f0a947 */ /* 0x004fea000383ffff */
[----:B------:R-:W-:Y:S05]  /*2bcc0*/  BRA `(.L_x_880) ;  /* 0xffffff8800c47947 */ /* 0x000fea000383ffff */
.L_x_726:
[----:B0-----:R0:W2:Y:S02]  /*2bcd0*/  SYNCS.PHASECHK.TRANS64.TRYWAIT P2, [R6+URZ+0x388c0], R5 ;  /* 0x0388c005060075a7 */ /* 0x0010a4000804017f */
[----:B--2---:R-:W-:Y:S05]  /*2bce0*/  @!P2 NANOSLEEP.SYNCS 0x989680 ;  /* 0x009896800000a95d */ /* 0x004fea0003900000 */
[----:B------:R-:W2:Y:S02]  /*2bcf0*/  @!P2 SYNCS.PHASECHK.TRANS64 P2, [R6+URZ+0x388c0], R5 ;  /* 0x0388c0050600a5a7 */ /* 0x000ea4000804007f */
[----:B--2---:R-:W-:Y:S05]  /*2bd00*/  @!P2 BRA `(.L_x_726) ;  /* 0xfffffffc00f0a947 */ /* 0x004fea000383ffff */
[----:B------:R-:W-:Y:S05]  /*2bd10*/  BRA `(.L_x_881) ;  /* 0xffffff9000007947 */ /* 0x000fea000383ffff */
.L_x_744:
[----:B------:R-:W1:Y:S01]  /*2bd20*/  S2R R4, SR_TID.X ;  /* 0x0000000000047919 */ /* 0x000e620000002100 */
[----:B------:R-:W-:Y:S01]  /*2bd30*/  BSSY B0, `(.L_x_882) ;  /* 0x000000a000007945 */ /* 0x000fe20003800000 */
[----:B------:R-:W-:Y:S02]  /*2bd40*/  IMAD.MOV.U32 R12, RZ, RZ, RZ ;  /* 0x000000ffff0c7224 */ /* 0x000fe400078e00ff */
[----:B0-----:R-:W-:Y:S02]  /*2bd50*/  IMAD.MOV.U32 R11, RZ, RZ, 0x1f ;  /* 0x0000001fff0b7424 */ /* 0x001fe400078e00ff */
[----:B------:R-:W-:Y:S01]  /*2bd60*/  IMAD.MOV.U32 R15, RZ, RZ, -0x1 ;  /* 0xffffffffff0f7424 */ /* 0x000fe200078e00ff */
[----:B-1----:R-:W-:-:S04]  /*2bd70*/  SHF.R.U32.HI R4, RZ, 0x5, R4 ;  /* 0x00000005ff047819 */ /* 0x002fc80000011604 */
[----:B------:R-:W-:-:S04]  /*2bd80*/  LOP3.LUT R4, R4, 0x3, RZ, 0xc0, !PT ;  /* 0x0000000304047812 */ /* 0x000fc800078ec0ff */
[----:B------:R-:W-:-:S07]  /*2bd90*/  MOV R13, R4 ;  /* 0x00000004000d7202 */ /* 0x000fce0000000f00 */
[----:B------:R-:W-:Y:S05]  /*2bda0*/  WARPSYNC.COLLECTIVE R15, `(.L_x_883) ;  /* 0x000000000f087348 */ /* 0x000fea0003c00000 */
[----:B------:R0:W1:Y:S02]  /*2bdb0*/  SHFL.IDX P6, R14, R13, R12, R11 ;  /* 0x0000000c0d0e7389 */ /* 0x00006400000c000b */
[----:B01----:R-:W-:Y:S01]  /*2bdc0*/  ENDCOLLECTIVE ;  /* 0x000000000000791b */ /* 0x003fe20003800000 */
.L_x_883:
[----:B------:R-:W-:Y:S05]  /*2bdd0*/  BSYNC B0 ;  /* 0x0000000000007941 */ /* 0x000fea0003800000 */
.L_x_882:
[----:B------:R-:W-:Y:S05]  /*2bde0*/  BRA `(.L_x_884) ;  /* 0xffffff9c00807947 */ /* 0x000fea000383ffff */
.L_x_746:
[----:B------:R-:W-:Y:S01]  /*2bdf0*/  BSSY B0, `(.L_x_885) ;  /* 0x0000006000007945 */ /* 0x000fe20003800000 */
[----:B------:R-:W-:-:S07]  /*2be00*/  MOV R15, 0xffffffff ;  /* 0xffffffff000f7802 */ /* 0x000fce0000000f00 */
[----:B01----:R-:W-:Y:S05]  /*2be10*/  WARPSYNC.COLLECTIVE R15, `(.L_x_886) ;  /* 0x000000000f0c7348 */ /* 0x003fea0003c00000 */
[----:B------:R-:W-:Y:S02]  /*2be20*/  ELECT P6, UR62, PT ;  /* 0x00000000003e782f */ /* 0x000fe400038c0000 */
[----:B------:R-:W-:Y:S01]  /*2be30*/  MOV R14, UR62 ;  /* 0x0000003e000e7c02 */ /* 0x000fe20008000f00 */
[----:B01----:R-:W-:Y:S10]  /*2be40*/  ENDCOLLECTIVE ;  /* 0x000000000000791b */ /* 0x003ff40003800000 */
.L_x_886:
[----:B------:R-:W-:Y:S05]  /*2be50*/  BSYNC B0 ;  /* 0x0000000000007941 */ /* 0x000fea0003800000 */
.L_x_885:
[----:B------:R-:W-:Y:S05]  /*2be60*/  BRA `(.L_x_887) ;  /* 0xffffff9c008c7947 */ /* 0x000fea000383ffff */
.L_x_748:
[----:B-1----:R1:W2:Y:S02]  /*2be70*/  SYNCS.PHASECHK.TRANS64.TRYWAIT P0, [R0+URZ+0x38840], R2 ;  /* 0x03884002000075a7 */ /* 0x0022a4000800017f */
[----:B--2---:R-:W-:Y:S05]  /*2be80*/  @!P0 NANOSLEEP.SYNCS 0x989680 ;  /* 0x009896800000895d */ /* 0x004fea0003900000 */
[----:B------:R-:W2:Y:S02]  /*2be90*/  @!P0 SYNCS.PHASECHK.TRANS64 P0, [R0+URZ+0x38840], R2 ;  /* 0x03884002000085a7 */ /* 0x000ea4000800007f */
[----:B--2---:R-:W-:Y:S05]  /*2bea0*/  @!P0 BRA `(.L_x_748) ;  /* 0xfffffffc00f08947 */ /* 0x004fea000383ffff */
[----:B------:R-:W-:Y:S05]  /*2beb0*/  BRA `(.L_x_888) ;  /* 0xffffff9c00f07947 */ /* 0x000fea000383ffff */
.L_x_752:
[----:B------:R-:W2:Y:S01]  /*2bec0*/  LDL.LU R11, [R1+0x5c] ;  /* 0x00005c00010b7983 */ /* 0x000ea20000300800 */
[----:B------:R-:W-:Y:S01]  /*2bed0*/  IMAD.MOV.U32 R13, RZ, RZ, R3 ;  /* 0x000000ffff0d7224 */ /* 0x000fe200078e0003 */
[----:B------:R-:W-:Y:S01]  /*2bee0*/  MOV R15, 0xffffffff ;  /* 0xffffffff000f7802 */ /* 0x000fe20000000f00 */
[----:B------:R-:W-:Y:S01]  /*2bef0*/  IMAD.MOV.U32 R12, RZ, RZ, RZ ;  /* 0x000000ffff0c7224 */ /* 0x000fe200078e00ff */
[----:B------:R-:W0:Y:S02]  /*2bf00*/  S2R R7, SR_TID.X ;  /* 0x0000000000077919 */ /* 0x000e240000002100 */
[----:B0-----:R-:W-:-:S04]  /*2bf10*/  LOP3.LUT R7, R7, 0x7f, RZ, 0xc0, !PT ;  /* 0x0000007f07077812 */ /* 0x001fc800078ec0ff */
[----:B------:R-:W-:-:S04]  /*2bf20*/  SHF.R.U32.HI R0, RZ, 0x3, R7 ;  /* 0x00000003ff007819 */ /* 0x000fc80000011607 */
[----:B------:R-:W-:-:S05]  /*2bf30*/  IADD3 R0, R0, R5, RZ ;  /* 0x0000000500007210 */ /* 0x000fca0007ffe0ff */
[----:B------:R-:W-:Y:S02]  /*2bf40*/  VIADD R5, R0, 0x10 ;  /* 0x0000001000057836 */ /* 0x000fe40000000000 */
[----:B--2---:R-:W-:Y:S02]  /*2bf50*/  IMAD R2, R11, R8, RZ ;  /* 0x000000080b027224 */ /* 0x004fe400078e02ff */
[----:B------:R-:W-:-:S03]  /*2bf60*/  IMAD.MOV.U32 R11, RZ, RZ, 0x181f ;  /* 0x0000181fff0b7424 */ /* 0x000fc600078e00ff */
[----:B------:R-:W-:-:S13]  /*2bf70*/  ISETP.GE.AND P5, PT, R0, R2, PT ;  /* 0x000000020000720c */ /* 0x000fda0003fa6270 */
[----:B-----5:R-:W-:Y:S05]  /*2bf80*/  WARPSYNC.COLLECTIVE R15, `(.L_x_889) ;  /* 0x000000000f087348 */ /* 0x020fea0003c00000 */
[----:B------:R0:W1:Y:S02]  /*2bf90*/  SHFL.IDX P6, R14, R13, R12, R11 ;  /* 0x0000000c0d0e7389 */ /* 0x00006400000c000b */
[----:B01---5:R-:W-:Y:S01]  /*2bfa0*/  ENDCOLLECTIVE ;  /* 0x000000000000791b */ /* 0x023fe20003800000 */
.L_x_889:
[----:B------:R-:W-:Y:S02]  /*2bfb0*/  IMAD.MOV.U32 R13, RZ, RZ, R4 ;  /* 0x000000ffff0d7224 */ /* 0x000fe400078e0004 */
[----:B------:R-:W-:-:S07]  /*2bfc0*/  IMAD.MOV.U32 R6, RZ, RZ, R14 ;  /* 0x000000ffff067224 */ /* 0x000fce00078e000e */
[----:B------:R-:W-:Y:S05]  /*2bfd0*/  WARPSYNC.COLLECTIVE R15, `(.L_x_890) ;  /* 0x000000000f087348 */ /* 0x000fea0003c00000 */
[----:B------:R0:W1:Y:S02]  /*2bfe0*/  SHFL.IDX P6, R14, R13, R12, R11 ;  /* 0x0000000c0d0e7389 */ /* 0x00006400000c000b */
[----:B01----:R-:W-:Y:S01]  /*2bff0*/  ENDCOLLECTIVE ;  /* 0x000000000000791b */ /* 0x003fe20003800000 */
.L_x_890:
[----:B------:R-:W-:Y:S01]  /*2c000*/  ULDC.64 UR4, c[0x0][0x208] ;  /* 0x0000820000047ab9 */ /* 0x000fe20000000a00 */
[----:B------:R-:W-:Y:S01]  /*2c010*/  IMAD.MOV.U32 R13, RZ, RZ, R3 ;  /* 0x000000ffff0d7224 */ /* 0x000fe200078e0003 */
[----:B------:R-:W-:Y:S01]  /*2c020*/  MOV R12, 0x1 ;  /* 0x00000001000c7802 */ /* 0x000fe20000000f00 */
        /* <DEDUP_REMOVED lines=17> */
.L_x_891:
[----:B------:R-:W-:Y:S02]  /*2c140*/  IMAD.MOV.U32 R13, RZ, RZ, R4 ;  /* 0x000000ffff0d7224 */ /* 0x000fe400078e0004 */
[----:B------:R-:W-:-:S07]  /*2c150*/  IMAD.MOV.U32 R6, RZ, RZ, R14 ;  /* 0x000000ffff067224 */ /* 0x000fce00078e000e */
[----:B------:R-:W-:Y:S05]  /*2c160*/  WARPSYNC.COLLECTIVE R15, `(.L_x_892) ;  /* 0x000000000f087348 */ /* 0x000fea0003c00000 */
[----:B------:R0:W1:Y:S02]  /*2c170*/  SHFL.IDX P6, R14, R13, R12, R11 ;  /* 0x0000000c0d0e7389 */ /* 0x00006400000c000b */
[----:B01----:R-:W-:Y:S01]  /*2c180*/  ENDCOLLECTIVE ;  /* 0x000000000000791b */ /* 0x003fe20003800000 */
.L_x_892:
[----:B------:R-:W-:Y:S01]  /*2c190*/  ULDC.64 UR4, c[0x0][0x208] ;  /* 0x0000820000047ab9 */ /* 0x000fe20000000a00 */
[----:B------:R-:W-:Y:S01]  /*2c1a0*/  MOV R13, R3 ;  /* 0x00000003000d7202 */ /* 0x000fe20000000f00 */
[----:B------:R-:W-:Y:S02]  /*2c1b0*/  IMAD.MOV.U32 R12, RZ, RZ, 0x2 ;  /* 0x00000002ff0c7424 */ /* 0x000fe400078e00ff */
[----:B------:R-:W-:-:S05]  /*2c1c0*/  IMAD.MOV.U32 R5, RZ, RZ, R14 ;  /* 0x000000ffff057224 */ /* 0x000fca00078e000e */
[----:B------:R-:W-:-:S04]  /*2c1d0*/  @!P5 LEA R5, P4, R10, R5, 0x1 ;  /* 0x000000050a05d211 */ /* 0x000fc800078808ff */
[----:B------:R-:W-:-:S05]  /*2c1e0*/  @!P5 IADD3.X R6, RZ, R6, RZ, P4, !PT ;  /* 0x00000006ff06d210 */ /* 0x000fca00027fe4ff */
        /* <DEDUP_REMOVED lines=14> */
.L_x_893:
[----:B------:R-:W-:Y:S02]  /*2c2d0*/  IMAD.MOV.U32 R13, RZ, RZ, R4 ;  /* 0x000000ffff0d7224 */ /* 0x000fe400078e0004 */
[----:B------:R-:W-:-:S07]  /*2c2e0*/  IMAD.MOV.U32 R6, RZ, RZ, R14 ;  /* 0x000000ffff067224 */ /* 0x000fce00078e000e */
[----:B------:R-:W-:Y:S05]  /*2c2f0*/  WARPSYNC.COLLECTIVE R15, `(.L_x_894) ;  /* 0x000000000f087348 */ /* 0x000fea0003c00000 */
[----:B------:R0:W1:Y:S02]  /*2c300*/  SHFL.IDX P6, R14, R13, R12, R11 ;  /* 0x0000000c0d0e7389 */ /* 0x00006400000c000b */
[----:B01----:R-:W-:Y:S01]  /*2c310*/  ENDCOLLECTIVE ;  /* 0x000000000000791b */ /* 0x003fe20003800000 */
.L_x_894:
[----:B------:R-:W-:Y:S01]  /*2c320*/  ULDC.64 UR4, c[0x0][0x208] ;  /* 0x0000820000047ab9 */ /* 0x000fe20000000a00 */
[----:B------:R-:W-:Y:S02]  /*2c330*/  IMAD.MOV.U32 R13, RZ, RZ, R3 ;  /* 0x000000ffff0d7224 */ /* 0x000fe400078e0003 */
[----:B------:R-:W-:Y:S01]  /*2c340*/  IMAD.MOV.U32 R12, RZ, RZ, 0x3 ;  /* 0x00000003ff0c7424 */ /* 0x000fe200078e00ff */
[----:B------:R-:W-:-:S04]  /*2c350*/  MOV R5, R14 ;  /* 0x0000000e00057202 */ /* 0x000fc80000000f00 */
[----:B------:R-:W-:-:S05]  /*2c360*/  @!P5 LEA R5, P4, R10, R5, 0x1 ;  /* 0x000000050a05d211 */ /* 0x000fca00078808ff */
[----:B------:R-:W-:-:S04]  /*2c370*/  @!P5 IMAD.X R6, RZ, RZ, R6, P4 ;  /* 0x000000ffff06d224 */ /* 0x000fc800020e0606 */
[----:B------:R-:W-:Y:S02]  /*2c380*/  @!P5 IMAD.MOV.U32 R7, RZ, RZ, R6 ;  /* 0x000000ffff07d224 */ /* 0x000fe400078e0006 */
[----:B------:R-:W-:Y:S01]  /*2c390*/  @!P5 IMAD.MOV.U32 R6, RZ, RZ, R5 ;  /* 0x000000ffff06d224 */ /* 0x000fe200078e0005 */
[----:B------:R-:W-:-:S04]  /*2c3a0*/  IADD3 R5, R0, 0x30, RZ ;  /* 0x0000003000057810 */ /* 0x000fc80007ffe0ff */
        /* <DEDUP_REMOVED lines=11> */
.L_x_895:
[----:B------:R-:W-:Y:S01]  /*2c460*/  MOV R13, R4 ;  /* 0x00000004000d7202 */ /* 0x000fe20000000f00 */
[----:B------:R-:W-:-:S07]  /*2c470*/  IMAD.MOV.U32 R6, RZ, RZ, R14 ;  /* 0x000000ffff067224 */ /* 0x000fce00078e000e */
[----:B------:R-:W-:Y:S05]  /*2c480*/  WARPSYNC.COLLECTIVE R15, `(.L_x_896) ;  /* 0x000000000f087348 */ /* 0x000fea0003c00000 */
[----:B------:R0:W1:Y:S02]  /*2c490*/  SHFL.IDX P6, R14, R13, R12, R11 ;  /* 0x0000000c0d0e7389 */ /* 0x00006400000c000b */
[----:B01----:R-:W-:Y:S01]  /*2c4a0*/  ENDCOLLECTIVE ;  /* 0x000000000000791b */ /* 0x003fe20003800000 */
.L_x_896:
[----:B------:R-:W-:Y:S01]  /*2c4b0*/  ULDC.64 UR4, c[0x0][0x208] ;  /* 0x0000820000047ab9 */ /* 0x000fe20000000a00 */
[----:B------:R-:W-:Y:S02]  /*2c4c0*/  IMAD.MOV.U32 R13, RZ, RZ, R3 ;  /* 0x000000ffff0d7224 */ /* 0x000fe400078e0003 */
[----:B------:R-:W-:Y:S02]  /*2c4d0*/  IMAD.MOV.U32 R12, RZ, RZ, 0x4 ;  /* 0x00000004ff0c7424 */ /* 0x000fe400078e00ff */
[----:B------:R-:W-:-:S05]  /*2c4e0*/  IMAD.MOV.U32 R5, RZ, RZ, R14 ;  /* 0x000000ffff057224 */ /* 0x000fca00078e000e */
[----:B------:R-:W-:-:S05]  /*2c4f0*/  @!P5 LEA R5, P4, R10, R5, 0x1 ;  /* 0x000000050a05d211 */ /* 0x000fca00078808ff */
[----:B------:R-:W-:-:S04]  /*2c500*/  @!P5 IMAD.X R6, RZ, RZ, R6, P4 ;  /* 0x000000ffff06d224 */ /* 0x000fc800020e0606 */
[----:B------:R-:W-:Y:S01]  /*2c510*/  @!P5 IMAD.MOV.U32 R7, RZ, RZ, R6 ;  /* 0x000000ffff07d224 */ /* 0x000fe200078e0006 */
[----:B------:R-:W-:Y:S01]  /*2c520*/  @!P5 MOV R6, R5 ;  /* 0x000000050006d202 */ /* 0x000fe20000000f00 */
[----:B------:R-:W-:-:S04]  /*2c530*/  VIADD R5, R0, 0x40 ;  /* 0x0000004000057836 */ /* 0x000fc80000000000 */
        /* <DEDUP_REMOVED lines=11> */
.L_x_897:
[----:B------:R-:W-:Y:S01]  /*2c5f0*/  IMAD.MOV.U32 R13, RZ, RZ, R4 ;  /* 0x000000ffff0d7224 */ /* 0x000fe200078e0004 */
[----:B------:R-:W-:-:S07]  /*2c600*/  MOV R6, R14 ;  /* 0x0000000e00067202 */ /* 0x000fce0000000f00 */
[----:B------:R-:W-:Y:S05]  /*2c610*/  WARPSYNC.COLLECTIVE R15, `(.L_x_898) ;  /* 0x000000000f087348 */ /* 0x000fea0003c00000 */
[----:B------:R0:W1:Y:S02]  /*2c620*/  SHFL.IDX P6, R14, R13, R12, R11 ;  /* 0x0000000c0d0e7389 */ /* 0x00006400000c000b */
[----:B01----:R-:W-:Y:S01]  /*2c630*/  ENDCOLLECTIVE ;  /* 0x000000000000791b */ /* 0x003fe20003800000 */
.L_x_898:
[----:B------:R-:W-:Y:S01]  /*2c640*/  ULDC.64 UR4, c[0x0][0x208] ;  /* 0x0000820000047ab9 */ /* 0x000fe20000000a00 */
[----:B------:R-:W-:Y:S01]  /*2c650*/  IMAD.MOV.U32 R13, RZ, RZ, R3 ;  /* 0x000000ffff0d7224 */ /* 0x000fe200078e0003 */
[----:B------:R-:W-:Y:S01]  /*2c660*/  MOV R12, 0x5 ;  /* 0x00000005000c7802 */ /* 0x000fe20000000f00 */
[----:B------:R-:W-:-:S05]  /*2c670*/  IMAD.MOV.U32 R5, RZ, RZ, R14 ;  /* 0x000000ffff057224 */ /* 0x000fca00078e000e */
[----:B------:R-:W-:-:S05]  /*2c680*/  @!P5 LEA R5, P4, R10, R5, 0x1 ;  /* 0x000000050a05d211 */ /* 0x000fca00078808ff */
[----:B------:R-:W-:-:S05]  /*2c690*/  @!P5 IMAD.X R6, RZ, RZ, R6, P4 ;  /* 0x000000ffff06d224 */ /* 0x000fca00020e0606 */
[----:B------:R-:W-:Y:S01]  /*2c6a0*/  @!P5 MOV R7, R6 ;  /* 0x000000060007d202 */ /* 0x000fe20000000f00 */
        /* <DEDUP_REMOVED lines=13> */
.L_x_899:
[----:B------:R-:W-:Y:S02]  /*2c780*/  IMAD.MOV.U32 R13, RZ, RZ, R4 ;  /* 0x000000ffff0d7224 */ /* 0x000fe400078e0004 */
[----:B------:R-:W-:-:S07]  /*2c790*/  IMAD.MOV.U32 R6, RZ, RZ, R14 ;  /* 0x000000ffff067224 */ /* 0x000fce00078e000e */
[----:B------:R-:W-:Y:S05]  /*2c7a0*/  WARPSYNC.COLLECTIVE R15, `(.L_x_900) ;  /* 0x000000000f087348 */ /* 0x000fea0003c00000 */
[----:B------:R0:W1:Y:S02]  /*2c7b0*/  SHFL.IDX P6, R14, R13, R12, R11 ;  /* 0x0000000c0d0e7389 */ /* 0x00006400000c000b */
[----:B01----:R-:W-:Y:S01]  /*2c7c0*/  ENDCOLLECTIVE ;  /* 0x000000000000791b */ /* 0x003fe20003800000 */
.L_x_900:
[----:B------:R-:W-:Y:S01]  /*2c7d0*/  ULDC.64 UR4, c[0x0][0x208] ;  /* 0x0000820000047ab9 */ /* 0x000fe20000000a00 */
[----:B------:R-:W-:Y:S01]  /*2c7e0*/  IMAD.MOV.U32 R13, RZ, RZ, R3 ;  /* 0x000000ffff0d7224 */ /* 0x000fe200078e0003 */
[----:B------:R-:W-:Y:S01]  /*2c7f0*/  MOV R12, 0x6 ;  /* 0x00000006000c7802 */ /* 0x000fe20000000f00 */
[----:B------:R-:W-:-:S05]  /*2c800*/  IMAD.MOV.U32 R5, RZ, RZ, R14 ;  /* 0x000000ffff057224 */ /* 0x000fca00078e000e */
[----:B------:R-:W-:-:S04]  /*2c810*/  @!P5 LEA R5, P4, R10, R5, 0x1 ;  /* 0x000000050a05d211 */ /* 0x000fc800078808ff */
[----:B------:R-:W-:-:S05]  /*2c820*/  @!P5 IADD3.X R6, RZ, R6, RZ, P4, !PT ;  /* 0x00000006ff06d210 */ /* 0x000fca00027fe4ff */
        /* <DEDUP_REMOVED lines=12> */
.L_x_901:
[----:B------:R-:W-:-:S04]  /*2c8f0*/  IADD3 R7, R0, 0x60, RZ ;  /* 0x0000006000077810 */ /* 0x000fc80007ffe0ff */
[----:B------:R-:W-:Y:S01]  /*2c900*/  ISETP.GE.AND P5, PT, R7, R2, PT ;  /* 0x000000020700720c */ /* 0x000fe20003fa6270 */
[----:B------:R-:W-:Y:S02]  /*2c910*/  IMAD.MOV.U32 R13, RZ, RZ, R4 ;  /* 0x000000ffff0d7224 */ /* 0x000fe400078e0004 */
[----:B------:R-:W-:-:S10]  /*2c920*/  IMAD.MOV.U32 R8, RZ, RZ, R14 ;  /* 0x000000ffff087224 */ /* 0x000fd400078e000e */
[----:B------:R-:W-:Y:S05]  /*2c930*/  WARPSYNC.COLLECTIVE R15, `(.L_x_902) ;  /* 0x000000000f087348 */ /* 0x000fea0003c00000 */
[----:B------:R0:W1:Y:S02]  /*2c940*/  SHFL.IDX P6, R14, R13, R12, R11 ;  /* 0x0000000c0d0e7389 */ /* 0x00006400000c000b */
[----:B01----:R-:W-:Y:S01]  /*2c950*/  ENDCOLLECTIVE ;  /* 0x000000000000791b */ /* 0x003fe20003800000 */
.L_x_902:
[----:B------:R-:W-:Y:S01]  /*2c960*/  ULDC.64 UR4, c[0x0][0x208] ;  /* 0x0000820000047ab9 */ /* 0x000fe20000000a00 */
[----:B------:R-:W-:Y:S01]  /*2c970*/  MOV R13, R3 ;  /* 0x00000003000d7202 */ /* 0x000fe20000000f00 */
        /* <DEDUP_REMOVED lines=16> */
.L_x_903:
[----:B------:R-:W-:Y:S02]  /*2ca80*/  IMAD.MOV.U32 R13, RZ, RZ, R4 ;  /* 0x000000ffff0d7224 */ /* 0x000fe400078e0004 */
[----:B------:R-:W-:-:S07]  /*2ca90*/  IMAD.MOV.U32 R5, RZ, RZ, R14 ;  /* 0x000000ffff057224 */ /* 0x000fce00078e000e */
[----:B------:R-:W-:Y:S05]  /*2caa0*/  WARPSYNC.COLLECTIVE R15, `(.L_x_904) ;  /* 0x000000000f087348 */ /* 0x000fea0003c00000 */
[----:B------:R0:W1:Y:S02]  /*2cab0*/  SHFL.IDX P6, R14, R13, R12, R11 ;  /* 0x0000000c0d0e7389 */ /* 0x00006400000c000b */
[----:B01----:R-:W-:Y:S01]  /*2cac0*/  ENDCOLLECTIVE ;  /* 0x000000000000791b */ /* 0x003fe20003800000 */
.L_x_904:
[----:B------:R-:W-:Y:S01]  /*2cad0*/  MOV R3, R14 ;  /* 0x0000000e00037202 */ /* 0x000fe20000000f00 */
[----:B------:R-:W-:Y:S06]  /*2cae0*/  BRA `(.L_x_905) ;  /* 0xffffffa000c47947 */ /* 0x000fec000383ffff */
.L_x_757:
[----:B---3--:R3:W4:Y:S02]  /*2caf0*/  SYNCS.PHASECHK.TRANS64.TRYWAIT P0, [R18+URZ+0x38820], R0 ;  /* 0x03882000120075a7 */ /* 0x008724000800017f */
[----:B----4-:R-:W-:Y:S05]  /*2cb00*/  @!P0 NANOSLEEP.SYNCS 0x989680 ;  /* 0x009896800000895d */ /* 0x010fea0003900000 */
[----:B------:R-:W4:Y:S02]  /*2cb10*/  @!P0 SYNCS.PHASECHK.TRANS64 P0, [R18+URZ+0x38820], R0 ;  /* 0x03882000120085a7 */ /* 0x000f24000800007f */
[----:B----4-:R-:W-:Y:S05]  /*2cb20*/  @!P0 BRA `(.L_x_757) ;  /* 0xfffffffc00f08947 */ /* 0x010fea000383ffff */
[----:B------:R-:W-:Y:S05]  /*2cb30*/  BRA `(.L_x_906) ;  /* 0xffffffa400407947 */ /* 0x000fea000383ffff */
.L_x_766:
[----:B-1----:R1:W2:Y:S02]  /*2cb40*/  SYNCS.PHASECHK.TRANS64.TRYWAIT P0, [R3+URZ+0x38840], R2 ;  /* 0x03884002030075a7 */ /* 0x0022a4000800017f */
[----:B--2---:R-:W-:Y:S05]  /*2cb50*/  @!P0 NANOSLEEP.SYNCS 0x989680 ;  /* 0x009896800000895d */ /* 0x004fea0003900000 */
[----:B------:R-:W2:Y:S02]  /*2cb60*/  @!P0 SYNCS.PHASECHK.TRANS64 P0, [R3+URZ+0x38840], R2 ;  /* 0x03884002030085a7 */ /* 0x000ea4000800007f */
[----:B--2---:R-:W-:Y:S05]  /*2cb70*/  @!P0 BRA `(.L_x_766) ;  /* 0xfffffffc00f08947 */ /* 0x004fea000383ffff */
[----:B------:R-:W-:Y:S05]  /*2cb80*/  BRA `(.L_x_907) ;  /* 0xffffffa800207947 */ /* 0x000fea000383ffff */
.L_x_774:
[----:B0-----:R0:W1:Y:S02]  /*2cb90*/  SYNCS.PHASECHK.TRANS64.TRYWAIT P0, [R3+URZ+0x60], R2 ;  /* 0x00006002030075a7 */ /* 0x001064000800017f */
[----:B-1----:R-:W-:Y:S05]  /*2cba0*/  @!P0 NANOSLEEP.SYNCS 0x989680 ;  /* 0x009896800000895d */ /* 0x002fea0003900000 */
[----:B------:R-:W1:Y:S02]  /*2cbb0*/  @!P0 SYNCS.PHASECHK.TRANS64 P0, [R3+URZ+0x60], R2 ;  /* 0x00006002030085a7 */ /* 0x000e64000800007f */
[----:B-1----:R-:W-:Y:S05]  /*2cbc0*/  @!P0 BRA `(.L_x_774) ;  /* 0xfffffffc00f08947 */ /* 0x002fea000383ffff */
[----:B------:R-:W-:Y:S05]  /*2cbd0*/  BRA `(.L_x_908) ;  /* 0xffffffac00747947 */ /* 0x000fea000383ffff */
.L_x_785:
[----:B-1----:R1:W2:Y:S02]  /*2cbe0*/  SYNCS.PHASECHK.TRANS64.TRYWAIT P0, [R3+URZ+0x38840], R2 ;  /* 0x03884002030075a7 */ /* 0x0022a4000800017f */
[----:B--2---:R-:W-:Y:S05]  /*2cbf0*/  @!P0 NANOSLEEP.SYNCS 0x989680 ;  /* 0x009896800000895d */ /* 0x004fea0003900000 */
[----:B------:R-:W2:Y:S02]  /*2cc00*/  @!P0 SYNCS.PHASECHK.TRANS64 P0, [R3+URZ+0x38840], R2 ;  /* 0x03884002030085a7 */ /* 0x000ea4000800007f */
[----:B--2---:R-:W-:Y:S05]  /*2cc10*/  @!P0 BRA `(.L_x_785) ;  /* 0xfffffffc00f08947 */ /* 0x004fea000383ffff */
[----:B------:R-:W-:Y:S05]  /*2cc20*/  BRA `(.L_x_909) ;  /* 0xffffffb400807947 */ /* 0x000fea000383ffff */
.L_x_793:
[----:B0-----:R0:W1:Y:S02]  /*2cc30*/  SYNCS.PHASECHK.TRANS64.TRYWAIT P0, [R2+URZ+0x60], R3 ;  /* 0x00006003020075a7 */ /* 0x001064000800017f */
[----:B-1----:R-:W-:Y:S05]  /*2cc40*/  @!P0 NANOSLEEP.SYNCS 0x989680 ;  /* 0x009896800000895d */ /* 0x002fea0003900000 */
[----:B------:R-:W1:Y:S02]  /*2cc50*/  @!P0 SYNCS.PHASECHK.TRANS64 P0, [R2+URZ+0x60], R3 ;  /* 0x00006003020085a7 */ /* 0x000e64000800007f */
[----:B-1----:R-:W-:Y:S05]  /*2cc60*/  @!P0 BRA `(.L_x_793) ;  /* 0xfffffffc00f08947 */ /* 0x002fea000383ffff */
[----:B------:R-:W-:Y:S05]  /*2cc70*/  BRA `(.L_x_910) ;  /* 0xffffffb800d47947 */ /* 0x000fea000383ffff */
.L_x_804:
[----:B--2---:R2:W3:Y:S02]  /*2cc80*/  SYNCS.PHASECHK.TRANS64.TRYWAIT P0, [R2+URZ+0x38840], R3 ;  /* 0x03884003020075a7 */ /* 0x0044e4000800017f */
[----:B---3--:R-:W-:Y:S05]  /*2cc90*/  @!P0 NANOSLEEP.SYNCS 0x989680 ;  /* 0x009896800000895d */ /* 0x008fea0003900000 */
[----:B------:R-:W3:Y:S02]  /*2cca0*/  @!P0 SYNCS.PHASECHK.TRANS64 P0, [R2+URZ+0x38840], R3 ;  /* 0x03884003020085a7 */ /* 0x000ee4000800007f */
[----:B---3--:R-:W-:Y:S05]  /*2ccb0*/  @!P0 BRA `(.L_x_804) ;  /* 0xfffffffc00f08947 */ /* 0x008fea000383ffff */
[----:B------:R-:W-:Y:S05]  /*2ccc0*/  BRA `(.L_x_911) ;  /* 0xffffffc000b07947 */ /* 0x000fea000383ffff */
.L_x_812:
[----:B0-----:R0:W1:Y:S02]  /*2ccd0*/  SYNCS.PHASECHK.TRANS64.TRYWAIT P0, [R2+URZ+0x60], R5 ;  /* 0x00006005020075a7 */ /* 0x001064000800017f */
[----:B-1----:R-:W-:Y:S05]  /*2cce0*/  @!P0 NANOSLEEP.SYNCS 0x989680 ;  /* 0x009896800000895d */ /* 0x002fea0003900000 */
[----:B------:R-:W1:Y:S02]  /*2ccf0*/  @!P0 SYNCS.PHASECHK.TRANS64 P0, [R2+URZ+0x60], R5 ;  /* 0x00006005020085a7 */ /* 0x000e64000800007f */
[----:B-1----:R-:W-:Y:S05]  /*2cd00*/  @!P0 BRA `(.L_x_812) ;  /* 0xfffffffc00f08947 */ /* 0x002fea000383ffff */
[----:B------:R-:W-:Y:S05]  /*2cd10*/  BRA `(.L_x_912) ;  /* 0xffffffc800047947 */ /* 0x000fea000383ffff */
.L_x_825:
[----:B--2---:R2:W3:Y:S02]  /*2cd20*/  SYNCS.PHASECHK.TRANS64.TRYWAIT P0, [R0+URZ+0x38860], R2 ;  /* 0x03886002000075a7 */ /* 0x0044e4000800017f */
[----:B---3--:R-:W-:Y:S05]  /*2cd30*/  @!P0 NANOSLEEP.SYNCS 0x989680 ;  /* 0x009896800000895d */ /* 0x008fea0003900000 */
[----:B------:R-:W3:Y:S02]  /*2cd40*/  @!P0 SYNCS.PHASECHK.TRANS64 P0, [R0+URZ+0x38860], R2 ;  /* 0x03886002000085a7 */ /* 0x000ee4000800007f */
[----:B---3--:R-:W-:Y:S05]  /*2cd50*/  @!P0 BRA `(.L_x_825) ;  /* 0xfffffffc00f08947 */ /* 0x008fea000383ffff */
[----:B------:R-:W-:Y:S05]  /*2cd60*/  BRA `(.L_x_913) ;  /* 0xffffffcc00cc7947 */ /* 0x000fea000383ffff */
.L_x_834:
[----:B------:R-:W3:Y:S01]  /*2cd70*/  LDL R0, [R1] ;  /* 0x0000000001007983 */ /* 0x000ee20000100800 */
[----:B------:R-:W-:Y:S01]  /*2cd80*/  BSSY B0, `(.L_x_914) ;  /* 0x0000008000007945 */ /* 0x000fe20003800000 */
[----:B------:R-:W-:Y:S01]  /*2cd90*/  IMAD.MOV.U32 R12, RZ, RZ, RZ ;  /* 0x000000ffff0c7224 */ /* 0x000fe200078e00ff */
[----:B------:R-:W-:Y:S01]  /*2cda0*/  MOV R15, 0xffffffff ;  /* 0xffffffff000f7802 */ /* 0x000fe20000000f00 */
[----:B0-----:R-:W-:Y:S02]  /*2cdb0*/  IMAD.MOV.U32 R11, RZ, RZ, 0x1f ;  /* 0x0000001fff0b7424 */ /* 0x001fe400078e00ff */
[----:B---3--:R-:W-:-:S07]  /*2cdc0*/  IMAD.MOV.U32 R13, RZ, RZ, R0 ;  /* 0x000000ffff0d7224 */ /* 0x008fce00078e0000 */
[----:B--2---:R-:W-:Y:S05]  /*2cdd0*/  WARPSYNC.COLLECTIVE R15, `(.L_x_915) ;  /* 0x000000000f087348 */ /* 0x004fea0003c00000 */
[----:B------:R0:W1:Y:S02]  /*2cde0*/  SHFL.IDX P6, R14, R13, R12, R11 ;  /* 0x0000000c0d0e7389 */ /* 0x00006400000c000b */
[----:B012---:R-:W-:Y:S01]  /*2cdf0*/  ENDCOLLECTIVE ;  /* 0x000000000000791b */ /* 0x007fe20003800000 */
.L_x_915:
[----:B------:R-:W-:Y:S05]  /*2ce00*/  BSYNC B0 ;  /* 0x0000000000007941 */ /* 0x000fea0003800000 */
.L_x_914:
[----:B------:R0:W5:Y:S01]  /*2ce10*/  LDL R2, [R1+0xc] ;  /* 0x00000c0001027983 */ /* 0x0001620000100800 */
[----:B------:R-:W-:Y:S01]  /*2ce20*/  IMAD.MOV.U32 R13, RZ, RZ, R0 ;  /* 0x000000ffff0d7224 */ /* 0x000fe200078e0000 */
[----:B------:R-:W-:Y:S01]  /*2ce30*/  MOV R11, 0x1f ;  /* 0x0000001f000b7802 */ /* 0x000fe20000000f00 */
[----:B------:R-:W-:Y:S02]  /*2ce40*/  IMAD.MOV.U32 R12, RZ, RZ, 0x1 ;  /* 0x00000001ff0c7424 */ /* 0x000fe400078e00ff */
[----:B------:R-:W-:Y:S02]  /*2ce50*/  IMAD.MOV.U32 R15, RZ, RZ, -0x1 ;  /* 0xffffffffff0f7424 */ /* 0x000fe400078e00ff */
[----:B------:R-:W-:-:S07]  /*2ce60*/  IMAD.MOV.U32 R5, RZ, RZ, R14 ;  /* 0x000000ffff057224 */ /* 0x000fce00078e000e */
[----:B0----5:R-:W-:Y:S05]  /*2ce70*/  WARPSYNC.COLLECTIVE R15, `(.L_x_916) ;  /* 0x000000000f087348 */ /* 0x021fea0003c00000 */
[----:B------:R1:W2:Y:S02]  /*2ce80*/  SHFL.IDX P6, R14, R13, R12, R11 ;  /* 0x0000000c0d0e7389 */ /* 0x0002a400000c000b */
[----:B012--5:R-:W-:Y:S01]  /*2ce90*/  ENDCOLLECTIVE ;  /* 0x000000000000791b */ /* 0x027fe20003800000 */
.L_x_916:
        /* <DEDUP_REMOVED lines=12> */
[----:B------:R-:W-:Y:S01]  /*2cf60*/  MOV R4, RZ ;  /* 0x000000ff00047202 */ /* 0x000fe20000000f00 */
[----:B------:R-:W-:Y:S01]  /*2cf70*/  IMAD.MOV.U32 R6, RZ, RZ, RZ ;  /* 0x000000ffff067224 */ /* 0x000fe200078e00ff */
[C---:B------:R-:W-:Y:S02]  /*2cf80*/  ISETP.GE.U32.AND P2, PT, R16.reuse, 0x2, PT ;  /* 0x000000021000780c */ /* 0x040fe40003f46070 */
[C---:B------:R-:W-:Y:S02]  /*2cf90*/  ISETP.GE.U32.AND P3, PT, R16.reuse, 0x4, PT ;  /* 0x000000041000780c */ /* 0x040fe40003f66070 */
[C---:B------:R-:W-:Y:S02]  /*2cfa0*/  ISETP.GE.U32.AND P4, PT, R16.reuse, 0x8, PT ;  /* 0x000000081000780c */ /* 0x040fe40003f86070 */
[C---:B------:R-:W-:Y:S01]  /*2cfb0*/  ISETP.GE.U32.AND P5, PT, R16.reuse, 0x10, PT ;  /* 0x000000101000780c */ /* 0x040fe20003fa6070 */
[----:B--2---:R-:W-:Y:S01]  /*2cfc0*/  @!P1 IMAD.MOV.U32 R4, RZ, RZ, R8 ;  /* 0x000000ffff049224 */ /* 0x004fe200078e0008 */
[----:B------:R-:W-:Y:S01]  /*2cfd0*/  MOV R8, RZ ;  /* 0x000000ff00087202 */ /* 0x000fe20000000f00 */
[----:B---3--:R-:W-:Y:S01]  /*2cfe0*/  @!P1 IMAD.MOV.U32 R6, RZ, RZ, R2 ;  /* 0x000000ffff069224 */ /* 0x008fe200078e0002 */
[----:B------:R-:W-:-:S03]  /*2cff0*/  ISETP.NE.AND P1, PT, R16, RZ, PT ;  /* 0x000000ff1000720c */ /* 0x000fc60003f25270 */
[----:B------:R-:W-:-:S05]  /*2d000*/  IMAD R2, R6, R4, RZ ;  /* 0x0000000406027224 */ /* 0x000fca00078e02ff */
[----:B------:R-:W-:-:S07]  /*2d010*/  MOV R13, R2 ;  /* 0x00000002000d7202 */ /* 0x000fce0000000f00 */
[----:B------:R-:W-:Y:S05]  /*2d020*/  WARPSYNC.COLLECTIVE R15, `(.L_x_917) ;  /* 0x000000000f087348 */ /* 0x000fea0003c00000 */
[----:B------:R0:W1:Y:S02]  /*2d030*/  SHFL.UP P6, R14, R13, R12, R11 ;  /* 0x0400000c0d0e7389 */ /* 0x00006400000c000b */
[----:B01----:R-:W-:Y:S01]  /*2d040*/  ENDCOLLECTIVE ;  /* 0x000000000000791b */ /* 0x003fe20003800000 */
.L_x_917:
[----:B------:R-:W-:Y:S02]  /*2d050*/  IMAD.MOV.U32 R12, RZ, RZ, 0x2 ;  /* 0x00000002ff0c7424 */ /* 0x000fe400078e00ff */
[----:B------:R-:W-:-:S05]  /*2d060*/  IMAD.MOV.U32 R3, RZ, RZ, R14 ;  /* 0x000000ffff037224 */ /* 0x000fca00078e000e */
[----:B------:R-:W-:-:S05]  /*2d070*/  SEL R3, R3, RZ, P1 ;  /* 0x000000ff03037207 */ /* 0x000fca0000800000 */
[----:B------:R-:W-:-:S05]  /*2d080*/  IMAD.IADD R2, R2, 0x1, R3 ;  /* 0x0000000102027824 */ /* 0x000fca00078e0203 */
[----:B------:R-:W-:-:S07]  /*2d090*/  MOV R13, R2 ;  /* 0x00000002000d7202 */ /* 0x000fce0000000f00 */
[----:B------:R-:W-:Y:S05]  /*2d0a0*/  WARPSYNC.COLLECTIVE R15, `(.L_x_918) ;  /* 0x000000000f087348 */ /* 0x000fea0003c00000 */
[----:B------:R0:W1:Y:S02]  /*2d0b0*/  SHFL.UP P6, R14, R13, R12, R11 ;  /* 0x0400000c0d0e7389 */ /* 0x00006400000c000b */
[----:B01----:R-:W-:Y:S01]  /*2d0c0*/  ENDCOLLECTIVE ;  /* 0x000000000000791b */ /* 0x003fe20003800000 */
.L_x_918:
        /* <DEDUP_REMOVED lines=8> */
.L_x_919:
        /* <DEDUP_REMOVED lines=8> */
.L_x_920:
        /* <DEDUP_REMOVED lines=8> */
.L_x_921:
[----:B------:R-:W-:Y:S02]  /*2d250*/  IMAD.MOV.U32 R12, RZ, RZ, 0x1f ;  /* 0x0000001fff0c7424 */ /* 0x000fe400078e00ff */
[----:B------:R-:W-:Y:S02]  /*2d260*/  IMAD.MOV.U32 R11, RZ, RZ, 0x1f ;  /* 0x0000001fff0b7424 */ /* 0x000fe400078e00ff */
[----:B------:R-:W-:-:S05]  /*2d270*/  IMAD.MOV.U32 R3, RZ, RZ, R14 ;  /* 0x000000ffff037224 */ /* 0x000fca00078e000e */
[----:B------:R-:W-:-:S05]  /*2d280*/  SEL R3, R3, RZ, P5 ;  /* 0x000000ff03037207 */ /* 0x000fca0002800000 */
[----:B------:R-:W-:-:S05]  /*2d290*/  IMAD.IADD R7, R2, 0x1, R3 ;  /* 0x0000000102077824 */ /* 0x000fca00078e0203 */
[----:B------:R-:W-:-:S07]  /*2d2a0*/  MOV R13, R7 ;  /* 0x00000007000d7202 */ /* 0x000fce0000000f00 */
[----:B------:R-:W-:Y:S05]  /*2d2b0*/  WARPSYNC.COLLECTIVE R15, `(.L_x_922) ;  /* 0x000000000f087348 */ /* 0x000fea0003c00000 */
[----:B------:R0:W1:Y:S02]  /*2d2c0*/  SHFL.IDX P6, R14, R13, R12, R11 ;  /* 0x0000000c0d0e7389 */ /* 0x00006400000c000b */
[----:B01----:R-:W-:Y:S01]  /*2d2d0*/  ENDCOLLECTIVE ;  /* 0x000000000000791b */ /* 0x003fe20003800000 */
.L_x_922:
[----:B------:R-:W-:Y:S01]  /*2d2e0*/  IMAD.MOV.U32 R9, RZ, RZ, R14 ;  /* 0x000000ffff097224 */ /* 0x000fe200078e000e */
[----:B------:R-:W-:Y:S06]  /*2d2f0*/  BRA `(.L_x_923) ;  /* 0xffffffd000b87947 */ /* 0x000fec000383ffff */
.L_x_837:
[----:B------:R-:W-:Y:S01]  /*2d300*/  BSSY B0, `(.L_x_924) ;  /* 0x0000008000007945 */ /* 0x000fe20003800000 */
[----:B------:R-:W-:Y:S01]  /*2d310*/  IMAD.MOV.U32 R13, RZ, RZ, R2 ;  /* 0x000000ffff0d7224 */ /* 0x000fe200078e0002 */
[----:B------:R-:W-:Y:S01]  /*2d320*/  MOV R15, 0xffffffff ;  /* 0xffffffff000f7802 */ /* 0x000fe20000000f00 */
[----:B------:R-:W-:Y:S02]  /*2d330*/  IMAD.MOV.U32 R12, RZ, RZ, 0x1 ;  /* 0x00000001ff0c7424 */ /* 0x000fe400078e00ff */
[----:B------:R-:W-:-:S07]  /*2d340*/  IMAD.MOV.U32 R11, RZ, RZ, RZ ;  /* 0x000000ffff0b7224 */ /* 0x000fce00078e00ff */
[----:B0-----:R-:W-:Y:S05]  /*2d350*/  WARPSYNC.COLLECTIVE R15, `(.L_x_925) ;  /* 0x000000000f087348 */ /* 0x001fea0003c00000 */
[----:B------:R1:W2:Y:S02]  /*2d360*/  SHFL.UP P6, R14, R13, R12, R11 ;  /* 0x0400000c0d0e7389 */ /* 0x0002a400000c000b */
[----:B012---:R-:W-:Y:S01]  /*2d370*/  ENDCOLLECTIVE ;  /* 0x000000000000791b */ /* 0x007fe20003800000 */
.L_x_925:
[----:B------:R-:W-:Y:S05]  /*2d380*/  BSYNC B0 ;  /* 0x0000000000007941 */ /* 0x000fea0003800000 */
.L_x_924:
[----:B------:R-:W-:Y:S01]  /*2d390*/  IMAD.MOV.U32 R3, RZ, RZ, R14 ;  /* 0x000000ffff037224 */ /* 0x000fe200078e000e */
[----:B------:R-:W-:Y:S01]  /*2d3a0*/  MOV R12, 0x2 ;  /* 0x00000002000c7802 */ /* 0x000fe20000000f00 */
[----:B------:R-:W-:Y:S02]  /*2d3b0*/  IMAD.MOV.U32 R11, RZ, RZ, RZ ;  /* 0x000000ffff0b7224 */ /* 0x000fe400078e00ff */
[----:B------:R-:W-:Y:S01]  /*2d3c0*/  IMAD.MOV.U32 R15, RZ, RZ, -0x1 ;  /* 0xffffffffff0f7424 */ /* 0x000fe200078e00ff */
[----:B------:R-:W-:-:S05]  /*2d3d0*/  SEL R3, R3, RZ, P1 ;  /* 0x000000ff03037207 */ /* 0x000fca0000800000 */
[----:B------:R-:W-:-:S04]  /*2d3e0*/  IMAD.IADD R2, R2, 0x1, R3 ;  /* 0x0000000102027824 */ /* 0x000fc800078e0203 */
[----:B------:R-:W-:-:S07]  /*2d3f0*/  IMAD.MOV.U32 R13, RZ, RZ, R2 ;  /* 0x000000ffff0d7224 */ /* 0x000fce00078e0002 */
[----:B------:R-:W-:Y:S05]  /*2d400*/  WARPSYNC.COLLECTIVE R15, `(.L_x_926) ;  /* 0x000000000f087348 */ /* 0x000fea0003c00000 */
[----:B------:R0:W1:Y:S02]  /*2d410*/  SHFL.UP P6, R14, R13, R12, R11 ;  /* 0x0400000c0d0e7389 */ /* 0x00006400000c000b */
[----:B01----:R-:W-:Y:S01]  /*2d420*/  ENDCOLLECTIVE ;  /* 0x000000000000791b */ /* 0x003fe20003800000 */
.L_x_926:
[----:B------:R-:W-:Y:S02]  /*2d430*/  IMAD.MOV.U32 R12, RZ, RZ, 0x4 ;  /* 0x00000004ff0c7424 */ /* 0x000fe400078e00ff */
[----:B------:R-:W-:-:S05]  /*2d440*/  IMAD.MOV.U32 R3, RZ, RZ, R14 ;  /* 0x000000ffff037224 */ /* 0x000fca00078e000e */
[----:B------:R-:W-:-:S04]  /*2d450*/  SEL R3, R3, RZ, P2 ;  /* 0x000000ff03037207 */ /* 0x000fc80001000000 */
[----:B------:R-:W-:-:S05]  /*2d460*/  IADD3 R2, R2, R3, RZ ;  /* 0x0000000302027210 */ /* 0x000fca0007ffe0ff */
[----:B------:R-:W-:-:S07]  /*2d470*/  IMAD.MOV.U32 R13, RZ, RZ, R2 ;  /* 0x000000ffff0d7224 */ /* 0x000fce00078e0002 */
[----:B------:R-:W-:Y:S05]  /*2d480*/  WARPSYNC.COLLECTIVE R15, `(.L_x_927) ;  /* 0x000000000f087348 */ /* 0x000fea0003c00000 */
[----:B------:R0:W1:Y:S02]  /*2d490*/  SHFL.UP P6, R14, R13, R12, R11 ;  /* 0x0400000c0d0e7389 */ /* 0x00006400000c000b */
[----:B01----:R-:W-:Y:S01]  /*2d4a0*/  ENDCOLLECTIVE ;  /* 0x000000000000791b */ /* 0x003fe20003800000 */
.L_x_927:
        /* <DEDUP_REMOVED lines=8> */
.L_x_928:
        /* <DEDUP_REMOVED lines=8> */
.L_x_929:
[----:B------:R-:W-:Y:S02]  /*2d5b0*/  IMAD.MOV.U32 R12, RZ, RZ, 0x1f ;  /* 0x0000001fff0c7424 */ /* 0x000fe400078e00ff */
[----:B------:R-:W-:Y:S02]  /*2d5c0*/  IMAD.MOV.U32 R11, RZ, RZ, 0x1f ;  /* 0x0000001fff0b7424 */ /* 0x000fe400078e00ff */
[----:B------:R-:W-:-:S05]  /*2d5d0*/  IMAD.MOV.U32 R3, RZ, RZ, R14 ;  /* 0x000000ffff037224 */ /* 0x000fca00078e000e */
[----:B------:R-:W-:-:S04]  /*2d5e0*/  SEL R3, R3, RZ, P5 ;  /* 0x000000ff03037207 */ /* 0x000fc80002800000 */
[----:B------:R-:W-:-:S05]  /*2d5f0*/  IADD3 R7, R2, R3, RZ ;  /* 0x0000000302077210 */ /* 0x000fca0007ffe0ff */
[----:B------:R-:W-:-:S07]  /*2d600*/  IMAD.MOV.U32 R13, RZ, RZ, R7 ;  /* 0x000000ffff0d7224 */ /* 0x000fce00078e0007 */
[----:B------:R-:W-:Y:S05]  /*2d610*/  WARPSYNC.COLLECTIVE R15, `(.L_x_930) ;  /* 0x000000000f087348 */ /* 0x000fea0003c00000 */
[----:B------:R0:W1:Y:S02]  /*2d620*/  SHFL.IDX P6, R14, R13, R12, R11 ;  /* 0x0000000c0d0e7389 */ /* 0x00006400000c000b */
[----:B01----:R-:W-:Y:S01]  /*2d630*/  ENDCOLLECTIVE ;  /* 0x000000000000791b */ /* 0x003fe20003800000 */
.L_x_930:
[----:B------:R-:W-:Y:S01]  /*2d640*/  MOV R9, R14 ;  /* 0x0000000e00097202 */ /* 0x000fe20000000f00 */
[----:B------:R-:W-:Y:S06]  /*2d650*/  BRA `(.L_x_931) ;  /* 0xffffffd000907947 */ /* 0x000fec000383ffff */
.L_x_839:
[----:B------:R-:W-:Y:S01]  /*2d660*/  BSSY B0, `(.L_x_932) ;  /* 0x0000006000007945 */ /* 0x000fe20003800000 */
[----:B------:R-:W-:Y:S01]  /*2d670*/  PLOP3.LUT P6, PT, P6, PT, PT, 0x8, 0x0 ;  /* 0x000000000000781c */ /* 0x000fe200037ce170 */
[----:B------:R-:W-:-:S12]  /*2d680*/  IMAD.MOV.U32 R15, RZ, RZ, -0x1 ;  /* 0xffffffffff0f7424 */ /* 0x000fd800078e00ff */
[----:B0-----:R-:W-:Y:S05]  /*2d690*/  WARPSYNC.COLLECTIVE R15, `(.L_x_933) ;  /* 0x000000000f087348 */ /* 0x001fea0003c00000 */
[----:B------:R-:W-:Y:S01]  /*2d6a0*/  VOTE.ANY R14, PT, P6 ;  /* 0x00000000000e7806 */ /* 0x000fe200030e0100 */
[----:B0-----:R-:W-:Y:S06]  /*2d6b0*/  ENDCOLLECTIVE ;  /* 0x000000000000791b */ /* 0x001fec0003800000 */
.L_x_933:
[----:B------:R-:W-:Y:S05]  /*2d6c0*/  BSYNC B0 ;  /* 0x0000000000007941 */ /* 0x000fea0003800000 */
.L_x_932:
[----:B------:R-:W-:Y:S02]  /*2d6d0*/  IMAD.MOV.U32 R3, RZ, RZ, R14 ;  /* 0x000000ffff037224 */ /* 0x000fe400078e000e */
[----:B------:R-:W-:Y:S02]  /*2d6e0*/  IMAD.MOV.U32 R13, RZ, RZ, R4 ;  /* 0x000000ffff0d7224 */ /* 0x000fe400078e0004 */
[----:B------:R-:W0:Y:S01]  /*2d6f0*/  POPC R0, R3 ;  /* 0x0000000300007309 */ /* 0x000e220000000000 */
[----:B------:R-:W-:Y:S02]  /*2d700*/  IMAD.MOV.U32 R11, RZ, RZ, 0x1f ;  /* 0x0000001fff0b7424 */ /* 0x000fe400078e00ff */
[----:B------:R-:W-:Y:S01]  /*2d710*/  IMAD.MOV.U32 R15, RZ, RZ, -0x1 ;  /* 0xffffffffff0f7424 */ /* 0x000fe200078e00ff */
[----:B0-----:R-:W-:-:S07]  /*2d720*/  MOV R12, R0 ;  /* 0x00000000000c7202 */ /* 0x001fce0000000f00 */
[----:B------:R-:W-:Y:S05]  /*2d730*/  WARPSYNC.COLLECTIVE R15, `(.L_x_934) ;  /* 0x000000000f087348 */ /* 0x000fea0003c00000 */
[----:B------:R0:W1:Y:S02]  /*2d740*/  SHFL.IDX P6, R14, R13, R12, R11 ;  /* 0x0000000c0d0e7389 */ /* 0x00006400000c000b */
[----:B01----:R-:W-:Y:S01]  /*2d750*/  ENDCOLLECTIVE ;  /* 0x000000000000791b */ /* 0x003fe20003800000 */
.L_x_934:
[----:B------:R-:W-:Y:S01]  /*2d760*/  MOV R13, R6 ;  /* 0x00000006000d7202 */ /* 0x000fe20000000f00 */
[----:B------:R-:W-:-:S07]  /*2d770*/  IMAD.MOV.U32 R4, RZ, RZ, R14 ;  /* 0x000000ffff047224 */ /* 0x000fce00078e000e */
[----:B------:R-:W-:Y:S05]  /*2d780*/  WARPSYNC.COLLECTIVE R15, `(.L_x_935) ;  /* 0x000000000f087348 */ /* 0x000fea0003c00000 */
[----:B------:R0:W1:Y:S02]  /*2d790*/  SHFL.IDX P6, R14, R13, R12, R11 ;  /* 0x0000000c0d0e7389 */ /* 0x00006400000c000b */
[----:B01----:R-:W-:Y:S01]  /*2d7a0*/  ENDCOLLECTIVE ;  /* 0x000000000000791b */ /* 0x003fe20003800000 */
.L_x_935:
[----:B------:R-:W-:Y:S01]  /*2d7b0*/  IMAD.MOV.U32 R6, RZ, RZ, R14 ;  /* 0x000000ffff067224 */ /* 0x000fe200078e000e */
[----:B------:R-:W-:Y:S06]  /*2d7c0*/  BRA `(.L_x_936) ;  /* 0xffffffd000707947 */ /* 0x000fec000383ffff */
.L_x_841:
[----:B------:R-:W-:Y:S01]  /*2d7d0*/  BSSY B0, `(.L_x_937) ;  /* 0x0000007000007945 */ /* 0x000fe20003800000 */
[----:B------:R-:W-:Y:S01]  /*2d7e0*/  IMAD.MOV.U32 R13, RZ, RZ, R7 ;  /* 0x000000ffff0d7224 */ /* 0x000fe200078e0007 */
[----:B------:R-:W-:Y:S01]  /*2d7f0*/  MOV R15, 0xffffffff ;  /* 0xffffffff000f7802 */ /* 0x000fe20000000f00 */
[----:B------:R-:W-:-:S07]  /*2d800*/  IMAD.MOV.U32 R11, RZ, RZ, 0x1f ;  /* 0x0000001fff0b7424 */ /* 0x000fce00078e00ff */
[----:B0123--:R-:W-:Y:S05]  /*2d810*/  WARPSYNC.COLLECTIVE R15, `(.L_x_938) ;  /* 0x000000000f087348 */ /* 0x00ffea0003c00000 */
[----:B------:R4:W0:Y:S02]  /*2d820*/  SHFL.IDX P6, R14, R13, R12, R11 ;  /* 0x0000000c0d0e7389 */ /* 0x00082400000c000b */
[----:B01234-:R-:W-:Y:S01]  /*2d830*/  ENDCOLLECTIVE ;  /* 0x000000000000791b */ /* 0x01ffe20003800000 */
.L_x_938:
[----:B------:R-:W-:Y:S05]  /*2d840*/  BSYNC B0 ;  /* 0x0000000000007941 */ /* 0x000fea0003800000 */
.L_x_937:
[----:B------:R-:W-:Y:S01]  /*2d850*/  IMAD.MOV.U32 R7, RZ, RZ, R14 ;  /* 0x000000ffff077224 */ /* 0x000fe200078e000e */
[----:B------:R-:W-:Y:S06]  /*2d860*/  BRA `(.L_x_939) ;  /* 0xffffffd000607947 */ /* 0x000fec000383ffff */
.L_x_845:
[----:B0-----:R0:W1:Y:S02]  /*2d870*/  SYNCS.PHASECHK.TRANS64.TRYWAIT P0, [R0+URZ+0x38820], R3 ;  /* 0x03882003000075a7 */ /* 0x001064000800017f */
[----:B-1----:R-:W-:Y:S05]  /*2d880*/  @!P0 NANOSLEEP.SYNCS 0x989680 ;  /* 0x009896800000895d */ /* 0x002fea0003900000 */
[----:B------:R-:W1:Y:S02]  /*2d890*/  @!P0 SYNCS.PHASECHK.TRANS64 P0, [R0+URZ+0x38820], R3 ;  /* 0x03882003000085a7 */ /* 0x000e64000800007f */
[----:B-1----:R-:W-:Y:S05]  /*2d8a0*/  @!P0 BRA `(.L_x_845) ;  /* 0xfffffffc00f08947 */ /* 0x002fea000383ffff */
[----:B------:R-:W-:Y:S05]  /*2d8b0*/  BRA `(.L_x_940) ;  /* 0xffffffd400f87947 */ /* 0x000fea000383ffff */
.L_x_846:
[----:B------:R-:W1:Y:S01]  /*2d8c0*/  S2R R2, SR_TID.X ;  /* 0x0000000000027919 */ /* 0x000e620000002100 */
[----:B------:R-:W-:Y:S01]  /*2d8d0*/  BSSY B0, `(.L_x_941) ;  /* 0x000000a000007945 */ /* 0x000fe20003800000 */
[----:B------:R-:W-:Y:S01]  /*2d8e0*/  IMAD.MOV.U32 R12, RZ, RZ, RZ ;  /* 0x000000ffff0c7224 */ /* 0x000fe200078e00ff */
[----:B--2---:R-:W-:Y:S01]  /*2d8f0*/  MOV R11, 0x1f ;  /* 0x0000001f000b7802 */ /* 0x004fe20000000f00 */
[----:B------:R-:W-:Y:S01]  /*2d900*/  IMAD.MOV.U32 R15, RZ, RZ, -0x1 ;  /* 0xffffffffff0f7424 */ /* 0x000fe200078e00ff */
[----:B-1----:R-:W-:-:S04]  /*2d910*/  SHF.R.U32.HI R2, RZ, 0x5, R2 ;  /* 0x00000005ff027819 */ /* 0x002fc80000011602 */
[----:B------:R-:W-:-:S05]  /*2d920*/  LOP3.LUT R2, R2, 0x3, RZ, 0xc0, !PT ;  /* 0x0000000302027812 */ /* 0x000fca00078ec0ff */
[----:B------:R-:W-:-:S07]  /*2d930*/  IMAD.MOV.U32 R13, RZ, RZ, R2 ;  /* 0x000000ffff0d7224 */ /* 0x000fce00078e0002 */
[----:B0-----:R-:W-:Y:S05]  /*2d940*/  WARPSYNC.COLLECTIVE R15, `(.L_x_942) ;  /* 0x000000000f087348 */ /* 0x001fea0003c00000 */
[----:B------:R1:W2:Y:S02]  /*2d950*/  SHFL.IDX P6, R14, R13, R12, R11 ;  /* 0x0000000c0d0e7389 */ /* 0x0002a400000c000b */
[----:B012---:R-:W-:Y:S01]  /*2d960*/  ENDCOLLECTIVE ;  /* 0x000000000000791b */ /* 0x007fe20003800000 */
.L_x_942:
[----:B------:R-:W-:Y:S05]  /*2d970*/  BSYNC B0 ;  /* 0x0000000000007941 */ /* 0x000fea0003800000 */
.L_x_941:
[----:B------:R-:W-:Y:S05]  /*2d980*/  BRA `(.L_x_943) ;  /* 0xffffffd400e07947 */ /* 0x000fea000383ffff */
.L_x_847:
[----:B------:R-:W-:Y:S01]  /*2d990*/  BSSY B0, `(.L_x_944) ;  /* 0x0000006000007945 */ /* 0x000fe20003800000 */
[----:B------:R-:W-:-:S07]  /*2d9a0*/  IMAD.MOV.U32 R15, RZ, RZ, -0x1 ;  /* 0xffffffffff0f7424 */ /* 0x000fce00078e00ff */
[----:B012---:R-:W-:Y:S05]  /*2d9b0*/  WARPSYNC.COLLECTIVE R15, `(.L_x_945) ;  /* 0x000000000f0c7348 */ /* 0x007fea0003c00000 */
[----:B------:R-:W-:Y:S02]  /*2d9c0*/  ELECT P6, UR62, PT ;  /* 0x00000000003e782f */ /* 0x000fe400038c0000 */
[----:B------:R-:W-:Y:S01]  /*2d9d0*/  MOV R14, UR62 ;  /* 0x0000003e000e7c02 */ /* 0x000fe20008000f00 */
[----:B012---:R-:W-:Y:S10]  /*2d9e0*/  ENDCOLLECTIVE ;  /* 0x000000000000791b */ /* 0x007ff40003800000 */
.L_x_945:
[----:B------:R-:W-:Y:S05]  /*2d9f0*/  BSYNC B0 ;  /* 0x0000000000007941 */ /* 0x000fea0003800000 */
.L_x_944:
[----:B------:R-:W-:Y:S05]  /*2da00*/  BRA `(.L_x_946) ;  /* 0xffffffd400d47947 */ /* 0x000fea000383ffff */
.L_x_849:
[----:B0-----:R0:W1:Y:S02]  /*2da10*/  SYNCS.PHASECHK.TRANS64.TRYWAIT P0, [R6+URZ], R5 ;  /* 0x00000005060075a7 */ /* 0x001064000800017f */
[----:B-1----:R-:W-:Y:S05]  /*2da20*/  @!P0 NANOSLEEP.SYNCS 0x989680 ;  /* 0x009896800000895d */ /* 0x002fea0003900000 */
[----:B------:R-:W1:Y:S02]  /*2da30*/  @!P0 SYNCS.PHASECHK.TRANS64 P0, [R6+URZ], R5 ;  /* 0x00000005060085a7 */ /* 0x000e64000800007f */
[----:B-1----:R-:W-:Y:S05]  /*2da40*/  @!P0 BRA `(.L_x_849) ;  /* 0xfffffffc00f08947 */ /* 0x002fea000383ffff */
[----:B------:R-:W-:Y:S05]  /*2da50*/  BRA `(.L_x_947) ;  /* 0xffffffd8000c7947 */ /* 0x000fea000383ffff */
.L_x_850:
[----:B-1----:R1:W3:Y:S02]  /*2da60*/  SYNCS.PHASECHK.TRANS64.TRYWAIT P0, [R7+URZ], R2 ;  /* 0x00000002070075a7 */ /* 0x0022e4000800017f */
[----:B---3--:R-:W-:Y:S05]  /*2da70*/  @!P0 NANOSLEEP.SYNCS 0x989680 ;  /* 0x009896800000895d */ /* 0x008fea0003900000 */
[----:B------:R-:W3:Y:S02]  /*2da80*/  @!P0 SYNCS.PHASECHK.TRANS64 P0, [R7+URZ], R2 ;  /* 0x00000002070085a7 */ /* 0x000ee4000800007f */
[----:B---3--:R-:W-:Y:S05]  /*2da90*/  @!P0 BRA `(.L_x_850) ;  /* 0xfffffffc00f08947 */ /* 0x008fea000383ffff */
[----:B------:R-:W-:Y:S05]  /*2daa0*/  BRA `(.L_x_948) ;  /* 0xffffffd800007947 */ /* 0x000fea000383ffff */
.L_x_852:
[----:B---3--:R3:W4:Y:S02]  /*2dab0*/  SYNCS.PHASECHK.TRANS64.TRYWAIT P0, [R4+URZ], R5 ;  /* 0x00000005040075a7 */ /* 0x008724000800017f */
[----:B----4-:R-:W-:Y:S05]  /*2dac0*/  @!P0 NANOSLEEP.SYNCS 0x989680 ;  /* 0x009896800000895d */ /* 0x010fea0003900000 */
[----:B------:R-:W4:Y:S02]  /*2dad0*/  @!P0 SYNCS.PHASECHK.TRANS64 P0, [R4+URZ], R5 ;  /* 0x00000005040085a7 */ /* 0x000f24000800007f */
[----:B----4-:R-:W-:Y:S05]  /*2dae0*/  @!P0 BRA `(.L_x_852) ;  /* 0xfffffffc00f08947 */ /* 0x010fea000383ffff */
[----:B------:R-:W-:Y:S05]  /*2daf0*/  BRA `(.L_x_949) ;  /* 0xffffffd800047947 */ /* 0x000fea000383ffff */
.L_x_950:
        /* <DEDUP_REMOVED lines=16> */
.L_x_3202:


//--------------------- .text._ZN7cutlass13device_kernelIN5flash11enable_sm90INS1_16FlashAttnFwdSm90INS1_25CollectiveMainloopFwdSm90ILi2EN4cute5tupleIJNS5_1CILi1EEES8_S8_EEENS6_IJNS7_ILi128EEENS7_ILi64EEENS7_ILi256EEEEEELi256ENS_6half_tEfNS_4arch4Sm90ELb0ELb1ELb0ELb0ELb0ELb0ELb0ELb1ELb1ELb1ELb1ELb0EEENS1_21CollectiveEpilogueFwdINS6_IJSA_SC_SB_EEES9_SE_SG_Li256ELb0ELb1ELb1ELb0EEENS1_19SingleTileSchedulerILb0ELb1ELb1ELi128EEEEEEEEEvNT_6ParamsE --------------------------
	.section	.text._ZN7cutlass13device_kernelIN5flash11enable_sm90INS1_16FlashAttnFwdSm90INS1_25CollectiveMainloopFwdSm90ILi2EN4cute5tupleIJNS5_1CILi1EEES8_S8_EEENS6_IJNS7_ILi128EEENS7_ILi64EEENS7_ILi256EEEEEELi256ENS_6half_tEfNS_4arch4Sm90ELb0ELb1ELb0ELb0ELb0ELb0ELb0ELb1ELb1ELb1ELb1ELb0EEENS1_21CollectiveEpilogueFwdINS6_IJSA_SC_SB_EEES9_SE_SG_Li256ELb0ELb1ELb1ELb0EEENS1_19SingleTileSchedulerILb0ELb1ELb1ELi128EEEEEEEEEvNT_6ParamsE,"ax",@progbits
	.align	128
.text._ZN7cutlass13device_kernelIN5flash11enable_sm90INS1_16FlashAttnFwdSm90INS1_25CollectiveMainloopFwdSm90ILi2EN4cute5tupleIJNS5_1CILi1EEES8_S8_EEENS6_IJNS7_ILi128EEENS7_ILi64EEENS7_ILi256EEEEEELi256ENS_6half_tEfNS_4arch4Sm90ELb0ELb1ELb0ELb0ELb0ELb0ELb0ELb1ELb1ELb1ELb1ELb0EEENS1_21CollectiveEpilogueFwdINS6_IJSA_SC_SB_EEES9_SE_SG_Li256ELb0ELb1ELb1ELb0EEENS1_19SingleTileSchedulerILb0ELb1ELb1ELi128EEEEEEEEEvNT_6ParamsE:
        .type           _ZN7cutlass13device_kernelIN5flash11enable_sm90INS1_16FlashAttnFwdSm90INS1_25CollectiveMainloopFwdSm90ILi2EN4cute5tupleIJNS5_1CILi1EEES8_S8_EEENS6_IJNS7_ILi128EEENS7_ILi64EEENS7_ILi256EEEEEELi256ENS_6half_tEfNS_4arch4Sm90ELb0ELb1ELb0ELb0ELb0ELb0ELb0ELb1ELb1ELb1ELb1ELb0EEENS1_21CollectiveEpilogueFwdINS6_IJSA_SC_SB_EEES9_SE_SG_Li256ELb0ELb1ELb1ELb0EEENS1_19SingleTileSchedulerILb0ELb1ELb1ELi128EEEEEEEEEvNT_6ParamsE,@function
        .size           _ZN7cutlass13device_kernelIN5flash11enable_sm90INS1_16FlashAttnFwdSm90INS1_25CollectiveMainloopFwdSm90ILi2EN4cute5tupleIJNS5_1CILi1EEES8_S8_EEENS6_IJNS7_ILi128EEENS7_ILi64EEENS7_ILi256EEEEEELi256ENS_6half_tEfNS_4arch4Sm90ELb0ELb1ELb0ELb0ELb0ELb0ELb0ELb1ELb1ELb1ELb1ELb0EEENS1_21CollectiveEpilogueFwdINS6_IJSA_SC_SB_EEES9_SE_SG_Li256ELb0ELb1ELb1ELb0EEENS1_19SingleTileSchedulerILb0ELb1ELb1ELi128EEEEEEEEEvNT_6ParamsE,(.L_x_3203 - _ZN7cutlass13device_kernelIN5flash11enable_sm90INS1_16FlashAttnFwdSm90INS1_25CollectiveMainloopFwdSm90ILi2EN4cute5tupleIJNS5_1CILi1EEES8_S8_EEENS6_IJNS7_ILi128EEENS7_ILi64EEENS7_ILi256EEEEEELi256ENS_6half_tEfNS_4arch4Sm90ELb0ELb1ELb0ELb0ELb0ELb0ELb0ELb1ELb1ELb1ELb1ELb0EEENS1_21CollectiveEpilogueFwdINS6_IJSA_SC_SB_EEES9_SE_SG_Li256ELb0ELb1ELb1ELb0EEENS1_19SingleTileSchedulerILb0ELb1ELb1ELi128EEEEEEEEEvNT_6ParamsE)
        .other          _ZN7cutlass13device_kernelIN5flash11enable_sm90INS1_16FlashAttnFwdSm90INS1_25CollectiveMainloopFwdSm90ILi2EN4cute5tupleIJNS5_1CILi1EEES8_S8_EEENS6_IJNS7_ILi128EEENS7_ILi64EEENS7_ILi256EEEEEELi256ENS_6half_tEfNS_4arch4Sm90ELb0ELb1ELb0ELb0ELb0ELb0ELb0ELb1ELb1ELb1ELb1ELb0EEENS1_21CollectiveEpilogueFwdINS6_IJSA_SC_SB_EEES9_SE_SG_Li256ELb0ELb1ELb1ELb0EEENS1_19SingleTileSchedulerILb0ELb1ELb1ELi128EEEEEEEEEvNT_6ParamsE,@"STO_CUDA_ENTRY STV_DEFAULT"
_ZN7cutlass13device_kernelIN5flash11enable_sm90INS1_16FlashAttnFwdSm90INS1_25CollectiveMainloopFwdSm90ILi2EN4cute5tupleIJNS5_1CILi1EEES8_S8_EEENS6_IJNS7_ILi128EEENS7_ILi64EEENS7_ILi256EEEEEELi256ENS_6half_tEfNS_4arch4Sm90ELb0ELb1ELb0ELb0ELb0ELb0ELb0ELb1ELb1ELb1ELb1ELb0EEENS1_21CollectiveEpilogueFwdINS6_IJSA_SC_SB_EEES9_SE_SG_Li256ELb0ELb1ELb1ELb0EEENS1_19SingleTileSchedulerILb0ELb1ELb1ELi128EEEEEEEEEvNT_6ParamsE:
        /* <DEDUP_REMOVED lines=18> */
.L_x_952:
[----:B------:R-:W-:Y:S05]  /*0120*/  BSYNC B0 ;  /* 0x0000000000007941 */ /* 0x000fea0003800000 */
.L_x_951:
        /* <DEDUP_REMOVED lines=41> */
.L_x_953:
        /* <DEDUP_REMOVED lines=22> */
.L_x_954:
        /* <DEDUP_REMOVED lines=18> */
.L_x_955:
        /* <DEDUP_REMOVED lines=22> */
.L_x_956:
        /* <DEDUP_REMOVED lines=22> */
.L_x_957:
[----:B0-----:R-:W-:Y:S01]  /*0900*/  UMOV UR4, 0x1 ;  /* 0x0000000100047882 */ /* 0x001fe20000000000 */
[----:B------:R-:W-:Y:S01]  /*0910*/  PLOP3.LUT P0, PT, PT, PT, UP0, 0x80, 0x0 ;  /* 0x000000000000781c */ /* 0x000fe20003f0f008 */
[----:B------:R-:W-:Y:S01]  /*0920*/  USEL UR4, UR4, 0x2, !UP0 ;  /* 0x0000000204047887 */ /* 0x000fe2000c000000 */
[----:B------:R-:W-:Y:S01]  /*0930*/  NOP ;  /* 0x0000000000007918 */ /* 0x000fe20000000000 */
[----:B------:R-:W-:Y:S04]  /*0940*/  BSSY B6, `(.L_x_958) ;  /* 0x0001366000067945 */ /* 0x000fe80003800000 */
[----:B------:R-:W-:-:S05]  /*0950*/  IMAD.U32 R2, RZ, RZ, UR4 ;  /* 0x00000004ff027e24 */ /* 0x000fca000f8e00ff */
[----:B------:R0:W-:Y:S01]  /*0960*/  STL [R1+0xc], R2 ;  /* 0x00000c0201007387 */ /* 0x0001e20000100800 */
[----:B-12-4-:R-:W-:Y:S06]  /*0970*/  BAR.SYNC.DEFER_BLOCKING 0x0 ;  /* 0x0000000000007b1d */ /* 0x016fec0000010000 */
[----:B------:R-:W-:Y:S05]  /*0980*/  @!P0 BRA `(.L_x_959) ;  /* 0x000000e800588947 */ /* 0x000fea0003800000 */
.L_x_960:
[----:B------:R-:W-:-:S08]  /*0990*/  NOP ;  /* 0x0000000000007918 */ /* 0x000fd00000000000 */
[----:B------:R-:W1:Y:S02]  /*09a0*/  USETMAXREG.TRY_ALLOC.CTAPOOL UP0, 0xf0 ;  /* 0x000000f0000079c8 */ /* 0x000e640008000600 */
[----:B-1----:R-:W-:-:S13]  /*09b0*/  PLOP3.LUT P0, PT, PT, PT, UP0, 0x80, 0x0 ;  /* 0x000000000000781c */ /* 0x002fda0003f0f008 */
[----:B------:R-:W-:Y:S05]  /*09c0*/  @!P0 BRA `(.L_x_960) ;  /* 0xfffffffc00f08947 */ /* 0x000fea000383ffff */
[----:B------:R-:W1:Y:S01]  /*09d0*/  S2UR UR6, SR_CTAID.Y ;  /* 0x00000000000679c3 */ /* 0x000e620000002600 */
[----:B------:R-:W-:Y:S02]  /*09e0*/  ULDC UR7, c[0x0][0xc50] ;  /* 0x0003140000077ab9 */ /* 0x000fe40000000800 */
[----:B------:R-:W-:-:S05]  /*09f0*/  UISETP.NE.AND UP0, UPT, UR7, 0x1, UPT ;  /* 0x000000010700788c */ /* 0x000fca000bf05270 */
[----:B------:R-:W2:Y:S06]  /*0a00*/  S2UR UR8, SR_CTAID.Z ;  /* 0x00000000000879c3 */ /* 0x000eac0000002700 */
[----:B------:R-:W-:Y:S01]  /*0a10*/  @UP0 ULDC UR4, c[0x0][0xc54] ;  /* 0x0003150000040ab9 */ /* 0x000fe20000000800 */
[----:B------:R-:W-:Y:S01]  /*0a20*/  @UP0 ULDC UR9, c[0x0][0xc58] ;  /* 0x0003160000090ab9 */ /* 0x000fe20000000800 */
[----:B-1----:R-:W-:Y:S02]  /*0a30*/  UIMAD.WIDE.U32 UR4, UR6, UR4, URZ ;  /* 0x00000004060472a5 */ /* 0x002fe4000f8e003f */
[----:B------:R-:W-:-:S02]  /*0a40*/  UMOV UR10, UR6 ;  /* 0x00000006000a7c82 */ /* 0x000fc40008000000 */
[----:B------:R-:W-:Y:S01]  /*0a50*/  @UP0 USHF.R.U32.HI UR10, URZ, UR9, UR5 ;  /* 0x000000093f0a0299 */ /* 0x000fe20008011605 */
[----:B------:R-:W-:Y:S06]  /*0a60*/  BAR.ARV 0x8, 0x180 ;  /* 0x0206000000007b1d */ /* 0x000fec0000002000 */
[----:B------:R-:W-:Y:S01]  /*0a70*/  IMAD.U32 R0, RZ, RZ, UR10 ;  /* 0x0000000aff007e24 */ /* 0x000fe2000f8e00ff */
[----:B--2---:R-:W-:Y:S01]  /*0a80*/  ISETP.LE.AND P0, PT, RZ, UR8, PT ;  /* 0x00000008ff007c0c */ /* 0x004fe2000bf03270 */
[----:B------:R-:W-:-:S03]  /*0a90*/  UIADD3 UR4, -UR10, URZ, URZ ;  /* 0x0000003f0a047290 */ /* 0x000fc6000fffe13f */
[----:B------:R3:W-:Y:S01]  /*0aa0*/  STL [R1], R0 ;  /* 0x0000000001007387 */ /* 0x0007e20000100800 */
[----:B------:R-:W-:-:S08]  /*0ab0*/  UIMAD UR6, UR7, UR4, UR6 ;  /* 0x00000004070672a4 */ /* 0x000fd0000f8e0206 */
[----:B------:R-:W-:Y:S05]  /*0ac0*/  @!P0 BRA `(.L_x_961) ;  /* 0x0000013400348947 */ /* 0x000fea0003800000 */
[----:B------:R-:W1:Y:S01]  /*0ad0*/  S2UR UR38, SR_CTAID.X ;  /* 0x00000000002679c3 */ /* 0x000e620000002500 */
[----:B------:R-:W-:Y:S01]  /*0ae0*/  ULDC UR7, c[0x0][0x448] ;  /* 0x0001120000077ab9 */ /* 0x000fe20000000800 */
[----:B------:R-:W-:Y:S01]  /*0af0*/  ULDC.64 UR4, c[0x0][0x418] ;  /* 0x0001060000047ab9 */ /* 0x000fe20000000a00 */
[----:B---3--:R-:W2:Y:S01]  /*0b00*/  S2R R0, SR_TID.X ;  /* 0x0000000000007919 */ /* 0x008ea20000002100 */
[----:B------:R-:W-:Y:S02]  /*0b10*/  UISETP.NE.AND UP1, UPT, UR7, 0x1, UPT ;  /* 0x000000010700788c */ /* 0x000fe4000bf25270 */
[----:B------:R-:W-:Y:S01]  /*0b20*/  UISETP.NE.U32.AND UP0, UPT, UR4, URZ, UPT ;  /* 0x0000003f0400728c */ /* 0x000fe2000bf05070 */
[----:B------:R-:W-:Y:S01]  /*0b30*/  ULDC UR7, c[0x0][0x424] ;  /* 0x0001090000077ab9 */ /* 0x000fe20000000800 */
[----:B------:R-:W-:Y:S02]  /*0b40*/  ULDC UR42, c[0x0][0x288] ;  /* 0x0000a200002a7ab9 */ /* 0x000fe40000000800 */
[----:B------:R-:W-:-:S02]  /*0b50*/  UISETP.NE.AND.EX UP0, UPT, UR5, URZ, UPT, UP0 ;  /* 0x0000003f0500728c */ /* 0x000fc4000bf05300 */
[----:B------:R-:W-:Y:S01]  /*0b60*/  UIADD3 UR10, -UR42, 0x1, URZ ;  /* 0x000000012a0a7890 */ /* 0x000fe2000fffe13f */
[----:B------:R-:W-:Y:S01]  /*0b70*/  ULDC.64 UR4, c[0x0][0x9e0] ;  /* 0x0002780000047ab9 */ /* 0x000fe20000000a00 */
[----:B------:R-:W-:Y:S02]  /*0b80*/  USEL UR12, UR7, 0x1, UP0 ;  /* 0x00000001070c7887 */ /* 0x000fe40008000000 */
[----:B------:R-:W-:Y:S01]  /*0b90*/  UISETP.GE.AND UP0, UPT, UR5, 0x1, UPT ;  /* 0x000000010500788c */ /* 0x000fe2000bf06270 */
[----:B------:R-:W-:Y:S01]  /*0ba0*/  @UP1 ULDC UR9, c[0x0][0x44c] ;  /* 0x0001130000091ab9 */ /* 0x000fe20000000800 */
[----:B------:R-:W-:Y:S01]  /*0bb0*/  ULDC UR13, c[0x0][0x2f0] ;  /* 0x0000bc00000d7ab9 */ /* 0x000fe20000000800 */
[----:B------:R-:W-:Y:S01]  /*0bc0*/  @UP1 ULDC UR11, c[0x0][0x450] ;  /* 0x00011400000b1ab9 */ /* 0x000fe20000000800 */
[----:B------:R-:W-:Y:S02]  /*0bd0*/  UIMAD UR10, UR12, UR13, UR10 ;  /* 0x0000000d0c0a72a4 */ /* 0x000fe4000f8e020a */
[----:B------:R-:W-:Y:S01]  /*0be0*/  PLOP3.LUT P1, PT, PT, PT, UP0, 0x80, 0x0 ;  /* 0x000000000000781c */ /* 0x000fe20003f2f008 */
[----:B-1----:R-:W-:Y:S01]  /*0bf0*/  USHF.L.U32 UR38, UR38, 0x7, URZ ;  /* 0x0000000726267899 */ /* 0x002fe2000800063f */
[----:B------:R-:W-:-:S03]  /*0c00*/  IMAD.U32 R17, RZ, RZ, UR12 ;  /* 0x0000000cff117e24 */ /* 0x000fc6000f8e00ff */
[----:B------:R-:W-:Y:S02]  /*0c10*/  @UP1 UIADD3 UR8, UR38, 0x7f, URZ ;  /* 0x0000007f26081890 */ /* 0x000fe4000fffe03f */
[----:B------:R-:W-:Y:S02]  /*0c20*/  UIADD3 UR7, UR38, 0x7f, URZ ;  /* 0x0000007f26077890 */ /* 0x000fe4000fffe03f */
[----:B------:R-:W-:Y:S01]  /*0c30*/  UIMAD.WIDE.U32 UR8, UR8, UR9, URZ ;  /* 0x00000009080872a5 */ /* 0x000fe2000f8e003f */
[----:B--2---:R-:W-:-:S03]  /*0c40*/  VIADD R18, R0, 0xffffff80 ;  /* 0xffffff8000127836 */ /* 0x004fc60000000000 */
[----:B------:R-:W-:-:S04]  /*0c50*/  @UP1 USHF.R.U32.HI UR7, URZ, UR11, UR9 ;  /* 0x0000000b3f071299 */ /* 0x000fc80008011609 */
[----:B------:R-:W-:-:S04]  /*0c60*/  UIADD3 UR10, UR10, UR7, URZ ;  /* 0x000000070a0a7290 */ /* 0x000fc8000fffe03f */
[----:B------:R-:W-:Y:S01]  /*0c70*/  UIADD3 UR4, UR10, UR4, URZ ;  /* 0x000000040a047290 */ /* 0x000fe2000fffe03f */
[----:B------:R-:W-:Y:S11]  /*0c80*/  @!P1 BRA `(.L_x_962) ;  /* 0x0000000000449947 */ /* 0x000ff60003800000 */
[----:B------:R-:W-:Y:S01]  /*0c90*/  ISETP.LT.AND P0, PT, RZ, UR10, PT ;  /* 0x0000000aff007c0c */ /* 0x000fe2000bf01270 */
[----:B------:R-:W-:-:S12]  /*0ca0*/  UIADD3 UR7, UR10, -0x1, URZ ;  /* 0xffffffff0a077890 */ /* 0x000fd8000fffe03f */
[----:B------:R-:W-:Y:S05]  /*0cb0*/  @P0 BRA `(.L_x_963) ;  /* 0x00000000001c0947 */ /* 0x000fea0003800000 */
[----:B------:R-:W-:Y:S02]  /*0cc0*/  UISETP.NE.AND UP0, UPT, UR5, 0x1, UPT ;  /* 0x000000010500788c */ /* 0x000fe4000bf05270 */
[----:B------:R-:W-:-:S09]  /*0cd0*/  UIADD3 UR7, -UR10, URZ, URZ ;  /* 0x0000003f0a077290 */ /* 0x000fd2000fffe13f */
[----:B------:R-:W-:Y:S02]  /*0ce0*/  @UP0 ULDC.64 UR10, c[0x0][0x9e8] ;  /* 0x00027a00000a0ab9 */ /* 0x000fe40000000a00 */
[----:B------:R-:W-:-:S04]  /*0cf0*/  UIMAD.WIDE.U32 UR8, UR7, UR10, URZ ;  /* 0x0000000a070872a5 */ /* 0x000fc8000f8e003f */
[----:B------:R-:W-:-:S04]  /*0d00*/  @UP0 USHF.R.U32.HI UR7, URZ, UR11, UR9 ;  /* 0x0000000b3f070299 */ /* 0x000fc80008011609 */
[----:B------:R-:W-:Y:S01]  /*0d10*/  ULOP3.LUT UR7, URZ, UR7, URZ, 0x33, !UPT ;  /* 0x000000073f077292 */ /* 0x000fe2000f8e333f */
[----:B------:R-:W-:Y:S11]  /*0d20*/  BRA `(.L_x_964) ;  /* 0x0000000000107947 */ /* 0x000ff60003800000 */
.L_x_963:
[----:B------:R-:W-:-:S11]  /*0d30*/  UISETP.NE.AND UP0, UPT, UR5, 0x1, UPT ;  /* 0x000000010500788c */ /* 0x000fd6000bf05270 */
[----:B------:R-:W-:Y:S02]  /*0d40*/  @UP0 ULDC.64 UR10, c[0x0][0x9e8] ;  /* 0x00027a00000a0ab9 */ /* 0x000fe40000000a00 */
[----:B------:R-:W-:-:S04]  /*0d50*/  UIMAD.WIDE.U32 UR8, UR7, UR10, URZ ;  /* 0x0000000a070872a5 */ /* 0x000fc8000f8e003f */
[----:B------:R-:W-:-:S12]  /*0d60*/  @UP0 USHF.R.U32.HI UR7, URZ, UR11, UR9 ;  /* 0x0000000b3f070299 */ /* 0x000fd80008011609 */
.L_x_964:
[----:B------:R-:W-:-:S04]  /*0d70*/  UIMAD UR7, UR7, UR5, UR5 ;  /* 0x00000005070772a4 */ /* 0x000fc8000f8e0205 */
[----:B------:R-:W-:-:S04]  /*0d80*/  UISETP.LT.AND UP0, UPT, UR4, UR7, UPT ;  /* 0x000000070400728c */ /* 0x000fc8000bf01270 */
[----:B------:R-:W-:-:S12]  /*0d90*/  USEL UR4, UR4, UR7, UP0 ;  /* 0x0000000704047287 */ /* 0x000fd80008000000 */
.L_x_962:
[----:B------:R-:W-:Y:S01]  /*0da0*/  R2UR UR15, R17 ;  /* 0x00000000110f72ca */ /* 0x000fe200000e0000 */
[----:B------:R-:W-:Y:S01]  /*0db0*/  UIADD3 UR10, UR4, 0x3f, URZ ;  /* 0x0000003f040a7890 */ /* 0x000fe2000fffe03f */
[----:B------:R-:W-:Y:S01]  /*0dc0*/  @UP1 ULDC UR8, c[0x0][0x44c] ;  /* 0x0001130000081ab9 */ /* 0x000fe20000000800 */
[----:B------:R-:W-:Y:S02]  /*0dd0*/  @UP1 ULDC UR14, c[0x0][0x450] ;  /* 0x00011400000e1ab9 */ /* 0x000fe40000000800 */
[----:B------:R-:W-:Y:S02]  /*0de0*/  USHF.R.S32.HI UR11, URZ, 0x1f, UR10 ;  /* 0x0000001f3f0b7899 */ /* 0x000fe4000801140a */
[----:B------:R-:W-:Y:S02]  /*0df0*/  UIMAD.WIDE.U32 UR8, UR38, UR8, URZ ;  /* 0x00000008260872a5 */ /* 0x000fe4000f8e003f */
[----:B------:R-:W-:Y:S01]  /*0e00*/  ULEA.HI UR11, UR11, UR10, URZ, 0x6 ;  /* 0x0000000a0b0b7291 */ /* 0x000fe2000f8f303f */
[----:B------:R-:W-:Y:S01]  /*0e10*/  UMOV UR12, UR38 ;  /* 0x00000026000c7c82 */ /* 0x000fe20008000000 */
[----:B------:R-:W-:-:S02]  /*0e20*/  @UP1 USHF.R.U32.HI UR12, URZ, UR14, UR9 ;  /* 0x0000000e3f0c1299 */ /* 0x000fc40008011609 */
[----:B------:R-:W-:Y:S02]  /*0e30*/  UIMAD UR7, UR15, UR13, 0x3f ;  /* 0x0000003f0f0774a4 */ /* 0x000fe4000f8e020d */
[----:B------:R-:W-:Y:S02]  /*0e40*/  USHF.R.S32.HI UR11, URZ, 0x6, UR11 ;  /* 0x000000063f0b7899 */ /* 0x000fe4000801140b */
[----:B------:R-:W-:Y:S02]  /*0e50*/  USHF.R.S32.HI UR4, URZ, 0x1f, UR7 ;  /* 0x0000001f3f047899 */ /* 0x000fe40008011407 */
[----:B------:R-:W-:Y:S02]  /*0e60*/  UIMAD UR42, UR15, UR13, -UR42 ;  /* 0x0000000d0f2a72a4 */ /* 0x000fe4000f8e0a2a */
[----:B------:R-:W-:Y:S02]  /*0e70*/  ULEA.HI UR4, UR4, UR7, URZ, 0x6 ;  /* 0x0000000704047291 */ /* 0x000fe4000f8f303f */
[----:B------:R-:W-:-:S02]  /*0e80*/  UIADD3 UR7, UR42, UR12, URZ ;  /* 0x0000000c2a077290 */ /* 0x000fc4000fffe03f */
[----:B------:R-:W-:Y:S01]  /*0e90*/  USHF.R.S32.HI UR4, URZ, 0x6, UR4 ;  /* 0x000000063f047899 */ /* 0x000fe20008011404 */
[----:B------:R-:W-:-:S03]  /*0ea0*/  ULDC UR8, c[0x0][0x9dc] ;  /* 0x0002770000087ab9 */ /* 0x000fc60000000800 */
[----:B------:R-:W-:-:S04]  /*0eb0*/  UISETP.LT.AND UP0, UPT, UR4, UR11, UPT ;  /* 0x0000000b0400728c */ /* 0x000fc8000bf01270 */
[----:B------:R-:W-:Y:S02]  /*0ec0*/  USEL UR11, UR4, UR11, UP0 ;  /* 0x0000000b040b7287 */ /* 0x000fe40008000000 */
[----:B------:R-:W-:Y:S01]  /*0ed0*/  UIADD3 UR4, UR7, -UR8, URZ ;  /* 0x8000000807047290 */ /* 0x000fe2000fffe03f */
[----:B------:R-:W-:Y:S11]  /*0ee0*/  @!P1 BRA `(.L_x_965) ;  /* 0x0000000000449947 */ /* 0x000ff60003800000 */
[----:B------:R-:W-:-:S06]  /*0ef0*/  UISETP.GT.AND UP0, UPT, UR7, -0x1, UPT ;  /* 0xffffffff0700788c */ /* 0x000fcc000bf04270 */
[----:B------:R-:W-:-:S13]  /*0f00*/  PLOP3.LUT P0, PT, PT, PT, UP0, 0x80, 0x0 ;  /* 0x000000000000781c */ /* 0x000fda0003f0f008 */
[----:B------:R-:W-:Y:S05]  /*0f10*/  @P0 BRA `(.L_x_966) ;  /* 0x00000000001c0947 */ /* 0x000fea0003800000 */
[----:B------:R-:W-:Y:S02]  /*0f20*/  UISETP.NE.AND UP0, UPT, UR5, 0x1, UPT ;  /* 0x000000010500788c */ /* 0x000fe4000bf05270 */
[----:B------:R-:W-:-:S09]  /*0f30*/  ULOP3.LUT UR7, URZ, UR7, URZ, 0x33, !UPT ;  /* 0x000000073f077292 */ /* 0x000fd2000f8e333f */
[----:B------:R-:W-:Y:S02]  /*0f40*/  @UP0 ULDC.64 UR12, c[0x0][0x9e8] ;  /* 0x00027a00000c0ab9 */ /* 0x000fe40000000a00 */
[----:B------:R-:W-:-:S04]  /*0f50*/  UIMAD.WIDE.U32 UR8, UR7, UR12, URZ ;  /* 0x0000000c070872a5 */ /* 0x000fc8000f8e003f */
[----:B------:R-:W-:-:S04]  /*0f60*/  @UP0 USHF.R.U32.HI UR7, URZ, UR13, UR9 ;  /* 0x0000000d3f070299 */ /* 0x000fc80008011609 */
[----:B------:R-:W-:Y:S01]  /*0f70*/  ULOP3.LUT UR7, URZ, UR7, URZ, 0x33, !UPT ;  /* 0x000000073f077292 */ /* 0x000fe2000f8e333f */
[----:B------:R-:W-:Y:S11]  /*0f80*/  BRA `(.L_x_967) ;  /* 0x0000000000107947 */ /* 0x000ff60003800000 */
.L_x_966:
[----:B------:R-:W-:-:S11]  /*0f90*/  UISETP.NE.AND UP0, UPT, UR5, 0x1, UPT ;  /* 0x000000010500788c */ /* 0x000fd6000bf05270 */
[----:B------:R-:W-:Y:S02]  /*0fa0*/  @UP0 ULDC.64 UR12, c[0x0][0x9e8] ;  /* 0x00027a00000c0ab9 */ /* 0x000fe40000000a00 */
[----:B------:R-:W-:-:S04]  /*0fb0*/  UIMAD.WIDE.U32 UR8, UR7, UR12, URZ ;  /* 0x0000000c070872a5 */ /* 0x000fc8000f8e003f */
[----:B------:R-:W-:-:S12]  /*0fc0*/  @UP0 USHF.R.U32.HI UR7, URZ, UR13, UR9 ;  /* 0x0000000d3f070299 */ /* 0x000fd80008011609 */
.L_x_967:
[----:B------:R-:W-:-:S04]  /*0fd0*/  UIMAD UR5, UR7, UR5, URZ ;  /* 0x00000005070572a4 */ /* 0x000fc8000f8e023f */
[----:B------:R-:W-:-:S04]  /*0fe0*/  UISETP.LT.AND UP0, UPT, UR4, UR5, UPT ;  /* 0x000000050400728c */ /* 0x000fc8000bf01270 */
[----:B------:R-:W-:-:S12]  /*0ff0*/  USEL UR4, UR4, UR5, !UP0 ;  /* 0x0000000504047287 */ /* 0x000fd8000c000000 */
.L_x_965:
[----:B------:R-:W-:Y:S02]  /*1000*/  USHF.R.S32.HI UR5, URZ, 0x1f, UR4 ;  /* 0x0000001f3f057899 */ /* 0x000fe40008011404 */
[----:B------:R-:W-:Y:S02]  /*1010*/  USHF.R.U32.HI UR12, URZ, 0x10, UR6 ;  /* 0x000000103f0c7899 */ /* 0x000fe40008011606 */
[----:B------:R-:W-:Y:S02]  /*1020*/  ULEA.HI UR5, UR5, UR4, URZ, 0x6 ;  /* 0x0000000405057291 */ /* 0x000fe4000f8f303f */
[----:B------:R-:W-:Y:S02]  /*1030*/  ULOP3.LUT UR7, UR6, 0xffff, URZ, 0xc0, !UPT ;  /* 0x0000ffff06077892 */ /* 0x000fe4000f8ec03f */
[----:B------:R-:W-:Y:S01]  /*1040*/  USHF.R.S32.HI UR5, URZ, 0x6, UR5 ;  /* 0x000000063f057899 */ /* 0x000fe20008011405 */
[----:B------:R-:W-:-:S03]  /*1050*/  UMOV UR4, URZ ;  /* 0x0000003f00047c82 */ /* 0x000fc60008000000 */
[----:B------:R-:W-:-:S04]  /*1060*/  UISETP.LT.AND UP0, UPT, URZ, UR5, UPT ;  /* 0x000000053f00728c */ /* 0x000fc8000bf01270 */
[----:B------:R-:W-:Y:S02]  /*1070*/  USEL UR10, URZ, UR5, !UP0 ;  /* 0x000000053f0a7287 */ /* 0x000fe4000c000000 */
[----:B------:R-:W-:Y:S02]  /*1080*/  UISETP.NE.AND UP0, UPT, UR12, URZ, UPT ;  /* 0x0000003f0c00728c */ /* 0x000fe4000bf05270 */
[----:B------:R-:W-:-:S06]  /*1090*/  UISETP.GT.AND UP1, UPT, UR11, UR10, UPT ;  /* 0x0000000a0b00728c */ /* 0x000fcc000bf24270 */
[----:B------:R-:W-:-:S03]  /*10a0*/  PLOP3.LUT P0, PT, PT, PT, UP1, 0x80, 0x0 ;  /* 0x000000000000781c */ /* 0x000fc60003f0f018 */
[----:B------:R-:W-:-:S10]  /*10b0*/  @!UP0 ULDC UR12, c[0x0][0x9f0] ;  /* 0x00027c00000c8ab9 */ /* 0x000fd40000000800 */
[----:B------:R-:W-:Y:S05]  /*10c0*/  @!P0 BRA `(.L_x_968) ;  /* 0x0000000000888947 */ /* 0x000fea0003800000 */
[----:B------:R-:W-:Y:S01]  /*10d0*/  IMAD.U32 R3, RZ, RZ, UR12 ;  /* 0x0000000cff037e24 */ /* 0x000fe2000f8e00ff */
[----:B------:R-:W-:-:S04]  /*10e0*/  UIADD3 UR4, UR12, -0x1, UR11 ;  /* 0xffffffff0c047890 */ /* 0x000fc8000fffe00b */
[-C--:B------:R-:W-:Y:S01]  /*10f0*/  IABS R0, R3.reuse ;  /* 0x0000000300007213 */ /* 0x080fe20000000000 */
[----:B------:R-:W-:Y:S01]  /*1100*/  UIADD3 UR6, -UR10, UR4, URZ ;  /* 0x000000040a067290 */ /* 0x000fe2000fffe13f */
[----:B------:R-:W-:Y:S02]  /*1110*/  IABS R5, R3 ;  /* 0x0000000300057213 */ /* 0x000fe40000000000 */
[----:B------:R-:W-:Y:S01]  /*1120*/  R2UR UR13, R0 ;  /* 0x00000000000d72ca */ /* 0x000fe200000e0000 */
[----:B------:R-:W-:Y:S02]  /*1130*/  UMOV UR4, URZ ;  /* 0x0000003f00047c82 */ /* 0x000fe40008000000 */
[----:B------:R-:W-:Y:S01]  /*1140*/  IMAD.U32 R4, RZ, RZ, UR6 ;  /* 0x00000006ff047e24 */ /* 0x000fe2000f8e00ff */
[----:B------:R-:W-:-:S04]  /*1150*/  ULOP3.LUT UR6, UR6, UR12, URZ, 0x3c, !UPT ;  /* 0x0000000c06067292 */ /* 0x000fc8000f8e3c3f */
[----:B------:R-:W-:-:S05]  /*1160*/  IABS R4, R4 ;  /* 0x0000000400047213 */ /* 0x000fca0000000000 */
[----:B------:R-:W1:Y:S01]  /*1170*/  I2F.RP R0, UR13 ;  /* 0x0000000d00007d06 */ /* 0x000e620008209400 */
[----:B------:R-:W-:-:S05]  /*1180*/  IMAD.MOV.U32 R3, RZ, RZ, R4 ;  /* 0x000000ffff037224 */ /* 0x000fca00078e0004 */
[----:B------:R-:W-:Y:S02]  /*1190*/  R2UR UR9, R3 ;  /* 0x00000000030972ca */ /* 0x000fe400000e0000 */
[----:B-1----:R-:W0:Y:S02]  /*11a0*/  MUFU.RCP R0, R0 ;  /* 0x0000000000007308 */ /* 0x002e240000001000 */
[----:B0-----:R-:W-:Y:S02]  /*11b0*/  VIADD R2, R0, 0xffffffe ;  /* 0x0ffffffe00027836 */ /* 0x001fe40000000000 */
        /* <DEDUP_REMOVED lines=19> */
.L_x_968:
[----:B------:R-:W-:Y:S01]  /*12f0*/  UIMAD UR5, UR7, UR4, UR10 ;  /* 0x00000004070572a4 */ /* 0x000fe2000f8e020a */
[----:B------:R-:W-:Y:S01]  /*1300*/  IMAD.U32 R0, RZ, RZ, UR11 ;  /* 0x0000000bff007e24 */ /* 0x000fe2000f8e00ff */
[----:B------:R-:W-:Y:S01]  /*1310*/  PLOP3.LUT P0, PT, PT, PT, PT, 0x80, 0x0 ;  /* 0x000000000000781c */ /* 0x000fe20003f0f070 */
[----:B------:R-:W-:Y:S01]  /*1320*/  IMAD.U32 R3, RZ, RZ, UR4 ;  /* 0x00000004ff037e24 */ /* 0x000fe2000f8e00ff */
[----:B------:R-:W-:Y:S01]  /*1330*/  CS2R R150, SRZ ;  /* 0x0000000000967805 */ /* 0x000fe2000001ff00 */
[----:B0-----:R-:W-:Y:S01]  /*1340*/  IMAD.MOV.U32 R2, RZ, RZ, RZ ;  /* 0x000000ffff027224 */ /* 0x001fe200078e00ff */
[----:B------:R-:W-:Y:S01]  /*1350*/  CS2R R148, SRZ ;  /* 0x0000000000947805 */ /* 0x000fe2000001ff00 */
[----:B------:R-:W-:Y:S01]  /*1360*/  IMAD.U32 R22, RZ, RZ, UR5 ;  /* 0x00000005ff167e24 */ /* 0x000fe2000f8e00ff */
[----:B------:R-:W-:Y:S02]  /*1370*/  VIADDMNMX R0, R3, UR5, R0, PT ;  /* 0x0000000503007c46 */ /* 0x000fe4000b800100 */
[----:B------:R-:W-:-:S02]  /*1380*/  CS2R R146, SRZ ;  /* 0x0000000000927805 */ /* 0x000fc4000001ff00 */
[----:B------:R-:W-:Y:S02]  /*1390*/  CS2R R144, SRZ ;  /* 0x0000000000907805 */ /* 0x000fe4000001ff00 */
[----:B------:R-:W-:Y:S02]  /*13a0*/  CS2R R142, SRZ ;  /* 0x00000000008e7805 */ /* 0x000fe4000001ff00 */
[----:B------:R-:W-:Y:S01]  /*13b0*/  R2UR UR39, R0 ;  /* 0x00000000002772ca */ /* 0x000fe200000e0000 */
[----:B------:R-:W-:Y:S01]  /*13c0*/  IMAD.MOV.U32 R0, RZ, RZ, RZ ;  /* 0x000000ffff007224 */ /* 0x000fe200078e00ff */
        /* <DEDUP_REMOVED lines=11> */
[----:B------:R-:W-:Y:S01]  /*1480*/  UISETP.GT.AND UP0, UPT, UR39, UR5, UPT ;  /* 0x000000052700728c */ /* 0x000fe2000bf04270 */
[----:B------:R-:W-:Y:S02]  /*1490*/  CS2R R118, SRZ ;  /* 0x0000000000767805 */ /* 0x000fe4000001ff00 */
[----:B------:R-:W-:Y:S02]  /*14a0*/  CS2R R116, SRZ ;  /* 0x0000000000747805 */ /* 0x000fe4000001ff00 */
[----:B------:R-:W-:Y:S02]  /*14b0*/  CS2R R114, SRZ ;  /* 0x0000000000727805 */ /* 0x000fe4000001ff00 */
[----:B------:R-:W-:-:S02]  /*14c0*/  CS2R R112, SRZ ;  /* 0x0000000000707805 */ /* 0x000fc4000001ff00 */
[----:B------:R-:W-:Y:S02]  /*14d0*/  CS2R R110, SRZ ;  /* 0x00000000006e7805 */ /* 0x000fe4000001ff00 */
[----:B------:R-:W-:Y:S02]  /*14e0*/  PLOP3.LUT P1, PT, PT, PT, UP0, 0x80, 0x0 ;  /* 0x000000000000781c */ /* 0x000fe40003f2f008 */
        /* <DEDUP_REMOVED lines=42> */
[----:B------:R-:W-:Y:S01]  /*1790*/  CS2R R24, SRZ ;  /* 0x0000000000187805 */ /* 0x000fe2000001ff00 */
[----:B------:R-:W-:Y:S06]  /*17a0*/  @!P1 BRA `(.L_x_969) ;  /* 0x000000b4006c9947 */ /* 0x000fec0003800000 */
[----:B------:R-:W-:Y:S01]  /*17b0*/  SHF.R.S32.HI R23, RZ, 0x1f, R18 ;  /* 0x0000001fff177819 */ /* 0x000fe20000011412 */
[----:B------:R-:W0:Y:S01]  /*17c0*/  S2UR UR7, SR_CgaCtaId ;  /* 0x00000000000779c3 */ /* 0x000e220000008800 */
[----:B------:R-:W-:Y:S02]  /*17d0*/  UMOV UR6, 0x400 ;  /* 0x0000040000067882 */ /* 0x000fe40000000000 */
[----:B------:R-:W-:-:S04]  /*17e0*/  LEA.HI R56, R23, R18, RZ, 0x7 ;  /* 0x0000001217387211 */ /* 0x000fc800078f38ff */
[----:B------:R-:W-:-:S05]  /*17f0*/  SHF.R.S32.HI R57, RZ, 0x7, R56 ;  /* 0x00000007ff397819 */ /* 0x000fca0000011438 */
        /* <DEDUP_REMOVED lines=21> */
[----:B------:R-:W-:Y:S01]  /*1950*/  IMAD.U32 R10, RZ, RZ, UR6 ;  /* 0x00000006ff0a7e24 */ /* 0x000fe2000f8e00ff */
[----:B------:R-:W-:Y:S01]  /*1960*/  MOV R7, UR5 ;  /* 0x0000000500077c02 */ /* 0x000fe20008000f00 */
[----:B------:R-:W-:Y:S02]  /*1970*/  IMAD.U32 R6, RZ, RZ, UR4 ;  /* 0x00000004ff067e24 */ /* 0x000fe4000f8e00ff */
[----:B------:R-:W-:-:S02]  /*1980*/  IMAD.U32 R11, RZ, RZ, UR7 ;  /* 0x00000007ff0b7e24 */ /* 0x000fc4000f8e00ff */
[----:B------:R-:W-:Y:S02]  /*1990*/  IMAD.MOV.U32 R8, RZ, RZ, 0x70 ;  /* 0x00000070ff087424 */ /* 0x000fe400078e00ff */
[----:B------:R-:W-:Y:S02]  /*19a0*/  IMAD.MOV.U32 R12, RZ, RZ, 0x1 ;  /* 0x00000001ff0c7424 */ /* 0x000fe400078e00ff */
[----:B0-----:R-:W-:-:S07]  /*19b0*/  IMAD.MOV.U32 R13, RZ, RZ, RZ ;  /* 0x000000ffff0d7224 */ /* 0x001fce00078e00ff */
[----:B------:R-:W-:-:S07]  /*19c0*/  LEPC R20, `(.L_x_970) ;  /* 0x000000001014794e */ /* 0x000fce0000000000 */
[----:B-1----:R-:W-:Y:S05]  /*19d0*/  CALL.ABS.NOINC R2 ;  /* 0x0000000002007343 */ /* 0x002fea0003c00000 */
.L_x_970:
[----:B------:R-:W-:Y:S02]  /*19e0*/  R2UR UR4, R16 ;  /* 0x00000000100472ca */ /* 0x000fe400000e0000 */
[----:B------:R-:W-:-:S11]  /*19f0*/  SHF.L.U32 R0, RZ, 0x1f, RZ ;  /* 0x0000001fff007819 */ /* 0x000fd600000006ff */
[----:B------:R-:W0:Y:S02]  /*1a00*/  SYNCS.PHASECHK.TRANS64.TRYWAIT P0, [UR4+0x30800], R0 ;  /* 0x03080000ff0075a7 */ /* 0x000e240008000144 */
[----:B0-----:R-:W-:Y:S05]  /*1a10*/  @!P0 BRA `(.L_x_971) ;  /* 0x0000012400688947 */ /* 0x001fea0003800000 */
.L_x_1145:
[----:B------:R-:W2:Y:S02]  /*1a20*/  LDL R2, [R1+0xc] ;  /* 0x00000c0001027983 */ /* 0x000ea40000100800 */
[----:B--2---:R-:W-:-:S13]  /*1a30*/  R2UR UR4, R2 ;  /* 0x00000000020472ca */ /* 0x004fda00000e0000 */
[----:B------:R-:W-:-:S06]  /*1a40*/  ULOP3.LUT UR4, UR4, 0x1, URZ, 0xfc, !UPT ;  /* 0x0000000104047892 */ /* 0x000fcc000f8efc3f */
[----:B------:R-:W-:-:S05]  /*1a50*/  IMAD.U32 R2, RZ, RZ, UR4 ;  /* 0x00000004ff027e24 */ /* 0x000fca000f8e00ff */
[----:B------:R-:W-:-:S13]  /*1a60*/  ISETP.NE.AND P4, PT, R2, 0x3, PT ;  /* 0x000000030200780c */ /* 0x000fda0003f85270 */
[----:B------:R-:W-:Y:S05]  /*1a70*/  @!P4 BRA `(.L_x_972) ;  /* 0x000000000004c947 */ /* 0x000fea0003800000 */
[----:B------:R-:W-:Y:S01]  /*1a80*/  BPT.TRAP 0x1 ;  /* 0x000000040000795c */ /* 0x000fe20000300000 */
.L_x_972:
[----:B------:R-:W-:-:S13]  /*1a90*/  R2UR UR4, R16 ;  /* 0x00000000100472ca */ /* 0x000fda00000e0000 */
[----:B------:R1:W2:Y:S01]  /*1aa0*/  SYNCS.PHASECHK.TRANS64.TRYWAIT P0, [UR4+0x30830], R0 ;  /* 0x03083000ff0075a7 */ /* 0x0002a20008000144 */
[----:B------:R-:W-:Y:S05]  /*1ab0*/  @!P4 BRA `(.L_x_973) ;  /* 0x000000000004c947 */ /* 0x000fea0003800000 */
[----:B------:R-:W-:Y:S01]  /*1ac0*/  BPT.TRAP 0x1 ;  /* 0x000000040000795c */ /* 0x000fe20000300000 */
.L_x_973:
[----:B------:R-:W3:Y:S01]  /*1ad0*/  S2R R2, SR_TID.X ;  /* 0x0000000000027919 */ /* 0x000ee20000002100 */
[----:B------:R-:W-:-:S05]  /*1ae0*/  IMAD.U32 R6, RZ, RZ, UR36 ;  /* 0x00000024ff067e24 */ /* 0x000fca000f8e00ff */
[----:B------:R-:W-:Y:S02]  /*1af0*/  LOP3.LUT R6, R6, 0x10000, RZ, 0xfc, !PT ;  /* 0x0001000006067812 */ /* 0x000fe400078efcff */
[----:B---3--:R-:W-:-:S04]  /*1b00*/  LOP3.LUT R2, R2, 0x7f, RZ, 0xc0, !PT ;  /* 0x0000007f02027812 */ /* 0x008fc800078ec0ff */
[----:B------:R-:W-:Y:S01]  /*1b10*/  ISETP.NE.AND P5, PT, R2, RZ, PT ;  /* 0x000000ff0200720c */ /* 0x000fe20003fa5270 */
[----:B--2---:R-:W-:-:S12]  /*1b20*/  @P0 BRA `(.L_x_974) ;  /* 0x00000000000c0947 */ /* 0x004fd80003800000 */
[----:B------:R-:W-:-:S13]  /*1b30*/  R2UR UR4, R16 ;  /* 0x00000000100472ca */ /* 0x000fda00000e0000 */
[----:B------:R-:W2:Y:S02]  /*1b40*/  SYNCS.PHASECHK.TRANS64.TRYWAIT P0, [UR4+0x30830], R0 ;  /* 0x03083000ff0075a7 */ /* 0x000ea40008000144 */
[----:B--2---:R-:W-:Y:S05]  /*1b50*/  @!P0 BRA `(.L_x_975) ;  /* 0x0000012400348947 */ /* 0x004fea0003800000 */
.L_x_974:
[----:B------:R-:W-:Y:S05]  /*1b60*/  WARPSYNC.ALL ;  /* 0x0000000000007948 */ /* 0x000fea0003800000 */
[----:B------:R-:W-:Y:S01]  /*1b70*/  IMAD.MOV.U32 R7, RZ, RZ, 0x40000040 ;  /* 0x40000040ff077424 */ /* 0x000fe200078e00ff */
[----:B------:R-:W-:Y:S01]  /*1b80*/  R2UR UR14, R16 ;  /* 0x00000000100e72ca */ /* 0x000fe200000e0000 */
[----:B------:R-:W-:Y:S01]  /*1b90*/  WARPGROUP.ARRIVE ;  /* 0x00000000000079c5 */ /* 0x000fe20000000000 */
[----:B------:R-:W-:Y:S01]  /*1ba0*/  R2UR UR8, R6 ;  /* 0x00000000060872ca */ /* 0x000fe200000e0000 */
[----:B------:R-:W-:Y:S01]  /*1bb0*/  UMOV UR11, 0x40000040 ;  /* 0x40000040000b7882 */ /* 0x000fe20000000000 */
[----:B------:R-:W-:Y:S01]  /*1bc0*/  R2UR UR9, R7 ;  /* 0x00000000070972ca */ /* 0x000fe200000e0000 */
[----:B------:R-:W-:Y:S01]  /*1bd0*/  UMOV UR13, 0x40000040 ;  /* 0x40000040000d7882 */ /* 0x000fe20000000000 */
[----:B------:R-:W-:Y:S01]  /*1be0*/  UMOV UR7, 0x40000040 ;  /* 0x4000004000077882 */ /* 0x000fe20000000000 */
[----:B------:R-:W-:Y:S01]  /*1bf0*/  UMOV UR5, UR13 ;  /* 0x0000000d00057c82 */ /* 0x000fe20008000000 */
[----:B------:R-:W-:Y:S01]  /*1c00*/  IMAD.U32 R9, RZ, RZ, UR13 ;  /* 0x0000000dff097e24 */ /* 0x000fe2000f8e00ff */
[----:B------:R-:W-:Y:S01]  /*1c10*/  UMOV UR13, 0x40000040 ;  /* 0x40000040000d7882 */ /* 0x000fe20000000000 */
[----:B------:R-:W-:Y:S01]  /*1c20*/  UMOV UR17, 0x40000040 ;  /* 0x4000004000117882 */ /* 0x000fe20000000000 */
[----:B------:R-:W-:Y:S01]  /*1c30*/  UMOV UR21, 0x40000040 ;  /* 0x4000004000157882 */ /* 0x000fe20000000000 */
[----:B------:R-:W-:Y:S01]  /*1c40*/  UMOV UR25, 0x40000040 ;  /* 0x4000004000197882 */ /* 0x000fe20000000000 */
[----:B------:R-:W-:Y:S01]  /*1c50*/  UIADD3 UR4, UR14, 0x20400, URZ ;  /* 0x000204000e047890 */ /* 0x000fe2000fffe03f */
[----:B0-----:R-:W-:Y:S01]  /*1c60*/  LOP3.LUT R3, R56, 0xffffff80, RZ, 0xc0, !PT ;  /* 0xffffff8038037812 */ /* 0x001fe200078ec0ff */
[----:B------:R-:W-:Y:S01]  /*1c70*/  UMOV UR29, 0x40000040 ;  /* 0x40000040001d7882 */ /* 0x000fe20000000000 */
[----:B------:R-:W-:Y:S01]  /*1c80*/  UMOV UR33, 0x40000040 ;  /* 0x4000004000217882 */ /* 0x000fe20000000000 */
[----:B------:R-:W-:Y:S01]  /*1c90*/  USHF.R.U32.HI UR4, URZ, 0x4, UR4 ;  /* 0x000000043f047899 */ /* 0x000fe20008011604 */
[----:B------:R-:W-:Y:S01]  /*1ca0*/  LEA.HI R23, R23, R18, RZ, 0x2 ;  /* 0x0000001217177211 */ /* 0x000fe200078f10ff */
[----:B------:R-:W-:Y:S01]  /*1cb0*/  UMOV UR37, 0x40000040 ;  /* 0x4000004000257882 */ /* 0x000fe20000000000 */
[----:B------:R-:W-:Y:S01]  /*1cc0*/  UMOV UR41, 0x40000040 ;  /* 0x4000004000297882 */ /* 0x000fe20000000000 */
[----:B------:R-:W-:Y:S01]  /*1cd0*/  ULOP3.LUT UR4, UR4, 0x3fff, URZ, 0xc0, !UPT ;  /* 0x00003fff04047892 */ /* 0x000fe2000f8ec03f */
[C---:B------:R-:W-:Y:S01]  /*1ce0*/  IMAD.IADD R3, R18.reuse, 0x1, -R3 ;  /* 0x0000000112037824 */ /* 0x040fe200078e0a03 */
[----:B------:R-:W-:Y:S01]  /*1cf0*/  UMOV UR45, 0x40000040 ;  /* 0x40000040002d7882 */ /* 0x000fe20000000000 */
[----:B------:R-:W-:Y:S01]  /*1d00*/  UMOV UR49, 0x40000040 ;  /* 0x4000004000317882 */ /* 0x000fe20000000000 */
[----:B------:R-:W-:Y:S01]  /*1d10*/  ULOP3.LUT UR15, UR4, 0x10000, URZ, 0xfc, !UPT ;  /* 0x00010000040f7892 */ /* 0x000fe2000f8efc3f */
[----:B------:R-:W-:Y:S01]  /*1d20*/  LOP3.LUT R23, R23, 0xfffffffc, RZ, 0xc0, !PT ;  /* 0xfffffffc17177812 */ /* 0x000fe200078ec0ff */
[----:B------:R-:W-:Y:S01]  /*1d30*/  UMOV UR53, 0x40000040 ;  /* 0x4000004000357882 */ /* 0x000fe20000000000 */
[----:B-1----:R-:W-:Y:S01]  /*1d40*/  SHF.R.S32.HI R0, RZ, 0x1f, R3 ;  /* 0x0000001fff007819 */ /* 0x002fe20000011403 */
[----:B------:R-:W-:Y:S01]  /*1d50*/  UIADD3 UR6, UR15, 0x2, URZ ;  /* 0x000000020f067890 */ /* 0x000fe2000fffe03f */
[----:B------:R-:W-:Y:S01]  /*1d60*/  LEA.HI R14, R57, R57, RZ, 0x1 ;  /* 0x00000039390e7211 */ /* 0x000fe200078f08ff */
[----:B------:R-:W-:Y:S01]  /*1d70*/  IMAD.IADD R23, R18, 0x1, -R23 ;  /* 0x0000000112177824 */ /* 0x000fe200078e0a17 */
[----:B------:R-:W-:Y:S01]  /*1d80*/  UMOV UR10, UR15 ;  /* 0x0000000f000a7c82 */ /* 0x000fe20008000000 */
[-C--:B------:R-:W-:Y:S01]  /*1d90*/  LEA.HI R2, R0, R3.reuse, RZ, 0x2 ;  /* 0x0000000300027211 */ /* 0x080fe200078f10ff */
[----:B------:R-:W-:Y:S01]  /*1da0*/  HGMMA.64x64x16.F32 R24, gdesc[UR8], RZ, !UPT, gsb0 ;  /* 0x00e00000081879f0 */ /* 0x000fe2000c0008ff */
[----:B------:R-:W-:Y:S01]  /*1db0*/  R2UR UR10, R6 ;  /* 0x00000000060a72ca */ /* 0x000fe200000e0000 */
[----:B------:R-:W-:Y:S01]  /*1dc0*/  UMOV UR9, 0x40000040 ;  /* 0x4000004000097882 */ /* 0x000fe20000000000 */
[----:B------:R-:W-:Y:S01]  /*1dd0*/  LEA.HI R4, R0, R3, RZ, 0x5 ;  /* 0x0000000300047211 */ /* 0x000fe200078f28ff */
[----:B------:R-:W-:Y:S01]  /*1de0*/  IMAD.U32 R13, RZ, RZ, UR9 ;  /* 0x00000009ff0d7e24 */ /* 0x000fe2000f8e00ff */
[--C-:B------:R-:W-:Y:S01]  /*1df0*/  SHF.R.S32.HI R0, RZ, 0x2, R2.reuse ;  /* 0x00000002ff007819 */ /* 0x100fe20000011402 */
[----:B------:R-:W-:Y:S01]  /*1e00*/  IMAD.U32 R19, RZ, RZ, UR15 ;  /* 0x0000000fff137e24 */ /* 0x000fe2000f8e00ff */
[----:B------:R-:W-:Y:S01]  /*1e10*/  SHF.R.S32.HI R5, RZ, 0x1f, R2 ;  /* 0x0000001fff057819 */ /* 0x000fe20000011402 */
[----:B------:R-:W-:Y:S01]  /*1e20*/  ULEA UR27, UR39, 0xffffffc0, 0x6 ;  /* 0xffffffc0271b7891 */ /* 0x000fe2000f8e303f */
[----:B------:R-:W-:-:S02]  /*1e30*/  SHF.R.S32.HI R4, RZ, 0x5, R4 ;  /* 0x00000005ff047819 */ /* 0x000fc40000011404 */
[-C--:B------:R-:W-:Y:S02]  /*1e40*/  LEA.HI R5, R5, R0.reuse, RZ, 0x3 ;  /* 0x0000000005057211 */ /* 0x080fe400078f18ff */
[----:B------:R-:W-:Y:S01]  /*1e50*/  LOP3.LUT R14, R14, 0x3fffffe, RZ, 0xc0, !PT ;  /* 0x03fffffe0e0e7812 */ /* 0x000fe200078ec0ff */
[----:B------:R-:W-:Y:S01]  /*1e60*/  UIADD3 UR4, UR10, 0x2, URZ ;  /* 0x000000020a047890 */ /* 0x000fe2000fffe03f */
[----:B------:R-:W-:Y:S01]  /*1e70*/  LEA.HI R15, R23, R23, RZ, 0x1 ;  /* 0x00000017170f7211 */ /* 0x000fe200078f08ff */
[----:B------:R-:W-:Y:S01]  /*1e80*/  UIADD3 UR16, UR10, 0x402, URZ ;  /* 0x000004020a107890 */ /* 0x000fe2000fffe03f */
[----:B------:R-:W-:Y:S01]  /*1e90*/  LEA R18, R4, UR38, 0x4 ;  /* 0x0000002604127c11 */ /* 0x000fe2000f8e20ff */
[----:B------:R-:W-:Y:S01]  /*1ea0*/  UIADD3 UR20, UR10, 0x404, URZ ;  /* 0x000004040a147890 */ /* 0x000fe2000fffe03f */
[----:B------:R-:W-:Y:S01]  /*1eb0*/  LOP3.LUT R5, R5, 0xfffffff8, RZ, 0xc0, !PT ;  /* 0xfffffff805057812 */ /* 0x000fe200078ec0ff */
[----:B------:R-:W-:Y:S01]  /*1ec0*/  UIADD3 UR24, UR10, 0x406, URZ ;  /* 0x000004060a187890 */ /* 0x000fe2000fffe03f */
[----:B------:R-:W-:Y:S01]  /*1ed0*/  LOP3.LUT R4, R15, 0x1ffffffe, RZ, 0xc0, !PT ;  /* 0x1ffffffe0f047812 */ /* 0x000fe200078ec0ff */
[----:B------:R-:W-:Y:S01]  /*1ee0*/  UMOV UR12, UR4 ;  /* 0x00000004000c7c82 */ /* 0x000fe20008000000 */
[----:B------:R-:W-:Y:S01]  /*1ef0*/  UIADD3 UR28, UR10, 0x800, URZ ;  /* 0x000008000a1c7890 */ /* 0x000fe2000fffe03f */
[----:B------:R-:W-:Y:S01]  /*1f00*/  IMAD.U32 R8, RZ, RZ, UR12 ;  /* 0x0000000cff087e24 */ /* 0x000fe2000f8e00ff */
[----:B------:R-:W-:Y:S01]  /*1f10*/  UMOV UR4, UR12 ;  /* 0x0000000c00047c82 */ /* 0x000fe20008000000 */
[----:B------:R-:W-:Y:S01]  /*1f20*/  UIADD3 UR12, UR10, 0x400, URZ ;  /* 0x000004000a0c7890 */ /* 0x000fe2000fffe03f */
[----:B------:R-:W-:Y:S01]  /*1f30*/  IADD3 R5, R18, R0, -R5 ;  /* 0x0000000012057210 */ /* 0x000fe20007ffe805 */
[----:B------:R-:W-:Y:S01]  /*1f40*/  UIADD3 UR32, UR10, 0x802, URZ ;  /* 0x000008020a207890 */ /* 0x000fe2000fffe03f */
[----:B------:R-:W-:Y:S01]  /*1f50*/  IMAD.IADD R14, R57, 0x1, -R14 ;  /* 0x00000001390e7824 */ /* 0x000fe200078e0a0e */
[----:B------:R-:W-:Y:S01]  /*1f60*/  UIADD3 UR36, UR10, 0x804, URZ ;  /* 0x000008040a247890 */ /* 0x000fe2000fffe03f */
[----:B------:R-:W-:Y:S01]  /*1f70*/  IADD3 R4, R23, -R4, RZ ;  /* 0x8000000417047210 */ /* 0x000fe20007ffe0ff */
[----:B------:R-:W-:Y:S01]  /*1f80*/  UIADD3 UR40, UR10, 0x806, URZ ;  /* 0x000008060a287890 */ /* 0x000fe2000fffe03f */
[----:B------:R-:W-:Y:S01]  /*1f90*/  IMAD R5, R14, 0x40, R5 ;  /* 0x000000400e057824 */ /* 0x000fe200078e0205 */
[----:B------:R-:W-:Y:S01]  /*1fa0*/  UIADD3 UR44, UR10, 0xc00, URZ ;  /* 0x00000c000a2c7890 */ /* 0x000fe2000fffe03f */
[----:B------:R-:W0:Y:S01]  /*1fb0*/  LDC.64 R56, c[0x0][0x9e0] ;  /* 0x00027800ff387b82 */ /* 0x000e220000000a00 */
[----:B------:R-:W-:Y:S01]  /*1fc0*/  UIADD3 UR48, UR10, 0xc02, URZ ;  /* 0x00000c020a307890 */ /* 0x000fe2000fffe03f */
[----:B------:R-:W-:Y:S01]  /*1fd0*/  IMAD R18, R4, 0x8, R5 ;  /* 0x0000000804127824 */ /* 0x000fe200078e0205 */
[----:B------:R-:W-:Y:S01]  /*1fe0*/  UIADD3 UR52, UR10, 0xc04, URZ ;  /* 0x00000c040a347890 */ /* 0x000fe2000fffe03f */
[----:B------:R-:W-:Y:S01]  /*1ff0*/  R2UR UR11, R17 ;  /* 0x00000000110b72ca */ /* 0x000fe200000e0000 */
[----:B------:R-:W-:Y:S01]  /*2000*/  IMAD.U32 R0, RZ, RZ, UR14 ;  /* 0x0000000eff007e24 */ /* 0x000fe2000f8e00ff */
[----:B------:R-:W-:Y:S01]  /*2010*/  LOP3.LUT R2, R2, 0x7ffffffc, RZ, 0xc0, !PT ;  /* 0x7ffffffc02027812 */ /* 0x000fe200078ec0ff */
[----:B------:R-:W-:-:S02]  /*2020*/  IMAD.MOV.U32 R4, RZ, RZ, R18 ;  /* 0x000000ffff047224 */ /* 0x000fc400078e0012 */
[----:B------:R-:W-:-:S05]  /*2030*/  @!P5 VIADD R0, R0, 0x30840 ;  /* 0x000308400000d836 */ /* 0x000fca0000000000 */
[----:B------:R-:W-:Y:S02]  /*2040*/  @!P5 PRMT R0, RZ, 0x654, R0 ;  /* 0x00000654ff00d816 */ /* 0x000fe40000000000 */
[----:B0-----:R-:W-:Y:S01]  /*2050*/  ISETP.GE.AND P6, PT, R57, 0x1, PT ;  /* 0x000000013900780c */ /* 0x001fe20003fc6270 */
[----:B------:R-:W-:Y:S02]  /*2060*/  WARPGROUP.DEPBAR.LE gsb0, 0x0 ;  /* 0x00008000000079c5 */ /* 0x000fe40000010000 */
[----:B------:R-:W-:-:S06]  /*2070*/  WARPGROUP.ARRIVE ;  /* 0x00000000000079c5 */ /* 0x000fcc0000000000 */
[----:B------:R-:W-:Y:S01]  /*2080*/  HGMMA.64x64x16.F32 R24, gdesc[UR4], R24, gsb0 ;  /* 0x00e00000041879f0 */ /* 0x000fe20008000818 */
[----:B------:R-:W-:Y:S02]  /*2090*/  UIADD3 UR4, UR10, 0x4, URZ ;  /* 0x000000040a047890 */ /* 0x000fe4000fffe03f */
[----:B------:R-:W-:Y:S01]  /*20a0*/  UIADD3 UR6, UR15, 0x4, URZ ;  /* 0x000000040f067890 */ /* 0x000fe2000fffe03f */
[----:B------:R-:W-:Y:S01]  /*20b0*/  UMOV UR5, UR9 ;  /* 0x0000000900057c82 */ /* 0x000fe20008000000 */
[----:B------:R-:W-:Y:S01]  /*20c0*/  UMOV UR7, 0x40000040 ;  /* 0x4000004000077882 */ /* 0x000fe20000000000 */
[----:B------:R-:W-:Y:S02]  /*20d0*/  UMOV UR9, 0x40000040 ;  /* 0x4000004000097882 */ /* 0x000fe40000000000 */
[----:B------:R-:W-:Y:S02]  /*20e0*/  UMOV UR8, UR4 ;  /* 0x0000000400087c82 */ /* 0x000fe40008000000 */
[----:B------:R-:W-:Y:S01]  /*20f0*/  UMOV UR4, UR8 ;  /* 0x0000000800047c82 */ /* 0x000fe20008000000 */
[----:B------:R-:W-:Y:S01]  /*2100*/  IMAD.U32 R12, RZ, RZ, UR8 ;  /* 0x00000008ff0c7e24 */ /* 0x000fe2000f8e00ff */
[----:B------:R-:W-:-:S02]  /*2110*/  UIADD3 UR8, UR10, 0x6, URZ ;  /* 0x000000060a087890 */ /* 0x000fc4000fffe03f */
[----:B------:R-:W-:Y:S01]  /*2120*/  UIADD3 UR10, UR10, 0xc06, URZ ;  /* 0x00000c060a0a7890 */ /* 0x000fe2000fffe03f */
[----:B------:R-:W-:Y:S02]  /*2130*/  WARPGROUP.DEPBAR.LE gsb0, 0x0 ;  /* 0x00008000000079c5 */ /* 0x000fe40000010000 */
[----:B------:R-:W-:-:S06]  /*2140*/  WARPGROUP.ARRIVE ;  /* 0x00000000000079c5 */ /* 0x000fcc0000000000 */
[----:B------:R-:W-:Y:S01]  /*2150*/  HGMMA.64x64x16.F32 R24, gdesc[UR4], R24, gsb0 ;  /* 0x00e00000041879f0 */ /* 0x000fe20008000818 */
[----:B------:R-:W-:Y:S01]  /*2160*/  UIADD3 UR6, UR15, 0x6, URZ ;  /* 0x000000060f067890 */ /* 0x000fe2000fffe03f */
[----:B------:R-:W-:Y:S01]  /*2170*/  UMOV UR4, UR8 ;  /* 0x0000000800047c82 */ /* 0x000fe20008000000 */
[----:B------:R-:W-:Y:S01]  /*2180*/  UMOV UR5, UR9 ;  /* 0x0000000900057c82 */ /* 0x000fe20008000000 */
[----:B------:R-:W-:Y:S01]  /*2190*/  UMOV UR7, 0x40000040 ;  /* 0x4000004000077882 */ /* 0x000fe20000000000 */
        /* <DEDUP_REMOVED lines=82> */
[----:B------:R-:W-:Y:S01]  /*26c0*/  UMOV UR5, 0x40000040 ;  /* 0x4000004000057882 */ /* 0x000fe20000000000 */
[----:B------:R-:W-:Y:S01]  /*26d0*/  UMOV UR7, 0x40000040 ;  /* 0x4000004000077882 */ /* 0x000fe20000000000 */
[----:B------:R-:W-:Y:S01]  /*26e0*/  IMAD.U32 R10, RZ, RZ, UR4 ;  /* 0x00000004ff0a7e24 */ /* 0x000fe2000f8e00ff */
[----:B------:R-:W-:Y:S01]  /*26f0*/  ULDC UR10, c[0x0][0x2f0] ;  /* 0x0000bc00000a7ab9 */ /* 0x000fe20000000800 */
[----:B------:R-:W-:Y:S01]  /*2700*/  IMAD.U32 R11, RZ, RZ, UR5 ;  /* 0x00000005ff0b7e24 */ /* 0x000fe2000f8e00ff */
[----:B------:R-:W-:Y:S02]  /*2710*/  WARPGROUP.DEPBAR.LE gsb0, 0x0 ;  /* 0x00008000000079c5 */ /* 0x000fe40000010000 */
[----:B------:R-:W-:-:S06]  /*2720*/  WARPGROUP.ARRIVE ;  /* 0x00000000000079c5 */ /* 0x000fcc0000000000 */
[----:B------:R-:W-:Y:S01]  /*2730*/  HGMMA.64x64x16.F32 R24, gdesc[UR4], R24, gsb0 ;  /* 0x00e00000041879f0 */ /* 0x000fe20008000818 */
[----:B------:R-:W-:Y:S02]  /*2740*/  ULDC UR4, c[0x0][0x448] ;  /* 0x0001120000047ab9 */ /* 0x000fe40000000800 */
[----:B------:R-:W-:-:S03]  /*2750*/  UISETP.NE.AND UP0, UPT, UR4, 0x1, UPT ;  /* 0x000000010400788c */ /* 0x000fc6000bf05270 */
[----:B------:R-:W-:Y:S02]  /*2760*/  UMOV UR4, 0xffffffc0 ;  /* 0xffffffc000047882 */ /* 0x000fe40000000000 */
[----:B------:R-:W-:Y:S01]  /*2770*/  UIMAD UR4, UR39, UR4, 0x40 ;  /* 0x00000040270474a4 */ /* 0x000fe2000f8e0204 */
[----:B------:R-:W-:Y:S02]  /*2780*/  PLOP3.LUT P0, PT, PT, PT, UP0, 0x80, 0x0 ;  /* 0x000000000000781c */ /* 0x000fe40003f0f008 */
[----:B------:R-:W-:-:S03]  /*2790*/  PLOP3.LUT P1, PT, PT, PT, UP0, 0x80, 0x0 ;  /* 0x000000000000781c */ /* 0x000fc60003f2f008 */
[----:B------:R-:W-:Y:S01]  /*27a0*/  @UP0 ULDC UR5, c[0x0][0x44c] ;  /* 0x0001130000050ab9 */ /* 0x000fe20000000800 */
[----:B------:R-:W-:-:S07]  /*27b0*/  @UP0 ULDC UR6, c[0x0][0x450] ;  /* 0x0001140000060ab9 */ /* 0x000fce0000000800 */
[----:B------:R-:W-:Y:S01]  /*27c0*/  @P0 IMAD.HI.U32 R5, R18, UR5, RZ ;  /* 0x0000000512050c27 */ /* 0x000fe2000f8e00ff */
[----:B------:R-:W-:-:S04]  /*27d0*/  UIADD3 UR5, UR4, 0x1, URZ ;  /* 0x0000000104057890 */ /* 0x000fc8000fffe03f */
[----:B------:R-:W-:Y:S01]  /*27e0*/  @P1 SHF.R.U32.HI R4, RZ, UR6, R5 ;  /* 0x00000006ff041c19 */ /* 0x000fe20008011605 */
[----:B------:R-:W-:Y:S01]  /*27f0*/  IMAD.IADD R5, R3, 0x1, -R2 ;  /* 0x0000000103057824 */ /* 0x000fe200078e0a02 */
[----:B------:R-:W-:Y:S01]  /*2800*/  UIMAD UR6, UR11, UR10, UR4 ;  /* 0x0000000a0b0672a4 */ /* 0x000fe2000f8e0204 */
[----:B------:R-:W-:Y:S01]  /*2810*/  IMAD.U32 R2, RZ, RZ, UR5 ;  /* 0x00000005ff027e24 */ /* 0x000fe2000f8e00ff */
[----:B------:R-:W-:Y:S01]  /*2820*/  ULDC UR5, c[0x0][0x9dc] ;  /* 0x0002770000057ab9 */ /* 0x000fe20000000800 */
[----:B------:R-:W0:Y:S01]  /*2830*/  SHFL.IDX PT, R14, R4, RZ, 0x1c1f ;  /* 0x001c1fff040e7589 */ /* 0x000e2200000e0000 */
[----:B------:R-:W-:Y:S01]  /*2840*/  IMAD.U32 R3, RZ, RZ, UR10 ;  /* 0x0000000aff037e24 */ /* 0x000fe2000f8e00ff */
[----:B------:R-:W-:Y:S01]  /*2850*/  ULOP3.LUT UR7, URZ, UR5, URZ, 0x33, !UPT ;  /* 0x000000053f077292 */ /* 0x000fe2000f8e333f */
[----:B------:R-:W-:-:S04]  /*2860*/  IMAD R2, R5, -0x2, R2 ;  /* 0xfffffffe05027824 */ /* 0x000fc800078e0202 */
[----:B------:R-:W-:Y:S01]  /*2870*/  IMAD R2, R3, UR11, R2 ;  /* 0x0000000b03027c24 */ /* 0x000fe2000f8e0202 */
[----:B------:R-:W-:Y:S01]  /*2880*/  ULDC UR11, c[0x0][0x288] ;  /* 0x0000a200000b7ab9 */ /* 0x000fe20000000800 */
[----:B------:R-:W-:Y:S02]  /*2890*/  IMAD.U32 R20, RZ, RZ, UR7 ;  /* 0x00000007ff147e24 */ /* 0x000fe4000f8e00ff */
[----:B------:R-:W-:-:S04]  /*28a0*/  VIADD R3, R2, -UR11 ;  /* 0x8000000b02037c36 */ /* 0x000fc80008000000 */
[C---:B------:R-:W-:Y:S02]  /*28b0*/  IMAD.IADD R58, R3.reuse, 0x1, R56 ;  /* 0x00000001033a7824 */ /* 0x040fe400078e0238 */
[----:B------:R-:W-:-:S04]  /*28c0*/  VIADD R21, R3, UR7 ;  /* 0x0000000703157c36 */ /* 0x000fc80008000000 */
[----:B0-----:R-:W-:Y:S01]  /*28d0*/  IMAD.IADD R2, R21, 0x1, R14 ;  /* 0x0000000115027824 */ /* 0x001fe200078e020e */
[----:B------:R-:W-:Y:S02]  /*28e0*/  WARPGROUP.DEPBAR.LE gsb0, 0x0 ;  /* 0x00008000000079c5 */ /* 0x000fe40000010000 */
[----:B------:R0:W-:Y:S02]  /*28f0*/  @!P5 SYNCS.ARRIVE.TRANS64.RED.A1T0 RZ, [R0+URZ], RZ ;  /* 0x000000ff00ffd9a7 */ /* 0x0001e4000810043f */
[----:B0-----:R-:W-:-:S04]  /*2900*/  IMAD.U32 R0, RZ, RZ, UR6 ;  /* 0x00000006ff007e24 */ /* 0x001fc8000f8e00ff */
[----:B------:R-:W-:-:S05]  /*2910*/  IMAD R15, R5, -0x2, R0 ;  /* 0xfffffffe050f7824 */ /* 0x000fca00078e0200 */
[----:B------:R-:W-:Y:S01]  /*2920*/  VIADDMNMX R0, R14, R58, R15, PT ;  /* 0x0000003a0e007246 */ /* 0x000fe2000380010f */
[----:B------:R-:W-:Y:S06]  /*2930*/  @!P6 BRA `(.L_x_976) ;  /* 0x00000000005ce947 */ /* 0x000fec0003800000 */
[----:B------:R-:W-:Y:S01]  /*2940*/  R2UR UR5, R17 ;  /* 0x00000000110572ca */ /* 0x000fe200000e0000 */
[----:B------:R-:W-:Y:S01]  /*2950*/  IMAD.U32 R3, RZ, RZ, UR10 ;  /* 0x0000000aff037e24 */ /* 0x000fe2000f8e00ff */
[----:B------:R-:W-:Y:S11]  /*2960*/  BSSY B0, `(.L_x_977) ;  /* 0x0000010000007945 */ /* 0x000ff60003800000 */
[----:B------:R-:W-:-:S04]  /*2970*/  IMAD R3, R3, UR5, R14 ;  /* 0x0000000503037c24 */ /* 0x000fc8000f8e020e */
[----:B------:R-:W-:-:S05]  /*2980*/  VIADD R3, R3, -UR11 ;  /* 0x8000000b03037c36 */ /* 0x000fca0008000000 */
[----:B------:R-:W-:-:S13]  /*2990*/  ISETP.GT.AND P0, PT, R3, -0x1, PT ;  /* 0xffffffff0300780c */ /* 0x000fda0003f04270 */
[----:B------:R-:W-:Y:S05]  /*29a0*/  @P0 BRA `(.L_x_978) ;  /* 0x00000000001c0947 */ /* 0x000fea0003800000 */
[----:B------:R-:W-:Y:S02]  /*29b0*/  ISETP.NE.AND P0, PT, R57, 0x1, PT ;  /* 0x000000013900780c */ /* 0x000fe40003f05270 */
[----:B------:R-:W-:-:S11]  /*29c0*/  LOP3.LUT R3, RZ, R3, RZ, 0x33, !PT ;  /* 0x00000003ff037212 */ /* 0x000fd600078e33ff */
[----:B------:R-:W0:Y:S02]  /*29d0*/  @P0 LDC.64 R60, c[0x0][0x9e8] ;  /* 0x00027a00ff3c0b82 */ /* 0x000e240000000a00 */
[----:B0-----:R-:W-:-:S05]  /*29e0*/  @P0 IMAD.HI.U32 R14, R3, R60, RZ ;  /* 0x0000003c030e0227 */ /* 0x001fca00078e00ff */
[----:B------:R-:W-:-:S04]  /*29f0*/  @P0 SHF.R.U32.HI R3, RZ, R61, R14 ;  /* 0x0000003dff030219 */ /* 0x000fc8000001160e */
[----:B------:R-:W-:Y:S01]  /*2a00*/  LOP3.LUT R3, RZ, R3, RZ, 0x33, !PT ;  /* 0x00000003ff037212 */ /* 0x000fe200078e33ff */
[----:B------:R-:W-:Y:S06]  /*2a10*/  BRA `(.L_x_979) ;  /* 0x0000000000107947 */ /* 0x000fec0003800000 */
.L_x_978:
[----:B------:R-:W-:-:S13]  /*2a20*/  ISETP.NE.AND P0, PT, R57, 0x1, PT ;  /* 0x000000013900780c */ /* 0x000fda0003f05270 */
[----:B------:R-:W0:Y:S02]  /*2a30*/  @P0 LDC.64 R60, c[0x0][0x9e8] ;  /* 0x00027a00ff3c0b82 */ /* 0x000e240000000a00 */
[----:B0-----:R-:W-:-:S05]  /*2a40*/  @P0 IMAD.HI.U32 R14, R3, R60, RZ ;  /* 0x0000003c030e0227 */ /* 0x001fca00078e00ff */
[----:B------:R-:W-:-:S07]  /*2a50*/  @P0 SHF.R.U32.HI R3, RZ, R61, R14 ;  /* 0x0000003dff030219 */ /* 0x000fce000001160e */
.L_x_979:
[----:B------:R-:W-:Y:S05]  /*2a60*/  BSYNC B0 ;  /* 0x0000000000007941 */ /* 0x000fea0003800000 */
.L_x_977:
[----:B------:R-:W-:-:S04]  /*2a70*/  IMAD R14, R3, R57, -UR27 ;  /* 0x8000001b030e7e24 */ /* 0x000fc8000f8e0239 */
[----:B------:R-:W-:-:S05]  /*2a80*/  IMAD R3, R5, -0x2, R14 ;  /* 0xfffffffe05037824 */ /* 0x000fca00078e020e */
[----:B------:R-:W-:Y:S02]  /*2a90*/  VIMNMX R2, R2, R3, !PT ;  /* 0x0000000302027248 */ /* 0x000fe40007fe0100 */
[----:B------:R-:W-:-:S07]  /*2aa0*/  VIADDMNMX R0, R3, R57, R0, PT ;  /* 0x0000003903007246 */ /* 0x000fce0003800100 */
.L_x_976:
[----:B------:R-:W-:Y:S01]  /*2ab0*/  UISETP.GE.AND UP1, UPT, UR4, 0x2, UPT ;  /* 0x000000020400788c */ /* 0x000fe2000bf26270 */
[----:B------:R-:W0:Y:S01]  /*2ac0*/  SHFL.IDX PT, R4, R4, 0x1, 0x1c1f ;  /* 0x003c1f0004047f89 */ /* 0x000e2200000e0000 */
[----:B------:R-:W-:Y:S02]  /*2ad0*/  UISETP.GE.AND UP4, UPT, UR4, 0x9, UPT ;  /* 0x000000090400788c */ /* 0x000fe4000bf86270 */
[----:B------:R-:W-:Y:S02]  /*2ae0*/  UISETP.GE.AND UP2, UPT, UR4, 0x1, UPT ;  /* 0x000000010400788c */ /* 0x000fe4000bf46270 */
[----:B------:R-:W-:Y:S01]  /*2af0*/  PLOP3.LUT P1, PT, PT, PT, UP1, 0x40, 0x0 ;  /* 0x000000000000781c */ /* 0x000fe20003f2e818 */
[----:B------:R-:W-:Y:S01]  /*2b00*/  UP2UR UR26, UPR, URZ, 0x2 ;  /* 0x000000023f1a7883 */ /* 0x000fe20008000000 */
[----:B------:R-:W-:Y:S01]  /*2b10*/  PLOP3.LUT P0, PT, PT, PT, UP4, 0x40, 0x0 ;  /* 0x000000000000781c */ /* 0x000fe20003f0e848 */
[----:B------:R-:W-:Y:S01]  /*2b20*/  UISETP.GE.AND UP1, UPT, UR4, 0x12, UPT ;  /* 0x000000120400788c */ /* 0x000fe2000bf26270 */
[----:B------:R-:W-:Y:S01]  /*2b30*/  ISETP.GT.AND P1, PT, R2, 0x1, P1 ;  /* 0x000000010200780c */ /* 0x000fe20000f24270 */
[----:B------:R-:W-:Y:S01]  /*2b40*/  UISETP.GE.AND UP3, UPT, UR4, 0xa, UPT ;  /* 0x0000000a0400788c */ /* 0x000fe2000bf66270 */
[----:B------:R-:W-:Y:S01]  /*2b50*/  PLOP3.LUT P2, PT, PT, PT, UP2, 0x40, 0x0 ;  /* 0x000000000000781c */ /* 0x000fe20003f4e828 */
[----:B------:R-:W-:Y:S01]  /*2b60*/  UP2UR UR18, UPR, URZ, 0x2 ;  /* 0x000000023f127883 */ /* 0x000fe20008000000 */
[----:B------:R-:W-:Y:S01]  /*2b70*/  ISETP.LT.OR P1, PT, R0, 0x2, P1 ;  /* 0x000000020000780c */ /* 0x000fe20000f21670 */
[----:B------:R-:W-:Y:S01]  /*2b80*/  UP2UR UR23, UPR, URZ, 0x4 ;  /* 0x000000043f177883 */ /* 0x000fe20008000000 */
[C---:B------:R-:W-:Y:S01]  /*2b90*/  ISETP.GT.AND P0, PT, R2.reuse, 0x8, P0 ;  /* 0x000000080200780c */ /* 0x040fe20000704270 */
[----:B------:R-:W-:Y:S01]  /*2ba0*/  UISETP.GE.AND UP2, UPT, UR4, 0x11, UPT ;  /* 0x000000110400788c */ /* 0x000fe2000bf46270 */
[----:B------:R-:W-:Y:S01]  /*2bb0*/  ISETP.GT.AND P2, PT, R2, RZ, P2 ;  /* 0x000000ff0200720c */ /* 0x000fe20001744270 */
[----:B------:R-:W-:Y:S01]  /*2bc0*/  UP2UR UR22, UPR, URZ, 0x10 ;  /* 0x000000103f167883 */ /* 0x000fe20008000000 */
[----:B------:R-:W-:Y:S01]  /*2bd0*/  FSEL R60, R25, -INF , !P1 ;  /* 0xff800000193c7808 */ /* 0x000fe20004800000 */
[----:B------:R-:W-:Y:S01]  /*2be0*/  UP2UR UR15, UPR, URZ, 0x4 ;  /* 0x000000043f0f7883 */ /* 0x000fe20008000000 */
[----:B------:R-:W-:Y:S01]  /*2bf0*/  PLOP3.LUT P1, PT, PT, PT, UP1, 0x40, 0x0 ;  /* 0x000000000000781c */ /* 0x000fe20003f2e818 */
[----:B------:R-:W-:Y:S01]  /*2c00*/  UISETP.GE.AND UP1, UPT, UR4, 0x19, UPT ;  /* 0x000000190400788c */ /* 0x000fe2000bf26270 */
[----:B------:R-:W-:Y:S01]  /*2c10*/  PLOP3.LUT P3, PT, PT, PT, UP3, 0x40, 0x0 ;  /* 0x000000000000781c */ /* 0x000fe20003f6e838 */
[----:B------:R-:W-:Y:S01]  /*2c20*/  UP2UR UR5, UPR, URZ, 0x8 ;  /* 0x000000083f057883 */ /* 0x000fe20008000000 */
[C---:B------:R-:W-:Y:S01]  /*2c30*/  ISETP.LT.OR P0, PT, R0.reuse, 0x9, P0 ;  /* 0x000000090000780c */ /* 0x040fe20000701670 */
[----:B------:R-:W-:Y:S01]  /*2c40*/  UP2UR UR19, UPR, URZ, 0x2 ;  /* 0x000000023f137883 */ /* 0x000fe20008000000 */
[----:B------:R-:W-:Y:S01]  /*2c50*/  ISETP.LT.OR P2, PT, R0, 0x1, P2 ;  /* 0x000000010000780c */ /* 0x000fe20001741670 */
[----:B------:R-:W-:Y:S01]  /*2c60*/  UISETP.GE.AND UP3, UPT, UR4, 0x31, UPT ;  /* 0x000000310400788c */ /* 0x000fe2000bf66270 */
[----:B------:R-:W-:Y:S01]  /*2c70*/  ISETP.GT.AND P3, PT, R2, 0x9, P3 ;  /* 0x000000090200780c */ /* 0x000fe20001f64270 */
[----:B------:R-:W-:Y:S01]  /*2c80*/  UISETP.GE.AND UP4, UPT, UR4, 0x32, UPT ;  /* 0x000000320400788c */ /* 0x000fe2000bf86270 */
[----:B------:R-:W-:Y:S01]  /*2c90*/  FSEL R28, R28, -INF , !P0 ;  /* 0xff8000001c1c7808 */ /* 0x000fe20004000000 */
[----:B------:R-:W-:Y:S01]  /*2ca0*/  UISETP.GE.AND UP5, UPT, UR4, 0x39, UPT ;  /* 0x000000390400788c */ /* 0x000fe2000bfa6270 */
[----:B------:R-:W-:Y:S01]  /*2cb0*/  FSEL R24, R24, -INF , !P2 ;  /* 0xff80000018187808 */ /* 0x000fe20005000000 */
[----:B------:R-:W-:Y:S01]  /*2cc0*/  UISETP.GE.AND UP6, UPT, UR4, 0x3a, UPT ;  /* 0x0000003a0400788c */ /* 0x000fe2000bfc6270 */
[----:B------:R-:W-:Y:S01]  /*2cd0*/  PLOP3.LUT P0, PT, PT, PT, UP1, 0x40, 0x0 ;  /* 0x000000000000781c */ /* 0x000fe20003f0e818 */
[----:B------:R-:W-:Y:S01]  /*2ce0*/  UISETP.GE.AND UP1, UPT, UR4, 0x1a, UPT ;  /* 0x0000001a0400788c */ /* 0x000fe2000bf26270 */
[----:B------:R-:W-:Y:S01]  /*2cf0*/  PLOP3.LUT P2, PT, PT, PT, UP2, 0x40, 0x0 ;  /* 0x000000000000781c */ /* 0x000fe20003f4e828 */
[----:B------:R-:W-:Y:S01]  /*2d00*/  UISETP.GE.AND UP2, UPT, UR4, 0x2a, UPT ;  /* 0x0000002a0400788c */ /* 0x000fe2000bf46270 */
[----:B------:R-:W-:Y:S01]  /*2d10*/  ISETP.LT.OR P3, PT, R0, 0xa, P3 ;  /* 0x0000000a0000780c */ /* 0x000fe20001f61670 */
[----:B------:R-:W-:Y:S01]  /*2d20*/  UP2UR UR6, UPR, URZ, 0x2 ;  /* 0x000000023f067883 */ /* 0x000fe20008000000 */
[----:B------:R-:W-:-:S02]  /*2d30*/  ISETP.GT.AND P2, PT, R2, 0x10, P2 ;  /* 0x000000100200780c */ /* 0x000fc40001744270 */
[----:B------:R-:W-:Y:S02]  /*2d40*/  FSEL R62, R29, -INF , !P3 ;  /* 0xff8000001d3e7808 */ /* 0x000fe40005800000 */
[----:B------:R-:W-:Y:S01]  /*2d50*/  PLOP3.LUT P3, PT, PT, PT, UP1, 0x40, 0x0 ;  /* 0x000000000000781c */ /* 0x000fe20003f6e818 */
[----:B------:R-:W-:Y:S01]  /*2d60*/  UISETP.GE.AND UP1, UPT, UR4, 0x21, UPT ;  /* 0x000000210400788c */ /* 0x000fe2000bf26270 */
[----:B------:R-:W-:Y:S02]  /*2d70*/  ISETP.LT.OR P2, PT, R0, 0x11, P2 ;  /* 0x000000110000780c */ /* 0x000fe40001741670 */
[----:B------:R-:W-:Y:S01]  /*2d80*/  ISETP.GT.AND P1, PT, R2, 0x11, P1 ;  /* 0x000000110200780c */ /* 0x000fe20000f24270 */
[----:B------:R-:W-:Y:S01]  /*2d90*/  UP2UR UR14, UPR, URZ, 0x2 ;  /* 0x000000023f0e7883 */ /* 0x000fe20008000000 */
[----:B------:R-:W-:Y:S02]  /*2da0*/  FSEL R32, R32, -INF , !P2 ;  /* 0xff80000020207808 */ /* 0x000fe40005000000 */
[----:B------:R-:W-:Y:S01]  /*2db0*/  PLOP3.LUT P2, PT, PT, PT, UP1, 0x40, 0x0 ;  /* 0x000000000000781c */ /* 0x000fe20003f4e818 */
[----:B------:R-:W-:Y:S01]  /*2dc0*/  UISETP.GE.AND UP1, UPT, UR4, 0x22, UPT ;  /* 0x000000220400788c */ /* 0x000fe2000bf26270 */
[----:B------:R-:W-:-:S02]  /*2dd0*/  ISETP.LT.OR P1, PT, R0, 0x12, P1 ;  /* 0x000000120000780c */ /* 0x000fc40000f21670 */
[C---:B------:R-:W-:Y:S01]  /*2de0*/  ISETP.GT.AND P0, PT, R2.reuse, 0x18, P0 ;  /* 0x000000180200780c */ /* 0x040fe20000704270 */
[----:B------:R-:W-:Y:S01]  /*2df0*/  UP2UR UR7, UPR, URZ, 0x2 ;  /* 0x000000023f077883 */ /* 0x000fe20008000000 */
[----:B------:R-:W-:Y:S02]  /*2e00*/  ISETP.GT.AND P3, PT, R2, 0x19, P3 ;  /* 0x000000190200780c */ /* 0x000fe40001f64270 */
[----:B------:R-:W-:Y:S02]  /*2e10*/  FSEL R64, R33, -INF , !P1 ;  /* 0xff80000021407808 */ /* 0x000fe40004800000 */
[----:B------:R-:W-:Y:S01]  /*2e20*/  PLOP3.LUT P1, PT, PT, PT, UP1, 0x40, 0x0 ;  /* 0x000000000000781c */ /* 0x000fe20003f2e818 */
[----:B------:R-:W-:Y:S01]  /*2e30*/  UISETP.GE.AND UP1, UPT, UR4, 0x29, UPT ;  /* 0x000000290400788c */ /* 0x000fe2000bf26270 */
[C---:B------:R-:W-:Y:S02]  /*2e40*/  ISETP.LT.OR P0, PT, R0.reuse, 0x19, P0 ;  /* 0x000000190000780c */ /* 0x040fe40000701670 */
[----:B------:R-:W-:-:S02]  /*2e50*/  ISETP.LT.OR P3, PT, R0, 0x1a, P3 ;  /* 0x0000001a0000780c */ /* 0x000fc40001f61670 */
[----:B------:R-:W-:Y:S02]  /*2e60*/  FSEL R36, R36, -INF , !P0 ;  /* 0xff80000024247808 */ /* 0x000fe40004000000 */
[----:B------:R-:W-:Y:S02]  /*2e70*/  FSEL R66, R37, -INF , !P3 ;  /* 0xff80000025427808 */ /* 0x000fe40005800000 */
[----:B------:R-:W-:Y:S02]  /*2e80*/  PLOP3.LUT P0, PT, PT, PT, UP1, 0x40, 0x0 ;  /* 0x000000000000781c */ /* 0x000fe40003f0e818 */
[----:B------:R-:W-:Y:S02]  /*2e90*/  PLOP3.LUT P3, PT, PT, PT, UP2, 0x40, 0x0 ;  /* 0x000000000000781c */ /* 0x000fe40003f6e828 */
[C---:B------:R-:W-:Y:S02]  /*2ea0*/  ISETP.GT.AND P2, PT, R2.reuse, 0x20, P2 ;  /* 0x000000200200780c */ /* 0x040fe40001744270 */
[----:B------:R-:W-:-:S02]  /*2eb0*/  ISETP.GT.AND P1, PT, R2, 0x21, P1 ;  /* 0x000000210200780c */ /* 0x000fc40000f24270 */
[C---:B------:R-:W-:Y:S02]  /*2ec0*/  ISETP.GT.AND P0, PT, R2.reuse, 0x28, P0 ;  /* 0x000000280200780c */ /* 0x040fe40000704270 */
[----:B------:R-:W-:Y:S02]  /*2ed0*/  ISETP.GT.AND P3, PT, R2, 0x29, P3 ;  /* 0x000000290200780c */ /* 0x000fe40001f64270 */
[C---:B------:R-:W-:Y:S02]  /*2ee0*/  ISETP.LT.OR P2, PT, R0.reuse, 0x21, P2 ;  /* 0x000000210000780c */ /* 0x040fe40001741670 */
[C---:B------:R-:W-:Y:S02]  /*2ef0*/  ISETP.LT.OR P1, PT, R0.reuse, 0x22, P1 ;  /* 0x000000220000780c */ /* 0x040fe40000f21670 */
[C---:B------:R-:W-:Y:S02]  /*2f00*/  ISETP.LT.OR P0, PT, R0.reuse, 0x29, P0 ;  /* 0x000000290000780c */ /* 0x040fe40000701670 */
[----:B------:R-:W-:-:S02]  /*2f10*/  ISETP.LT.OR P3, PT, R0, 0x2a, P3 ;  /* 0x0000002a0000780c */ /* 0x000fc40001f61670 */
[----:B------:R-:W-:Y:S02]  /*2f20*/  FSEL R40, R40, -INF , !P2 ;  /* 0xff80000028287808 */ /* 0x000fe40005000000 */
[----:B------:R-:W-:Y:S02]  /*2f30*/  FSEL R68, R41, -INF , !P1 ;  /* 0xff80000029447808 */ /* 0x000fe40004800000 */
[----:B------:R-:W-:Y:S02]  /*2f40*/  FSEL R44, R44, -INF , !P0 ;  /* 0xff8000002c2c7808 */ /* 0x000fe40004000000 */
[----:B------:R-:W-:Y:S02]  /*2f50*/  FSEL R70, R45, -INF , !P3 ;  /* 0xff8000002d467808 */ /* 0x000fe40005800000 */
[----:B------:R-:W-:Y:S02]  /*2f60*/  PLOP3.LUT P2, PT, PT, PT, UP3, 0x40, 0x0 ;  /* 0x000000000000781c */ /* 0x000fe40003f4e838 */
[----:B------:R-:W-:-:S02]  /*2f70*/  PLOP3.LUT P1, PT, PT, PT, UP4, 0x40, 0x0 ;  /* 0x000000000000781c */ /* 0x000fc40003f2e848 */
[----:B------:R-:W-:Y:S02]  /*2f80*/  PLOP3.LUT P0, PT, PT, PT, UP5, 0x40, 0x0 ;  /* 0x000000000000781c */ /* 0x000fe40003f0e858 */
[----:B------:R-:W-:Y:S02]  /*2f90*/  PLOP3.LUT P3, PT, PT, PT, UP6, 0x40, 0x0 ;  /* 0x000000000000781c */ /* 0x000fe40003f6e868 */
[C---:B------:R-:W-:Y:S02]  /*2fa0*/  ISETP.GT.AND P2, PT, R2.reuse, 0x30, P2 ;  /* 0x000000300200780c */ /* 0x040fe40001744270 */
[C---:B------:R-:W-:Y:S02]  /*2fb0*/  ISETP.GT.AND P1, PT, R2.reuse, 0x31, P1 ;  /* 0x000000310200780c */ /* 0x040fe40000f24270 */
[C---:B------:R-:W-:Y:S02]  /*2fc0*/  ISETP.GT.AND P0, PT, R2.reuse, 0x38, P0 ;  /* 0x000000380200780c */ /* 0x040fe40000704270 */
[----:B------:R-:W-:Y:S01]  /*2fd0*/  ISETP.GT.AND P3, PT, R2, 0x39, P3 ;  /* 0x000000390200780c */ /* 0x000fe20001f64270 */
[----:B0-----:R-:W-:Y:S01]  /*2fe0*/  IMAD.IADD R2, R21, 0x1, R4 ;  /* 0x0000000115027824 */ /* 0x001fe200078e0204 */
[----:B------:R-:W-:-:S02]  /*2ff0*/  ISETP.LT.OR P2, PT, R0, 0x31, P2 ;  /* 0x000000310000780c */ /* 0x000fc40001741670 */
[C---:B------:R-:W-:Y:S02]  /*3000*/  ISETP.LT.OR P1, PT, R0.reuse, 0x32, P1 ;  /* 0x000000320000780c */ /* 0x040fe40000f21670 */
[C---:B------:R-:W-:Y:S02]  /*3010*/  ISETP.LT.OR P0, PT, R0.reuse, 0x39, P0 ;  /* 0x000000390000780c */ /* 0x040fe40000701670 */
[----:B------:R-:W-:Y:S02]  /*3020*/  ISETP.LT.OR P3, PT, R0, 0x3a, P3 ;  /* 0x0000003a0000780c */ /* 0x000fe40001f61670 */
[----:B------:R-:W-:Y:S02]  /*3030*/  VIADDMNMX R0, R4, R58, R15, PT ;  /* 0x0000003a04007246 */ /* 0x000fe4000380010f */
[----:B------:R-:W-:Y:S02]  /*3040*/  FSEL R48, R48, -INF , !P2 ;  /* 0xff80000030307808 */ /* 0x000fe40005000000 */
[----:B------:R-:W-:-:S02]  /*3050*/  FSEL R58, R49, -INF , !P1 ;  /* 0xff800000313a7808 */ /* 0x000fc40004800000 */
[----:B------:R-:W-:Y:S02]  /*3060*/  FSEL R52, R52, -INF , !P0 ;  /* 0xff80000034347808 */ /* 0x000fe40004000000 */
[----:B------:R-:W-:Y:S01]  /*3070*/  FSEL R72, R53, -INF , !P3 ;  /* 0xff80000035487808 */ /* 0x000fe20005800000 */
[----:B------:R-:W-:Y:S06]  /*3080*/  @!P6 BRA `(.L_x_980) ;  /* 0x00000000005ce947 */ /* 0x000fec0003800000 */
[----:B------:R-:W-:Y:S01]  /*3090*/  R2UR UR4, R17 ;  /* 0x00000000110472ca */ /* 0x000fe200000e0000 */
[----:B------:R-:W-:Y:S01]  /*30a0*/  IMAD.U32 R3, RZ, RZ, UR10 ;  /* 0x0000000aff037e24 */ /* 0x000fe2000f8e00ff */
[----:B------:R-:W-:Y:S11]  /*30b0*/  BSSY B0, `(.L_x_981) ;  /* 0x0000010000007945 */ /* 0x000ff60003800000 */
[----:B------:R-:W-:-:S05]  /*30c0*/  IMAD R3, R3, UR4, R4 ;  /* 0x0000000403037c24 */ /* 0x000fca000f8e0204 */
[----:B------:R-:W-:-:S04]  /*30d0*/  IADD3 R3, R3, -UR11, RZ ;  /* 0x8000000b03037c10 */ /* 0x000fc8000fffe0ff */
        /* <DEDUP_REMOVED lines=9> */
.L_x_982:
[----:B------:R-:W-:-:S13]  /*3170*/  ISETP.NE.AND P0, PT, R57, 0x1, PT ;  /* 0x000000013900780c */ /* 0x000fda0003f05270 */
[----:B------:R-:W0:Y:S02]  /*3180*/  @P0 LDC.64 R14, c[0x0][0x9e8] ;  /* 0x00027a00ff0e0b82 */ /* 0x000e240000000a00 */
[----:B0-----:R-:W-:-:S05]  /*3190*/  @P0 IMAD.HI.U32 R4, R3, R14, RZ ;  /* 0x0000000e03040227 */ /* 0x001fca00078e00ff */
[----:B------:R-:W-:-:S07]  /*31a0*/  @P0 SHF.R.U32.HI R3, RZ, R15, R4 ;  /* 0x0000000fff030219 */ /* 0x000fce0000011604 */
.L_x_983:
[----:B------:R-:W-:Y:S05]  /*31b0*/  BSYNC B0 ;  /* 0x0000000000007941 */ /* 0x000fea0003800000 */
.L_x_981:
[----:B------:R-:W-:-:S04]  /*31c0*/  IMAD R4, R3, R57, -UR27 ;  /* 0x8000001b03047e24 */ /* 0x000fc8000f8e0239 */
[----:B------:R-:W-:-:S05]  /*31d0*/  IMAD R3, R5, -0x2, R4 ;  /* 0xfffffffe05037824 */ /* 0x000fca00078e0204 */
[----:B------:R-:W-:Y:S02]  /*31e0*/  VIMNMX R2, R2, R3, !PT ;  /* 0x0000000302027248 */ /* 0x000fe40007fe0100 */
[----:B------:R-:W-:-:S07]  /*31f0*/  VIADDMNMX R0, R3, R57, R0, PT ;  /* 0x0000003903007246 */ /* 0x000fce0003800100 */
.L_x_980:
[----:B------:R-:W-:Y:S01]  /*3200*/  FMNMX.FTZ R3, R24, R60, !PT ;  /* 0x0000003c18037209 */ /* 0x000fe20007810000 */
[----:B------:R-:W-:Y:S02]  /*3210*/  UP2UR UR4, UPR, URZ, 0x8 ;  /* 0x000000083f047883 */ /* 0x000fe40008000000 */
[----:B------:R-:W-:Y:S01]  /*3220*/  UISETP.NE.AND UP3, UPT, UR22, URZ, UPT ;  /* 0x0000003f1600728c */ /* 0x000fe2000bf65270 */
[----:B------:R-:W-:Y:S01]  /*3230*/  FMNMX.FTZ R3, R28, R3, !PT ;  /* 0x000000031c037209 */ /* 0x000fe20007810000 */
[----:B------:R-:W-:Y:S02]  /*3240*/  UP2UR UR22, UPR, URZ, 0x10 ;  /* 0x000000103f167883 */ /* 0x000fe40008000000 */
[----:B------:R-:W-:Y:S01]  /*3250*/  UISETP.NE.AND UP4, UPT, UR26, URZ, UPT ;  /* 0x0000003f1a00728c */ /* 0x000fe2000bf85270 */
[----:B------:R-:W-:Y:S01]  /*3260*/  FMNMX.FTZ R3, R62, R3, !PT ;  /* 0x000000033e037209 */ /* 0x000fe20007810000 */
[----:B------:R-:W-:Y:S01]  /*3270*/  UP2UR UR26, UPR, URZ, 0x20 ;  /* 0x000000203f1a7883 */ /* 0x000fe20008000000 */
[----:B------:R-:W-:Y:S01]  /*3280*/  PLOP3.LUT P2, PT, PT, PT, UP3, 0x40, 0x0 ;  /* 0x000000000000781c */ /* 0x000fe20003f4e838 */
[----:B------:R-:W-:Y:S01]  /*3290*/  UISETP.NE.AND UP5, UPT, UR23, URZ, UPT ;  /* 0x0000003f1700728c */ /* 0x000fe2000bfa5270 */
[----:B------:R-:W-:Y:S01]  /*32a0*/  FMNMX.FTZ R3, R32, R3, !PT ;  /* 0x0000000320037209 */ /* 0x000fe20007810000 */
[----:B------:R-:W-:Y:S01]  /*32b0*/  UP2UR UR27, UPR, URZ, 0x1 ;  /* 0x000000013f1b7883 */ /* 0x000fe20008000000 */
[----:B------:R-:W-:Y:S01]  /*32c0*/  PLOP3.LUT P1, PT, PT, PT, UP4, 0x40, 0x0 ;  /* 0x000000000000781c */ /* 0x000fe20003f2e848 */
[----:B------:R-:W-:Y:S01]  /*32d0*/  UISETP.NE.AND UP0, UPT, UR15, URZ, UPT ;  /* 0x0000003f0f00728c */ /* 0x000fe2000bf05270 */
[----:B------:R-:W-:Y:S01]  /*32e0*/  FMNMX.FTZ R3, R64, R3, !PT ;  /* 0x0000000340037209 */ /* 0x000fe20007810000 */
[----:B------:R-:W-:Y:S01]  /*32f0*/  UISETP.NE.AND UP3, UPT, UR18, URZ, UPT ;  /* 0x0000003f1200728c */ /* 0x000fe2000bf65270 */
[----:B------:R-:W-:Y:S01]  /*3300*/  PLOP3.LUT P3, PT, PT, PT, UP5, 0x40, 0x0 ;  /* 0x000000000000781c */ /* 0x000fe20003f6e858 */
[----:B------:R-:W-:Y:S01]  /*3310*/  UISETP.NE.AND UP5, UPT, UR5, URZ, UPT ;  /* 0x0000003f0500728c */ /* 0x000fe2000bfa5270 */
[----:B------:R-:W-:Y:S01]  /*3320*/  FMNMX.FTZ R3, R36, R3, !PT ;  /* 0x0000000324037209 */ /* 0x000fe20007810000 */
[----:B------:R-:W-:Y:S01]  /*3330*/  UISETP.NE.AND UP4, UPT, UR19, URZ, UPT ;  /* 0x0000003f1300728c */ /* 0x000fe2000bf85270 */
[----:B------:R-:W-:Y:S01]  /*3340*/  ISETP.GT.AND P3, PT, R2, RZ, P3 ;  /* 0x000000ff0200720c */ /* 0x000fe20001f64270 */
[----:B------:R-:W-:Y:S01]  /*3350*/  ULDC UR5, c[0x0][0x988] ;  /* 0x0002620000057ab9 */ /* 0x000fe20000000800 */
[----:B------:R-:W-:Y:S01]  /*3360*/  FMNMX.FTZ R3, R66, R3, !PT ;  /* 0x0000000342037209 */ /* 0x000fe20007810000 */
[----:B------:R-:W-:Y:S01]  /*3370*/  UP2UR UR23, UPR, URZ, 0x40 ;  /* 0x000000403f177883 */ /* 0x000fe20008000000 */
[----:B------:R-:W-:Y:S01]  /*3380*/  ISETP.GT.AND P1, PT, R2, 0x1, P1 ;  /* 0x000000010200780c */ /* 0x000fe20000f24270 */
[----:B------:R-:W-:Y:S01]  /*3390*/  UISETP.NE.AND UP6, UPT, UR14, URZ, UPT ;  /* 0x0000003f0e00728c */ /* 0x000fe2000bfc5270 */
[----:B------:R-:W-:-:S02]  /*33a0*/  FMNMX.FTZ R3, R40, R3, !PT ;  /* 0x0000000328037209 */ /* 0x000fc40007810000 */
[----:B------:R-:W-:Y:S02]  /*33b0*/  ISETP.LT.OR P3, PT, R0, 0x1, P3 ;  /* 0x000000010000780c */ /* 0x000fe40001f61670 */
[----:B------:R-:W-:Y:S02]  /*33c0*/  FMNMX.FTZ R3, R68, R3, !PT ;  /* 0x0000000344037209 */ /* 0x000fe40007810000 */
[----:B------:R-:W-:Y:S02]  /*33d0*/  ISETP.LT.OR P1, PT, R0, 0x2, P1 ;  /* 0x000000020000780c */ /* 0x000fe40000f21670 */
[----:B------:R-:W-:Y:S02]  /*33e0*/  FMNMX.FTZ R3, R44, R3, !PT ;  /* 0x000000032c037209 */ /* 0x000fe40007810000 */
[----:B------:R-:W-:Y:S02]  /*33f0*/  ISETP.GT.AND P2, PT, R2, 0x8, P2 ;  /* 0x000000080200780c */ /* 0x000fe40001744270 */
[----:B------:R-:W-:-:S02]  /*3400*/  FMNMX.FTZ R3, R70, R3, !PT ;  /* 0x0000000346037209 */ /* 0x000fc40007810000 */
[----:B------:R-:W-:Y:S02]  /*3410*/  FSEL R26, R26, -INF , !P3 ;  /* 0xff8000001a1a7808 */ /* 0x000fe40005800000 */
[----:B------:R-:W-:Y:S02]  /*3420*/  FMNMX.FTZ R3, R48, R3, !PT ;  /* 0x0000000330037209 */ /* 0x000fe40007810000 */
[----:B------:R-:W-:Y:S01]  /*3430*/  PLOP3.LUT P3, PT, PT, PT, UP0, 0x40, 0x0 ;  /* 0x000000000000781c */ /* 0x000fe20003f6e808 */
[----:B------:R-:W-:Y:S01]  /*3440*/  UISETP.NE.AND UP0, UPT, UR7, URZ, UPT ;  /* 0x0000003f0700728c */ /* 0x000fe2000bf05270 */
[----:B------:R-:W-:Y:S02]  /*3450*/  FMNMX.FTZ R3, R58, R3, !PT ;  /* 0x000000033a037209 */ /* 0x000fe40007810000 */
[----:B------:R-:W-:Y:S02]  /*3460*/  FSEL R27, R27, -INF , !P1 ;  /* 0xff8000001b1b7808 */ /* 0x000fe40004800000 */
[----:B------:R-:W-:-:S02]  /*3470*/  FMNMX.FTZ R3, R52, R3, !PT ;  /* 0x0000000334037209 */ /* 0x000fc40007810000 */
[----:B------:R-:W-:Y:S02]  /*3480*/  ISETP.LT.OR P2, PT, R0, 0x9, P2 ;  /* 0x000000090000780c */ /* 0x000fe40001741670 */
[----:B------:R-:W-:Y:S02]  /*3490*/  FMNMX.FTZ R3, R72, R3, !PT ;  /* 0x0000000348037209 */ /* 0x000fe40007810000 */
[----:B------:R-:W-:Y:S01]  /*34a0*/  PLOP3.LUT P1, PT, PT, PT, UP3, 0x40, 0x0 ;  /* 0x000000000000781c */ /* 0x000fe20003f2e838 */
[----:B------:R-:W-:Y:S01]  /*34b0*/  UISETP.NE.AND UP3, UPT, UR4, URZ, UPT ;  /* 0x0000003f0400728c */ /* 0x000fe2000bf65270 */
[----:B------:R-:W-:Y:S01]  /*34c0*/  FSEL R30, R30, -INF , !P2 ;  /* 0xff8000001e1e7808 */ /* 0x000fe20005000000 */
[----:B------:R-:W0:Y:S01]  /*34d0*/  SHFL.BFLY PT, R4, R3, 0x2, 0x1f ;  /* 0x0c401f0003047f89 */ /* 0x000e2200000e0000 */
[----:B------:R-:W-:Y:S02]  /*34e0*/  ISETP.GT.AND P3, PT, R2, 0x10, P3 ;  /* 0x000000100200780c */ /* 0x000fe40001f64270 */
[----:B------:R-:W-:Y:S01]  /*34f0*/  PLOP3.LUT P2, PT, PT, PT, UP4, 0x40, 0x0 ;  /* 0x000000000000781c */ /* 0x000fe20003f4e848 */
[----:B------:R-:W-:Y:S01]  /*3500*/  UISETP.NE.AND UP4, UPT, UR22, URZ, UPT ;  /* 0x0000003f1600728c */ /* 0x000fe2000bf85270 */
[----:B------:R-:W-:-:S02]  /*3510*/  ISETP.LT.OR P3, PT, R0, 0x11, P3 ;  /* 0x000000110000780c */ /* 0x000fc40001f61670 */
[----:B------:R-:W-:Y:S02]  /*3520*/  ISETP.GT.AND P1, PT, R2, 0x11, P1 ;  /* 0x000000110200780c */ /* 0x000fe40000f24270 */
[----:B------:R-:W-:Y:S02]  /*3530*/  FSEL R34, R34, -INF , !P3 ;  /* 0xff80000022227808 */ /* 0x000fe40005800000 */
[----:B------:R-:W-:Y:S02]  /*3540*/  ISETP.LT.OR P1, PT, R0, 0x12, P1 ;  /* 0x000000120000780c */ /* 0x000fe40000f21670 */
[----:B------:R-:W-:Y:S02]  /*3550*/  ISETP.GT.AND P2, PT, R2, 0x18, P2 ;  /* 0x000000180200780c */ /* 0x000fe40001744270 */
[----:B------:R-:W-:Y:S01]  /*3560*/  PLOP3.LUT P3, PT, PT, PT, UP6, 0x40, 0x0 ;  /* 0x000000000000781c */ /* 0x000fe20003f6e868 */
[----:B------:R-:W-:Y:S01]  /*3570*/  UISETP.NE.AND UP6, UPT, UR23, URZ, UPT ;  /* 0x0000003f1700728c */ /* 0x000fe2000bfc5270 */
[----:B------:R-:W-:-:S02]  /*3580*/  FSEL R35, R35, -INF , !P1 ;  /* 0xff80000023237808 */ /* 0x000fc40004800000 */
[----:B------:R-:W-:Y:S02]  /*3590*/  ISETP.LT.OR P2, PT, R0, 0x19, P2 ;  /* 0x000000190000780c */ /* 0x000fe40001741670 */
[----:B------:R-:W-:Y:S01]  /*35a0*/  PLOP3.LUT P1, PT, PT, PT, UP0, 0x40, 0x0 ;  /* 0x000000000000781c */ /* 0x000fe20003f2e808 */
[----:B------:R-:W-:Y:S01]  /*35b0*/  UISETP.NE.AND UP0, UPT, UR27, URZ, UPT ;  /* 0x0000003f1b00728c */ /* 0x000fe2000bf05270 */
[----:B------:R-:W-:Y:S02]  /*35c0*/  ISETP.GT.AND P3, PT, R2, 0x20, P3 ;  /* 0x000000200200780c */ /* 0x000fe40001f64270 */
[----:B0-----:R-:W-:Y:S02]  /*35d0*/  FMNMX.FTZ R14, R3, R4, !PT ;  /* 0x00000004030e7209 */ /* 0x001fe40007810000 */
[----:B------:R-:W-:Y:S02]  /*35e0*/  FMNMX.FTZ R3, R26, R27, !PT ;  /* 0x0000001b1a037209 */ /* 0x000fe40007810000 */
[----:B------:R-:W-:Y:S01]  /*35f0*/  FSEL R38, R38, -INF , !P2 ;  /* 0xff80000026267808 */ /* 0x000fe20005000000 */
[----:B------:R-:W0:Y:S01]  /*3600*/  SHFL.BFLY PT, R15, R14, 0x1, 0x1f ;  /* 0x0c201f000e0f7f89 */ /* 0x000e2200000e0000 */
[----:B------:R-:W-:-:S02]  /*3610*/  PLOP3.LUT P2, PT, PT, PT, UP1, 0x40, 0x0 ;  /* 0x000000000000781c */ /* 0x000fc40003f4e818 */
[----:B------:R-:W-:Y:S01]  /*3620*/  ISETP.LT.OR P3, PT, R0, 0x21, P3 ;  /* 0x000000210000780c */ /* 0x000fe20001f61670 */
[----:B------:R-:W-:Y:S01]  /*3630*/  @UP0 ULDC UR4, c[0x0][0x450] ;  /* 0x0001140000040ab9 */ /* 0x000fe20000000800 */
[C---:B------:R-:W-:Y:S02]  /*3640*/  ISETP.GT.AND P1, PT, R2.reuse, 0x21, P1 ;  /* 0x000000210200780c */ /* 0x040fe40000f24270 */
[----:B------:R-:W-:Y:S02]  /*3650*/  ISETP.GT.AND P2, PT, R2, 0x28, P2 ;  /* 0x000000280200780c */ /* 0x000fe40001744270 */
[----:B------:R-:W-:Y:S02]  /*3660*/  FSEL R42, R42, -INF , !P3 ;  /* 0xff8000002a2a7808 */ /* 0x000fe40005800000 */
[C---:B------:R-:W-:Y:S02]  /*3670*/  ISETP.LT.OR P1, PT, R0.reuse, 0x22, P1 ;  /* 0x000000220000780c */ /* 0x040fe40000f21670 */
[----:B------:R-:W-:-:S02]  /*3680*/  ISETP.LT.OR P2, PT, R0, 0x29, P2 ;  /* 0x000000290000780c */ /* 0x000fc40001741670 */
[----:B------:R-:W-:Y:S02]  /*3690*/  PLOP3.LUT P3, PT, PT, PT, UP3, 0x40, 0x0 ;  /* 0x000000000000781c */ /* 0x000fe40003f6e838 */
[----:B------:R-:W-:Y:S02]  /*36a0*/  FSEL R43, R43, -INF , !P1 ;  /* 0xff8000002b2b7808 */ /* 0x000fe40004800000 */
[----:B------:R-:W-:Y:S02]  /*36b0*/  FSEL R46, R46, -INF , !P2 ;  /* 0xff8000002e2e7808 */ /* 0x000fe40005000000 */
[----:B------:R-:W-:Y:S02]  /*36c0*/  PLOP3.LUT P1, PT, PT, PT, UP4, 0x40, 0x0 ;  /* 0x000000000000781c */ /* 0x000fe40003f2e848 */
[----:B------:R-:W-:Y:S02]  /*36d0*/  ISETP.GT.AND P3, PT, R2, 0x30, P3 ;  /* 0x000000300200780c */ /* 0x000fe40001f64270 */
[----:B0-----:R-:W-:-:S02]  /*36e0*/  FMNMX.FTZ R4, R14, R15, !PT ;  /* 0x0000000f0e047209 */ /* 0x001fc40007810000 */
[----:B------:R-:W-:Y:S02]  /*36f0*/  FMNMX.FTZ R14, R30, R3, !PT ;  /* 0x000000031e0e7209 */ /* 0x000fe40007810000 */
[C---:B------:R-:W-:Y:S01]  /*3700*/  FSETP.NEU.FTZ.AND P0, PT, R4.reuse, -INF , PT ;  /* 0xff8000000400780b */ /* 0x040fe20003f1d000 */
[----:B------:R-:W-:Y:S01]  /*3710*/  FMUL.FTZ R15, R4, UR5 ;  /* 0x00000005040f7c20 */ /* 0x000fe20008410000 */
[----:B------:R-:W-:Y:S02]  /*3720*/  ISETP.GT.AND P1, PT, R2, 0x31, P1 ;  /* 0x000000310200780c */ /* 0x000fe40000f24270 */
[C---:B------:R-:W-:Y:S02]  /*3730*/  ISETP.LT.OR P3, PT, R0.reuse, 0x31, P3 ;  /* 0x000000310000780c */ /* 0x040fe40001f61670 */
[----:B------:R-:W-:Y:S02]  /*3740*/  FSEL R15, R15, RZ, P0 ;  /* 0x000000ff0f0f7208 */ /* 0x000fe40000000000 */
[----:B------:R-:W-:Y:S01]  /*3750*/  PLOP3.LUT P0, PT, PT, PT, UP5, 0x40, 0x0 ;  /* 0x000000000000781c */ /* 0x000fe20003f0e858 */
[----:B------:R-:W-:Y:S01]  /*3760*/  UISETP.NE.AND UP5, UPT, UR6, URZ, UPT ;  /* 0x0000003f0600728c */ /* 0x000fe2000bfa5270 */
[----:B------:R-:W-:Y:S01]  /*3770*/  ISETP.LT.OR P1, PT, R0, 0x32, P1 ;  /* 0x000000320000780c */ /* 0x000fe20000f21670 */
[--C-:B------:R-:W-:Y:S01]  /*3780*/  FFMA.FTZ R21, R60, UR5, -R15.reuse ;  /* 0x000000053c157c23 */ /* 0x100fe2000801080f */
[----:B------:R-:W-:Y:S01]  /*3790*/  ISETP.GT.AND P0, PT, R2, 0x9, P0 ;  /* 0x000000090200780c */ /* 0x000fe20000704270 */
[--C-:B------:R-:W-:Y:S01]  /*37a0*/  FFMA.FTZ R23, R62, UR5, -R15.reuse ;  /* 0x000000053e177c23 */ /* 0x100fe2000801080f */
[----:B------:R-:W-:Y:S01]  /*37b0*/  FSEL R50, R50, -INF , !P3 ;  /* 0xff80000032327808 */ /* 0x000fe20005800000 */
[--C-:B------:R-:W-:Y:S01]  /*37c0*/  FFMA.FTZ R25, R64, UR5, -R15.reuse ;  /* 0x0000000540197c23 */ /* 0x100fe2000801080f */
[----:B------:R-:W-:Y:S01]  /*37d0*/  ISETP.LT.OR P0, PT, R0, 0xa, P0 ;  /* 0x0000000a0000780c */ /* 0x000fe20000701670 */
[----:B------:R-:W-:Y:S01]  /*37e0*/  MUFU.EX2 R21, R21 ;  /* 0x0000001500157308 */ /* 0x000fe20000000800 */
[----:B------:R-:W-:Y:S01]  /*37f0*/  FSEL R51, R51, -INF , !P1 ;  /* 0xff80000033337808 */ /* 0x000fe20004800000 */
[--C-:B------:R-:W-:Y:S01]  /*3800*/  FFMA.FTZ R29, R66, UR5, -R15.reuse ;  /* 0x00000005421d7c23 */ /* 0x100fe2000801080f */
[----:B------:R-:W-:Y:S01]  /*3810*/  FSEL R31, R31, -INF , !P0 ;  /* 0xff8000001f1f7808 */ /* 0x000fe20004000000 */
[--C-:B------:R-:W-:Y:S01]  /*3820*/  FFMA.FTZ R37, R70, UR5, -R15.reuse ;  /* 0x0000000546257c23 */ /* 0x100fe2000801080f */
[----:B------:R-:W-:Y:S01]  /*3830*/  PLOP3.LUT P0, PT, PT, PT, UP5, 0x40, 0x0 ;  /* 0x000000000000781c */ /* 0x000fe20003f0e858 */
[----:B------:R-:W-:Y:S01]  /*3840*/  UISETP.NE.AND UP5, UPT, UR26, URZ, UPT ;  /* 0x0000003f1a00728c */ /* 0x000fe2000bfa5270 */
[----:B------:R-:W-:Y:S01]  /*3850*/  FMNMX.FTZ R3, R31, R14, !PT ;  /* 0x0000000e1f037209 */ /* 0x000fe20007810000 */
[----:B------:R-:W-:Y:S01]  /*3860*/  MUFU.EX2 R23, R23 ;  /* 0x0000001700177308 */ /* 0x000fe20000000800 */
[----:B------:R-:W-:Y:S01]  /*3870*/  ISETP.GT.AND P0, PT, R2, 0x19, P0 ;  /* 0x000000190200780c */ /* 0x000fe20000704270 */
[----:B------:R-:W-:Y:S01]  /*3880*/  FFMA.FTZ R41, R58, UR5, -R15 ;  /* 0x000000053a297c23 */ /* 0x000fe2000801080f */
[----:B------:R-:W-:Y:S01]  /*3890*/  FMNMX.FTZ R14, R34, R3, !PT ;  /* 0x00000003220e7209 */ /* 0x000fe20007810000 */
[----:B------:R-:W-:Y:S01]  /*38a0*/  @UP0 ULDC UR6, c[0x0][0x44c] ;  /* 0x0001130000060ab9 */ /* 0x000fe20000000800 */
[----:B------:R-:W-:Y:S01]  /*38b0*/  ISETP.LT.OR P0, PT, R0, 0x1a, P0 ;  /* 0x0000001a0000780c */ /* 0x000fe20000701670 */
[----:B------:R-:W-:Y:S01]  /*38c0*/  UIMAD.WIDE.U32 UR6, UR38, UR6, URZ ;  /* 0x00000006260672a5 */ /* 0x000fe2000f8e003f */
[----:B------:R-:W-:Y:S01]  /*38d0*/  FMNMX.FTZ R3, R35, R14, !PT ;  /* 0x0000000e23037209 */ /* 0x000fe20007810000 */
[----:B------:R-:W-:Y:S01]  /*38e0*/  MUFU.EX2 R25, R25 ;  /* 0x0000001900197308 */ /* 0x000fe20000000800 */
[----:B------:R-:W-:Y:S01]  /*38f0*/  FSEL R39, R39, -INF , !P0 ;  /* 0xff80000027277808 */ /* 0x000fe20004000000 */
[----:B------:R-:W-:Y:S01]  /*3900*/  @UP0 USHF.R.U32.HI UR38, URZ, UR4, UR7 ;  /* 0x000000043f260299 */ /* 0x000fe20008011607 */
[----:B------:R-:W-:Y:S01]  /*3910*/  PLOP3.LUT P0, PT, PT, PT, UP2, 0x40, 0x0 ;  /* 0x000000000000781c */ /* 0x000fe20003f0e828 */
[----:B------:R-:W-:Y:S01]  /*3920*/  UIADD3 UR6, UR39, -0x2, URZ ;  /* 0xfffffffe27067890 */ /* 0x000fe2000fffe03f */
[----:B------:R-:W-:Y:S01]  /*3930*/  FMNMX.FTZ R14, R38, R3, !PT ;  /* 0x00000003260e7209 */ /* 0x000fe20007810000 */
[----:B------:R-:W-:Y:S01]  /*3940*/  UIADD3 UR38, UR42, UR38, URZ ;  /* 0x000000262a267290 */ /* 0x000fe2000fffe03f */
[----:B------:R-:W-:Y:S01]  /*3950*/  ISETP.GT.AND P0, PT, R2, 0x29, P0 ;  /* 0x000000290200780c */ /* 0x000fe20000704270 */
[----:B------:R-:W-:Y:S01]  /*3960*/  MUFU.EX2 R29, R29 ;  /* 0x0000001d001d7308 */ /* 0x000fe20000000800 */
[----:B------:R-:W-:-:S02]  /*3970*/  FMNMX.FTZ R3, R39, R14, !PT ;  /* 0x0000000e27037209 */ /* 0x000fc40007810000 */
[----:B------:R-:W-:Y:S01]  /*3980*/  ISETP.LT.OR P0, PT, R0, 0x2a, P0 ;  /* 0x0000002a0000780c */ /* 0x000fe20000701670 */
[----:B------:R-:W-:Y:S01]  /*3990*/  VIADD R56, R56, UR38 ;  /* 0x0000002638387c36 */ /* 0x000fe20008000000 */
[----:B------:R-:W-:Y:S02]  /*39a0*/  FMNMX.FTZ R14, R42, R3, !PT ;  /* 0x000000032a0e7209 */ /* 0x000fe40007810000 */
[----:B------:R-:W-:Y:S01]  /*39b0*/  FSEL R47, R47, -INF , !P0 ;  /* 0xff8000002f2f7808 */ /* 0x000fe20004000000 */
[----:B------:R-:W-:Y:S01]  /*39c0*/  MUFU.EX2 R37, R37 ;  /* 0x0000002500257308 */ /* 0x000fe20000000800 */
[----:B------:R-:W-:Y:S02]  /*39d0*/  PLOP3.LUT P2, PT, PT, PT, UP5, 0x40, 0x0 ;  /* 0x000000000000781c */ /* 0x000fe40003f4e858 */
[----:B------:R-:W-:Y:S02]  /*39e0*/  PLOP3.LUT P0, PT, PT, PT, UP6, 0x40, 0x0 ;  /* 0x000000000000781c */ /* 0x000fe40003f0e868 */
[----:B------:R-:W-:Y:S01]  /*39f0*/  FMNMX.FTZ R3, R43, R14, !PT ;  /* 0x0000000e2b037209 */ /* 0x000fe20007810000 */
[--C-:B------:R-:W-:Y:S01]  /*3a00*/  FFMA.FTZ R14, R24, UR5, -R15.reuse ;  /* 0x00000005180e7c23 */ /* 0x100fe2000801080f */
[----:B------:R-:W-:Y:S01]  /*3a10*/  ISETP.GT.AND P2, PT, R2, 0x38, P2 ;  /* 0x000000380200780c */ /* 0x000fe20001744270 */
[--C-:B------:R-:W-:Y:S01]  /*3a20*/  FFMA.FTZ R24, R32, UR5, -R15.reuse ;  /* 0x0000000520187c23 */ /* 0x100fe2000801080f */
[----:B------:R-:W-:Y:S01]  /*3a30*/  ISETP.GT.AND P0, PT, R2, 0x39, P0 ;  /* 0x000000390200780c */ /* 0x000fe20000704270 */
[--C-:B------:R-:W-:Y:S01]  /*3a40*/  FFMA.FTZ R32, R40, UR5, -R15.reuse ;  /* 0x0000000528207c23 */ /* 0x100fe2000801080f */
[----:B------:R-:W-:Y:S01]  /*3a50*/  FMNMX.FTZ R2, R46, R3, !PT ;  /* 0x000000032e027209 */ /* 0x000fe20007810000 */
[----:B------:R-:W0:Y:S01]  /*3a60*/  MUFU.EX2 R14, R14 ;  /* 0x0000000e000e7308 */ /* 0x000e220000000800 */
[----:B------:R-:W-:Y:S01]  /*3a70*/  ISETP.LT.OR P2, PT, R0, 0x39, P2 ;  /* 0x000000390000780c */ /* 0x000fe20001741670 */
[----:B------:R-:W-:Y:S01]  /*3a80*/  FFMA.FTZ R40, R48, UR5, -R15 ;  /* 0x0000000530287c23 */ /* 0x000fe2000801080f */
[----:B------:R-:W-:-:S02]  /*3a90*/  FMNMX.FTZ R3, R47, R2, !PT ;  /* 0x000000022f037209 */ /* 0x000fc40007810000 */
[----:B------:R-:W-:Y:S02]  /*3aa0*/  ISETP.LT.OR P0, PT, R0, 0x3a, P0 ;  /* 0x0000003a0000780c */ /* 0x000fe40000701670 */
[----:B------:R-:W-:Y:S01]  /*3ab0*/  FMNMX.FTZ R2, R50, R3, !PT ;  /* 0x0000000332027209 */ /* 0x000fe20007810000 */
[----:B------:R-:W1:Y:S01]  /*3ac0*/  MUFU.EX2 R24, R24 ;  /* 0x0000001800187308 */ /* 0x000e620000000800 */
[----:B------:R-:W-:Y:S02]  /*3ad0*/  FSEL R54, R54, -INF , !P2 ;  /* 0xff80000036367808 */ /* 0x000fe40005000000 */
[----:B------:R-:W-:Y:S01]  /*3ae0*/  FMNMX.FTZ R3, R51, R2, !PT ;  /* 0x0000000233037209 */ /* 0x000fe20007810000 */
[--C-:B------:R-:W-:Y:S01]  /*3af0*/  FFMA.FTZ R2, R28, UR5, -R15.reuse ;  /* 0x000000051c027c23 */ /* 0x100fe2000801080f */
[----:B------:R-:W-:Y:S01]  /*3b00*/  FSEL R55, R55, -INF , !P0 ;  /* 0xff80000037377808 */ /* 0x000fe20004000000 */
[--C-:B------:R-:W-:Y:S01]  /*3b10*/  FFMA.FTZ R28, R36, UR5, -R15.reuse ;  /* 0x00000005241c7c23 */ /* 0x100fe2000801080f */
[----:B------:R-:W-:Y:S01]  /*3b20*/  FMNMX.FTZ R0, R54, R3, !PT ;  /* 0x0000000336007209 */ /* 0x000fe20007810000 */
[----:B------:R-:W-:Y:S01]  /*3b30*/  MUFU.EX2 R198, R2 ;  /* 0x0000000200c67308 */ /* 0x000fe20000000800 */
[----:B------:R-:W-:Y:S01]  /*3b40*/  FFMA.FTZ R36, R44, UR5, -R15 ;  /* 0x000000052c247c23 */ /* 0x000fe2000801080f */
[----:B0-----:R-:W-:-:S02]  /*3b50*/  F2FP.F16.F32.PACK_AB R196, R21, R14 ;  /* 0x0000000e15c4723e */ /* 0x001fc400000000ff */
[----:B------:R-:W-:-:S04]  /*3b60*/  FMNMX.FTZ R0, R55, R0, !PT ;  /* 0x0000000037007209 */ /* 0x000fc80007810000 */
[----:B------:R-:W0:Y:S01]  /*3b70*/  MUFU.EX2 R28, R28 ;  /* 0x0000001c001c7308 */ /* 0x000e220000000800 */
[----:B------:R-:W2:Y:S01]  /*3b80*/  SHFL.BFLY PT, R3, R0, 0x2, 0x1f ;  /* 0x0c401f0000037f89 */ /* 0x000ea200000e0000 */
[----:B-1----:R-:W-:-:S06]  /*3b90*/  F2FP.F16.F32.PACK_AB R192, R25, R24 ;  /* 0x0000001819c0723e */ /* 0x002fcc00000000ff */
[----:B------:R-:W-:Y:S08]  /*3ba0*/  MUFU.EX2 R32, R32 ;  /* 0x0000002000207308 */ /* 0x000ff00000000800 */
[----:B------:R-:W1:Y:S01]  /*3bb0*/  MUFU.EX2 R36, R36 ;  /* 0x0000002400247308 */ /* 0x000e620000000800 */
[----:B0-----:R-:W-:-:S07]  /*3bc0*/  F2FP.F16.F32.PACK_AB R194, R29, R28 ;  /* 0x0000001c1dc2723e */ /* 0x001fce00000000ff */
[----:B------:R-:W-:Y:S01]  /*3bd0*/  MUFU.EX2 R40, R40 ;  /* 0x0000002800287308 */ /* 0x000fe20000000800 */
[----:B--2---:R-:W-:Y:S01]  /*3be0*/  FMNMX.FTZ R2, R0, R3, !PT ;  /* 0x0000000300027209 */ /* 0x004fe20007810000 */
[----:B------:R-:W-:-:S04]  /*3bf0*/  FFMA.FTZ R0, R68, UR5, -R15 ;  /* 0x0000000544007c23 */ /* 0x000fc8000801080f */
[----:B------:R-:W0:Y:S02]  /*3c00*/  SHFL.BFLY PT, R3, R2, 0x1, 0x1f ;  /* 0x0c201f0002037f89 */ /* 0x000e2400000e0000 */
[----:B------:R-:W2:Y:S01]  /*3c10*/  MUFU.EX2 R33, R0 ;  /* 0x0000000000217308 */ /* 0x000ea20000000800 */
[----:B-1----:R-:W-:-:S07]  /*3c20*/  F2FP.F16.F32.PACK_AB R190, R37, R36 ;  /* 0x0000002425be723e */ /* 0x002fce00000000ff */
[----:B------:R-:W1:Y:S01]  /*3c30*/  MUFU.EX2 R41, R41 ;  /* 0x0000002900297308 */ /* 0x000e620000000800 */
[----:B--2---:R-:W-:Y:S02]  /*3c40*/  F2FP.F16.F32.PACK_AB R188, R33, R32 ;  /* 0x0000002021bc723e */ /* 0x004fe400000000ff */
[----:B0-----:R-:W-:Y:S01]  /*3c50*/  FMNMX.FTZ R3, R2, R3, !PT ;  /* 0x0000000302037209 */ /* 0x001fe20007810000 */
[--C-:B------:R-:W-:Y:S01]  /*3c60*/  FFMA.FTZ R2, R52, UR5, -R15.reuse ;  /* 0x0000000534027c23 */ /* 0x100fe2000801080f */
[----:B------:R-:W-:Y:S01]  /*3c70*/  FFMA.FTZ R15, R72, UR5, -R15 ;  /* 0x00000005480f7c23 */ /* 0x000fe2000801080f */
[----:B-1----:R-:W-:Y:S02]  /*3c80*/  F2FP.F16.F32.PACK_AB R184, R41, R40 ;  /* 0x0000002829b8723e */ /* 0x002fe400000000ff */
[C---:B------:R-:W-:Y:S01]  /*3c90*/  FMUL.FTZ R0, R3.reuse, UR5 ;  /* 0x0000000503007c20 */ /* 0x040fe20008410000 */
[----:B------:R-:W-:Y:S01]  /*3ca0*/  FSETP.NEU.FTZ.AND P0, PT, R3, -INF , PT ;  /* 0xff8000000300780b */ /* 0x000fe20003f1d000 */
[----:B------:R0:W-:Y:S03]  /*3cb0*/  MUFU.EX2 R45, R15 ;  /* 0x0000000f002d7308 */ /* 0x0001e60000000800 */
[----:B------:R-:W-:-:S05]  /*3cc0*/  FSEL R0, R0, RZ, P0 ;  /* 0x000000ff00007208 */ /* 0x000fca0000000000 */
[--C-:B------:R-:W-:Y:S01]  /*3cd0*/  FFMA.FTZ R26, R26, UR5, -R0.reuse ;  /* 0x000000051a1a7c23 */ /* 0x100fe20008010800 */
[--C-:B------:R-:W-:Y:S01]  /*3ce0*/  FFMA.FTZ R27, R27, UR5, -R0.reuse ;  /* 0x000000051b1b7c23 */ /* 0x100fe20008010800 */
[--C-:B------:R-:W-:Y:S01]  /*3cf0*/  FFMA.FTZ R30, R30, UR5, -R0.reuse ;  /* 0x000000051e1e7c23 */ /* 0x100fe20008010800 */
[--C-:B------:R-:W-:Y:S01]  /*3d00*/  FFMA.FTZ R31, R31, UR5, -R0.reuse ;  /* 0x000000051f1f7c23 */ /* 0x100fe20008010800 */
[----:B0-----:R-:W-:Y:S01]  /*3d10*/  FADD.FTZ R15, R14, R21 ;  /* 0x000000150e0f7221 */ /* 0x001fe20000010000 */
[--C-:B------:R-:W-:Y:S01]  /*3d20*/  FFMA.FTZ R34, R34, UR5, -R0.reuse ;  /* 0x0000000522227c23 */ /* 0x100fe20008010800 */
[----:B------:R-:W-:Y:S01]  /*3d30*/  MUFU.EX2 R26, R26 ;  /* 0x0000001a001a7308 */ /* 0x000fe20000000800 */
[--C-:B------:R-:W-:Y:S01]  /*3d40*/  FFMA.FTZ R35, R35, UR5, -R0.reuse ;  /* 0x0000000523237c23 */ /* 0x100fe20008010800 */
[----:B------:R-:W-:Y:S01]  /*3d50*/  FADD.FTZ R44, R198, R15 ;  /* 0x0000000fc62c7221 */ /* 0x000fe20000010000 */
[--C-:B------:R-:W-:Y:S01]  /*3d60*/  FFMA.FTZ R38, R38, UR5, -R0.reuse ;  /* 0x0000000526267c23 */ /* 0x100fe20008010800 */
[--C-:B------:R-:W-:Y:S01]  /*3d70*/  FFMA.FTZ R39, R39, UR5, -R0.reuse ;  /* 0x0000000527277c23 */ /* 0x100fe20008010800 */
[----:B------:R-:W-:Y:S01]  /*3d80*/  FFMA.FTZ R42, R42, UR5, -R0 ;  /* 0x000000052a2a7c23 */ /* 0x000fe20008010800 */
[----:B------:R-:W-:Y:S01]  /*3d90*/  FADD.FTZ R15, R23, R44 ;  /* 0x0000002c170f7221 */ /* 0x000fe20000010000 */
[--C-:B------:R-:W-:Y:S01]  /*3da0*/  FFMA.FTZ R43, R43, UR5, -R0.reuse ;  /* 0x000000052b2b7c23 */ /* 0x100fe20008010800 */
[----:B------:R-:W0:Y:S01]  /*3db0*/  MUFU.EX2 R27, R27 ;  /* 0x0000001b001b7308 */ /* 0x000e220000000800 */
[--C-:B------:R-:W-:Y:S01]  /*3dc0*/  FFMA.FTZ R46, R46, UR5, -R0.reuse ;  /* 0x000000052e2e7c23 */ /* 0x100fe20008010800 */
[----:B------:R-:W-:Y:S01]  /*3dd0*/  FADD.FTZ R44, R24, R15 ;  /* 0x0000000f182c7221 */ /* 0x000fe20000010000 */
[--C-:B------:R-:W-:Y:S01]  /*3de0*/  FFMA.FTZ R47, R47, UR5, -R0.reuse ;  /* 0x000000052f2f7c23 */ /* 0x100fe20008010800 */
[--C-:B------:R-:W-:Y:S01]  /*3df0*/  FFMA.FTZ R50, R50, UR5, -R0.reuse ;  /* 0x0000000532327c23 */ /* 0x100fe20008010800 */
[----:B------:R-:W-:Y:S01]  /*3e00*/  FFMA.FTZ R51, R51, UR5, -R0 ;  /* 0x0000000533337c23 */ /* 0x000fe20008010800 */
[----:B------:R-:W-:Y:S01]  /*3e10*/  FADD.FTZ R49, R25, R44 ;  /* 0x0000002c19317221 */ /* 0x000fe20000010000 */
[--C-:B------:R-:W-:Y:S01]  /*3e20*/  FFMA.FTZ R54, R54, UR5, -R0.reuse ;  /* 0x0000000536367c23 */ /* 0x100fe20008010800 */
[----:B------:R-:W1:Y:S01]  /*3e30*/  MUFU.EX2 R30, R30 ;  /* 0x0000001e001e7308 */ /* 0x000e620000000800 */
[----:B------:R-:W-:Y:S01]  /*3e40*/  FFMA.FTZ R0, R55, UR5, -R0 ;  /* 0x0000000537007c23 */ /* 0x000fe20008010800 */
[----:B------:R-:W-:Y:S01]  /*3e50*/  FADD.FTZ R48, R28, R49 ;  /* 0x000000311c307221 */ /* 0x000fe20000010000 */
[----:B------:R-:W-:-:S03]  /*3e60*/  F2FP.F16.F32.PACK_AB R198, R23, R198 ;  /* 0x000000c617c6723e */ /* 0x000fc600000000ff */
[----:B------:R-:W-:Y:S02]  /*3e70*/  FADD.FTZ R49, R29, R48 ;  /* 0x000000301d317221 */ /* 0x000fe40000010000 */
[----:B------:R-:W2:Y:S01]  /*3e80*/  MUFU.EX2 R31, R31 ;  /* 0x0000001f001f7308 */ /* 0x000ea20000000800 */
[----:B0-----:R-:W-:Y:S01]  /*3e90*/  FADD.FTZ R15, R26, R27 ;  /* 0x0000001b1a0f7221 */ /* 0x001fe20000010000 */
[----:B------:R-:W-:Y:S01]  /*3ea0*/  FADD.FTZ R48, R32, R49 ;  /* 0x0000003120307221 */ /* 0x000fe20000010000 */
[----:B------:R-:W-:-:S03]  /*3eb0*/  F2FP.F16.F32.PACK_AB R197, R27, R26 ;  /* 0x0000001a1bc5723e */ /* 0x000fc600000000ff */
[----:B------:R-:W-:Y:S02]  /*3ec0*/  FADD.FTZ R49, R33, R48 ;  /* 0x0000003021317221 */ /* 0x000fe40000010000 */
        /* <DEDUP_REMOVED lines=9> */
[----:B------:R-:W-:Y:S01]  /*3f60*/  FADD.FTZ R44, R36, R49 ;  /* 0x00000031242c7221 */ /* 0x000fe20000010000 */
[----:B------:R-:W-:-:S03]  /*3f70*/  F2FP.F16.F32.PACK_AB R193, R35, R34 ;  /* 0x0000002223c1723e */ /* 0x000fc600000000ff */
[----:B------:R-:W-:Y:S02]  /*3f80*/  FADD.FTZ R21, R37, R44 ;  /* 0x0000002c25157221 */ /* 0x000fe40000010000 */
[----:B------:R-:W1:Y:S01]  /*3f90*/  MUFU.EX2 R42, R42 ;  /* 0x0000002a002a7308 */ /* 0x000e620000000800 */
[----:B--2---:R-:W-:Y:S01]  /*3fa0*/  FADD.FTZ R14, R38, R15 ;  /* 0x0000000f260e7221 */ /* 0x004fe20000010000 */
[----:B------:R-:W-:-:S04]  /*3fb0*/  FADD.FTZ R24, R40, R21 ;  /* 0x0000001528187221 */ /* 0x000fc80000010000 */
[----:B------:R-:W-:Y:S02]  /*3fc0*/  FADD.FTZ R21, R41, R24 ;  /* 0x0000001829157221 */ /* 0x000fe40000010000 */
        /* <DEDUP_REMOVED lines=11> */
[----:B-1----:R-:W-:Y:S01]  /*4080*/  FADD.FTZ R24, R2, R21 ;  /* 0x0000001502187221 */ /* 0x002fe20000010000 */
[----:B------:R-:W-:-:S03]  /*4090*/  F2FP.F16.F32.PACK_AB R186, R45, R2 ;  /* 0x000000022dba723e */ /* 0x000fc600000000ff */
[----:B------:R-:W-:-:S03]  /*40a0*/  FADD.FTZ R15, R45, R24 ;  /* 0x000000182d0f7221 */ /* 0x000fc60000010000 */
[----:B------:R-:W1:Y:S01]  /*40b0*/  MUFU.EX2 R51, R51 ;  /* 0x0000003300337308 */ /* 0x000e620000000800 */
[C---:B--2---:R-:W-:Y:S01]  /*40c0*/  FADD.FTZ R21, R47.reuse, R14 ;  /* 0x0000000e2f157221 */ /* 0x044fe20000010000 */
[----:B------:R-:W-:-:S06]  /*40d0*/  F2FP.F16.F32.PACK_AB R191, R47, R46 ;  /* 0x0000002e2fbf723e */ /* 0x000fcc00000000ff */
[----:B------:R-:W2:Y:S01]  /*40e0*/  MUFU.EX2 R54, R54 ;  /* 0x0000003600367308 */ /* 0x000ea20000000800 */
[----:B0-----:R-:W-:-:S07]  /*40f0*/  FADD.FTZ R2, R50, R21 ;  /* 0x0000001532027221 */ /* 0x001fce0000010000 */
[----:B------:R-:W0:Y:S01]  /*4100*/  MUFU.EX2 R187, R0 ;  /* 0x0000000000bb7308 */ /* 0x000e220000000800 */
[C---:B-1----:R-:W-:Y:S01]  /*4110*/  FADD.FTZ R21, R51.reuse, R2 ;  /* 0x0000000233157221 */ /* 0x042fe20000010000 */
[----:B------:R-:W-:-:S03]  /*4120*/  F2FP.F16.F32.PACK_AB R185, R51, R50 ;  /* 0x0000003233b9723e */ /* 0x000fc600000000ff */
[----:B--2---:R-:W-:-:S04]  /*4130*/  FADD.FTZ R14, R54, R21 ;  /* 0x00000015360e7221 */ /* 0x004fc80000010000 */
[C---:B0-----:R-:W-:Y:S01]  /*4140*/  FADD.FTZ R14, R187.reuse, R14 ;  /* 0x0000000ebb0e7221 */ /* 0x041fe20000010000 */
[----:B------:R-:W-:Y:S01]  /*4150*/  F2FP.F16.F32.PACK_AB R187, R187, R54 ;  /* 0x00000036bbbb723e */ /* 0x000fe200000000ff */
[----:B------:R-:W-:Y:S06]  /*4160*/  @!P6 BRA `(.L_x_984) ;  /* 0x000000000044e947 */ /* 0x000fec0003800000 */
[----:B------:R-:W-:Y:S01]  /*4170*/  ISETP.LT.AND P0, PT, RZ, UR38, PT ;  /* 0x00000026ff007c0c */ /* 0x000fe2000bf01270 */
[----:B------:R-:W-:-:S06]  /*4180*/  UIADD3 UR4, UR38, -0x1, URZ ;  /* 0xffffffff26047890 */ /* 0x000fcc000fffe03f */
[----:B------:R-:W-:-:S06]  /*4190*/  IMAD.U32 R0, RZ, RZ, UR4 ;  /* 0x00000004ff007e24 */ /* 0x000fcc000f8e00ff */
[----:B------:R-:W-:Y:S05]  /*41a0*/  @P0 BRA `(.L_x_985) ;  /* 0x00000000001c0947 */ /* 0x000fea0003800000 */
[----:B------:R-:W-:Y:S01]  /*41b0*/  ISETP.NE.AND P0, PT, R57, 0x1, PT ;  /* 0x000000013900780c */ /* 0x000fe20003f05270 */
[----:B------:R-:W-:-:S12]  /*41c0*/  IMAD R21, RZ, RZ, -UR38 ;  /* 0x80000026ff157e24 */ /* 0x000fd8000f8e02ff */
[----:B------:R-:W0:Y:S02]  /*41d0*/  @P0 LDC.64 R24, c[0x0][0x9e8] ;  /* 0x00027a00ff180b82 */ /* 0x000e240000000a00 */
[----:B0-----:R-:W-:-:S05]  /*41e0*/  @P0 IMAD.HI.U32 R0, R21, R24, RZ ;  /* 0x0000001815000227 */ /* 0x001fca00078e00ff */
[----:B------:R-:W-:-:S04]  /*41f0*/  @P0 SHF.R.U32.HI R21, RZ, R25, R0 ;  /* 0x00000019ff150219 */ /* 0x000fc80000011600 */
[----:B------:R-:W-:Y:S01]  /*4200*/  LOP3.LUT R0, RZ, R21, RZ, 0x33, !PT ;  /* 0x00000015ff007212 */ /* 0x000fe200078e33ff */
[----:B------:R-:W-:Y:S06]  /*4210*/  BRA `(.L_x_986) ;  /* 0x0000000000107947 */ /* 0x000fec0003800000 */
.L_x_985:
[----:B------:R-:W-:-:S13]  /*4220*/  ISETP.NE.AND P0, PT, R57, 0x1, PT ;  /* 0x000000013900780c */ /* 0x000fda0003f05270 */
[----:B------:R-:W0:Y:S02]  /*4230*/  @P0 LDC.64 R24, c[0x0][0x9e8] ;  /* 0x00027a00ff180b82 */ /* 0x000e240000000a00 */
[----:B0-----:R-:W-:-:S05]  /*4240*/  @P0 IMAD.HI.U32 R2, R0, R24, RZ ;  /* 0x0000001800020227 */ /* 0x001fca00078e00ff */
[----:B------:R-:W-:-:S07]  /*4250*/  @P0 SHF.R.U32.HI R0, RZ, R25, R2 ;  /* 0x00000019ff000219 */ /* 0x000fce0000011602 */
.L_x_986:
[----:B------:R-:W-:-:S05]  /*4260*/  IMAD R57, R0, R57, R57 ;  /* 0x0000003900397224 */ /* 0x000fca00078e0239 */
[----:B------:R-:W-:-:S07]  /*4270*/  VIMNMX R56, R56, R57, PT ;  /* 0x0000003938387248 */ /* 0x000fce0003fe0100 */
.L_x_984:
[----:B------:R-:W-:Y:S01]  /*4280*/  R2UR UR4, R22 ;  /* 0x00000000160472ca */ /* 0x000fe200000e0000 */
[----:B------:R-:W-:Y:S01]  /*4290*/  UMOV UR61, URZ ;  /* 0x0000003f003d7c82 */ /* 0x000fe20008000000 */
[----:B------:R-:W-:Y:S01]  /*42a0*/  SHF.R.S32.HI R21, RZ, 0x1f, R56 ;  /* 0x0000001fff157819 */ /* 0x000fe20000011438 */
[----:B------:R-:W-:Y:S01]  /*42b0*/  IMAD.MOV.U32 R0, RZ, RZ, 0x3f800000 ;  /* 0x3f800000ff007424 */ /* 0x000fe200078e00ff */
[----:B------:R-:W-:Y:S01]  /*42c0*/  CS2R R150, SRZ ;  /* 0x0000000000967805 */ /* 0x000fe2000001ff00 */
[----:B------:R-:W-:Y:S01]  /*42d0*/  IMAD.MOV.U32 R2, RZ, RZ, 0x3f800000 ;  /* 0x3f800000ff027424 */ /* 0x000fe200078e00ff */
[----:B------:R-:W-:Y:S02]  /*42e0*/  LEA.HI R21, R21, R56, RZ, 0x6 ;  /* 0x0000003815157211 */ /* 0x000fe400078f30ff */
[----:B------:R-:W-:Y:S02]  /*42f0*/  CS2R R148, SRZ ;  /* 0x0000000000947805 */ /* 0x000fe4000001ff00 */
[----:B------:R-:W-:-:S02]  /*4300*/  CS2R R146, SRZ ;  /* 0x0000000000927805 */ /* 0x000fc4000001ff00 */
[----:B------:R-:W-:Y:S02]  /*4310*/  CS2R R144, SRZ ;  /* 0x0000000000907805 */ /* 0x000fe4000001ff00 */
[----:B------:R-:W-:Y:S02]  /*4320*/  SHF.R.S32.HI R21, RZ, 0x6, R21 ;  /* 0x00000006ff157819 */ /* 0x000fe40000011415 */
[----:B------:R-:W-:Y:S02]  /*4330*/  CS2R R142, SRZ ;  /* 0x00000000008e7805 */ /* 0x000fe4000001ff00 */
[----:B------:R-:W-:Y:S02]  /*4340*/  CS2R R140, SRZ ;  /* 0x00000000008c7805 */ /* 0x000fe4000001ff00 */
[----:B------:R-:W-:Y:S02]  /*4350*/  CS2R R138, SRZ ;  /* 0x00000000008a7805 */ /* 0x000fe4000001ff00 */
[----:B------:R-:W-:Y:S01]  /*4360*/  VIMNMX R21, R21, UR4, !PT ;  /* 0x0000000415157c48 */ /* 0x000fe2000ffe0100 */
[----:B------:R-:W-:Y:S01]  /*4370*/  UMOV UR4, URZ ;  /* 0x0000003f00047c82 */ /* 0x000fe20008000000 */
[----:B------:R-:W-:-:S02]  /*4380*/  CS2R R136, SRZ ;  /* 0x0000000000887805 */ /* 0x000fc4000001ff00 */
[----:B------:R-:W-:Y:S02]  /*4390*/  CS2R R134, SRZ ;  /* 0x0000000000867805 */ /* 0x000fe4000001ff00 */
[----:B------:R-:W-:Y:S02]  /*43a0*/  ISETP.LE.AND P0, PT, R21, UR6, PT ;  /* 0x0000000615007c0c */ /* 0x000fe4000bf03270 */
        /* <DEDUP_REMOVED lines=56> */
[----:B------:R-:W-:Y:S01]  /*4730*/  UMOV UR4, URZ ;  /* 0x0000003f00047c82 */ /* 0x000fe20008000000 */
[----:B------:R-:W-:Y:S01]  /*4740*/  IMAD.MOV.U32 R2, RZ, RZ, 0x3f800000 ;  /* 0x3f800000ff027424 */ /* 0x000fe200078e00ff */
[----:B------:R-:W-:Y:S01]  /*4750*/  UMOV UR7, URZ ;  /* 0x0000003f00077c82 */ /* 0x000fe20008000000 */
[----:B------:R-:W-:Y:S02]  /*4760*/  IMAD.U32 R201, RZ, RZ, UR4 ;  /* 0x00000004ffc97e24 */ /* 0x000fe4000f8e00ff */
[----:B------:R-:W-:Y:S02]  /*4770*/  IMAD.MOV.U32 R0, RZ, RZ, 0x3f800000 ;  /* 0x3f800000ff007424 */ /* 0x000fe400078e00ff */
[----:B------:R-:W-:-:S07]  /*4780*/  IMAD.MOV.U32 R151, RZ, RZ, RZ ;  /* 0x000000ffff977224 */ /* 0x000fce00078e00ff */
.L_x_1004:
[----:B------:R-:W-:Y:S01]  /*4790*/  R2UR UR5, R201 ;  /* 0x00000000c90572ca */ /* 0x000fe200000e0000 */
[----:B------:R-:W-:-:S04]  /*47a0*/  UIADD3 UR4, UR7, 0x1, URZ ;  /* 0x0000000107047890 */ /* 0x000fc8000fffe03f */
[----:B------:R-:W-:-:S04]  /*47b0*/  UISETP.NE.AND UP1, UPT, UR4, 0x2, UPT ;  /* 0x000000020400788c */ /* 0x000fc8000bf25270 */
[----:B------:R-:W-:Y:S02]  /*47c0*/  USEL UR61, URZ, 0x1, UP1 ;  /* 0x000000013f3d7887 */ /* 0x000fe40008800000 */
[----:B------:R-:W-:Y:S02]  /*47d0*/  USEL UR4, UR4, URZ, UP1 ;  /* 0x0000003f04047287 */ /* 0x000fe40008800000 */
[----:B------:R-:W-:Y:S01]  /*47e0*/  ULOP3.LUT UR61, UR5, UR61, URZ, 0x3c, !UPT ;  /* 0x0000003d053d7292 */ /* 0x000fe2000f8e3c3f */
[----:B------:R-:W-:Y:S11]  /*47f0*/  @!P4 BRA `(.L_x_988) ;  /* 0x000000000004c947 */ /* 0x000ff60003800000 */
[----:B------:R-:W-:Y:S01]  /*4800*/  BPT.TRAP 0x1 ;  /* 0x000000040000795c */ /* 0x000fe20000300000 */
.L_x_988:
[----:B------:R-:W-:Y:S01]  /*4810*/  R2UR UR5, R16 ;  /* 0x00000000100572ca */ /* 0x000fe200000e0000 */
[----:B------:R-:W-:-:S05]  /*4820*/  IMAD.U32 R23, RZ, RZ, UR61 ;  /* 0x0000003dff177e24 */ /* 0x000fca000f8e00ff */
[----:B------:R-:W-:-:S07]  /*4830*/  SHF.L.U32 R23, R23, 0x1f, RZ ;  /* 0x0000001f17177819 */ /* 0x000fce00000006ff */
[----:B------:R-:W-:-:S09]  /*4840*/  ULEA UR60, UR4, UR5, 0x3 ;  /* 0x00000005043c7291 */ /* 0x000fd2000f8e183f */
[----:B------:R0:W1:Y:S01]  /*4850*/  SYNCS.PHASECHK.TRANS64.TRYWAIT P0, [UR60+0x30830], R23 ;  /* 0x03083017ff0075a7 */ /* 0x000062000800017c */
[----:B------:R-:W-:Y:S05]  /*4860*/  @!P4 BRA `(.L_x_989) ;  /* 0x000000000004c947 */ /* 0x000fea0003800000 */
[----:B------:R-:W-:Y:S01]  /*4870*/  BPT.TRAP 0x1 ;  /* 0x000000040000795c */ /* 0x000fe20000300000 */
.L_x_989:
[----:B-1----:R-:W-:Y:S05]  /*4880*/  @P0 BRA `(.L_x_990) ;  /* 0x0000000000080947 */ /* 0x002fea0003800000 */
[----:B------:R-:W1:Y:S02]  /*4890*/  SYNCS.PHASECHK.TRANS64.TRYWAIT P0, [UR60+0x30830], R23 ;  /* 0x03083017ff0075a7 */ /* 0x000e64000800017c */
[----:B-1----:R-:W-:Y:S05]  /*48a0*/  @!P0 BRA `(.L_x_991) ;  /* 0x000000f400fc8947 */ /* 0x002fea0003800000 */
.L_x_990:
[----:B------:R-:W-:Y:S01]  /*48b0*/  R2UR UR5, R19 ;  /* 0x00000000130572ca */ /* 0x000fe200000e0000 */
[----:B-1----:R-:W-:Y:S01]  /*48c0*/  WARPGROUP.ARRIVE ;  /* 0x00000000000079c5 */ /* 0x002fe20000000000 */
[----:B------:R-:W-:Y:S01]  /*48d0*/  R2UR UR56, R6 ;  /* 0x00000000063872ca */ /* 0x000fe200000e0000 */
[----:B------:R-:W-:Y:S01]  /*48e0*/  UMOV UR59, 0x40000040 ;  /* 0x40000040003b7882 */ /* 0x000fe20000000000 */
[----:B------:R-:W-:Y:S01]  /*48f0*/  R2UR UR57, R7 ;  /* 0x00000000073972ca */ /* 0x000fe200000e0000 */
[----:B------:R-:W-:Y:S01]  /*4900*/  UMOV UR55, 0x40000040 ;  /* 0x4000004000377882 */ /* 0x000fe20000000000 */
[----:B0-----:R-:W-:Y:S01]  /*4910*/  MOV R23, UR53 ;  /* 0x0000003500177c02 */ /* 0x001fe20008000f00 */
[----:B------:R-:W-:Y:S01]  /*4920*/  UMOV UR11, 0x40000040 ;  /* 0x40000040000b7882 */ /* 0x000fe20000000000 */
[----:B------:R-:W-:Y:S01]  /*4930*/  MOV R200, UR52 ;  /* 0x0000003400c87c02 */ /* 0x000fe20008000f00 */
[----:B------:R-:W-:Y:S01]  /*4940*/  UMOV UR15, 0x40000040 ;  /* 0x40000040000f7882 */ /* 0x000fe20000000000 */
[----:B------:R-:W-:Y:S01]  /*4950*/  R2UR UR52, R8 ;  /* 0x00000000083472ca */ /* 0x000fe200000e0000 */
[----:B------:R-:W-:Y:S01]  /*4960*/  UMOV UR19, 0x40000040 ;  /* 0x4000004000137882 */ /* 0x000fe20000000000 */
[----:B------:R-:W-:Y:S01]  /*4970*/  R2UR UR53, R9 ;  /* 0x00000000093572ca */ /* 0x000fe200000e0000 */
[----:B------:R-:W-:Y:S01]  /*4980*/  ULEA UR5, UR4, UR5, 0xb ;  /* 0x0000000504057291 */ /* 0x000fe2000f8e583f */
[-C--:B------:R-:W-:Y:S01]  /*4990*/  FMUL.FTZ R24, R24, R0.reuse ;  /* 0x0000000018187220 */ /* 0x080fe20000410000 */
[----:B------:R-:W-:Y:S01]  /*49a0*/  UMOV UR23, 0x40000040 ;  /* 0x4000004000177882 */ /* 0x000fe20000000000 */
[----:B------:R-:W-:Y:S01]  /*49b0*/  UMOV UR27, 0x40000040 ;  /* 0x40000040001b7882 */ /* 0x000fe20000000000 */
[----:B------:R-:W-:Y:S01]  /*49c0*/  UIADD3 UR10, UR5, 0x2, URZ ;  /* 0x00000002050a7890 */ /* 0x000fe2000fffe03f */
[-C--:B------:R-:W-:Y:S01]  /*49d0*/  FMUL.FTZ R25, R25, R0.reuse ;  /* 0x0000000019197220 */ /* 0x080fe20000410000 */
[----:B------:R-:W-:Y:S01]  /*49e0*/  UIADD3 UR14, UR5, 0x200, URZ ;  /* 0x00000200050e7890 */ /* 0x000fe2000fffe03f */
[-C--:B------:R-:W-:Y:S01]  /*49f0*/  FMUL.FTZ R28, R28, R0.reuse ;  /* 0x000000001c1c7220 */ /* 0x080fe20000410000 */
[----:B------:R-:W-:Y:S01]  /*4a00*/  UMOV UR58, UR5 ;  /* 0x00000005003a7c82 */ /* 0x000fe20008000000 */
[----:B------:R-:W-:Y:S01]  /*4a10*/  UIADD3 UR18, UR5, 0x202, URZ ;  /* 0x0000020205127890 */ /* 0x000fe2000fffe03f */
[----:B------:R-:W-:Y:S01]  /*4a20*/  HGMMA.64x64x16.F32 R152, gdesc[UR56], RZ, !UPT, gsb0 ;  /* 0x00e00000389879f0 */ /* 0x000fe2000c0008ff */
[----:B------:R-:W-:Y:S01]  /*4a30*/  UMOV UR54, UR10 ;  /* 0x0000000a00367c82 */ /* 0x000fe20008000000 */
[----:B------:R-:W-:Y:S01]  /*4a40*/  R2UR UR56, R12 ;  /* 0x000000000c3872ca */ /* 0x000fe200000e0000 */
[----:B------:R-:W-:Y:S01]  /*4a50*/  UIADD3 UR10, UR5, 0x4, URZ ;  /* 0x00000004050a7890 */ /* 0x000fe2000fffe03f */
[----:B------:R-:W-:Y:S01]  /*4a60*/  R2UR UR57, R13 ;  /* 0x000000000d3972ca */ /* 0x000fe200000e0000 */
[----:B------:R-:W-:Y:S01]  /*4a70*/  UMOV UR59, 0x40000040 ;  /* 0x40000040003b7882 */ /* 0x000fe20000000000 */
[----:B------:R-:W-:Y:S01]  /*4a80*/  UIADD3 UR22, UR5, 0x204, URZ ;  /* 0x0000020405167890 */ /* 0x000fe2000fffe03f */
[-C--:B------:R-:W-:Y:S01]  /*4a90*/  FMUL.FTZ R29, R29, R0.reuse ;  /* 0x000000001d1d7220 */ /* 0x080fe20000410000 */
[----:B------:R-:W-:Y:S01]  /*4aa0*/  UIADD3 UR26, UR5, 0x206, URZ ;  /* 0x00000206051a7890 */ /* 0x000fe2000fffe03f */
[-C--:B------:R-:W-:Y:S01]  /*4ab0*/  FMUL.FTZ R32, R32, R0.reuse ;  /* 0x0000000020207220 */ /* 0x080fe20000410000 */
        /* <DEDUP_REMOVED lines=73> */
[----:B------:R-:W-:Y:S01]  /*4f50*/  HGMMA.64x64x16.F32 R152, gdesc[UR52], R152, gsb0 ;  /* 0x00e00000349879f0 */ /* 0x000fe20008000898 */
[----:B------:R-:W-:Y:S01]  /*4f60*/  R2UR UR53, R23 ;  /* 0x00000000173572ca */ /* 0x000fe200000e0000 */
[----:B------:R-:W-:Y:S01]  /*4f70*/  UIADD3 UR54, UR5, 0x604, URZ ;  /* 0x0000060405367890 */ /* 0x000fe2000fffe03f */
[----:B------:R-:W-:Y:S01]  /*4f80*/  R2UR UR52, R200 ;  /* 0x00000000c83472ca */ /* 0x000fe200000e0000 */
[----:B------:R-:W-:Y:S01]  /*4f90*/  UMOV UR55, 0x40000040 ;  /* 0x4000004000377882 */ /* 0x000fe20000000000 */
[----:B------:R-:W-:Y:S01]  /*4fa0*/  UIADD3 UR5, UR5, 0x606, URZ ;  /* 0x0000060605057890 */ /* 0x000fe2000fffe03f */
        /* <DEDUP_REMOVED lines=68> */
[----:B------:R-:W-:Y:S01]  /*53f0*/  HGMMA.64x64x16.F32 R152, gdesc[UR56], R152, gsb0 ;  /* 0x00e00000389879f0 */ /* 0x000fe20008000898 */
[----:B------:R-:W-:Y:S01]  /*5400*/  R2UR UR56, R10 ;  /* 0x000000000a3872ca */ /* 0x000fe200000e0000 */
[----:B------:R-:W-:Y:S01]  /*5410*/  UMOV UR58, UR5 ;  /* 0x00000005003a7c82 */ /* 0x000fe20008000000 */
[----:B------:R-:W-:Y:S01]  /*5420*/  R2UR UR57, R11 ;  /* 0x000000000b3972ca */ /* 0x000fe200000e0000 */
[----:B------:R-:W-:Y:S01]  /*5430*/  UMOV UR59, 0x40000040 ;  /* 0x40000040003b7882 */ /* 0x000fe20000000000 */
[----:B------:R-:W-:Y:S02]  /*5440*/  WARPGROUP.DEPBAR.LE gsb0, 0x0 ;  /* 0x00008000000079c5 */ /* 0x000fe40000010000 */
[----:B------:R-:W-:-:S06]  /*5450*/  WARPGROUP.ARRIVE ;  /* 0x00000000000079c5 */ /* 0x000fcc0000000000 */
[----:B------:R-:W-:Y:S03]  /*5460*/  HGMMA.64x64x16.F32 R152, gdesc[UR8], R152, gsb0 ;  /* 0x00e00000089879f0 */ /* 0x000fe60008000898 */
        /* <DEDUP_REMOVED lines=37> */
[----:B------:R-:W-:Y:S05]  /*56c0*/  @!P4 BRA `(.L_x_992) ;  /* 0x000000000004c947 */ /* 0x000fea0003800000 */
[----:B------:R-:W-:Y:S01]  /*56d0*/  BPT.TRAP 0x1 ;  /* 0x000000040000795c */ /* 0x000fe20000300000 */
.L_x_992:
[----:B------:R-:W-:Y:S02]  /*56e0*/  R2UR UR10, R16 ;  /* 0x00000000100a72ca */ /* 0x000fe400000e0000 */
[----:B------:R-:W-:-:S11]  /*56f0*/  R2UR UR5, R201 ;  /* 0x00000000c90572ca */ /* 0x000fd600000e0000 */
[----:B------:R-:W-:Y:S02]  /*5700*/  ULEA UR14, UR7, UR10, 0x3 ;  /* 0x0000000a070e7291 */ /* 0x000fe4000f8e183f */
[----:B------:R-:W-:-:S05]  /*5710*/  IMAD.U32 R0, RZ, RZ, UR5 ;  /* 0x00000005ff007e24 */ /* 0x000fca000f8e00ff */
[----:B------:R-:W-:-:S04]  /*5720*/  SHF.L.U32 R0, R0, 0x1f, RZ ;  /* 0x0000001f00007819 */ /* 0x000fc800000006ff */
[----:B------:R0:W1:Y:S01]  /*5730*/  SYNCS.PHASECHK.TRANS64.TRYWAIT P0, [UR14+0x30850], R0 ;  /* 0x03085000ff0075a7 */ /* 0x000062000800014e */
[----:B------:R-:W-:Y:S05]  /*5740*/  @!P4 BRA `(.L_x_993) ;  /* 0x000000000004c947 */ /* 0x000fea0003800000 */
[----:B------:R-:W-:Y:S01]  /*5750*/  BPT.TRAP 0x1 ;  /* 0x000000040000795c */ /* 0x000fe20000300000 */
.L_x_993:
[----:B-1----:R-:W-:Y:S05]  /*5760*/  @P0 BRA `(.L_x_994) ;  /* 0x0000000000080947 */ /* 0x002fea0003800000 */
[----:B------:R-:W1:Y:S02]  /*5770*/  SYNCS.PHASECHK.TRANS64.TRYWAIT P0, [UR14+0x30850], R0 ;  /* 0x03085000ff0075a7 */ /* 0x000e64000800014e */
[----:B-1----:R-:W-:Y:S05]  /*5780*/  @!P0 BRA `(.L_x_995) ;  /* 0x000000e8005c8947 */ /* 0x002fea0003800000 */
.L_x_994:
[----:B------:R-:W-:Y:S01]  /*5790*/  R2UR UR5, R16 ;  /* 0x00000000100572ca */ /* 0x000fe200000e0000 */
[----:B------:R-:W-:Y:S01]  /*57a0*/  WARPGROUP.ARRIVE ;  /* 0x00000000000079c5 */ /* 0x000fe20000000000 */
[----:B------:R-:W-:Y:S01]  /*57b0*/  UMOV UR11, 0x40000040 ;  /* 0x40000040000b7882 */ /* 0x000fe20000000000 */
[----:B------:R-:W-:Y:S01]  /*57c0*/  PLOP3.LUT P0, PT, PT, PT, UP0, 0x80, 0x0 ;  /* 0x000000000000781c */ /* 0x000fe20003f0f008 */
[----:B------:R-:W-:Y:S01]  /*57d0*/  IMAD.MOV.U32 R2, RZ, RZ, R18 ;  /* 0x000000ffff027224 */ /* 0x000fe200078e0012 */
[----:B------:R-:W-:Y:S01]  /*57e0*/  PLOP3.LUT P1, PT, PT, PT, UP0, 0x80, 0x0 ;  /* 0x000000000000781c */ /* 0x000fe20003f2f008 */
[----:B------:R-:W-:Y:S01]  /*57f0*/  ULDC UR18, c[0x0][0x2f0] ;  /* 0x0000bc0000127ab9 */ /* 0x000fe20000000800 */
[----:B------:R-:W-:Y:S01]  /*5800*/  R2UR UR22, R17 ;  /* 0x00000000111672ca */ /* 0x000fe200000e0000 */
[----:B------:R-:W-:Y:S01]  /*5810*/  ULDC UR19, c[0x0][0x288] ;  /* 0x0000a20000137ab9 */ /* 0x000fe20000000800 */
[----:B------:R-:W-:-:S04]  /*5820*/  R2UR UR15, R20 ;  /* 0x00000000140f72ca */ /* 0x000fc800000e0000 */
[----:B------:R-:W-:-:S04]  /*5830*/  UIADD3 UR5, UR5, 0x400, URZ ;  /* 0x0000040005057890 */ /* 0x000fc8000fffe03f */
[----:B------:R-:W-:-:S04]  /*5840*/  USHF.R.U32.HI UR5, URZ, 0x4, UR5 ;  /* 0x000000043f057899 */ /* 0x000fc80008011605 */
[----:B------:R-:W-:-:S04]  /*5850*/  ULOP3.LUT UR5, UR5, 0x3fff, URZ, 0xc0, !UPT ;  /* 0x00003fff05057892 */ /* 0x000fc8000f8ec03f */
[----:B------:R-:W-:-:S04]  /*5860*/  ULOP3.LUT UR5, UR5, 0x2000000, URZ, 0xfc, !UPT ;  /* 0x0200000005057892 */ /* 0x000fc8000f8efc3f */
[----:B------:R-:W-:Y:S02]  /*5870*/  ULEA UR5, UR7, UR5, 0xb ;  /* 0x0000000507057291 */ /* 0x000fe4000f8e583f */
[----:B------:R-:W-:-:S05]  /*5880*/  USHF.L.U32 UR7, UR6, 0x6, URZ ;  /* 0x0000000606077899 */ /* 0x000fca000800063f */
[----:B------:R-:W-:Y:S02]  /*5890*/  UMOV UR10, UR5 ;  /* 0x00000005000a7c82 */ /* 0x000fe40008000000 */
        /* <DEDUP_REMOVED lines=14> */
[----:B------:R-:W-:Y:S02]  /*5980*/  UMOV UR11, 0x40000040 ;  /* 0x40000040000b7882 */ /* 0x000fe40000000000 */
[----:B------:R-:W-:Y:S02]  /*5990*/  @UP0 ULDC UR5, c[0x0][0x44c] ;  /* 0x0001130000050ab9 */ /* 0x000fe40000000800 */
[----:B01----:R-:W-:Y:S01]  /*59a0*/  @P0 IMAD.HI.U32 R0, R18, UR5, RZ ;  /* 0x0000000512000c27 */ /* 0x003fe2000f8e00ff */
[----:B------:R-:W-:-:S04]  /*59b0*/  @UP0 ULDC UR5, c[0x0][0x450] ;  /* 0x0001140000050ab9 */ /* 0x000fc80000000800 */
[----:B------:R-:W-:Y:S01]  /*59c0*/  @P1 SHF.R.U32.HI R2, RZ, UR5, R0 ;  /* 0x00000005ff021c19 */ /* 0x000fe20008011600 */
[----:B------:R-:W-:Y:S01]  /*59d0*/  UIADD3 UR5, -UR7, 0x1, URZ ;  /* 0x0000000107057890 */ /* 0x000fe2000fffe13f */
[----:B------:R-:W-:-:S04]  /*59e0*/  IMAD.U32 R0, RZ, RZ, UR60 ;  /* 0x0000003cff007e24 */ /* 0x000fc8000f8e00ff */
[----:B------:R-:W-:-:S05]  /*59f0*/  @!P5 VIADD R0, R0, 0x30840 ;  /* 0x000308400000d836 */ /* 0x000fca0000000000 */
[----:B------:R-:W-:Y:S01]  /*5a00*/  @!P5 PRMT R0, RZ, 0x654, R0 ;  /* 0x00000654ff00d816 */ /* 0x000fe20000000000 */
[----:B------:R-:W-:Y:S02]  /*5a10*/  WARPGROUP.DEPBAR.LE gsb0, 0x0 ;  /* 0x00008000000079c5 */ /* 0x000fe40000010000 */
[----:B------:R-:W-:-:S06]  /*5a20*/  WARPGROUP.ARRIVE ;  /* 0x00000000000079c5 */ /* 0x000fcc0000000000 */
[----:B------:R-:W-:Y:S01]  /*5a30*/  HGMMA.64x256x16.F32 R24, R184, gdesc[UR8].tnspB, R24, gsb0 ;  /* 0x43e00008b8187df0 */ /* 0x000fe20008000818 */
[----:B------:R-:W-:Y:S01]  /*5a40*/  UMOV UR10, UR18 ;  /* 0x00000012000a7c82 */ /* 0x000fe20008000000 */
[----:B------:R-:W-:Y:S01]  /*5a50*/  UMOV UR11, UR19 ;  /* 0x00000013000b7c82 */ /* 0x000fe20008000000 */
[----:B------:R-:W-:Y:S01]  /*5a60*/  IMAD.U32 R188, RZ, RZ, UR10 ;  /* 0x0000000affbc7e24 */ /* 0x000fe2000f8e00ff */
[----:B------:R-:W-:Y:S01]  /*5a70*/  ULDC UR18, c[0x0][0x9e0] ;  /* 0x0002780000127ab9 */ /* 0x000fe20000000800 */
[----:B------:R-:W-:Y:S02]  /*5a80*/  WARPGROUP.DEPBAR.LE gsb0, 0x0 ;  /* 0x00008000000079c5 */ /* 0x000fe40000010000 */
[----:B------:R-:W0:Y:S01]  /*5a90*/  SHFL.IDX PT, R184, R2, RZ, 0x1c1f ;  /* 0x001c1fff02b87589 */ /* 0x000e2200000e0000 */
[----:B------:R-:W-:Y:S01]  /*5aa0*/  IMAD.U32 R186, RZ, RZ, UR5 ;  /* 0x00000005ffba7e24 */ /* 0x000fe2000f8e00ff */
[----:B------:R0:W-:Y:S03]  /*5ab0*/  @!P5 SYNCS.ARRIVE.TRANS64.RED.A1T0 RZ, [R0+URZ], RZ ;  /* 0x000000ff00ffd9a7 */ /* 0x0001e6000810043f */
[----:B------:R-:W-:-:S04]  /*5ac0*/  IMAD R23, R5, -0x2, R186 ;  /* 0xfffffffe05177824 */ /* 0x000fc800078e02ba */
[----:B------:R-:W-:-:S04]  /*5ad0*/  IMAD R23, R188, UR22, R23 ;  /* 0x00000016bc177c24 */ /* 0x000fc8000f8e0217 */
[----:B------:R-:W-:-:S04]  /*5ae0*/  VIADD R23, R23, -UR11 ;  /* 0x8000000b17177c36 */ /* 0x000fc80008000000 */
[C---:B------:R-:W-:Y:S01]  /*5af0*/  VIADD R186, R23.reuse, UR18 ;  /* 0x0000001217ba7c36 */ /* 0x040fe20008000000 */
[----:B------:R-:W-:-:S03]  /*5b00*/  IADD3 R187, R23, UR15, RZ ;  /* 0x0000000f17bb7c10 */ /* 0x000fc6000fffe0ff */
[--C-:B0-----:R-:W-:Y:S02]  /*5b10*/  IMAD.IADD R0, R186, 0x1, R184.reuse ;  /* 0x00000001ba007824 */ /* 0x101fe400078e02b8 */
[----:B------:R-:W-:Y:S01]  /*5b20*/  IMAD.IADD R23, R187, 0x1, R184 ;  /* 0x00000001bb177824 */ /* 0x000fe200078e02b8 */
        /* <DEDUP_REMOVED lines=8> */
[----:B------:R-:W-:Y:S01]  /*5bb0*/  ULDC UR5, c[0x0][0x9e4] ;  /* 0x0002790000057ab9 */ /* 0x000fe20000000800 */
[----:B------:R-:W-:Y:S01]  /*5bc0*/  LOP3.LUT R185, RZ, R185, RZ, 0x33, !PT ;  /* 0x000000b9ffb97212 */ /* 0x000fe200078e33ff */
[----:B------:R-:W-:-:S05]  /*5bd0*/  IMAD.U32 R189, RZ, RZ, UR5 ;  /* 0x00000005ffbd7e24 */ /* 0x000fca000f8e00ff */
[----:B------:R-:W-:-:S13]  /*5be0*/  ISETP.NE.AND P0, PT, R189, 0x1, PT ;  /* 0x00000001bd00780c */ /* 0x000fda0003f05270 */
[----:B------:R-:W0:Y:S02]  /*5bf0*/  @P0 LDC.64 R190, c[0x0][0x9e8] ;  /* 0x00027a00ffbe0b82 */ /* 0x000e240000000a00 */
[----:B0-----:R-:W-:-:S05]  /*5c00*/  @P0 IMAD.HI.U32 R184, R185, R190, RZ ;  /* 0x000000beb9b80227 */ /* 0x001fca00078e00ff */
[----:B------:R-:W-:-:S04]  /*5c10*/  @P0 SHF.R.U32.HI R185, RZ, R191, R184 ;  /* 0x000000bfffb90219 */ /* 0x000fc800000116b8 */
[----:B------:R-:W-:Y:S01]  /*5c20*/  LOP3.LUT R185, RZ, R185, RZ, 0x33, !PT ;  /* 0x000000b9ffb97212 */ /* 0x000fe200078e33ff */
[----:B------:R-:W-:Y:S06]  /*5c30*/  BRA `(.L_x_999) ;  /* 0x0000000000187947 */ /* 0x000fec0003800000 */
.L_x_998:
[----:B------:R-:W-:Y:S02]  /*5c40*/  ULDC UR5, c[0x0][0x9e4] ;  /* 0x0002790000057ab9 */ /* 0x000fe40000000800 */
[----:B------:R-:W-:-:S05]  /*5c50*/  IMAD.U32 R189, RZ, RZ, UR5 ;  /* 0x00000005ffbd7e24 */ /* 0x000fca000f8e00ff */
[----:B------:R-:W-:-:S13]  /*5c60*/  ISETP.NE.AND P0, PT, R189, 0x1, PT ;  /* 0x00000001bd00780c */ /* 0x000fda0003f05270 */
[----:B------:R-:W0:Y:S02]  /*5c70*/  @P0 LDC.64 R190, c[0x0][0x9e8] ;  /* 0x00027a00ffbe0b82 */ /* 0x000e240000000a00 */
[----:B0-----:R-:W-:-:S05]  /*5c80*/  @P0 IMAD.HI.U32 R184, R185, R190, RZ ;  /* 0x000000beb9b80227 */ /* 0x001fca00078e00ff */
[----:B------:R-:W-:-:S07]  /*5c90*/  @P0 SHF.R.U32.HI R185, RZ, R191, R184 ;  /* 0x000000bfffb90219 */ /* 0x000fce00000116b8 */
.L_x_999:
[----:B------:R-:W-:Y:S05]  /*5ca0*/  BSYNC B0 ;  /* 0x0000000000007941 */ /* 0x000fea0003800000 */
.L_x_997:
[----:B------:R-:W-:-:S04]  /*5cb0*/  IMAD R184, R185, R189, -UR7 ;  /* 0x80000007b9b87e24 */ /* 0x000fc8000f8e02bd */
[----:B------:R-:W-:-:S05]  /*5cc0*/  IMAD R184, R5, -0x2, R184 ;  /* 0xfffffffe05b87824 */ /* 0x000fca00078e02b8 */
[----:B------:R-:W-:Y:S02]  /*5cd0*/  VIADDMNMX R0, R184, R189, R0, PT ;  /* 0x000000bdb8007246 */ /* 0x000fe40003800100 */
[----:B------:R-:W-:-:S07]  /*5ce0*/  VIMNMX R23, R23, R184, !PT ;  /* 0x000000b817177248 */ /* 0x000fce0007fe0100 */
.L_x_996:
[----:B------:R-:W-:-:S06]  /*5cf0*/  UISETP.GT.AND UP1, UPT, UR6, -0x1, UPT ;  /* 0xffffffff0600788c */ /* 0x000fcc000bf24270 */
[----:B------:R-:W-:-:S04]  /*5d00*/  PLOP3.LUT P0, PT, PT, PT, UP1, 0x80, 0x0 ;  /* 0x000000000000781c */ /* 0x000fc80003f0f018 */
[C---:B------:R-:W-:Y:S02]  /*5d10*/  ISETP.GT.AND P1, PT, R23.reuse, RZ, P0 ;  /* 0x000000ff1700720c */ /* 0x040fe40000724270 */
[C---:B------:R-:W-:Y:S02]  /*5d20*/  ISETP.GT.AND P3, PT, R23.reuse, 0x1, P0 ;  /* 0x000000011700780c */ /* 0x040fe40000764270 */
[----:B------:R-:W-:Y:S02]  /*5d30*/  ISETP.LT.OR P2, PT, R0, 0x1, P1 ;  /* 0x000000010000780c */ /* 0x000fe40000f41670 */
[C---:B------:R-:W-:Y:S02]  /*5d40*/  ISETP.GT.AND P1, PT, R23.reuse, 0x8, P0 ;  /* 0x000000081700780c */ /* 0x040fe40000724270 */
[----:B------:R-:W-:Y:S02]  /*5d50*/  FSEL R185, R152, -INF , !P2 ;  /* 0xff80000098b97808 */ /* 0x000fe40005000000 */
[----:B------:R-:W-:Y:S01]  /*5d60*/  ISETP.GT.AND P2, PT, R23, 0x9, P0 ;  /* 0x000000091700780c */ /* 0x000fe20000744270 */
[----:B------:R-:W0:Y:S01]  /*5d70*/  SHFL.IDX PT, R152, R2, 0x1, 0x1c1f ;  /* 0x003c1f0002987f89 */ /* 0x000e2200000e0000 */
[----:B------:R-:W-:-:S02]  /*5d80*/  ISETP.LT.OR P3, PT, R0, 0x2, P3 ;  /* 0x000000020000780c */ /* 0x000fc40001f61670 */
[C---:B------:R-:W-:Y:S02]  /*5d90*/  ISETP.LT.OR P1, PT, R0.reuse, 0x9, P1 ;  /* 0x000000090000780c */ /* 0x040fe40000f21670 */
[----:B------:R-:W-:Y:S02]  /*5da0*/  ISETP.LT.OR P2, PT, R0, 0xa, P2 ;  /* 0x0000000a0000780c */ /* 0x000fe40001741670 */
[----:B------:R-:W-:Y:S02]  /*5db0*/  FSEL R153, R153, -INF , !P3 ;  /* 0xff80000099997808 */ /* 0x000fe40005800000 */
[----:B------:R-:W-:Y:S02]  /*5dc0*/  FSEL R156, R156, -INF , !P1 ;  /* 0xff8000009c9c7808 */ /* 0x000fe40004800000 */
[----:B------:R-:W-:Y:S02]  /*5dd0*/  FSEL R157, R157, -INF , !P2 ;  /* 0xff8000009d9d7808 */ /* 0x000fe40005000000 */
[----:B------:R-:W-:-:S02]  /*5de0*/  ISETP.GT.AND P3, PT, R23, 0x10, P0 ;  /* 0x000000101700780c */ /* 0x000fc40000764270 */
[C---:B------:R-:W-:Y:S02]  /*5df0*/  ISETP.GT.AND P1, PT, R23.reuse, 0x11, P0 ;  /* 0x000000111700780c */ /* 0x040fe40000724270 */
[----:B------:R-:W-:Y:S02]  /*5e00*/  ISETP.GT.AND P2, PT, R23, 0x18, P0 ;  /* 0x000000181700780c */ /* 0x000fe40000744270 */
[C---:B------:R-:W-:Y:S02]  /*5e10*/  ISETP.LT.OR P3, PT, R0.reuse, 0x11, P3 ;  /* 0x000000110000780c */ /* 0x040fe40001f61670 */
[C---:B------:R-:W-:Y:S02]  /*5e20*/  ISETP.LT.OR P1, PT, R0.reuse, 0x12, P1 ;  /* 0x000000120000780c */ /* 0x040fe40000f21670 */
[----:B------:R-:W-:Y:S01]  /*5e30*/  ISETP.LT.OR P2, PT, R0, 0x19, P2 ;  /* 0x000000190000780c */ /* 0x000fe20001741670 */
[----:B0-----:R-:W-:Y:S01]  /*5e40*/  IMAD.IADD R2, R187, 0x1, R152 ;  /* 0x00000001bb027824 */ /* 0x001fe200078e0298 */
[----:B------:R-:W-:-:S02]  /*5e50*/  FSEL R160, R160, -INF , !P3 ;  /* 0xff800000a0a07808 */ /* 0x000fc40005800000 */
[----:B------:R-:W-:Y:S02]  /*5e60*/  FSEL R161, R161, -INF , !P1 ;  /* 0xff800000a1a17808 */ /* 0x000fe40004800000 */
[----:B------:R-:W-:Y:S02]  /*5e70*/  FSEL R164, R164, -INF , !P2 ;  /* 0xff800000a4a47808 */ /* 0x000fe40005000000 */
[C---:B------:R-:W-:Y:S02]  /*5e80*/  ISETP.GT.AND P3, PT, R23.reuse, 0x19, P0 ;  /* 0x000000191700780c */ /* 0x040fe40000764270 */
[C---:B------:R-:W-:Y:S02]  /*5e90*/  ISETP.GT.AND P1, PT, R23.reuse, 0x20, P0 ;  /* 0x000000201700780c */ /* 0x040fe40000724270 */
[----:B------:R-:W-:Y:S02]  /*5ea0*/  ISETP.GT.AND P2, PT, R23, 0x21, P0 ;  /* 0x000000211700780c */ /* 0x000fe40000744270 */
        /* <DEDUP_REMOVED lines=11> */
[----:B------:R-:W-:Y:S02]  /*5f60*/  ISETP.LT.OR P2, PT, R0, 0x31, P2 ;  /* 0x000000310000780c */ /* 0x000fe40001741670 */
        /* <DEDUP_REMOVED lines=8> */
[----:B------:R-:W-:Y:S01]  /*5ff0*/  ISETP.LT.OR P2, PT, R0, 0x3a, P2 ;  /* 0x0000003a0000780c */ /* 0x000fe20001741670 */
[----:B------:R-:W-:Y:S01]  /*6000*/  IMAD.IADD R0, R186, 0x1, R152 ;  /* 0x00000001ba007824 */ /* 0x000fe200078e0298 */
[----:B------:R-:W-:Y:S02]  /*6010*/  FSEL R177, R177, -INF , !P3 ;  /* 0xff800000b1b17808 */ /* 0x000fe40005800000 */
[----:B------:R-:W-:Y:S02]  /*6020*/  FSEL R180, R180, -INF , !P1 ;  /* 0xff800000b4b47808 */ /* 0x000fe40004800000 */
[----:B------:R-:W-:Y:S01]  /*6030*/  FSEL R181, R181, -INF , !P2 ;  /* 0xff800000b5b57808 */ /* 0x000fe20005000000 */
        /* <DEDUP_REMOVED lines=17> */
.L_x_1002:
[----:B------:R-:W-:Y:S02]  /*6150*/  ULDC UR5, c[0x0][0x9e4] ;  /* 0x0002790000057ab9 */ /* 0x000fe40000000800 */
[----:B------:R-:W-:-:S05]  /*6160*/  IMAD.U32 R184, RZ, RZ, UR5 ;  /* 0x00000005ffb87e24 */ /* 0x000fca000f8e00ff */
[----:B------:R-:W-:-:S13]  /*6170*/  ISETP.NE.AND P1, PT, R184, 0x1, PT ;  /* 0x00000001b800780c */ /* 0x000fda0003f25270 */
[----:B------:R-:W0:Y:S02]  /*6180*/  @P1 LDC.64 R186, c[0x0][0x9e8] ;  /* 0x00027a00ffba1b82 */ /* 0x000e240000000a00 */
[----:B0-----:R-:W-:-:S05]  /*6190*/  @P1 IMAD.HI.U32 R152, R23, R186, RZ ;  /* 0x000000ba17981227 */ /* 0x001fca00078e00ff */
[----:B------:R-:W-:-:S07]  /*61a0*/  @P1 SHF.R.U32.HI R23, RZ, R187, R152 ;  /* 0x000000bbff171219 */ /* 0x000fce0000011698 */
.L_x_1003:
[----:B------:R-:W-:Y:S05]  /*61b0*/  BSYNC B0 ;  /* 0x0000000000007941 */ /* 0x000fea0003800000 */
.L_x_1001:
[----:B------:R-:W-:-:S04]  /*61c0*/  IMAD R152, R23, R184, -UR7 ;  /* 0x8000000717987e24 */ /* 0x000fc8000f8e02b8 */
[----:B------:R-:W-:-:S05]  /*61d0*/  IMAD R23, R5, -0x2, R152 ;  /* 0xfffffffe05177824 */ /* 0x000fca00078e0298 */
[----:B------:R-:W-:Y:S02]  /*61e0*/  VIADDMNMX R0, R23, R184, R0, PT ;  /* 0x000000b817007246 */ /* 0x000fe40003800100 */
[----:B------:R-:W-:-:S07]  /*61f0*/  VIMNMX R2, R2, R23, !PT ;  /* 0x0000001702027248 */ /* 0x000fce0007fe0100 */
.L_x_1000:
[----:B------:R-:W-:Y:S01]  /*6200*/  FMNMX.FTZ R152, R185, R4, !PT ;  /* 0x00000004b9987209 */ /* 0x000fe20007810000 */
[----:B------:R-:W-:Y:S01]  /*6210*/  ULDC UR5, c[0x0][0x988] ;  /* 0x0002620000057ab9 */ /* 0x000fe20000000800 */
[----:B------:R-:W-:Y:S01]  /*6220*/  ISETP.GT.AND P1, PT, R2, 0x1, P0 ;  /* 0x000000010200780c */ /* 0x000fe20000724270 */
[----:B------:R-:W-:Y:S01]  /*6230*/  UMOV UR7, UR4 ;  /* 0x0000000400077c82 */ /* 0x000fe20008000000 */
[----:B------:R-:W-:Y:S01]  /*6240*/  FMNMX.FTZ R23, R153, R152, !PT ;  /* 0x0000009899177209 */ /* 0x000fe20007810000 */
[----:B------:R-:W-:Y:S01]  /*6250*/  IMAD.U32 R201, RZ, RZ, UR61 ;  /* 0x0000003dffc97e24 */ /* 0x000fe2000f8e00ff */
[----:B------:R-:W-:Y:S02]  /*6260*/  ISETP.LT.OR P1, PT, R0, 0x2, P1 ;  /* 0x000000020000780c */ /* 0x000fe40000f21670 */
[----:B------:R-:W-:Y:S02]  /*6270*/  FMNMX.FTZ R152, R156, R23, !PT ;  /* 0x000000179c987209 */ /* 0x000fe40007810000 */
[----:B------:R-:W-:-:S02]  /*6280*/  FSEL R155, R155, -INF , !P1 ;  /* 0xff8000009b9b7808 */ /* 0x000fc40004800000 */
[----:B------:R-:W-:Y:S02]  /*6290*/  FMNMX.FTZ R23, R157, R152, !PT ;  /* 0x000000989d177209 */ /* 0x000fe40007810000 */
[----:B------:R-:W-:Y:S02]  /*62a0*/  ISETP.GT.AND P1, PT, R2, RZ, P0 ;  /* 0x000000ff0200720c */ /* 0x000fe40000724270 */
[----:B------:R-:W-:Y:S02]  /*62b0*/  FMNMX.FTZ R152, R160, R23, !PT ;  /* 0x00000017a0987209 */ /* 0x000fe40007810000 */
[----:B------:R-:W-:Y:S02]  /*62c0*/  ISETP.LT.OR P1, PT, R0, 0x1, P1 ;  /* 0x000000010000780c */ /* 0x000fe40000f21670 */
[----:B------:R-:W-:Y:S02]  /*62d0*/  FMNMX.FTZ R23, R161, R152, !PT ;  /* 0x00000098a1177209 */ /* 0x000fe40007810000 */
[----:B------:R-:W-:-:S02]  /*62e0*/  ISETP.GT.AND P2, PT, R2, 0x8, P0 ;  /* 0x000000080200780c */ /* 0x000fc40000744270 */
[----:B------:R-:W-:Y:S02]  /*62f0*/  FMNMX.FTZ R152, R164, R23, !PT ;  /* 0x00000017a4987209 */ /* 0x000fe40007810000 */
[----:B------:R-:W-:Y:S02]  /*6300*/  FSEL R154, R154, -INF , !P1 ;  /* 0xff8000009a9a7808 */ /* 0x000fe40004800000 */
        /* <DEDUP_REMOVED lines=18> */
[----:B------:R-:W-:Y:S01]  /*6430*/  ISETP.GT.AND P1, PT, R2, 0x18, P0 ;  /* 0x000000180200780c */ /* 0x000fe20000724270 */
[----:B------:R-:W0:Y:S01]  /*6440*/  SHFL.BFLY PT, R23, R152, 0x2, 0x1f ;  /* 0x0c401f0098177f89 */ /* 0x000e2200000e0000 */
[----:B------:R-:W-:Y:S02]  /*6450*/  ISETP.LT.OR P3, PT, R0, 0x12, P3 ;  /* 0x000000120000780c */ /* 0x000fe40001f61670 */
[----:B------:R-:W-:Y:S02]  /*6460*/  ISETP.GT.AND P2, PT, R2, 0x19, P0 ;  /* 0x000000190200780c */ /* 0x000fe40000744270 */
[----:B------:R-:W-:-:S02]  /*6470*/  ISETP.LT.OR P1, PT, R0, 0x19, P1 ;  /* 0x000000190000780c */ /* 0x000fc40000f21670 */
[----:B------:R-:W-:Y:S02]  /*6480*/  FSEL R163, R163, -INF , !P3 ;  /* 0xff800000a3a37808 */ /* 0x000fe40005800000 */
[----:B------:R-:W-:Y:S02]  /*6490*/  ISETP.GT.AND P3, PT, R2, 0x20, P0 ;  /* 0x000000200200780c */ /* 0x000fe40000764270 */
[----:B------:R-:W-:Y:S02]  /*64a0*/  ISETP.LT.OR P2, PT, R0, 0x1a, P2 ;  /* 0x0000001a0000780c */ /* 0x000fe40001741670 */
[----:B------:R-:W-:Y:S02]  /*64b0*/  FSEL R166, R166, -INF , !P1 ;  /* 0xff800000a6a67808 */ /* 0x000fe40004800000 */
[----:B------:R-:W-:Y:S02]  /*64c0*/  ISETP.LT.OR P3, PT, R0, 0x21, P3 ;  /* 0x000000210000780c */ /* 0x000fe40001f61670 */
[----:B------:R-:W-:-:S02]  /*64d0*/  ISETP.GT.AND P1, PT, R2, 0x21, P0 ;  /* 0x000000210200780c */ /* 0x000fc40000724270 */
[----:B------:R-:W-:Y:S02]  /*64e0*/  FSEL R167, R167, -INF , !P2 ;  /* 0xff800000a7a77808 */ /* 0x000fe40005000000 */
[----:B------:R-:W-:Y:S02]  /*64f0*/  FSEL R170, R170, -INF , !P3 ;  /* 0xff800000aaaa7808 */ /* 0x000fe40005800000 */
[----:B------:R-:W-:Y:S02]  /*6500*/  ISETP.GT.AND P2, PT, R2, 0x28, P0 ;  /* 0x000000280200780c */ /* 0x000fe40000744270 */
[----:B0-----:R-:W-:Y:S02]  /*6510*/  FMNMX.FTZ R184, R152, R23, !PT ;  /* 0x0000001798b87209 */ /* 0x001fe40007810000 */
[----:B------:R-:W-:Y:S02]  /*6520*/  FMNMX.FTZ R152, R154, R3, !PT ;  /* 0x000000039a987209 */ /* 0x000fe40007810000 */
[----:B------:R-:W-:Y:S01]  /*6530*/  ISETP.LT.OR P1, PT, R0, 0x22, P1 ;  /* 0x000000220000780c */ /* 0x000fe20000f21670 */
[----:B------:R-:W0:Y:S01]  /*6540*/  SHFL.BFLY PT, R23, R184, 0x1, 0x1f ;  /* 0x0c201f00b8177f89 */ /* 0x000e2200000e0000 */
[----:B------:R-:W-:-:S02]  /*6550*/  FMNMX.FTZ R187, R155, R152, !PT ;  /* 0x000000989bbb7209 */ /* 0x000fc40007810000 */
[----:B------:R-:W-:Y:S02]  /*6560*/  ISETP.LT.OR P2, PT, R0, 0x29, P2 ;  /* 0x000000290000780c */ /* 0x000fe40001741670 */
[----:B------:R-:W-:Y:S02]  /*6570*/  FMNMX.FTZ R152, R158, R187, !PT ;  /* 0x000000bb9e987209 */ /* 0x000fe40007810000 */
[----:B------:R-:W-:Y:S02]  /*6580*/  FSEL R171, R171, -INF , !P1 ;  /* 0xff800000abab7808 */ /* 0x000fe40004800000 */
[----:B------:R-:W-:Y:S02]  /*6590*/  FMNMX.FTZ R187, R159, R152, !PT ;  /* 0x000000989fbb7209 */ /* 0x000fe40007810000 */
[----:B------:R-:W-:Y:S02]  /*65a0*/  ISETP.GT.AND P1, PT, R2, 0x29, P0 ;  /* 0x000000290200780c */ /* 0x000fe40000724270 */
[----:B------:R-:W-:-:S02]  /*65b0*/  FMNMX.FTZ R152, R162, R187, !PT ;  /* 0x000000bba2987209 */ /* 0x000fc40007810000 */
[----:B------:R-:W-:Y:S02]  /*65c0*/  FSEL R174, R174, -INF , !P2 ;  /* 0xff800000aeae7808 */ /* 0x000fe40005000000 */
[----:B------:R-:W-:Y:S02]  /*65d0*/  FMNMX.FTZ R187, R163, R152, !PT ;  /* 0x00000098a3bb7209 */ /* 0x000fe40007810000 */
[----:B------:R-:W-:Y:S02]  /*65e0*/  ISETP.GT.AND P2, PT, R2, 0x30, P0 ;  /* 0x000000300200780c */ /* 0x000fe40000744270 */
[----:B------:R-:W-:Y:S02]  /*65f0*/  FMNMX.FTZ R152, R166, R187, !PT ;  /* 0x000000bba6987209 */ /* 0x000fe40007810000 */
[----:B------:R-:W-:Y:S02]  /*6600*/  ISETP.LT.OR P1, PT, R0, 0x2a, P1 ;  /* 0x0000002a0000780c */ /* 0x000fe40000f21670 */
[----:B0-----:R-:W-:-:S02]  /*6610*/  FMNMX.FTZ R23, R184, R23, !PT ;  /* 0x00000017b8177209 */ /* 0x001fc40007810000 */
[----:B------:R-:W-:Y:S02]  /*6620*/  FMNMX.FTZ R187, R167, R152, !PT ;  /* 0x00000098a7bb7209 */ /* 0x000fe40007810000 */
[C---:B------:R-:W-:Y:S01]  /*6630*/  FSETP.NEU.FTZ.AND P3, PT, R23.reuse, -INF , PT ;  /* 0xff8000001700780b */ /* 0x040fe20003f7d000 */
[----:B------:R-:W-:Y:S01]  /*6640*/  FMUL.FTZ R184, R23, UR5 ;  /* 0x0000000517b87c20 */ /* 0x000fe20008410000 */
[----:B------:R-:W-:Y:S02]  /*6650*/  FMNMX.FTZ R152, R170, R187, !PT ;  /* 0x000000bbaa987209 */ /* 0x000fe40007810000 */
[----:B------:R-:W-:Y:S02]  /*6660*/  ISETP.LT.OR P2, PT, R0, 0x31, P2 ;  /* 0x000000310000780c */ /* 0x000fe40001741670 */
[----:B------:R-:W-:Y:S02]  /*6670*/  FSEL R200, R184, RZ, P3 ;  /* 0x000000ffb8c87208 */ /* 0x000fe40001800000 */
[----:B------:R-:W-:-:S02]  /*6680*/  FSEL R175, R175, -INF , !P1 ;  /* 0xff800000afaf7808 */ /* 0x000fc40004800000 */
[----:B------:R-:W-:Y:S01]  /*6690*/  ISETP.GT.AND P1, PT, R2, 0x31, P0 ;  /* 0x000000310200780c */ /* 0x000fe20000724270 */
[--C-:B------:R-:W-:Y:S01]  /*66a0*/  FFMA.FTZ R196, R153, UR5, -R200.reuse ;  /* 0x0000000599c47c23 */ /* 0x100fe200080108c8 */
[----:B------:R-:W-:Y:S01]  /*66b0*/  FMNMX.FTZ R153, R171, R152, !PT ;  /* 0x00000098ab997209 */ /* 0x000fe20007810000 */
[--C-:B------:R-:W-:Y:S01]  /*66c0*/  FFMA.FTZ R194, R164, UR5, -R200.reuse ;  /* 0x00000005a4c27c23 */ /* 0x100fe200080108c8 */
[----:B------:R-:W-:Y:S01]  /*66d0*/  FSEL R178, R178, -INF , !P2 ;  /* 0xff800000b2b27808 */ /* 0x000fe20005000000 */
[--C-:B------:R-:W-:Y:S01]  /*66e0*/  FFMA.FTZ R185, R185, UR5, -R200.reuse ;  /* 0x00000005b9b97c23 */ /* 0x100fe200080108c8 */
[----:B------:R-:W-:Y:S01]  /*66f0*/  FMNMX.FTZ R152, R174, R153, !PT ;  /* 0x00000099ae987209 */ /* 0x000fe20007810000 */
[--C-:B------:R-:W-:Y:S01]  /*6700*/  FFMA.FTZ R198, R156, UR5, -R200.reuse ;  /* 0x000000059cc67c23 */ /* 0x100fe200080108c8 */
[----:B------:R-:W-:Y:S01]  /*6710*/  ISETP.GT.AND P2, PT, R2, 0x38, P0 ;  /* 0x000000380200780c */ /* 0x000fe20000744270 */
[----:B------:R-:W-:Y:S01]  /*6720*/  MUFU.EX2 R196, R196 ;  /* 0x000000c400c47308 */ /* 0x000fe20000000800 */
[----:B------:R-:W-:Y:S01]  /*6730*/  ISETP.LT.OR P1, PT, R0, 0x32, P1 ;  /* 0x000000320000780c */ /* 0x000fe20000f21670 */
[--C-:B------:R-:W-:Y:S01]  /*6740*/  FFMA.FTZ R192, R160, UR5, -R200.reuse ;  /* 0x00000005a0c07c23 */ /* 0x100fe200080108c8 */
[----:B------:R-:W-:Y:S01]  /*6750*/  FMNMX.FTZ R153, R175, R152, !PT ;  /* 0x00000098af997209 */ /* 0x000fe20007810000 */
[--C-:B------:R-:W-:Y:S01]  /*6760*/  FFMA.FTZ R188, R168, UR5, -R200.reuse ;  /* 0x00000005a8bc7c23 */ /* 0x100fe200080108c8 */
[----:B------:R-:W-:Y:S01]  /*6770*/  ISETP.GT.AND P0, PT, R2, 0x39, P0 ;  /* 0x000000390200780c */ /* 0x000fe20000704270 */
[--C-:B------:R-:W-:Y:S01]  /*6780*/  FFMA.FTZ R190, R172, UR5, -R200.reuse ;  /* 0x00000005acbe7c23 */ /* 0x100fe200080108c8 */
[----:B------:R-:W-:Y:S01]  /*6790*/  ISETP.LT.OR P2, PT, R0, 0x39, P2 ;  /* 0x000000390000780c */ /* 0x000fe20001741670 */
[----:B------:R-:W-:Y:S01]  /*67a0*/  MUFU.EX2 R185, R185 ;  /* 0x000000b900b97308 */ /* 0x000fe20000000800 */
[----:B------:R-:W-:Y:S01]  /*67b0*/  FSEL R179, R179, -INF , !P1 ;  /* 0xff800000b3b37808 */ /* 0x000fe20004800000 */
[--C-:B------:R-:W-:Y:S01]  /*67c0*/  FFMA.FTZ R184, R176, UR5, -R200.reuse ;  /* 0x00000005b0b87c23 */ /* 0x100fe200080108c8 */
[----:B------:R-:W-:Y:S01]  /*67d0*/  FMNMX.FTZ R2, R178, R153, !PT ;  /* 0x00000099b2027209 */ /* 0x000fe20007810000 */
[--C-:B------:R-:W-:Y:S01]  /*67e0*/  FFMA.FTZ R153, R157, UR5, -R200.reuse ;  /* 0x000000059d997c23 */ /* 0x100fe200080108c8 */
[----:B------:R-:W-:Y:S01]  /*67f0*/  ISETP.LT.OR P0, PT, R0, 0x3a, P0 ;  /* 0x0000003a0000780c */ /* 0x000fe20000701670 */
[--C-:B------:R-:W-:Y:S01]  /*6800*/  FFMA.FTZ R186, R180, UR5, -R200.reuse ;  /* 0x00000005b4ba7c23 */ /* 0x100fe200080108c8 */
[----:B------:R-:W-:Y:S01]  /*6810*/  FSEL R182, R182, -INF , !P2 ;  /* 0xff800000b6b67808 */ /* 0x000fe20005000000 */
[----:B------:R-:W-:Y:S01]  /*6820*/  MUFU.EX2 R198, R198 ;  /* 0x000000c600c67308 */ /* 0x000fe20000000800 */
[----:B------:R-:W-:Y:S01]  /*6830*/  FMNMX.FTZ R157, R179, R2, !PT ;  /* 0x00000002b39d7209 */ /* 0x000fe20007810000 */
[----:B------:R-:W-:Y:S01]  /*6840*/  FFMA.FTZ R181, R181, UR5, -R200 ;  /* 0x00000005b5b57c23 */ /* 0x000fe200080108c8 */
[----:B------:R-:W-:-:S02]  /*6850*/  FSEL R183, R183, -INF , !P0 ;  /* 0xff800000b7b77808 */ /* 0x000fc40004000000 */
[----:B------:R-:W-:Y:S01]  /*6860*/  FMNMX.FTZ R0, R182, R157, !PT ;  /* 0x0000009db6007209 */ /* 0x000fe20007810000 */
[--C-:B------:R-:W-:Y:S01]  /*6870*/  FFMA.FTZ R157, R161, UR5, -R200.reuse ;  /* 0x00000005a19d7c23 */ /* 0x100fe200080108c8 */
[--C-:B------:R-:W-:Y:S01]  /*6880*/  FFMA.FTZ R161, R165, UR5, -R200.reuse ;  /* 0x00000005a5a17c23 */ /* 0x100fe200080108c8 */
[--C-:B------:R-:W-:Y:S01]  /*6890*/  FFMA.FTZ R165, R169, UR5, -R200.reuse ;  /* 0x00000005a9a57c23 */ /* 0x100fe200080108c8 */
[----:B------:R-:W-:Y:S01]  /*68a0*/  FMNMX.FTZ R0, R183, R0, !PT ;  /* 0x00000000b7007209 */ /* 0x000fe20007810000 */
[--C-:B------:R-:W-:Y:S01]  /*68b0*/  FFMA.FTZ R169, R173, UR5, -R200.reuse ;  /* 0x00000005ada97c23 */ /* 0x100fe200080108c8 */
[----:B------:R-:W-:Y:S01]  /*68c0*/  FFMA.FTZ R173, R177, UR5, -R200 ;  /* 0x00000005b1ad7c23 */ /* 0x000fe200080108c8 */
[----:B------:R-:W-:Y:S01]  /*68d0*/  FSEL R177, R23, RZ, P3 ;  /* 0x000000ff17b17208 */ /* 0x000fe20001800000 */
[----:B------:R-:W-:Y:S01]  /*68e0*/  MUFU.EX2 R153, R153 ;  /* 0x0000009900997308 */ /* 0x000fe20000000800 */
[----:B------:R-:W0:Y:S07]  /*68f0*/  SHFL.BFLY PT, R187, R0, 0x2, 0x1f ;  /* 0x0c401f0000bb7f89 */ /* 0x000e2e00000e0000 */
[----:B------:R-:W-:Y:S08]  /*6900*/  MUFU.EX2 R192, R192 ;  /* 0x000000c000c07308 */ /* 0x000ff00000000800 */
[----:B------:R-:W-:Y:S08]  /*6910*/  MUFU.EX2 R157, R157 ;  /* 0x0000009d009d7308 */ /* 0x000ff00000000800 */
[----:B------:R-:W-:Y:S01]  /*6920*/  MUFU.EX2 R194, R194 ;  /* 0x000000c200c27308 */ /* 0x000fe20000000800 */
[----:B0-----:R-:W-:Y:S01]  /*6930*/  FMNMX.FTZ R187, R0, R187, !PT ;  /* 0x000000bb00bb7209 */ /* 0x001fe20007810000 */
[----:B------:R-:W-:-:S04]  /*6940*/  FADD.FTZ R0, -R177, R4 ;  /* 0x00000004b1007221 */ /* 0x000fc80000010100 */
[----:B------:R-:W0:Y:S01]  /*6950*/  SHFL.BFLY PT, R152, R187, 0x1, 0x1f ;  /* 0x0c201f00bb987f89 */ /* 0x000e2200000e0000 */
[----:B------:R-:W-:Y:S01]  /*6960*/  FMUL.FTZ R0, R0, UR5 ;  /* 0x0000000500007c20 */ /* 0x000fe20008410000 */
[----:B------:R-:W-:Y:S08]  /*6970*/  MUFU.EX2 R161, R161 ;  /* 0x000000a100a17308 */ /* 0x000ff00000000800 */
[----:B------:R-:W1:Y:S08]  /*6980*/  MUFU.EX2 R0, R0 ;  /* 0x0000000000007308 */ /* 0x000e700000000800 */
[----:B------:R-:W-:Y:S01]  /*6990*/  MUFU.EX2 R188, R188 ;  /* 0x000000bc00bc7308 */ /* 0x000fe20000000800 */
[----:B0-----:R-:W-:-:S07]  /*69a0*/  FMNMX.FTZ R152, R187, R152, !PT ;  /* 0x00000098bb987209 */ /* 0x001fce0007810000 */
[----:B------:R-:W-:Y:S01]  /*69b0*/  MUFU.EX2 R165, R165 ;  /* 0x000000a500a57308 */ /* 0x000fe20000000800 */
[----:B-1----:R-:W-:Y:S01]  /*69c0*/  FFMA.FTZ R15, R0, R15, R185 ;  /* 0x0000000f000f7223 */ /* 0x002fe200000100b9 */
[C---:B------:R-:W-:Y:S01]  /*69d0*/  FSETP.NEU.FTZ.AND P0, PT, R152.reuse, -INF , PT ;  /* 0xff8000009800780b */ /* 0x040fe20003f1d000 */
[----:B------:R-:W-:Y:S02]  /*69e0*/  FMUL.FTZ R164, R152, UR5 ;  /* 0x0000000598a47c20 */ /* 0x000fe40008410000 */
[----:B------:R-:W-:Y:S01]  /*69f0*/  FADD.FTZ R15, R196, R15 ;  /* 0x0000000fc40f7221 */ /* 0x000fe20000010000 */
[----:B------:R-:W-:Y:S02]  /*6a00*/  FSEL R2, R152, RZ, P0 ;  /* 0x000000ff98027208 */ /* 0x000fe40000000000 */
[----:B------:R-:W-:Y:S01]  /*6a10*/  FSEL R164, R164, RZ, P0 ;  /* 0x000000ffa4a47208 */ /* 0x000fe20000000000 */
[----:B------:R-:W-:Y:S01]  /*6a20*/  MUFU.EX2 R190, R190 ;  /* 0x000000be00be7308 */ /* 0x000fe20000000800 */
[----:B------:R-:W-:Y:S01]  /*6a30*/  ISETP.LT.AND P0, PT, R21, UR6, PT ;  /* 0x0000000615007c0c */ /* 0x000fe2000bf01270 */
[----:B------:R-:W-:Y:S01]  /*6a40*/  FADD.FTZ R2, -R2, R3 ;  /* 0x0000000302027221 */ /* 0x000fe20000010100 */
[----:B------:R-:W-:Y:S01]  /*6a50*/  UIADD3 UR6, UR6, -0x1, URZ ;  /* 0xffffffff06067890 */ /* 0x000fe2000fffe03f */
[--C-:B------:R-:W-:Y:S01]  /*6a60*/  FFMA.FTZ R197, R154, UR5, -R164.reuse ;  /* 0x000000059ac57c23 */ /* 0x100fe200080108a4 */
[--C-:B------:R-:W-:Y:S01]  /*6a70*/  FFMA.FTZ R4, R155, UR5, -R164.reuse ;  /* 0x000000059b047c23 */ /* 0x100fe200080108a4 */
[----:B------:R-:W-:Y:S01]  /*6a80*/  FMUL.FTZ R2, R2, UR5 ;  /* 0x0000000502027c20 */ /* 0x000fe20008410000 */
[--C-:B------:R-:W-:Y:S01]  /*6a90*/  FFMA.FTZ R199, R158, UR5, -R164.reuse ;  /* 0x000000059ec77c23 */ /* 0x100fe200080108a4 */
[--C-:B------:R-:W-:Y:S01]  /*6aa0*/  FFMA.FTZ R154, R159, UR5, -R164.reuse ;  /* 0x000000059f9a7c23 */ /* 0x100fe200080108a4 */
[--C-:B------:R-:W-:Y:S01]  /*6ab0*/  FFMA.FTZ R193, R162, UR5, -R164.reuse ;  /* 0x00000005a2c17c23 */ /* 0x100fe200080108a4 */
[----:B------:R-:W-:Y:S01]  /*6ac0*/  MUFU.EX2 R197, R197 ;  /* 0x000000c500c57308 */ /* 0x000fe20000000800 */
[--C-:B------:R-:W-:Y:S01]  /*6ad0*/  FFMA.FTZ R156, R163, UR5, -R164.reuse ;  /* 0x00000005a39c7c23 */ /* 0x100fe200080108a4 */
[--C-:B------:R-:W-:Y:S01]  /*6ae0*/  FFMA.FTZ R195, R166, UR5, -R164.reuse ;  /* 0x00000005a6c37c23 */ /* 0x100fe200080108a4 */
[--C-:B------:R-:W-:Y:S01]  /*6af0*/  FFMA.FTZ R158, R167, UR5, -R164.reuse ;  /* 0x00000005a79e7c23 */ /* 0x100fe200080108a4 */
[----:B------:R-:W-:Y:S01]  /*6b00*/  FADD.FTZ R162, R198, R15 ;  /* 0x0000000fc6a27221 */ /* 0x000fe20000010000 */
[--C-:B------:R-:W-:Y:S01]  /*6b10*/  FFMA.FTZ R189, R170, UR5, -R164.reuse ;  /* 0x00000005aabd7c23 */ /* 0x100fe200080108a4 */
[--C-:B------:R-:W-:Y:S01]  /*6b20*/  FFMA.FTZ R160, R171, UR5, -R164.reuse ;  /* 0x00000005aba07c23 */ /* 0x100fe200080108a4 */
[----:B------:R-:W-:Y:S01]  /*6b30*/  FFMA.FTZ R174, R174, UR5, -R164 ;  /* 0x00000005aeae7c23 */ /* 0x000fe200080108a4 */
[----:B------:R-:W0:Y:S01]  /*6b40*/  MUFU.EX2 R2, R2 ;  /* 0x0000000200027308 */ /* 0x000e220000000800 */
[----:B------:R-:W-:Y:S01]  /*6b50*/  FADD.FTZ R15, R153, R162 ;  /* 0x000000a2990f7221 */ /* 0x000fe20000010000 */
[--C-:B------:R-:W-:Y:S01]  /*6b60*/  FFMA.FTZ R175, R175, UR5, -R164.reuse ;  /* 0x00000005afaf7c23 */ /* 0x100fe200080108a4 */
[--C-:B------:R-:W-:Y:S01]  /*6b70*/  FFMA.FTZ R178, R178, UR5, -R164.reuse ;  /* 0x00000005b2b27c23 */ /* 0x100fe200080108a4 */
[--C-:B------:R-:W-:Y:S01]  /*6b80*/  FFMA.FTZ R179, R179, UR5, -R164.reuse ;  /* 0x00000005b3b37c23 */ /* 0x100fe200080108a4 */
[----:B------:R-:W-:Y:S01]  /*6b90*/  FADD.FTZ R162, R192, R15 ;  /* 0x0000000fc0a27221 */ /* 0x000fe20000010000 */
[--C-:B------:R-:W-:Y:S01]  /*6ba0*/  FFMA.FTZ R182, R182, UR5, -R164.reuse ;  /* 0x00000005b6b67c23 */ /* 0x100fe200080108a4 */
[----:B------:R-:W-:Y:S01]  /*6bb0*/  FFMA.FTZ R164, R183, UR5, -R164 ;  /* 0x00000005b7a47c23 */ /* 0x000fe200080108a4 */
[----:B------:R-:W1:Y:S01]  /*6bc0*/  MUFU.EX2 R4, R4 ;  /* 0x0000000400047308 */ /* 0x000e620000000800 */
[----:B------:R-:W-:Y:S01]  /*6bd0*/  FADD.FTZ R15, R157, R162 ;  /* 0x000000a29d0f7221 */ /* 0x000fe20000010000 */
[----:B------:R-:W-:Y:S01]  /*6be0*/  IMAD.U32 R155, RZ, RZ, UR14 ;  /* 0x0000000eff9b7e24 */ /* 0x000fe2000f8e00ff */
[----:B------:R-:W-:-:S02]  /*6bf0*/  F2FP.F16.F32.PACK_AB R196, R196, R185 ;  /* 0x000000b9c4c4723e */ /* 0x000fc400000000ff */
[----:B------:R-:W-:Y:S01]  /*6c00*/  FADD.FTZ R162, R194, R15 ;  /* 0x0000000fc2a27221 */ /* 0x000fe20000010000 */
[----:B------:R-:W-:Y:S01]  /*6c10*/  @!P5 VIADD R155, R155, 0x30860 ;  /* 0x000308609b9bd836 */ /* 0x000fe20000000000 */
[----:B------:R-:W-:Y:S01]  /*6c20*/  F2FP.F16.F32.PACK_AB R198, R153, R198 ;  /* 0x000000c699c6723e */ /* 0x000fe200000000ff */
[----:B------:R-:W2:Y:S01]  /*6c30*/  MUFU.EX2 R199, R199 ;  /* 0x000000c700c77308 */ /* 0x000ea20000000800 */
[----:B0-----:R-:W-:Y:S01]  /*6c40*/  FFMA.FTZ R3, R2, R14, R197 ;  /* 0x0000000e02037223 */ /* 0x001fe200000100c5 */
[----:B------:R-:W-:Y:S01]  /*6c50*/  FADD.FTZ R15, R161, R162 ;  /* 0x000000a2a10f7221 */ /* 0x000fe20000010000 */
[----:B------:R-:W-:Y:S02]  /*6c60*/  @!P5 PRMT R155, RZ, 0x654, R155 ;  /* 0x00000654ff9bd816 */ /* 0x000fe4000000009b */
[----:B------:R-:W-:Y:S01]  /*6c70*/  F2FP.F16.F32.PACK_AB R192, R157, R192 ;  /* 0x000000c09dc0723e */ /* 0x000fe200000000ff */
[----:B------:R-:W-:Y:S01]  /*6c80*/  FADD.FTZ R162, R188, R15 ;  /* 0x0000000fbca27221 */ /* 0x000fe20000010000 */
[----:B------:R0:W-:Y:S01]  /*6c90*/  @!P5 SYNCS.ARRIVE.TRANS64.RED.A1T0 RZ, [R155+URZ], RZ ;  /* 0x000000ff9bffd9a7 */ /* 0x0001e2000810043f */
[----:B------:R-:W3:Y:S01]  /*6ca0*/  MUFU.EX2 R154, R154 ;  /* 0x0000009a009a7308 */ /* 0x000ee20000000800 */
[C---:B-1----:R-:W-:Y:S01]  /*6cb0*/  FADD.FTZ R14, R4.reuse, R3 ;  /* 0x00000003040e7221 */ /* 0x042fe20000010000 */
[----:B------:R-:W-:Y:S01]  /*6cc0*/  FADD.FTZ R15, R165, R162 ;  /* 0x000000a2a50f7221 */ /* 0x000fe20000010000 */
[----:B------:R-:W-:Y:S01]  /*6cd0*/  F2FP.F16.F32.PACK_AB R197, R4, R197 ;  /* 0x000000c504c5723e */ /* 0x000fe200000000ff */
[----:B------:R-:W-:Y:S01]  /*6ce0*/  IMAD.MOV.U32 R4, RZ, RZ, R23 ;  /* 0x000000ffff047224 */ /* 0x000fe200078e0017 */
[----:B------:R-:W-:Y:S01]  /*6cf0*/  F2FP.F16.F32.PACK_AB R194, R161, R194 ;  /* 0x000000c2a1c2723e */ /* 0x000fe200000000ff */
[----:B------:R-:W-:Y:S01]  /*6d00*/  FADD.FTZ R162, R190, R15 ;  /* 0x0000000fbea27221 */ /* 0x000fe20000010000 */
[----:B------:R-:W-:Y:S01]  /*6d10*/  F2FP.F16.F32.PACK_AB R188, R165, R188 ;  /* 0x000000bca5bc723e */ /* 0x000fe200000000ff */
        /* <DEDUP_REMOVED lines=26> */
[C---:B---3--:R-:W-:Y:S01]  /*6ec0*/  FADD.FTZ R3, R175.reuse, R3 ;  /* 0x00000003af037221 */ /* 0x048fe20000010000 */
[----:B------:R-:W-:-:S06]  /*6ed0*/  F2FP.F16.F32.PACK_AB R191, R175, R174 ;  /* 0x000000aeafbf723e */ /* 0x000fcc00000000ff */
[----:B------:R-:W3:Y:S01]  /*6ee0*/  MUFU.EX2 R173, R173 ;  /* 0x000000ad00ad7308 */ /* 0x000ee20000000800 */
[----:B-1----:R-:W-:-:S07]  /*6ef0*/  FADD.FTZ R14, R184, R15 ;  /* 0x0000000fb80e7221 */ /* 0x002fce0000010000 */
[----:B------:R-:W1:Y:S01]  /*6f00*/  MUFU.EX2 R179, R179 ;  /* 0x000000b300b37308 */ /* 0x000e620000000800 */
[----:B--2---:R-:W-:-:S07]  /*6f10*/  FADD.FTZ R3, R178, R3 ;  /* 0x00000003b2037221 */ /* 0x004fce0000010000 */
[----:B------:R-:W2:Y:S01]  /*6f20*/  MUFU.EX2 R186, R186 ;  /* 0x000000ba00ba7308 */ /* 0x000ea20000000800 */
[C---:B---3--:R-:W-:Y:S01]  /*6f30*/  FADD.FTZ R15, R173.reuse, R14 ;  /* 0x0000000ead0f7221 */ /* 0x048fe20000010000 */
[----:B------:R-:W-:-:S06]  /*6f40*/  F2FP.F16.F32.PACK_AB R184, R173, R184 ;  /* 0x000000b8adb8723e */ /* 0x000fcc00000000ff */
[----:B------:R-:W3:Y:S01]  /*6f50*/  MUFU.EX2 R182, R182 ;  /* 0x000000b600b67308 */ /* 0x000ee20000000800 */
[C---:B-1----:R-:W-:Y:S01]  /*6f60*/  FADD.FTZ R3, R179.reuse, R3 ;  /* 0x00000003b3037221 */ /* 0x042fe20000010000 */
[----:B------:R-:W-:-:S06]  /*6f70*/  F2FP.F16.F32.PACK_AB R185, R179, R178 ;  /* 0x000000b2b3b9723e */ /* 0x000fcc00000000ff */
[----:B------:R-:W1:Y:S01]  /*6f80*/  MUFU.EX2 R177, R181 ;  /* 0x000000b500b17308 */ /* 0x000e620000000800 */
[----:B--2---:R-:W-:-:S07]  /*6f90*/  FADD.FTZ R14, R186, R15 ;  /* 0x0000000fba0e7221 */ /* 0x004fce0000010000 */
[----:B------:R-:W2:Y:S01]  /*6fa0*/  MUFU.EX2 R164, R164 ;  /* 0x000000a400a47308 */ /* 0x000ea20000000800 */
[----:B---3--:R-:W-:Y:S01]  /*6fb0*/  FADD.FTZ R3, R182, R3 ;  /* 0x00000003b6037221 */ /* 0x008fe20000010000 */
[C---:B-1----:R-:W-:Y:S01]  /*6fc0*/  FADD.FTZ R15, R177.reuse, R14 ;  /* 0x0000000eb10f7221 */ /* 0x042fe20000010000 */
[----:B------:R-:W-:Y:S02]  /*6fd0*/  F2FP.F16.F32.PACK_AB R186, R177, R186 ;  /* 0x000000bab1ba723e */ /* 0x000fe400000000ff */
[C---:B--2---:R-:W-:Y:S01]  /*6fe0*/  FADD.FTZ R14, R164.reuse, R3 ;  /* 0x00000003a40e7221 */ /* 0x044fe20000010000 */
[----:B------:R-:W-:Y:S01]  /*6ff0*/  F2FP.F16.F32.PACK_AB R187, R164, R182 ;  /* 0x000000b6a4bb723e */ /* 0x000fe200000000ff */
[----:B------:R-:W-:Y:S01]  /*7000*/  IMAD.MOV.U32 R3, RZ, RZ, R152 ;  /* 0x000000ffff037224 */ /* 0x000fe200078e0098 */
[----:B0-----:R-:W-:Y:S06]  /*7010*/  @P0 BRA `(.L_x_1004) ;  /* 0xffffffd400dc0947 */ /* 0x001fec000383ffff */
[----:B------:R-:W-:Y:S01]  /*7020*/  IMAD.MOV.U32 R3, RZ, RZ, R152 ;  /* 0x000000ffff037224 */ /* 0x000fe200078e0098 */
[----:B------:R-:W-:-:S07]  /*7030*/  MOV R4, R23 ;  /* 0x0000001700047202 */ /* 0x000fce0000000f00 */
.L_x_987:
[----:B------:R-:W0:Y:S01]  /*7040*/  S2UR UR7, SR_CTAID.X ;  /* 0x00000000000779c3 */ /* 0x000e220000002500 */
[----:B------:R-:W-:Y:S01]  /*7050*/  ULDC UR14, c[0x0][0x448] ;  /* 0x00011200000e7ab9 */ /* 0x000fe20000000800 */
[----:B------:R-:W-:Y:S01]  /*7060*/  R2UR UR19, R17 ;  /* 0x00000000111372ca */ /* 0x000fe200000e0000 */
[----:B------:R-:W-:Y:S02]  /*7070*/  UISETP.NE.AND UP0, UPT, UR14, 0x1, UPT ;  /* 0x000000010e00788c */ /* 0x000fe4000bf05270 */
[----:B------:R-:W-:-:S09]  /*7080*/  UIADD3 UR11, -UR11, 0x1, URZ ;  /* 0x000000010b0b7890 */ /* 0x000fd2000fffe13f */
[----:B------:R-:W-:Y:S01]  /*7090*/  @UP0 ULDC UR14, c[0x0][0x44c] ;  /* 0x00011300000e0ab9 */ /* 0x000fe20000000800 */
[----:B------:R-:W-:Y:S02]  /*70a0*/  UIMAD UR11, UR19, UR10, UR11 ;  /* 0x0000000a130b72a4 */ /* 0x000fe4000f8e020b */
[----:B0-----:R-:W-:-:S03]  /*70b0*/  ULEA UR18, UR7, 0x7f, 0x7 ;  /* 0x0000007f07127891 */ /* 0x001fc6000f8e383f */
[----:B------:R-:W-:Y:S01]  /*70c0*/  ULDC UR7, c[0x0][0x9e4] ;  /* 0x0002790000077ab9 */ /* 0x000fe20000000800 */
[----:B------:R-:W-:Y:S02]  /*70d0*/  UIMAD.WIDE.U32 UR14, UR18, UR14, URZ ;  /* 0x0000000e120e72a5 */ /* 0x000fe4000f8e003f */
[----:B------:R-:W-:Y:S01]  /*70e0*/  UISETP.GE.AND UP1, UPT, UR7, 0x1, UPT ;  /* 0x000000010700788c */ /* 0x000fe2000bf26270 */
[----:B------:R-:W-:Y:S01]  /*70f0*/  UMOV UR10, UR18 ;  /* 0x00000012000a7c82 */ /* 0x000fe20008000000 */
[----:B------:R-:W-:Y:S02]  /*7100*/  @UP0 ULDC UR18, c[0x0][0x450] ;  /* 0x0001140000120ab9 */ /* 0x000fe40000000800 */
[----:B------:R-:W-:Y:S02]  /*7110*/  @UP0 USHF.R.U32.HI UR10, URZ, UR18, UR15 ;  /* 0x000000123f0a0299 */ /* 0x000fe4000801160f */
[----:B------:R-:W-:Y:S01]  /*7120*/  PLOP3.LUT P6, PT, PT, PT, UP1, 0x80, 0x0 ;  /* 0x000000000000781c */ /* 0x000fe20003fcf018 */
[----:B------:R-:W-:Y:S01]  /*7130*/  ULDC UR18, c[0x0][0x9dc] ;  /* 0x0002770000127ab9 */ /* 0x000fe20000000800 */
[----:B------:R-:W-:-:S04]  /*7140*/  UIADD3 UR10, UR11, UR10, URZ ;  /* 0x0000000a0b0a7290 */ /* 0x000fc8000fffe03f */
[----:B------:R-:W-:-:S07]  /*7150*/  UIADD3 UR18, UR10, -UR18, URZ ;  /* 0x800000120a127290 */ /* 0x000fce000fffe03f */
[----:B------:R-:W-:Y:S05]  /*7160*/  @!P6 BRA `(.L_x_1005) ;  /* 0x000000000048e947 */ /* 0x000fea0003800000 */
[----:B------:R-:W-:Y:S02]  /*7170*/  UMOV UR19, UR10 ;  /* 0x0000000a00137c82 */ /* 0x000fe40008000000 */
        /* <DEDUP_REMOVED lines=10> */
.L_x_1006:
[----:B------:R-:W-:-:S11]  /*7220*/  UISETP.NE.AND UP1, UPT, UR7, 0x1, UPT ;  /* 0x000000010700788c */ /* 0x000fd6000bf25270 */
[----:B------:R-:W-:Y:S02]  /*7230*/  @UP1 ULDC.64 UR10, c[0x0][0x9e8] ;  /* 0x00027a00000a1ab9 */ /* 0x000fe40000000a00 */
[----:B------:R-:W-:-:S04]  /*7240*/  UIMAD.WIDE.U32 UR14, UR19, UR10, URZ ;  /* 0x0000000a130e72a5 */ /* 0x000fc8000f8e003f */
[----:B------:R-:W-:-:S12]  /*7250*/  @UP1 USHF.R.U32.HI UR19, URZ, UR11, UR15 ;  /* 0x0000000b3f131299 */ /* 0x000fd8000801160f */
.L_x_1007:
[----:B------:R-:W-:-:S04]  /*7260*/  UIMAD UR7, UR19, UR7, URZ ;  /* 0x00000007130772a4 */ /* 0x000fc8000f8e023f */
[----:B------:R-:W-:-:S04]  /*7270*/  UISETP.LT.AND UP1, UPT, UR18, UR7, UPT ;  /* 0x000000071200728c */ /* 0x000fc8000bf21270 */
[----:B------:R-:W-:-:S12]  /*7280*/  USEL UR18, UR18, UR7, !UP1 ;  /* 0x0000000712127287 */ /* 0x000fd8000c800000 */
.L_x_1005:
[----:B------:R-:W-:Y:S01]  /*7290*/  UIADD3 UR18, UR18, 0x3f, URZ ;  /* 0x0000003f12127890 */ /* 0x000fe2000fffe03f */
[----:B------:R-:W-:-:S03]  /*72a0*/  R2UR UR10, R22 ;  /* 0x00000000160a72ca */ /* 0x000fc600000e0000 */
[----:B------:R-:W-:-:S04]  /*72b0*/  USHF.R.S32.HI UR7, URZ, 0x1f, UR18 ;  /* 0x0000001f3f077899 */ /* 0x000fc80008011412 */
[----:B------:R-:W-:-:S04]  /*72c0*/  ULEA.HI UR7, UR7, UR18, URZ, 0x6 ;  /* 0x0000001207077291 */ /* 0x000fc8000f8f303f */
[----:B------:R-:W-:-:S04]  /*72d0*/  USHF.R.S32.HI UR7, URZ, 0x6, UR7 ;  /* 0x000000063f077899 */ /* 0x000fc80008011407 */
[----:B------:R-:W-:-:S04]  /*72e0*/  UISETP.LT.AND UP1, UPT, UR10, UR7, UPT ;  /* 0x000000070a00728c */ /* 0x000fc8000bf21270 */
[----:B------:R-:W-:-:S04]  /*72f0*/  USEL UR10, UR10, UR7, !UP1 ;  /* 0x000000070a0a7287 */ /* 0x000fc8000c800000 */
[----:B------:R-:W-:Y:S02]  /*7300*/  UISETP.GE.AND UP1, UPT, UR6, UR10, UPT ;  /* 0x0000000a0600728c */ /* 0x000fe4000bf26270 */
[----:B------:R-:W-:-:S04]  /*7310*/  IMAD.U32 R200, RZ, RZ, UR10 ;  /* 0x0000000affc87e24 */ /* 0x000fc8000f8e00ff */
[----:B------:R-:W-:-:S13]  /*7320*/  PLOP3.LUT P0, PT, PT, PT, UP1, 0x80, 0x0 ;  /* 0x000000000000781c */ /* 0x000fda0003f0f018 */
[----:B------:R-:W-:Y:S05]  /*7330*/  @!P0 BRA `(.L_x_1008) ;  /* 0x0000001c00388947 */ /* 0x000fea0003800000 */
[----:B------:R-:W-:Y:S01]  /*7340*/  IMAD.MOV.U32 R21, RZ, RZ, R3 ;  /* 0x000000ffff157224 */ /* 0x000fe200078e0003 */
[----:B------:R-:W-:Y:S01]  /*7350*/  UMOV UR60, UR61 ;  /* 0x0000003d003c7c82 */ /* 0x000fe20008000000 */
[----:B------:R-:W-:Y:S02]  /*7360*/  IMAD.MOV.U32 R23, RZ, RZ, R4 ;  /* 0x000000ffff177224 */ /* 0x000fe400078e0004 */
[----:B------:R-:W-:Y:S01]  /*7370*/  IMAD.U32 R201, RZ, RZ, UR6 ;  /* 0x00000006ffc97e24 */ /* 0x000fe2000f8e00ff */
[----:B------:R-:W-:-:S06]  /*7380*/  UMOV UR6, UR4 ;  /* 0x0000000400067c82 */ /* 0x000fcc0008000000 */
.L_x_1017:
[----:B------:R-:W-:-:S04]  /*7390*/  UIADD3 UR4, UR6, 0x1, URZ ;  /* 0x0000000106047890 */ /* 0x000fc8000fffe03f */
[----:B------:R-:W-:-:S04]  /*73a0*/  UISETP.NE.AND UP1, UPT, UR4, 0x2, UPT ;  /* 0x000000020400788c */ /* 0x000fc8000bf25270 */
[----:B------:R-:W-:Y:S02]  /*73b0*/  USEL UR61, URZ, 0x1, UP1 ;  /* 0x000000013f3d7887 */ /* 0x000fe40008800000 */
[----:B------:R-:W-:Y:S02]  /*73c0*/  USEL UR4, UR4, URZ, UP1 ;  /* 0x0000003f04047287 */ /* 0x000fe40008800000 */
[----:B------:R-:W-:Y:S01]  /*73d0*/  ULOP3.LUT UR61, UR60, UR61, URZ, 0x3c, !UPT ;  /* 0x0000003d3c3d7292 */ /* 0x000fe2000f8e3c3f */
[----:B------:R-:W-:Y:S11]  /*73e0*/  @!P4 BRA `(.L_x_1009) ;  /* 0x000000000004c947 */ /* 0x000ff60003800000 */
[----:B------:R-:W-:Y:S01]  /*73f0*/  BPT.TRAP 0x1 ;  /* 0x000000040000795c */ /* 0x000fe20000300000 */
.L_x_1009:
[----:B------:R-:W-:Y:S01]  /*7400*/  R2UR UR5, R16 ;  /* 0x00000000100572ca */ /* 0x000fe200000e0000 */
[----:B------:R-:W-:-:S05]  /*7410*/  IMAD.U32 R3, RZ, RZ, UR61 ;  /* 0x0000003dff037e24 */ /* 0x000fca000f8e00ff */
[----:B------:R-:W-:-:S07]  /*7420*/  SHF.L.U32 R3, R3, 0x1f, RZ ;  /* 0x0000001f03037819 */ /* 0x000fce00000006ff */
[----:B------:R-:W-:-:S09]  /*7430*/  ULEA UR7, UR4, UR5, 0x3 ;  /* 0x0000000504077291 */ /* 0x000fd2000f8e183f */
[----:B------:R0:W1:Y:S01]  /*7440*/  SYNCS.PHASECHK.TRANS64.TRYWAIT P0, [UR7+0x30830], R3 ;  /* 0x03083003ff0075a7 */ /* 0x0000620008000147 */
[----:B------:R-:W-:Y:S05]  /*7450*/  @!P4 BRA `(.L_x_1010) ;  /* 0x000000000004c947 */ /* 0x000fea0003800000 */
[----:B------:R-:W-:Y:S01]  /*7460*/  BPT.TRAP 0x1 ;  /* 0x000000040000795c */ /* 0x000fe20000300000 */
.L_x_1010:
[----:B-1----:R-:W-:Y:S05]  /*7470*/  @P0 BRA `(.L_x_1011) ;  /* 0x0000000000080947 */ /* 0x002fea0003800000 */
[----:B------:R-:W1:Y:S02]  /*7480*/  SYNCS.PHASECHK.TRANS64.TRYWAIT P0, [UR7+0x30830], R3 ;  /* 0x03083003ff0075a7 */ /* 0x000e640008000147 */
[----:B-1----:R-:W-:Y:S05]  /*7490*/  @!P0 BRA `(.L_x_1012) ;  /* 0x000000cc00308947 */ /* 0x002fea0003800000 */
.L_x_1011:
[----:B------:R-:W-:Y:S01]  /*74a0*/  R2UR UR5, R19 ;  /* 0x00000000130572ca */ /* 0x000fe200000e0000 */
[----:B------:R-:W-:Y:S01]  /*74b0*/  WARPGROUP.ARRIVE ;  /* 0x00000000000079c5 */ /* 0x000fe20000000000 */
[----:B------:R-:W-:Y:S01]  /*74c0*/  R2UR UR56, R6 ;  /* 0x00000000063872ca */ /* 0x000fe200000e0000 */
[----:B------:R-:W-:Y:S01]  /*74d0*/  UMOV UR59, 0x40000040 ;  /* 0x40000040003b7882 */ /* 0x000fe20000000000 */
[----:B------:R-:W-:Y:S01]  /*74e0*/  R2UR UR57, R7 ;  /* 0x00000000073972ca */ /* 0x000fe200000e0000 */
[----:B------:R-:W-:Y:S01]  /*74f0*/  UMOV UR11, 0x40000040 ;  /* 0x40000040000b7882 */ /* 0x000fe20000000000 */
[----:B------:R-:W-:Y:S01]  /*7500*/  UMOV UR15, 0x40000040 ;  /* 0x40000040000f7882 */ /* 0x000fe20000000000 */
[----:B------:R-:W-:Y:S01]  /*7510*/  UMOV UR19, 0x40000040 ;  /* 0x4000004000137882 */ /* 0x000fe20000000000 */
[----:B------:R-:W-:Y:S01]  /*7520*/  UMOV UR23, 0x40000040 ;  /* 0x4000004000177882 */ /* 0x000fe20000000000 */
[----:B------:R-:W-:Y:S01]  /*7530*/  UMOV UR27, 0x40000040 ;  /* 0x40000040001b7882 */ /* 0x000fe20000000000 */
[----:B------:R-:W-:Y:S01]  /*7540*/  UMOV UR31, 0x40000040 ;  /* 0x40000040001f7882 */ /* 0x000fe20000000000 */
[----:B------:R-:W-:Y:S01]  /*7550*/  UMOV UR35, 0x40000040 ;  /* 0x4000004000237882 */ /* 0x000fe20000000000 */
[----:B------:R-:W-:Y:S01]  /*7560*/  UMOV UR39, 0x40000040 ;  /* 0x4000004000277882 */ /* 0x000fe20000000000 */
        /* <DEDUP_REMOVED lines=88> */
[----:B------:R-:W-:Y:S01]  /*7af0*/  FMUL.FTZ R149, R149, R0 ;  /* 0x0000000095957220 */ /* 0x000fe20000410000 */
        /* <DEDUP_REMOVED lines=73> */
[----:B------:R-:W-:Y:S01]  /*7f90*/  UIADD3 UR58, UR5, 0x606, URZ ;  /* 0x00000606053a7890 */ /* 0x000fe2000fffe03f */
        /* <DEDUP_REMOVED lines=44> */
.L_x_1013:
[----:B------:R-:W-:Y:S01]  /*8260*/  R2UR UR5, R16 ;  /* 0x00000000100572ca */ /* 0x000fe200000e0000 */
[----:B------:R-:W-:-:S05]  /*8270*/  IMAD.U32 R0, RZ, RZ, UR60 ;  /* 0x0000003cff007e24 */ /* 0x000fca000f8e00ff */
[----:B------:R-:W-:-:S07]  /*8280*/  SHF.L.U32 R0, R0, 0x1f, RZ ;  /* 0x0000001f00007819 */ /* 0x000fce00000006ff */
[----:B------:R-:W-:-:S09]  /*8290*/  ULEA UR14, UR6, UR5, 0x3 ;  /* 0x00000005060e7291 */ /* 0x000fd2000f8e183f */
[----:B------:R2:W3:Y:S01]  /*82a0*/  SYNCS.PHASECHK.TRANS64.TRYWAIT P0, [UR14+0x30850], R0 ;  /* 0x03085000ff0075a7 */ /* 0x0004e2000800014e */
[----:B------:R-:W-:Y:S05]  /*82b0*/  @!P4 BRA `(.L_x_1014) ;  /* 0x000000000004c947 */ /* 0x000fea0003800000 */
[----:B------:R-:W-:Y:S01]  /*82c0*/  BPT.TRAP 0x1 ;  /* 0x000000040000795c */ /* 0x000fe20000300000 */
.L_x_1014:
[----:B---3--:R-:W-:Y:S05]  /*82d0*/  @P0 BRA `(.L_x_1015) ;  /* 0x0000000000080947 */ /* 0x008fea0003800000 */
[----:B------:R-:W3:Y:S02]  /*82e0*/  SYNCS.PHASECHK.TRANS64.TRYWAIT P0, [UR14+0x30850], R0 ;  /* 0x03085000ff0075a7 */ /* 0x000ee4000800014e */
[----:B---3--:R-:W-:Y:S05]  /*82f0*/  @!P0 BRA `(.L_x_1016) ;  /* 0x000000bc00b08947 */ /* 0x008fea0003800000 */
.L_x_1015:
[----:B------:R-:W-:Y:S01]  /*8300*/  R2UR UR5, R16 ;  /* 0x00000000100572ca */ /* 0x000fe200000e0000 */
[----:B------:R-:W-:Y:S01]  /*8310*/  WARPGROUP.ARRIVE ;  /* 0x00000000000079c5 */ /* 0x000fe20000000000 */
[----:B------:R-:W-:Y:S01]  /*8320*/  UMOV UR11, 0x40000040 ;  /* 0x40000040000b7882 */ /* 0x000fe20000000000 */
[----:B0-2---:R-:W-:Y:S01]  /*8330*/  FMNMX.FTZ R0, R152, R23, !PT ;  /* 0x0000001798007209 */ /* 0x005fe20007810000 */
[----:B------:R-:W-:Y:S01]  /*8340*/  ULDC UR15, c[0x0][0x988] ;  /* 0x00026200000f7ab9 */ /* 0x000fe20000000800 */
[----:B------:R-:W-:Y:S01]  /*8350*/  R2UR UR18, R200 ;  /* 0x00000000c81272ca */ /* 0x000fe200000e0000 */
[----:B------:R-:W-:Y:S01]  /*8360*/  UMOV UR60, UR61 ;  /* 0x0000003d003c7c82 */ /* 0x000fe20008000000 */
[----:B-1----:R-:W-:-:S04]  /*8370*/  FMNMX.FTZ R3, R153, R0, !PT ;  /* 0x0000000099037209 */ /* 0x002fc80007810000 */
[----:B------:R-:W-:Y:S02]  /*8380*/  FMNMX.FTZ R0, R156, R3, !PT ;  /* 0x000000039c007209 */ /* 0x000fe40007810000 */
[----:B------:R-:W-:Y:S02]  /*8390*/  UIADD3 UR5, UR5, 0x400, URZ ;  /* 0x0000040005057890 */ /* 0x000fe4000fffe03f */
[----:B------:R-:W-:Y:S02]  /*83a0*/  FMNMX.FTZ R3, R157, R0, !PT ;  /* 0x000000009d037209 */ /* 0x000fe40007810000 */
[----:B------:R-:W-:Y:S02]  /*83b0*/  USHF.R.U32.HI UR5, URZ, 0x4, UR5 ;  /* 0x000000043f057899 */ /* 0x000fe40008011605 */
[----:B------:R-:W-:Y:S02]  /*83c0*/  FMNMX.FTZ R0, R160, R3, !PT ;  /* 0x00000003a0007209 */ /* 0x000fe40007810000 */
[----:B------:R-:W-:-:S02]  /*83d0*/  ULOP3.LUT UR5, UR5, 0x3fff, URZ, 0xc0, !UPT ;  /* 0x00003fff05057892 */ /* 0x000fc4000f8ec03f */
[----:B------:R-:W-:Y:S02]  /*83e0*/  FMNMX.FTZ R3, R161, R0, !PT ;  /* 0x00000000a1037209 */ /* 0x000fe40007810000 */
[----:B------:R-:W-:Y:S02]  /*83f0*/  ULOP3.LUT UR5, UR5, 0x2000000, URZ, 0xfc, !UPT ;  /* 0x0200000005057892 */ /* 0x000fe4000f8efc3f */
[----:B------:R-:W-:Y:S02]  /*8400*/  FMNMX.FTZ R0, R164, R3, !PT ;  /* 0x00000003a4007209 */ /* 0x000fe40007810000 */
[----:B------:R-:W-:Y:S02]  /*8410*/  ULEA UR6, UR6, UR5, 0xb ;  /* 0x0000000506067291 */ /* 0x000fe4000f8e583f */
[----:B------:R-:W-:Y:S01]  /*8420*/  FMNMX.FTZ R3, R165, R0, !PT ;  /* 0x00000000a5037209 */ /* 0x000fe20007810000 */
[----:B------:R-:W-:Y:S01]  /*8430*/  UMOV UR5, UR15 ;  /* 0x0000000f00057c82 */ /* 0x000fe20008000000 */
[----:B------:R-:W-:-:S02]  /*8440*/  R2UR UR15, R201 ;  /* 0x00000000c90f72ca */ /* 0x000fc400000e0000 */
[----:B------:R-:W-:Y:S01]  /*8450*/  FMNMX.FTZ R0, R168, R3, !PT ;  /* 0x00000003a8007209 */ /* 0x000fe20007810000 */
[----:B------:R-:W-:Y:S02]  /*8460*/  UMOV UR10, UR6 ;  /* 0x00000006000a7c82 */ /* 0x000fe40008000000 */
[----:B------:R-:W-:Y:S01]  /*8470*/  HGMMA.64x256x16.F32 R24, R196, gdesc[UR8].tnspB, R24, gsb0 ;  /* 0x43e00008c4187df0 */ /* 0x000fe20008000818 */
[----:B------:R-:W-:Y:S01]  /*8480*/  UIADD3 UR10, UR6, 0x80, URZ ;  /* 0x00000080060a7890 */ /* 0x000fe2000fffe03f */
[----:B------:R-:W-:Y:S01]  /*8490*/  FMNMX.FTZ R3, R169, R0, !PT ;  /* 0x00000000a9037209 */ /* 0x000fe20007810000 */
[----:B------:R-:W-:-:S03]  /*84a0*/  UMOV UR11, 0x40000040 ;  /* 0x40000040000b7882 */ /* 0x000fc60000000000 */
[----:B------:R-:W-:Y:S02]  /*84b0*/  FMNMX.FTZ R0, R172, R3, !PT ;  /* 0x00000003ac007209 */ /* 0x000fe40007810000 */
[----:B------:R-:W-:Y:S02]  /*84c0*/  UISETP.GT.AND UP1, UPT, UR15, UR18, UPT ;  /* 0x000000120f00728c */ /* 0x000fe4000bf24270 */
[----:B------:R-:W-:-:S04]  /*84d0*/  FMNMX.FTZ R3, R173, R0, !PT ;  /* 0x00000000ad037209 */ /* 0x000fc80007810000 */
[----:B------:R-:W-:Y:S02]  /*84e0*/  FMNMX.FTZ R0, R176, R3, !PT ;  /* 0x00000003b0007209 */ /* 0x000fe40007810000 */
[----:B------:R-:W-:Y:S02]  /*84f0*/  PLOP3.LUT P0, PT, PT, PT, UP1, 0x80, 0x0 ;  /* 0x000000000000781c */ /* 0x000fe40003f0f018 */
[----:B------:R-:W-:-:S04]  /*8500*/  FMNMX.FTZ R3, R177, R0, !PT ;  /* 0x00000000b1037209 */ /* 0x000fc80007810000 */
[----:B------:R-:W-:-:S04]  /*8510*/  FMNMX.FTZ R0, R180, R3, !PT ;  /* 0x00000003b4007209 */ /* 0x000fc80007810000 */
[----:B------:R-:W-:Y:S02]  /*8520*/  FMNMX.FTZ R2, R181, R0, !PT ;  /* 0x00000000b5027209 */ /* 0x000fe40007810000 */
[----:B------:R-:W-:-:S03]  /*8530*/  FMNMX.FTZ R0, R154, R21, !PT ;  /* 0x000000159a007209 */ /* 0x000fc60007810000 */
[----:B------:R-:W0:Y:S01]  /*8540*/  SHFL.BFLY PT, R3, R2, 0x2, 0x1f ;  /* 0x0c401f0002037f89 */ /* 0x000e2200000e0000 */
        /* <DEDUP_REMOVED lines=11> */
[----:B------:R-:W-:Y:S01]  /*8600*/  UMOV UR6, UR4 ;  /* 0x0000000400067c82 */ /* 0x000fe20008000000 */
[----:B------:R-:W-:Y:S02]  /*8610*/  WARPGROUP.DEPBAR.LE gsb0, 0x0 ;  /* 0x00008000000079c5 */ /* 0x000fe40000010000 */
[----:B------:R-:W-:Y:S01]  /*8620*/  WARPGROUP.ARRIVE ;  /* 0x00000000000079c5 */ /* 0x000fe20000000000 */
[----:B0-----:R-:W-:Y:S02]  /*8630*/  FMNMX.FTZ R188, R2, R3, !PT ;  /* 0x0000000302bc7209 */ /* 0x001fe40007810000 */
[----:B------:R-:W-:-:S15]  /*8640*/  FMNMX.FTZ R3, R155, R0, !PT ;  /* 0x000000009b037209 */ /* 0x000fde0007810000 */
[----:B------:R-:W-:-:S03]  /*8650*/  NOP ;  /* 0x0000000000007918 */ /* 0x000fc60000000000 */
[----:B------:R-:W-:Y:S01]  /*8660*/  HGMMA.64x256x16.F32 R24, R184, gdesc[UR8].tnspB, R24, gsb0 ;  /* 0x43e00008b8187df0 */ /* 0x000fe20008000818 */
[----:B------:R-:W-:Y:S01]  /*8670*/  FMNMX.FTZ R0, R158, R3, !PT ;  /* 0x000000039e007209 */ /* 0x000fe20007810000 */
[----:B------:R-:W0:Y:S03]  /*8680*/  SHFL.BFLY PT, R189, R188, 0x1, 0x1f ;  /* 0x0c201f00bcbd7f89 */ /* 0x000e2600000e0000 */
        /* <DEDUP_REMOVED lines=8> */
[----:B------:R-:W-:Y:S01]  /*8710*/  FMUL.FTZ R189, R4, UR5 ;  /* 0x0000000504bd7c20 */ /* 0x000fe20008410000 */
[----:B------:R-:W-:Y:S01]  /*8720*/  FMNMX.FTZ R2, R174, R3, !PT ;  /* 0x00000003ae027209 */ /* 0x000fe20007810000 */
[----:B------:R-:W-:Y:S02]  /*8730*/  FADD.FTZ R23, -R4, R23 ;  /* 0x0000001704177221 */ /* 0x000fe40000010100 */
[--C-:B------:R-:W-:Y:S01]  /*8740*/  FFMA.FTZ R198, R156, UR5, -R189.reuse ;  /* 0x000000059cc67c23 */ /* 0x100fe200080108bd */
[----:B------:R-:W-:Y:S01]  /*8750*/  FMNMX.FTZ R3, R175, R2, !PT ;  /* 0x00000002af037209 */ /* 0x000fe20007810000 */
[----:B------:R-:W-:Y:S01]  /*8760*/  FMUL.FTZ R188, R23, UR5 ;  /* 0x0000000517bc7c20 */ /* 0x000fe20008410000 */
[--C-:B------:R-:W-:Y:S01]  /*8770*/  FFMA.FTZ R23, R152, UR5, -R189.reuse ;  /* 0x0000000598177c23 */ /* 0x100fe200080108bd */
[--C-:B------:R-:W-:Y:S01]  /*8780*/  FFMA.FTZ R196, R153, UR5, -R189.reuse ;  /* 0x0000000599c47c23 */ /* 0x100fe200080108bd */
[----:B------:R-:W-:Y:S01]  /*8790*/  FMNMX.FTZ R2, R178, R3, !PT ;  /* 0x00000003b2027209 */ /* 0x000fe20007810000 */
[----:B------:R0:W-:Y:S01]  /*87a0*/  MUFU.EX2 R0, R188 ;  /* 0x000000bc00007308 */ /* 0x0001e20000000800 */
[--C-:B------:R-:W-:Y:S01]  /*87b0*/  FFMA.FTZ R153, R157, UR5, -R189.reuse ;  /* 0x000000059d997c23 */ /* 0x100fe200080108bd */
[----:B------:R-:W-:Y:S01]  /*87c0*/  FFMA.FTZ R192, R160, UR5, -R189 ;  /* 0x00000005a0c07c23 */ /* 0x000fe200080108bd */
[----:B------:R-:W-:Y:S01]  /*87d0*/  FMNMX.FTZ R3, R179, R2, !PT ;  /* 0x00000002b3037209 */ /* 0x000fe20007810000 */
[----:B------:R-:W-:-:S02]  /*87e0*/  IMAD.U32 R152, RZ, RZ, UR7 ;  /* 0x00000007ff987e24 */ /* 0x000fc4000f8e00ff */
[--C-:B------:R-:W-:Y:S01]  /*87f0*/  FFMA.FTZ R157, R161, UR5, -R189.reuse ;  /* 0x00000005a19d7c23 */ /* 0x100fe200080108bd */
[--C-:B------:R-:W-:Y:S01]  /*8800*/  FFMA.FTZ R194, R164, UR5, -R189.reuse ;  /* 0x00000005a4c27c23 */ /* 0x100fe200080108bd */
[----:B------:R-:W-:Y:S01]  /*8810*/  FMNMX.FTZ R2, R182, R3, !PT ;  /* 0x00000003b6027209 */ /* 0x000fe20007810000 */
[----:B------:R-:W1:Y:S01]  /*8820*/  MUFU.EX2 R23, R23 ;  /* 0x0000001700177308 */ /* 0x000e620000000800 */
[----:B------:R-:W-:Y:S02]  /*8830*/  @!P5 VIADD R152, R152, 0x30840 ;  /* 0x000308409898d836 */ /* 0x000fe40000000000 */
[--C-:B------:R-:W-:Y:S01]  /*8840*/  FFMA.FTZ R161, R165, UR5, -R189.reuse ;  /* 0x00000005a5a17c23 */ /* 0x100fe200080108bd */
[----:B------:R-:W-:Y:S01]  /*8850*/  FMNMX.FTZ R2, R183, R2, !PT ;  /* 0x00000002b7027209 */ /* 0x000fe20007810000 */
[--C-:B0-----:R-:W-:Y:S01]  /*8860*/  FFMA.FTZ R188, R168, UR5, -R189.reuse ;  /* 0x00000005a8bc7c23 */ /* 0x101fe200080108bd */
[--C-:B------:R-:W-:Y:S01]  /*8870*/  FFMA.FTZ R165, R169, UR5, -R189.reuse ;  /* 0x00000005a9a57c23 */ /* 0x100fe200080108bd */
[----:B------:R-:W-:Y:S01]  /*8880*/  @!P5 PRMT R152, RZ, 0x654, R152 ;  /* 0x00000654ff98d816 */ /* 0x000fe20000000098 */
[--C-:B------:R-:W-:Y:S01]  /*8890*/  FFMA.FTZ R169, R173, UR5, -R189.reuse ;  /* 0x00000005ada97c23 */ /* 0x100fe200080108bd */
[----:B------:R-:W0:Y:S01]  /*88a0*/  SHFL.BFLY PT, R3, R2, 0x2, 0x1f ;  /* 0x0c401f0002037f89 */ /* 0x000e2200000e0000 */
[----:B------:R-:W2:Y:S01]  /*88b0*/  MUFU.EX2 R196, R196 ;  /* 0x000000c400c47308 */ /* 0x000ea20000000800 */
[--C-:B------:R-:W-:Y:S01]  /*88c0*/  FFMA.FTZ R190, R172, UR5, -R189.reuse ;  /* 0x00000005acbe7c23 */ /* 0x100fe200080108bd */
[--C-:B------:R-:W-:Y:S01]  /*88d0*/  FFMA.FTZ R173, R177, UR5, -R189.reuse ;  /* 0x00000005b1ad7c23 */ /* 0x100fe200080108bd */
[----:B------:R-:W-:Y:S01]  /*88e0*/  FFMA.FTZ R181, R181, UR5, -R189 ;  /* 0x00000005b5b57c23 */ /* 0x000fe200080108bd */
[----:B------:R-:W-:-:S04]  /*88f0*/  UIADD3 UR7, UR15, -0x1, URZ ;  /* 0xffffffff0f077890 */ /* 0x000fc8000fffe03f */
[----:B------:R-:W-:Y:S01]  /*8900*/  MUFU.EX2 R198, R198 ;  /* 0x000000c600c67308 */ /* 0x000fe20000000800 */
[----:B-1----:R-:W-:Y:S01]  /*8910*/  FFMA.FTZ R15, R0, R15, R23 ;  /* 0x0000000f000f7223 */ /* 0x002fe20000010017 */
[----:B------:R-:W-:-:S06]  /*8920*/  IMAD.U32 R201, RZ, RZ, UR7 ;  /* 0x00000007ffc97e24 */ /* 0x000fcc000f8e00ff */
[----:B------:R-:W-:Y:S01]  /*8930*/  MUFU.EX2 R153, R153 ;  /* 0x0000009900997308 */ /* 0x000fe20000000800 */
[C---:B--2---:R-:W-:Y:S01]  /*8940*/  FADD.FTZ R15, R196.reuse, R15 ;  /* 0x0000000fc40f7221 */ /* 0x044fe20000010000 */
[----:B------:R-:W-:Y:S01]  /*8950*/  F2FP.F16.F32.PACK_AB R196, R196, R23 ;  /* 0x00000017c4c4723e */ /* 0x000fe200000000ff */
[----:B------:R-:W-:Y:S01]  /*8960*/  IMAD.MOV.U32 R23, RZ, RZ, R4 ;  /* 0x000000ffff177224 */ /* 0x000fe200078e0004 */
[----:B0-----:R-:W-:-:S04]  /*8970*/  FMNMX.FTZ R3, R2, R3, !PT ;  /* 0x0000000302037209 */ /* 0x001fc80007810000 */
[----:B------:R-:W-:Y:S01]  /*8980*/  MUFU.EX2 R192, R192 ;  /* 0x000000c000c07308 */ /* 0x000fe20000000800 */
[----:B------:R-:W0:Y:S07]  /*8990*/  SHFL.BFLY PT, R2, R3, 0x1, 0x1f ;  /* 0x0c201f0003027f89 */ /* 0x000e2e00000e0000 */
[----:B------:R-:W-:Y:S08]  /*89a0*/  MUFU.EX2 R157, R157 ;  /* 0x0000009d009d7308 */ /* 0x000ff00000000800 */
[----:B------:R-:W-:Y:S08]  /*89b0*/  MUFU.EX2 R194, R194 ;  /* 0x000000c200c27308 */ /* 0x000ff00000000800 */
[----:B------:R-:W-:Y:S01]  /*89c0*/  MUFU.EX2 R161, R161 ;  /* 0x000000a100a17308 */ /* 0x000fe20000000800 */
[----:B0-----:R-:W-:-:S07]  /*89d0*/  FMNMX.FTZ R3, R3, R2, !PT ;  /* 0x0000000203037209 */ /* 0x001fce0007810000 */
[----:B------:R-:W-:Y:S01]  /*89e0*/  MUFU.EX2 R188, R188 ;  /* 0x000000bc00bc7308 */ /* 0x000fe20000000800 */
[C---:B------:R-:W-:Y:S01]  /*89f0*/  FADD.FTZ R2, -R3.reuse, R21 ;  /* 0x0000001503027221 */ /* 0x040fe20000010100 */
[----:B------:R-:W-:-:S03]  /*8a00*/  FMUL.FTZ R156, R3, UR5 ;  /* 0x00000005039c7c20 */ /* 0x000fc60008410000 */
[----:B------:R-:W-:Y:S01]  /*8a10*/  FMUL.FTZ R2, R2, UR5 ;  /* 0x0000000502027c20 */ /* 0x000fe20008410000 */
[--C-:B------:R-:W-:Y:S01]  /*8a20*/  FFMA.FTZ R154, R154, UR5, -R156.reuse ;  /* 0x000000059a9a7c23 */ /* 0x100fe2000801089c */
[--C-:B------:R-:W-:Y:S01]  /*8a30*/  FFMA.FTZ R155, R155, UR5, -R156.reuse ;  /* 0x000000059b9b7c23 */ /* 0x100fe2000801089c */
[--C-:B------:R-:W-:Y:S01]  /*8a40*/  FFMA.FTZ R158, R158, UR5, -R156.reuse ;  /* 0x000000059e9e7c23 */ /* 0x100fe2000801089c */
[--C-:B------:R-:W-:Y:S01]  /*8a50*/  FFMA.FTZ R159, R159, UR5, -R156.reuse ;  /* 0x000000059f9f7c23 */ /* 0x100fe2000801089c */
[----:B------:R0:W-:Y:S01]  /*8a60*/  MUFU.EX2 R197, R154 ;  /* 0x0000009a00c57308 */ /* 0x0001e20000000800 */
        /* <DEDUP_REMOVED lines=12> */
[----:B------:R-:W-:Y:S01]  /*8b30*/  FFMA.FTZ R156, R183, UR5, -R156 ;  /* 0x00000005b79c7c23 */ /* 0x000fe2000801089c */
[----:B0-----:R-:W-:-:S02]  /*8b40*/  IMAD.U32 R154, RZ, RZ, UR14 ;  /* 0x0000000eff9a7e24 */ /* 0x001fc4000f8e00ff */
[----:B------:R-:W0:Y:S02]  /*8b50*/  MUFU.EX2 R155, R155 ;  /* 0x0000009b009b7308 */ /* 0x000e240000000800 */
[----:B------:R-:W-:-:S05]  /*8b60*/  @!P5 VIADD R154, R154, 0x30860 ;  /* 0x000308609a9ad836 */ /* 0x000fca0000000000 */
[----:B------:R-:W-:Y:S01]  /*8b70*/  @!P5 PRMT R154, RZ, 0x654, R154 ;  /* 0x00000654ff9ad816 */ /* 0x000fe2000000009a */
[----:B------:R-:W2:Y:S01]  /*8b80*/  MUFU.EX2 R199, R158 ;  /* 0x0000009e00c77308 */ /* 0x000ea20000000800 */
[----:B-1----:R-:W-:-:S07]  /*8b90*/  FFMA.FTZ R14, R2, R14, R197 ;  /* 0x0000000e020e7223 */ /* 0x002fce00000100c5 */
[----:B------:R-:W1:Y:S01]  /*8ba0*/  MUFU.EX2 R159, R159 ;  /* 0x0000009f009f7308 */ /* 0x000e620000000800 */
[C---:B0-----:R-:W-:Y:S01]  /*8bb0*/  FADD.FTZ R14, R155.reuse, R14 ;  /* 0x0000000e9b0e7221 */ /* 0x041fe20000010000 */
[----:B------:R-:W-:-:S06]  /*8bc0*/  F2FP.F16.F32.PACK_AB R197, R155, R197 ;  /* 0x000000c59bc5723e */ /* 0x000fcc00000000ff */
[----:B------:R-:W0:Y:S01]  /*8bd0*/  MUFU.EX2 R193, R162 ;  /* 0x000000a200c17308 */ /* 0x000e220000000800 */
[----:B--2---:R-:W-:-:S07]  /*8be0*/  FADD.FTZ R14, R199, R14 ;  /* 0x0000000ec70e7221 */ /* 0x004fce0000010000 */
[----:B------:R-:W2:Y:S01]  /*8bf0*/  MUFU.EX2 R163, R163 ;  /* 0x000000a300a37308 */ /* 0x000ea20000000800 */
[C---:B-1----:R-:W-:Y:S01]  /*8c00*/  FADD.FTZ R14, R159.reuse, R14 ;  /* 0x0000000e9f0e7221 */ /* 0x042fe20000010000 */
[----:B------:R-:W-:-:S06]  /*8c10*/  F2FP.F16.F32.PACK_AB R199, R159, R199 ;  /* 0x000000c79fc7723e */ /* 0x000fcc00000000ff */
[----:B------:R-:W1:Y:S01]  /*8c20*/  MUFU.EX2 R195, R166 ;  /* 0x000000a600c37308 */ /* 0x000e620000000800 */
[----:B0-----:R-:W-:-:S07]  /*8c30*/  FADD.FTZ R14, R193, R14 ;  /* 0x0000000ec10e7221 */ /* 0x001fce0000010000 */
[----:B------:R-:W0:Y:S01]  /*8c40*/  MUFU.EX2 R167, R167 ;  /* 0x000000a700a77308 */ /* 0x000e220000000800 */
[C---:B--2---:R-:W-:Y:S01]  /*8c50*/  FADD.FTZ R14, R163.reuse, R14 ;  /* 0x0000000ea30e7221 */ /* 0x044fe20000010000 */
[----:B------:R-:W-:-:S06]  /*8c60*/  F2FP.F16.F32.PACK_AB R193, R163, R193 ;  /* 0x000000c1a3c1723e */ /* 0x000fcc00000000ff */
[----:B------:R-:W-:Y:S01]  /*8c70*/  MUFU.EX2 R165, R165 ;  /* 0x000000a500a57308 */ /* 0x000fe20000000800 */
[----:B-1----:R-:W-:-:S07]  /*8c80*/  FADD.FTZ R14, R195, R14 ;  /* 0x0000000ec30e7221 */ /* 0x002fce0000010000 */
[----:B------:R-:W-:Y:S01]  /*8c90*/  MUFU.EX2 R171, R171 ;  /* 0x000000ab00ab7308 */ /* 0x000fe20000000800 */
[C---:B0-----:R-:W-:Y:S01]  /*8ca0*/  FADD.FTZ R14, R167.reuse, R14 ;  /* 0x0000000ea70e7221 */ /* 0x041fe20000010000 */
        /* <DEDUP_REMOVED lines=10> */
[----:B------:R0:W-:Y:S01]  /*8d50*/  @!P5 SYNCS.ARRIVE.TRANS64.RED.A1T0 RZ, [R152+URZ], RZ ;  /* 0x000000ff98ffd9a7 */ /* 0x0001e2000810043f */
[--C-:B------:R-:W-:Y:S01]  /*8d60*/  FFMA.FTZ R184, R176, UR5, -R189.reuse ;  /* 0x00000005b0b87c23 */ /* 0x100fe200080108bd */
[----:B------:R-:W-:-:S03]  /*8d70*/  FFMA.FTZ R186, R180, UR5, -R189 ;  /* 0x00000005b4ba7c23 */ /* 0x000fc600080108bd */
[----:B------:R-:W1:Y:S01]  /*8d80*/  MUFU.EX2 R189, R170 ;  /* 0x000000aa00bd7308 */ /* 0x000e620000000800 */
[----:B0-----:R-:W-:Y:S01]  /*8d90*/  FADD.FTZ R152, R198, R15 ;  /* 0x0000000fc6987221 */ /* 0x001fe20000010000 */
[----:B------:R0:W-:Y:S01]  /*8da0*/  @!P5 SYNCS.ARRIVE.TRANS64.RED.A1T0 RZ, [R154+URZ], RZ ;  /* 0x000000ff9affd9a7 */ /* 0x0001e2000810043f */
[C---:B------:R-:W-:Y:S02]  /*8db0*/  F2FP.F16.F32.PACK_AB R198, R153.reuse, R198 ;  /* 0x000000c699c6723e */ /* 0x040fe400000000ff */
[----:B------:R-:W-:-:S03]  /*8dc0*/  FADD.FTZ R15, R153, R152 ;  /* 0x00000098990f7221 */ /* 0x000fc60000010000 */
[----:B------:R-:W-:Y:S01]  /*8dd0*/  MUFU.EX2 R184, R184 ;  /* 0x000000b800b87308 */ /* 0x000fe20000000800 */
[----:B------:R-:W-:Y:S01]  /*8de0*/  FADD.FTZ R152, R192, R15 ;  /* 0x0000000fc0987221 */ /* 0x000fe20000010000 */
[----:B------:R-:W-:-:S03]  /*8df0*/  F2FP.F16.F32.PACK_AB R192, R157, R192 ;  /* 0x000000c09dc0723e */ /* 0x000fc600000000ff */
[----:B------:R-:W-:-:S03]  /*8e00*/  FADD.FTZ R15, R157, R152 ;  /* 0x000000989d0f7221 */ /* 0x000fc60000010000 */
[----:B------:R-:W2:Y:S01]  /*8e10*/  MUFU.EX2 R185, R178 ;  /* 0x000000b200b97308 */ /* 0x000ea20000000800 */
[----:B-1----:R-:W-:Y:S01]  /*8e20*/  FADD.FTZ R14, R189, R14 ;  /* 0x0000000ebd0e7221 */ /* 0x002fe20000010000 */
[----:B------:R-:W-:Y:S01]  /*8e30*/  F2FP.F16.F32.PACK_AB R189, R171, R189 ;  /* 0x000000bdabbd723e */ /* 0x000fe200000000ff */
[----:B------:R-:W-:Y:S01]  /*8e40*/  FADD.FTZ R152, R194, R15 ;  /* 0x0000000fc2987221 */ /* 0x000fe20000010000 */
[----:B------:R-:W-:Y:S01]  /*8e50*/  F2FP.F16.F32.PACK_AB R194, R161, R194 ;  /* 0x000000c2a1c2723e */ /* 0x000fe200000000ff */
[----:B------:R-:W-:Y:S02]  /*8e60*/  FADD.FTZ R14, R171, R14 ;  /* 0x0000000eab0e7221 */ /* 0x000fe40000010000 */
[----:B------:R-:W-:Y:S01]  /*8e70*/  FADD.FTZ R15, R161, R152 ;  /* 0x00000098a10f7221 */ /* 0x000fe20000010000 */
[----:B------:R-:W-:Y:S01]  /*8e80*/  MUFU.EX2 R186, R186 ;  /* 0x000000ba00ba7308 */ /* 0x000fe20000000800 */
[----:B------:R-:W-:Y:S01]  /*8e90*/  FADD.FTZ R14, R191, R14 ;  /* 0x0000000ebf0e7221 */ /* 0x000fe20000010000 */
[----:B------:R-:W-:Y:S01]  /*8ea0*/  F2FP.F16.F32.PACK_AB R191, R175, R191 ;  /* 0x000000bfafbf723e */ /* 0x000fe200000000ff */
[----:B------:R-:W-:Y:S01]  /*8eb0*/  FADD.FTZ R152, R188, R15 ;  /* 0x0000000fbc987221 */ /* 0x000fe20000010000 */
[----:B------:R-:W-:Y:S01]  /*8ec0*/  F2FP.F16.F32.PACK_AB R188, R165, R188 ;  /* 0x000000bca5bc723e */ /* 0x000fe200000000ff */
[----:B------:R-:W-:-:S02]  /*8ed0*/  FADD.FTZ R14, R175, R14 ;  /* 0x0000000eaf0e7221 */ /* 0x000fc40000010000 */
[----:B------:R-:W-:Y:S01]  /*8ee0*/  FADD.FTZ R15, R165, R152 ;  /* 0x00000098a50f7221 */ /* 0x000fe20000010000 */
[----:B------:R-:W1:Y:S01]  /*8ef0*/  MUFU.EX2 R187, R182 ;  /* 0x000000b600bb7308 */ /* 0x000e620000000800 */
[----:B--2---:R-:W-:Y:S01]  /*8f00*/  FADD.FTZ R14, R185, R14 ;  /* 0x0000000eb90e7221 */ /* 0x004fe20000010000 */
[----:B------:R-:W-:Y:S01]  /*8f10*/  F2FP.F16.F32.PACK_AB R185, R179, R185 ;  /* 0x000000b9b3b9723e */ /* 0x000fe200000000ff */
[----:B------:R-:W-:Y:S01]  /*8f20*/  FADD.FTZ R152, R190, R15 ;  /* 0x0000000fbe987221 */ /* 0x000fe20000010000 */
[----:B------:R-:W-:Y:S01]  /*8f30*/  F2FP.F16.F32.PACK_AB R190, R169, R190 ;  /* 0x000000bea9be723e */ /* 0x000fe200000000ff */
[----:B------:R-:W-:Y:S02]  /*8f40*/  FADD.FTZ R14, R179, R14 ;  /* 0x0000000eb30e7221 */ /* 0x000fe40000010000 */
[----:B------:R-:W-:-:S04]  /*8f50*/  FADD.FTZ R15, R169, R152 ;  /* 0x00000098a90f7221 */ /* 0x000fc80000010000 */
[----:B------:R-:W-:Y:S01]  /*8f60*/  FADD.FTZ R152, R184, R15 ;  /* 0x0000000fb8987221 */ /* 0x000fe20000010000 */
[----:B------:R-:W-:-:S03]  /*8f70*/  F2FP.F16.F32.PACK_AB R184, R173, R184 ;  /* 0x000000b8adb8723e */ /* 0x000fc600000000ff */
[----:B------:R-:W-:Y:S01]  /*8f80*/  FADD.FTZ R15, R173, R152 ;  /* 0x00000098ad0f7221 */ /* 0x000fe20000010000 */
[----:B-1----:R-:W-:Y:S01]  /*8f90*/  FADD.FTZ R14, R187, R14 ;  /* 0x0000000ebb0e7221 */ /* 0x002fe20000010000 */
[----:B------:R-:W-:Y:S02]  /*8fa0*/  F2FP.F16.F32.PACK_AB R187, R156, R187 ;  /* 0x000000bb9cbb723e */ /* 0x000fe400000000ff */
[----:B------:R-:W-:Y:S01]  /*8fb0*/  FADD.FTZ R152, R186, R15 ;  /* 0x0000000fba987221 */ /* 0x000fe20000010000 */
[C---:B------:R-:W-:Y:S01]  /*8fc0*/  F2FP.F16.F32.PACK_AB R186, R21.reuse, R186 ;  /* 0x000000ba15ba723e */ /* 0x040fe200000000ff */
[----:B------:R-:W-:Y:S02]  /*8fd0*/  FADD.FTZ R14, R156, R14 ;  /* 0x0000000e9c0e7221 */ /* 0x000fe40000010000 */
[----:B------:R-:W-:Y:S01]  /*8fe0*/  FADD.FTZ R15, R21, R152 ;  /* 0x00000098150f7221 */ /* 0x000fe20000010000 */
[----:B------:R-:W-:Y:S01]  /*8ff0*/  IMAD.MOV.U32 R21, RZ, RZ, R3 ;  /* 0x000000ffff157224 */ /* 0x000fe200078e0003 */
[----:B0-----:R-:W-:Y:S06]  /*9000*/  @P0 BRA `(.L_x_1017) ;  /* 0xffffffe000e00947 */ /* 0x001fec000383ffff */
[----:B------:R-:W-:-:S05]  /*9010*/  UMOV UR6, UR7 ;  /* 0x0000000700067c82 */ /* 0x000fca0008000000 */
.L_x_1008:
[----:B------:R-:W-:-:S13]  /*9020*/  R2UR UR7, R22 ;  /* 0x00000000160772ca */ /* 0x000fda00000e0000 */
[----:B------:R-:W-:-:S06]  /*9030*/  UISETP.GE.AND UP1, UPT, UR6, UR7, UPT ;  /* 0x000000070600728c */ /* 0x000fcc000bf26270 */
[----:B------:R-:W-:-:S13]  /*9040*/  PLOP3.LUT P0, PT, PT, PT, UP1, 0x80, 0x0 ;  /* 0x000000000000781c */ /* 0x000fda0003f0f018 */
[----:B------:R-:W-:Y:S05]  /*9050*/  @!P0 BRA `(.L_x_1018) ;  /* 0x0000002800148947 */ /* 0x000fea0003800000 */
[----:B------:R-:W-:Y:S01]  /*9060*/  IMAD.MOV.U32 R23, RZ, RZ, R3 ;  /* 0x000000ffff177224 */ /* 0x000fe200078e0003 */
[----:B------:R-:W-:Y:S01]  /*9070*/  UMOV UR7, UR4 ;  /* 0x0000000400077c82 */ /* 0x000fe20008000000 */
[----:B------:R-:W-:Y:S02]  /*9080*/  IMAD.MOV.U32 R21, RZ, RZ, R4 ;  /* 0x000000ffff157224 */ /* 0x000fe400078e0004 */
[----:B------:R-:W-:-:S07]  /*9090*/  IMAD.U32 R200, RZ, RZ, UR61 ;  /* 0x0000003dffc87e24 */ /* 0x000fce000f8e00ff */
.L_x_1035:
        /* <DEDUP_REMOVED lines=8> */
.L_x_1019:
[----:B------:R-:W-:Y:S01]  /*9120*/  R2UR UR5, R16 ;  /* 0x00000000100572ca */ /* 0x000fe200000e0000 */
[----:B------:R-:W-:-:S05]  /*9130*/  IMAD.U32 R3, RZ, RZ, UR61 ;  /* 0x0000003dff037e24 */ /* 0x000fca000f8e00ff */
[----:B------:R-:W-:-:S07]  /*9140*/  SHF.L.U32 R3, R3, 0x1f, RZ ;  /* 0x0000001f03037819 */ /* 0x000fce00000006ff */
[----:B------:R-:W-:-:S09]  /*9150*/  ULEA UR60, UR4, UR5, 0x3 ;  /* 0x00000005043c7291 */ /* 0x000fd2000f8e183f */
[----:B------:R0:W1:Y:S01]  /*9160*/  SYNCS.PHASECHK.TRANS64.TRYWAIT P0, [UR60+0x30830], R3 ;  /* 0x03083003ff0075a7 */ /* 0x000062000800017c */
[----:B------:R-:W-:Y:S05]  /*9170*/  @!P4 BRA `(.L_x_1020) ;  /* 0x000000000004c947 */ /* 0x000fea0003800000 */
[----:B------:R-:W-:Y:S01]  /*9180*/  BPT.TRAP 0x1 ;  /* 0x000000040000795c */ /* 0x000fe20000300000 */
.L_x_1020:
[----:B-1----:R-:W-:Y:S05]  /*9190*/  @P0 BRA `(.L_x_1021) ;  /* 0x0000000000080947 */ /* 0x002fea0003800000 */
[----:B------:R-:W1:Y:S02]  /*91a0*/  SYNCS.PHASECHK.TRANS64.TRYWAIT P0, [UR60+0x30830], R3 ;  /* 0x03083003ff0075a7 */ /* 0x000e64000800017c */
[----:B-1----:R-:W-:Y:S05]  /*91b0*/  @!P0 BRA `(.L_x_1022) ;  /* 0x000000b000188947 */ /* 0x002fea0003800000 */
.L_x_1021:
        /* <DEDUP_REMOVED lines=220> */
.L_x_1023:
[----:B------:R-:W-:Y:S02]  /*9f80*/  R2UR UR10, R16 ;  /* 0x00000000100a72ca */ /* 0x000fe400000e0000 */
[----:B------:R-:W-:-:S11]  /*9f90*/  R2UR UR5, R200 ;  /* 0x00000000c80572ca */ /* 0x000fd600000e0000 */
[----:B------:R-:W-:Y:S02]  /*9fa0*/  ULEA UR14, UR7, UR10, 0x3 ;  /* 0x0000000a070e7291 */ /* 0x000fe4000f8e183f */
[----:B------:R-:W-:-:S05]  /*9fb0*/  IMAD.U32 R0, RZ, RZ, UR5 ;  /* 0x00000005ff007e24 */ /* 0x000fca000f8e00ff */
[----:B------:R-:W-:-:S04]  /*9fc0*/  SHF.L.U32 R0, R0, 0x1f, RZ ;  /* 0x0000001f00007819 */ /* 0x000fc800000006ff */
[----:B------:R2:W3:Y:S01]  /*9fd0*/  SYNCS.PHASECHK.TRANS64.TRYWAIT P0, [UR14+0x30850], R0 ;  /* 0x03085000ff0075a7 */ /* 0x0004e2000800014e */
[----:B------:R-:W-:Y:S05]  /*9fe0*/  @!P4 BRA `(.L_x_1024) ;  /* 0x000000000004c947 */ /* 0x000fea0003800000 */
[----:B------:R-:W-:Y:S01]  /*9ff0*/  BPT.TRAP 0x1 ;  /* 0x000000040000795c */ /* 0x000fe20000300000 */
.L_x_1024:
[----:B---3--:R-:W-:Y:S05]  /*a000*/  @P0 BRA `(.L_x_1025) ;  /* 0x0000000000080947 */ /* 0x008fea0003800000 */
[----:B------:R-:W3:Y:S02]  /*a010*/  SYNCS.PHASECHK.TRANS64.TRYWAIT P0, [UR14+0x30850], R0 ;  /* 0x03085000ff0075a7 */ /* 0x000ee4000800014e */
[----:B---3--:R-:W-:Y:S05]  /*a020*/  @!P0 BRA `(.L_x_1026) ;  /* 0x000000a000948947 */ /* 0x008fea0003800000 */
.L_x_1025:
[----:B------:R-:W-:Y:S01]  /*a030*/  R2UR UR5, R16 ;  /* 0x00000000100572ca */ /* 0x000fe200000e0000 */
[----:B------:R-:W-:Y:S01]  /*a040*/  WARPGROUP.ARRIVE ;  /* 0x00000000000079c5 */ /* 0x000fe20000000000 */
[----:B------:R-:W-:Y:S01]  /*a050*/  UMOV UR11, 0x40000040 ;  /* 0x40000040000b7882 */ /* 0x000fe20000000000 */
[----:B------:R-:W-:Y:S01]  /*a060*/  PLOP3.LUT P0, PT, PT, PT, UP0, 0x80, 0x0 ;  /* 0x000000000000781c */ /* 0x000fe20003f0f008 */
[----:B------:R-:W-:Y:S01]  /*a070*/  ULDC UR18, c[0x0][0x2f0] ;  /* 0x0000bc0000127ab9 */ /* 0x000fe20000000800 */
[----:B------:R-:W-:Y:S01]  /*a080*/  MOV R2, R18 ;  /* 0x0000001200027202 */ /* 0x000fe20000000f00 */
[----:B------:R-:W-:Y:S01]  /*a090*/  ULDC UR19, c[0x0][0x288] ;  /* 0x0000a20000137ab9 */ /* 0x000fe20000000800 */
[----:B------:R-:W-:Y:S02]  /*a0a0*/  R2UR UR22, R17 ;  /* 0x00000000111672ca */ /* 0x000fe400000e0000 */
        /* <DEDUP_REMOVED lines=24> */
[----:B0-2---:R-:W-:Y:S01]  /*a230*/  @P0 IMAD.HI.U32 R0, R18, UR5, RZ ;  /* 0x0000000512000c27 */ /* 0x005fe2000f8e00ff */
[----:B------:R-:W-:-:S04]  /*a240*/  @UP0 ULDC UR5, c[0x0][0x450] ;  /* 0x0001140000050ab9 */ /* 0x000fc80000000800 */
[----:B------:R-:W-:Y:S01]  /*a250*/  @P0 SHF.R.U32.HI R2, RZ, UR5, R0 ;  /* 0x00000005ff020c19 */ /* 0x000fe20008011600 */
[----:B------:R-:W-:Y:S01]  /*a260*/  UIADD3 UR5, -UR7, 0x1, URZ ;  /* 0x0000000107057890 */ /* 0x000fe2000fffe13f */
[----:B------:R-:W-:-:S04]  /*a270*/  IMAD.U32 R0, RZ, RZ, UR60 ;  /* 0x0000003cff007e24 */ /* 0x000fc8000f8e00ff */
[----:B------:R-:W-:Y:S02]  /*a280*/  @!P5 VIADD R0, R0, 0x30840 ;  /* 0x000308400000d836 */ /* 0x000fe40000000000 */
[----:B-1----:R-:W-:-:S03]  /*a290*/  IMAD.U32 R4, RZ, RZ, UR5 ;  /* 0x00000005ff047e24 */ /* 0x002fc6000f8e00ff */
[----:B------:R-:W-:Y:S01]  /*a2a0*/  @!P5 PRMT R0, RZ, 0x654, R0 ;  /* 0x00000654ff00d816 */ /* 0x000fe20000000000 */
[----:B------:R-:W-:Y:S01]  /*a2b0*/  IMAD R3, R5, -0x2, R4 ;  /* 0xfffffffe05037824 */ /* 0x000fe200078e0204 */
[----:B------:R-:W-:Y:S02]  /*a2c0*/  WARPGROUP.DEPBAR.LE gsb0, 0x0 ;  /* 0x00008000000079c5 */ /* 0x000fe40000010000 */
[----:B------:R-:W-:Y:S01]  /*a2d0*/  WARPGROUP.ARRIVE ;  /* 0x00000000000079c5 */ /* 0x000fe20000000000 */
[----:B------:R-:W-:Y:S01]  /*a2e0*/  IMAD.U32 R190, RZ, RZ, UR18 ;  /* 0x00000012ffbe7e24 */ /* 0x000fe2000f8e00ff */
[----:B------:R-:W-:-:S03]  /*a2f0*/  ULDC UR18, c[0x0][0x9e0] ;  /* 0x0002780000127ab9 */ /* 0x000fc60000000800 */
[----:B------:R-:W-:Y:S01]  /*a300*/  IMAD R3, R190, UR22, R3 ;  /* 0x00000016be037c24 */ /* 0x000fe2000f8e0203 */
[----:B------:R-:W-:Y:S03]  /*a310*/  HGMMA.64x256x16.F32 R24, R184, gdesc[UR8].tnspB, R24, gsb0 ;  /* 0x43e00008b8187df0 */ /* 0x000fe60008000818 */
[----:B------:R-:W-:Y:S01]  /*a320*/  VIADD R3, R3, -UR19 ;  /* 0x8000001303037c36 */ /* 0x000fe20008000000 */
[----:B------:R-:W-:Y:S02]  /*a330*/  WARPGROUP.DEPBAR.LE gsb0, 0x0 ;  /* 0x00008000000079c5 */ /* 0x000fe40000010000 */
[----:B------:R-:W0:Y:S01]  /*a340*/  SHFL.IDX PT, R185, R2, RZ, 0x1c1f ;  /* 0x001c1fff02b97589 */ /* 0x000e2200000e0000 */
[C---:B------:R-:W-:Y:S01]  /*a350*/  VIADD R184, R3.reuse, UR18 ;  /* 0x0000001203b87c36 */ /* 0x040fe20008000000 */
[----:B------:R0:W-:Y:S01]  /*a360*/  @!P5 SYNCS.ARRIVE.TRANS64.RED.A1T0 RZ, [R0+URZ], RZ ;  /* 0x000000ff00ffd9a7 */ /* 0x0001e2000810043f */
[----:B------:R-:W-:-:S02]  /*a370*/  VIADD R186, R3, UR15 ;  /* 0x0000000f03ba7c36 */ /* 0x000fc40008000000 */
[--C-:B0-----:R-:W-:Y:S02]  /*a380*/  IMAD.IADD R0, R184, 0x1, R185.reuse ;  /* 0x00000001b8007824 */ /* 0x101fe400078e02b9 */
[----:B------:R-:W-:Y:S01]  /*a390*/  IMAD.IADD R3, R186, 0x1, R185 ;  /* 0x00000001ba037824 */ /* 0x000fe200078e02b9 */
[----:B------:R-:W-:Y:S06]  /*a3a0*/  @!P6 BRA `(.L_x_1027) ;  /* 0x00000000006ce947 */ /* 0x000fec0003800000 */
[----:B------:R-:W-:Y:S01]  /*a3b0*/  R2UR UR10, R17 ;  /* 0x00000000110a72ca */ /* 0x000fe200000e0000 */
[----:B------:R-:W-:Y:S01]  /*a3c0*/  ULDC UR5, c[0x0][0x288] ;  /* 0x0000a20000057ab9 */ /* 0x000fe20000000800 */
        /* <DEDUP_REMOVED lines=14> */
.L_x_1029:
[----:B------:R-:W-:Y:S02]  /*a4b0*/  ULDC UR5, c[0x0][0x9e4] ;  /* 0x0002790000057ab9 */ /* 0x000fe40000000800 */
[----:B------:R-:W-:-:S05]  /*a4c0*/  IMAD.U32 R187, RZ, RZ, UR5 ;  /* 0x00000005ffbb7e24 */ /* 0x000fca000f8e00ff */
[----:B------:R-:W-:-:S13]  /*a4d0*/  ISETP.NE.AND P0, PT, R187, 0x1, PT ;  /* 0x00000001bb00780c */ /* 0x000fda0003f05270 */
[----:B------:R-:W0:Y:S02]  /*a4e0*/  @P0 LDC.64 R188, c[0x0][0x9e8] ;  /* 0x00027a00ffbc0b82 */ /* 0x000e240000000a00 */
[----:B0-----:R-:W-:-:S05]  /*a4f0*/  @P0 IMAD.HI.U32 R4, R185, R188, RZ ;  /* 0x000000bcb9040227 */ /* 0x001fca00078e00ff */
[----:B------:R-:W-:-:S07]  /*a500*/  @P0 SHF.R.U32.HI R185, RZ, R189, R4 ;  /* 0x000000bdffb90219 */ /* 0x000fce0000011604 */
.L_x_1030:
[----:B------:R-:W-:Y:S05]  /*a510*/  BSYNC B0 ;  /* 0x0000000000007941 */ /* 0x000fea0003800000 */
.L_x_1028:
[----:B------:R-:W-:-:S04]  /*a520*/  IMAD R4, R185, R187, -UR7 ;  /* 0x80000007b9047e24 */ /* 0x000fc8000f8e02bb */
[----:B------:R-:W-:-:S05]  /*a530*/  IMAD R4, R5, -0x2, R4 ;  /* 0xfffffffe05047824 */ /* 0x000fca00078e0204 */
[----:B------:R-:W-:Y:S02]  /*a540*/  VIADDMNMX R0, R4, R187, R0, PT ;  /* 0x000000bb04007246 */ /* 0x000fe40003800100 */
[----:B------:R-:W-:-:S07]  /*a550*/  VIMNMX R3, R3, R4, !PT ;  /* 0x0000000403037248 */ /* 0x000fce0007fe0100 */
.L_x_1027:
[----:B------:R-:W-:Y:S01]  /*a560*/  UISETP.GT.AND UP1, UPT, UR6, -0x1, UPT ;  /* 0xffffffff0600788c */ /* 0x000fe2000bf24270 */
[----:B------:R-:W0:Y:S05]  /*a570*/  SHFL.IDX PT, R185, R2, 0x1, 0x1c1f ;  /* 0x003c1f0002b97f89 */ /* 0x000e2a00000e0000 */
[----:B------:R-:W-:-:S04]  /*a580*/  PLOP3.LUT P0, PT, PT, PT, UP1, 0x80, 0x0 ;  /* 0x000000000000781c */ /* 0x000fc80003f0f018 */
[C---:B------:R-:W-:Y:S02]  /*a590*/  ISETP.GT.AND P1, PT, R3.reuse, RZ, P0 ;  /* 0x000000ff0300720c */ /* 0x040fe40000724270 */
[C---:B------:R-:W-:Y:S02]  /*a5a0*/  ISETP.GT.AND P3, PT, R3.reuse, 0x1, P0 ;  /* 0x000000010300780c */ /* 0x040fe40000764270 */
[----:B------:R-:W-:Y:S02]  /*a5b0*/  ISETP.LT.OR P2, PT, R0, 0x1, P1 ;  /* 0x000000010000780c */ /* 0x000fe40000f41670 */
[C---:B------:R-:W-:Y:S02]  /*a5c0*/  ISETP.GT.AND P1, PT, R3.reuse, 0x8, P0 ;  /* 0x000000080300780c */ /* 0x040fe40000724270 */
[----:B------:R-:W-:Y:S02]  /*a5d0*/  FSEL R152, R152, -INF , !P2 ;  /* 0xff80000098987808 */ /* 0x000fe40005000000 */
[----:B------:R-:W-:-:S02]  /*a5e0*/  ISETP.GT.AND P2, PT, R3, 0x9, P0 ;  /* 0x000000090300780c */ /* 0x000fc40000744270 */
[C---:B------:R-:W-:Y:S02]  /*a5f0*/  ISETP.LT.OR P3, PT, R0.reuse, 0x2, P3 ;  /* 0x000000020000780c */ /* 0x040fe40001f61670 */
[----:B------:R-:W-:Y:S01]  /*a600*/  ISETP.LT.OR P1, PT, R0, 0x9, P1 ;  /* 0x000000090000780c */ /* 0x000fe20000f21670 */
[----:B0-----:R-:W-:Y:S01]  /*a610*/  IMAD.IADD R2, R186, 0x1, R185 ;  /* 0x00000001ba027824 */ /* 0x001fe200078e02b9 */
[----:B------:R-:W-:Y:S02]  /*a620*/  ISETP.LT.OR P2, PT, R0, 0xa, P2 ;  /* 0x0000000a0000780c */ /* 0x000fe40001741670 */
[----:B------:R-:W-:Y:S02]  /*a630*/  FSEL R153, R153, -INF , !P3 ;  /* 0xff80000099997808 */ /* 0x000fe40005800000 */
[----:B------:R-:W-:Y:S02]  /*a640*/  FSEL R156, R156, -INF , !P1 ;  /* 0xff8000009c9c7808 */ /* 0x000fe40004800000 */
[----:B------:R-:W-:-:S02]  /*a650*/  FSEL R157, R157, -INF , !P2 ;  /* 0xff8000009d9d7808 */ /* 0x000fc40005000000 */
[C---:B------:R-:W-:Y:S02]  /*a660*/  ISETP.GT.AND P3, PT, R3.reuse, 0x10, P0 ;  /* 0x000000100300780c */ /* 0x040fe40000764270 */
[C---:B------:R-:W-:Y:S02]  /*a670*/  ISETP.GT.AND P1, PT, R3.reuse, 0x11, P0 ;  /* 0x000000110300780c */ /* 0x040fe40000724270 */
[----:B------:R-:W-:Y:S02]  /*a680*/  ISETP.GT.AND P2, PT, R3, 0x18, P0 ;  /* 0x000000180300780c */ /* 0x000fe40000744270 */
[C---:B------:R-:W-:Y:S02]  /*a690*/  ISETP.LT.OR P3, PT, R0.reuse, 0x11, P3 ;  /* 0x000000110000780c */ /* 0x040fe40001f61670 */
[C---:B------:R-:W-:Y:S02]  /*a6a0*/  ISETP.LT.OR P1, PT, R0.reuse, 0x12, P1 ;  /* 0x000000120000780c */ /* 0x040fe40000f21670 */
[----:B------:R-:W-:-:S02]  /*a6b0*/  ISETP.LT.OR P2, PT, R0, 0x19, P2 ;  /* 0x000000190000780c */ /* 0x000fc40001741670 */
[----:B------:R-:W-:Y:S02]  /*a6c0*/  FSEL R160, R160, -INF , !P3 ;  /* 0xff800000a0a07808 */ /* 0x000fe40005800000 */
[----:B------:R-:W-:Y:S02]  /*a6d0*/  FSEL R161, R161, -INF , !P1 ;  /* 0xff800000a1a17808 */ /* 0x000fe40004800000 */
[----:B------:R-:W-:Y:S02]  /*a6e0*/  FSEL R164, R164, -INF , !P2 ;  /* 0xff800000a4a47808 */ /* 0x000fe40005000000 */
[C---:B------:R-:W-:Y:S02]  /*a6f0*/  ISETP.GT.AND P3, PT, R3.reuse, 0x19, P0 ;  /* 0x000000190300780c */ /* 0x040fe40000764270 */
[C---:B------:R-:W-:Y:S02]  /*a700*/  ISETP.GT.AND P1, PT, R3.reuse, 0x20, P0 ;  /* 0x000000200300780c */ /* 0x040fe40000724270 */
[----:B------:R-:W-:-:S02]  /*a710*/  ISETP.GT.AND P2, PT, R3, 0x21, P0 ;  /* 0x000000210300780c */ /* 0x000fc40000744270 */
[C---:B------:R-:W-:Y:S02]  /*a720*/  ISETP.LT.OR P3, PT, R0.reuse, 0x1a, P3 ;  /* 0x0000001a0000780c */ /* 0x040fe40001f61670 */
[C---:B------:R-:W-:Y:S02]  /*a730*/  ISETP.LT.OR P1, PT, R0.reuse, 0x21, P1 ;  /* 0x000000210000780c */ /* 0x040fe40000f21670 */
        /* <DEDUP_REMOVED lines=40> */
.L_x_1033:
[----:B------:R-:W-:Y:S02]  /*a9c0*/  ULDC UR5, c[0x0][0x9e4] ;  /* 0x0002790000057ab9 */ /* 0x000fe40000000800 */
[----:B------:R-:W-:-:S05]  /*a9d0*/  IMAD.U32 R184, RZ, RZ, UR5 ;  /* 0x00000005ffb87e24 */ /* 0x000fca000f8e00ff */
[----:B------:R-:W-:-:S13]  /*a9e0*/  ISETP.NE.AND P1, PT, R184, 0x1, PT ;  /* 0x00000001b800780c */ /* 0x000fda0003f25270 */
[----:B------:R-:W0:Y:S02]  /*a9f0*/  @P1 LDC.64 R186, c[0x0][0x9e8] ;  /* 0x00027a00ffba1b82 */ /* 0x000e240000000a00 */
[----:B0-----:R-:W-:-:S05]  /*aa00*/  @P1 IMAD.HI.U32 R4, R3, R186, RZ ;  /* 0x000000ba03041227 */ /* 0x001fca00078e00ff */
[----:B------:R-:W-:-:S07]  /*aa10*/  @P1 SHF.R.U32.HI R3, RZ, R187, R4 ;  /* 0x000000bbff031219 */ /* 0x000fce0000011604 */
.L_x_1034:
[----:B------:R-:W-:Y:S05]  /*aa20*/  BSYNC B0 ;  /* 0x0000000000007941 */ /* 0x000fea0003800000 */
.L_x_1032:
[----:B------:R-:W-:-:S04]  /*aa30*/  IMAD R4, R3, R184, -UR7 ;  /* 0x8000000703047e24 */ /* 0x000fc8000f8e02b8 */
[----:B------:R-:W-:-:S05]  /*aa40*/  IMAD R3, R5, -0x2, R4 ;  /* 0xfffffffe05037824 */ /* 0x000fca00078e0204 */
[----:B------:R-:W-:Y:S02]  /*aa50*/  VIADDMNMX R0, R3, R184, R0, PT ;  /* 0x000000b803007246 */ /* 0x000fe40003800100 */
[----:B------:R-:W-:-:S07]  /*aa60*/  VIMNMX R2, R2, R3, !PT ;  /* 0x0000000302027248 */ /* 0x000fce0007fe0100 */
.L_x_1031:
[----:B------:R-:W-:Y:S01]  /*aa70*/  FMNMX.FTZ R4, R152, R21, !PT ;  /* 0x0000001598047209 */ /* 0x000fe20007810000 */
[----:B------:R-:W-:Y:S01]  /*aa80*/  ULDC UR5, c[0x0][0x988] ;  /* 0x0002620000057ab9 */ /* 0x000fe20000000800 */
[----:B------:R-:W-:Y:S01]  /*aa90*/  ISETP.GT.AND P1, PT, R2, 0x1, P0 ;  /* 0x000000010200780c */ /* 0x000fe20000724270 */
[----:B------:R-:W-:Y:S01]  /*aaa0*/  IMAD.U32 R200, RZ, RZ, UR61 ;  /* 0x0000003dffc87e24 */ /* 0x000fe2000f8e00ff */
[----:B------:R-:W-:Y:S02]  /*aab0*/  FMNMX.FTZ R3, R153, R4, !PT ;  /* 0x0000000499037209 */ /* 0x000fe40007810000 */
        /* <DEDUP_REMOVED lines=10> */
[----:B------:R-:W-:Y:S02]  /*ab60*/  ISETP.GT.AND P3, PT, R2, 0x9, P0 ;  /* 0x000000090200780c */ /* 0x000fe40000764270 */
[----:B------:R-:W-:Y:S02]  /*ab70*/  FMNMX.FTZ R3, R165, R4, !PT ;  /* 0x00000004a5037209 */ /* 0x000fe40007810000 */
[----:B------:R-:W-:Y:S02]  /*ab80*/  FSEL R154, R154, -INF , !P1 ;  /* 0xff8000009a9a7808 */ /* 0x000fe40004800000 */
[----:B------:R-:W-:Y:S02]  /*ab90*/  FMNMX.FTZ R4, R168, R3, !PT ;  /* 0x00000003a8047209 */ /* 0x000fe40007810000 */
[----:B------:R-:W-:-:S02]  /*aba0*/  ISETP.LT.OR P2, PT, R0, 0x9, P2 ;  /* 0x000000090000780c */ /* 0x000fc40001741670 */
[----:B------:R-:W-:Y:S02]  /*abb0*/  FMNMX.FTZ R3, R169, R4, !PT ;  /* 0x00000004a9037209 */ /* 0x000fe40007810000 */
[----:B------:R-:W-:Y:S02]  /*abc0*/  ISETP.LT.OR P3, PT, R0, 0xa, P3 ;  /* 0x0000000a0000780c */ /* 0x000fe40001f61670 */
[----:B------:R-:W-:Y:S02]  /*abd0*/  FMNMX.FTZ R4, R172, R3, !PT ;  /* 0x00000003ac047209 */ /* 0x000fe40007810000 */
[----:B------:R-:W-:Y:S02]  /*abe0*/  FSEL R158, R158, -INF , !P2 ;  /* 0xff8000009e9e7808 */ /* 0x000fe40005000000 */
[----:B------:R-:W-:Y:S02]  /*abf0*/  FMNMX.FTZ R3, R173, R4, !PT ;  /* 0x00000004ad037209 */ /* 0x000fe40007810000 */
[----:B------:R-:W-:-:S02]  /*ac00*/  FSEL R159, R159, -INF , !P3 ;  /* 0xff8000009f9f7808 */ /* 0x000fc40005800000 */
[----:B------:R-:W-:Y:S02]  /*ac10*/  FMNMX.FTZ R4, R176, R3, !PT ;  /* 0x00000003b0047209 */ /* 0x000fe40007810000 */
[C---:B------:R-:W-:Y:S02]  /*ac20*/  ISETP.GT.AND P2, PT, R2.reuse, 0x10, P0 ;  /* 0x000000100200780c */ /* 0x040fe40000744270 */
[----:B------:R-:W-:Y:S02]  /*ac30*/  FMNMX.FTZ R3, R177, R4, !PT ;  /* 0x00000004b1037209 */ /* 0x000fe40007810000 */
[----:B------:R-:W-:Y:S02]  /*ac40*/  ISETP.GT.AND P3, PT, R2, 0x11, P0 ;  /* 0x000000110200780c */ /* 0x000fe40000764270 */
[----:B------:R-:W-:Y:S02]  /*ac50*/  FMNMX.FTZ R4, R180, R3, !PT ;  /* 0x00000003b4047209 */ /* 0x000fe40007810000 */
[----:B------:R-:W-:-:S02]  /*ac60*/  ISETP.LT.OR P2, PT, R0, 0x11, P2 ;  /* 0x000000110000780c */ /* 0x000fc40001741670 */
[----:B------:R-:W-:Y:S02]  /*ac70*/  FMNMX.FTZ R3, R181, R4, !PT ;  /* 0x00000004b5037209 */ /* 0x000fe40007810000 */
[----:B------:R-:W-:Y:S02]  /*ac80*/  ISETP.LT.OR P3, PT, R0, 0x12, P3 ;  /* 0x000000120000780c */ /* 0x000fe40001f61670 */
[----:B------:R-:W-:Y:S01]  /*ac90*/  FSEL R162, R162, -INF , !P2 ;  /* 0xff800000a2a27808 */ /* 0x000fe20005000000 */
[----:B------:R-:W0:Y:S01]  /*aca0*/  SHFL.BFLY PT, R4, R3, 0x2, 0x1f ;  /* 0x0c401f0003047f89 */ /* 0x000e2200000e0000 */
[C---:B------:R-:W-:Y:S02]  /*acb0*/  ISETP.GT.AND P1, PT, R2.reuse, 0x18, P0 ;  /* 0x000000180200780c */ /* 0x040fe40000724270 */
[----:B------:R-:W-:Y:S02]  /*acc0*/  FSEL R163, R163, -INF , !P3 ;  /* 0xff800000a3a37808 */ /* 0x000fe40005800000 */
[----:B------:R-:W-:-:S02]  /*acd0*/  ISETP.GT.AND P3, PT, R2, 0x20, P0 ;  /* 0x000000200200780c */ /* 0x000fc40000764270 */
[----:B------:R-:W-:Y:S02]  /*ace0*/  ISETP.GT.AND P2, PT, R2, 0x19, P0 ;  /* 0x000000190200780c */ /* 0x000fe40000744270 */
[C---:B------:R-:W-:Y:S02]  /*acf0*/  ISETP.LT.OR P1, PT, R0.reuse, 0x19, P1 ;  /* 0x000000190000780c */ /* 0x040fe40000f21670 */
[C---:B------:R-:W-:Y:S02]  /*ad00*/  ISETP.LT.OR P3, PT, R0.reuse, 0x21, P3 ;  /* 0x000000210000780c */ /* 0x040fe40001f61670 */
[----:B------:R-:W-:Y:S02]  /*ad10*/  ISETP.LT.OR P2, PT, R0, 0x1a, P2 ;  /* 0x0000001a0000780c */ /* 0x000fe40001741670 */
[----:B------:R-:W-:Y:S02]  /*ad20*/  FSEL R166, R166, -INF , !P1 ;  /* 0xff800000a6a67808 */ /* 0x000fe40004800000 */
[----:B------:R-:W-:-:S02]  /*ad30*/  FSEL R170, R170, -INF , !P3 ;  /* 0xff800000aaaa7808 */ /* 0x000fc40005800000 */
[C---:B------:R-:W-:Y:S02]  /*ad40*/  ISETP.GT.AND P1, PT, R2.reuse, 0x21, P0 ;  /* 0x000000210200780c */ /* 0x040fe40000724270 */
[----:B------:R-:W-:Y:S02]  /*ad50*/  FSEL R167, R167, -INF , !P2 ;  /* 0xff800000a7a77808 */ /* 0x000fe40005000000 */
[----:B------:R-:W-:Y:S02]  /*ad60*/  ISETP.GT.AND P2, PT, R2, 0x28, P0 ;  /* 0x000000280200780c */ /* 0x000fe40000744270 */
[----:B0-----:R-:W-:Y:S02]  /*ad70*/  FMNMX.FTZ R184, R3, R4, !PT ;  /* 0x0000000403b87209 */ /* 0x001fe40007810000 */
[C---:B------:R-:W-:Y:S02]  /*ad80*/  ISETP.LT.OR P1, PT, R0.reuse, 0x22, P1 ;  /* 0x000000220000780c */ /* 0x040fe40000f21670 */
[----:B------:R-:W-:Y:S01]  /*ad90*/  ISETP.LT.OR P2, PT, R0, 0x29, P2 ;  /* 0x000000290000780c */ /* 0x000fe20001741670 */
[----:B------:R-:W0:Y:S01]  /*ada0*/  SHFL.BFLY PT, R185, R184, 0x1, 0x1f ;  /* 0x0c201f00b8b97f89 */ /* 0x000e2200000e0000 */
[----:B------:R-:W-:-:S02]  /*adb0*/  FSEL R171, R171, -INF , !P1 ;  /* 0xff800000abab7808 */ /* 0x000fc40004800000 */
[----:B------:R-:W-:Y:S02]  /*adc0*/  ISETP.GT.AND P1, PT, R2, 0x29, P0 ;  /* 0x000000290200780c */ /* 0x000fe40000724270 */
[----:B------:R-:W-:Y:S02]  /*add0*/  FSEL R174, R174, -INF , !P2 ;  /* 0xff800000aeae7808 */ /* 0x000fe40005000000 */
[----:B------:R-:W-:Y:S02]  /*ade0*/  ISETP.GT.AND P2, PT, R2, 0x30, P0 ;  /* 0x000000300200780c */ /* 0x000fe40000744270 */
[C---:B------:R-:W-:Y:S02]  /*adf0*/  ISETP.LT.OR P1, PT, R0.reuse, 0x2a, P1 ;  /* 0x0000002a0000780c */ /* 0x040fe40000f21670 */
[----:B------:R-:W-:Y:S02]  /*ae00*/  ISETP.LT.OR P2, PT, R0, 0x31, P2 ;  /* 0x000000310000780c */ /* 0x000fe40001741670 */
[----:B------:R-:W-:-:S02]  /*ae10*/  FSEL R175, R175, -INF , !P1 ;  /* 0xff800000afaf7808 */ /* 0x000fc40004800000 */
[----:B------:R-:W-:Y:S02]  /*ae20*/  ISETP.GT.AND P1, PT, R2, 0x31, P0 ;  /* 0x000000310200780c */ /* 0x000fe40000724270 */
[----:B------:R-:W-:Y:S02]  /*ae30*/  FSEL R178, R178, -INF , !P2 ;  /* 0xff800000b2b27808 */ /* 0x000fe40005000000 */
[----:B------:R-:W-:Y:S02]  /*ae40*/  ISETP.GT.AND P2, PT, R2, 0x38, P0 ;  /* 0x000000380200780c */ /* 0x000fe40000744270 */
[----:B------:R-:W-:Y:S02]  /*ae50*/  ISETP.LT.OR P1, PT, R0, 0x32, P1 ;  /* 0x000000320000780c */ /* 0x000fe40000f21670 */
[----:B------:R-:W-:Y:S02]  /*ae60*/  ISETP.GT.AND P0, PT, R2, 0x39, P0 ;  /* 0x000000390200780c */ /* 0x000fe40000704270 */
[----:B0-----:R-:W-:-:S02]  /*ae70*/  FMNMX.FTZ R4, R184, R185, !PT ;  /* 0x000000b9b8047209 */ /* 0x001fc40007810000 */
[----:B------:R-:W-:Y:S02]  /*ae80*/  FMNMX.FTZ R184, R154, R23, !PT ;  /* 0x000000179ab87209 */ /* 0x000fe40007810000 */
[C---:B------:R-:W-:Y:S01]  /*ae90*/  FSETP.NEU.FTZ.AND P3, PT, R4.reuse, -INF , PT ;  /* 0xff8000000400780b */ /* 0x040fe20003f7d000 */
[----:B------:R-:W-:Y:S01]  /*aea0*/  FMUL.FTZ R185, R4, UR5 ;  /* 0x0000000504b97c20 */ /* 0x000fe20008410000 */
[----:B------:R-:W-:Y:S02]  /*aeb0*/  FMNMX.FTZ R3, R155, R184, !PT ;  /* 0x000000b89b037209 */ /* 0x000fe40007810000 */
[----:B------:R-:W-:Y:S02]  /*aec0*/  ISETP.LT.OR P2, PT, R0, 0x39, P2 ;  /* 0x000000390000780c */ /* 0x000fe40001741670 */
[----:B------:R-:W-:Y:S02]  /*aed0*/  FMNMX.FTZ R184, R158, R3, !PT ;  /* 0x000000039eb87209 */ /* 0x000fe40007810000 */
[----:B------:R-:W-:-:S02]  /*aee0*/  FSEL R187, R185, RZ, P3 ;  /* 0x000000ffb9bb7208 */ /* 0x000fc40001800000 */
[----:B------:R-:W-:Y:S02]  /*aef0*/  FMNMX.FTZ R3, R159, R184, !PT ;  /* 0x000000b89f037209 */ /* 0x000fe40007810000 */
[----:B------:R-:W-:Y:S01]  /*af00*/  FSEL R179, R179, -INF , !P1 ;  /* 0xff800000b3b37808 */ /* 0x000fe20004800000 */
[--C-:B------:R-:W-:Y:S01]  /*af10*/  FFMA.FTZ R185, R152, UR5, -R187.reuse ;  /* 0x0000000598b97c23 */ /* 0x100fe200080108bb */
[----:B------:R-:W-:Y:S01]  /*af20*/  FMNMX.FTZ R184, R162, R3, !PT ;  /* 0x00000003a2b87209 */ /* 0x000fe20007810000 */
[--C-:B------:R-:W-:Y:S01]  /*af30*/  FFMA.FTZ R194, R164, UR5, -R187.reuse ;  /* 0x00000005a4c27c23 */ /* 0x100fe200080108bb */
[----:B------:R-:W-:Y:S01]  /*af40*/  ISETP.LT.OR P0, PT, R0, 0x3a, P0 ;  /* 0x0000003a0000780c */ /* 0x000fe20000701670 */
[--C-:B------:R-:W-:Y:S01]  /*af50*/  FFMA.FTZ R196, R153, UR5, -R187.reuse ;  /* 0x0000000599c47c23 */ /* 0x100fe200080108bb */
[----:B------:R-:W-:Y:S01]  /*af60*/  FMNMX.FTZ R3, R163, R184, !PT ;  /* 0x000000b8a3037209 */ /* 0x000fe20007810000 */
[----:B------:R-:W-:Y:S01]  /*af70*/  MUFU.EX2 R185, R185 ;  /* 0x000000b900b97308 */ /* 0x000fe20000000800 */
[----:B------:R-:W-:Y:S01]  /*af80*/  FSEL R182, R182, -INF , !P2 ;  /* 0xff800000b6b67808 */ /* 0x000fe20005000000 */
[--C-:B------:R-:W-:Y:S01]  /*af90*/  FFMA.FTZ R198, R156, UR5, -R187.reuse ;  /* 0x000000059cc67c23 */ /* 0x100fe200080108bb */
[----:B------:R-:W-:Y:S01]  /*afa0*/  FMNMX.FTZ R184, R166, R3, !PT ;  /* 0x00000003a6b87209 */ /* 0x000fe20007810000 */
[--C-:B------:R-:W-:Y:S01]  /*afb0*/  FFMA.FTZ R153, R157, UR5, -R187.reuse ;  /* 0x000000059d997c23 */ /* 0x100fe200080108bb */
[----:B------:R-:W-:Y:S01]  /*afc0*/  FSEL R183, R183, -INF , !P0 ;  /* 0xff800000b7b77808 */ /* 0x000fe20004000000 */
        /* <DEDUP_REMOVED lines=15> */
[----:B------:R-:W-:Y:S01]  /*b0c0*/  R2UR UR7, R22 ;  /* 0x00000000160772ca */ /* 0x000fe200000e0000 */
[--C-:B------:R-:W-:Y:S01]  /*b0d0*/  FFMA.FTZ R186, R180, UR5, -R187.reuse ;  /* 0x00000005b4ba7c23 */ /* 0x100fe200080108bb */
[----:B------:R-:W-:Y:S01]  /*b0e0*/  FMNMX.FTZ R3, R175, R152, !PT ;  /* 0x00000098af037209 */ /* 0x000fe20007810000 */
[----:B------:R-:W-:Y:S01]  /*b0f0*/  MUFU.EX2 R153, R153 ;  /* 0x0000009900997308 */ /* 0x000fe20000000800 */
[----:B------:R-:W-:-:S02]  /*b100*/  FFMA.FTZ R181, R181, UR5, -R187 ;  /* 0x00000005b5b57c23 */ /* 0x000fc400080108bb */
[----:B------:R-:W-:-:S04]  /*b110*/  FMNMX.FTZ R2, R178, R3, !PT ;  /* 0x00000003b2027209 */ /* 0x000fc80007810000 */
[----:B------:R-:W-:Y:S01]  /*b120*/  FMNMX.FTZ R3, R179, R2, !PT ;  /* 0x00000002b3037209 */ /* 0x000fe20007810000 */
[----:B------:R-:W-:Y:S01]  /*b130*/  MUFU.EX2 R192, R192 ;  /* 0x000000c000c07308 */ /* 0x000fe20000000800 */
[----:B------:R-:W-:Y:S01]  /*b140*/  FSEL R2, R4, RZ, P3 ;  /* 0x000000ff04027208 */ /* 0x000fe20001800000 */
[----:B------:R-:W-:Y:S01]  /*b150*/  UISETP.GT.AND UP1, UPT, UR6, UR7, UPT ;  /* 0x000000070600728c */ /* 0x000fe2000bf24270 */
[----:B------:R-:W-:Y:S01]  /*b160*/  FMNMX.FTZ R0, R182, R3, !PT ;  /* 0x00000003b6007209 */ /* 0x000fe20007810000 */
[----:B------:R-:W-:Y:S02]  /*b170*/  UIADD3 UR6, UR6, -0x1, URZ ;  /* 0xffffffff06067890 */ /* 0x000fe4000fffe03f */
[----:B------:R-:W-:Y:S01]  /*b180*/  FADD.FTZ R2, -R2, R21 ;  /* 0x0000001502027221 */ /* 0x000fe20000010100 */
[----:B------:R-:W-:Y:S01]  /*b190*/  FMNMX.FTZ R0, R183, R0, !PT ;  /* 0x00000000b7007209 */ /* 0x000fe20007810000 */
[----:B------:R-:W-:Y:S01]  /*b1a0*/  MUFU.EX2 R157, R157 ;  /* 0x0000009d009d7308 */ /* 0x000fe20000000800 */
[----:B------:R-:W-:Y:S01]  /*b1b0*/  UMOV UR7, UR4 ;  /* 0x0000000400077c82 */ /* 0x000fe20008000000 */
[----:B------:R-:W-:-:S02]  /*b1c0*/  FMUL.FTZ R2, R2, UR5 ;  /* 0x0000000502027c20 */ /* 0x000fc40008410000 */
[----:B------:R-:W0:Y:S04]  /*b1d0*/  SHFL.BFLY PT, R3, R0, 0x2, 0x1f ;  /* 0x0c401f0000037f89 */ /* 0x000e2800000e0000 */
[----:B------:R-:W-:Y:S08]  /*b1e0*/  MUFU.EX2 R194, R194 ;  /* 0x000000c200c27308 */ /* 0x000ff00000000800 */
[----:B------:R-:W-:Y:S08]  /*b1f0*/  MUFU.EX2 R161, R161 ;  /* 0x000000a100a17308 */ /* 0x000ff00000000800 */
[----:B------:R-:W-:Y:S01]  /*b200*/  MUFU.EX2 R188, R188 ;  /* 0x000000bc00bc7308 */ /* 0x000fe20000000800 */
[----:B0-----:R-:W-:-:S07]  /*b210*/  FMNMX.FTZ R3, R0, R3, !PT ;  /* 0x0000000300037209 */ /* 0x001fce0007810000 */
[----:B------:R-:W-:Y:S01]  /*b220*/  MUFU.EX2 R165, R165 ;  /* 0x000000a500a57308 */ /* 0x000fe20000000800 */
[----:B------:R-:W0:Y:S07]  /*b230*/  SHFL.BFLY PT, R0, R3, 0x1, 0x1f ;  /* 0x0c201f0003007f89 */ /* 0x000e2e00000e0000 */
[----:B------:R-:W-:Y:S08]  /*b240*/  MUFU.EX2 R190, R190 ;  /* 0x000000be00be7308 */ /* 0x000ff00000000800 */
[----:B------:R-:W-:Y:S08]  /*b250*/  MUFU.EX2 R169, R169 ;  /* 0x000000a900a97308 */ /* 0x000ff00000000800 */
[----:B------:R-:W-:Y:S01]  /*b260*/  MUFU.EX2 R184, R184 ;  /* 0x000000b800b87308 */ /* 0x000fe20000000800 */
[----:B0-----:R-:W-:-:S04]  /*b270*/  FMNMX.FTZ R3, R3, R0, !PT ;  /* 0x0000000003037209 */ /* 0x001fc80007810000 */
[C---:B------:R-:W-:Y:S01]  /*b280*/  FSETP.NEU.FTZ.AND P0, PT, R3.reuse, -INF , PT ;  /* 0xff8000000300780b */ /* 0x040fe20003f1d000 */
[----:B------:R-:W-:Y:S02]  /*b290*/  FMUL.FTZ R0, R3, UR5 ;  /* 0x0000000503007c20 */ /* 0x000fe40008410000 */
[----:B------:R-:W-:Y:S03]  /*b2a0*/  MUFU.EX2 R173, R173 ;  /* 0x000000ad00ad7308 */ /* 0x000fe60000000800 */
[----:B------:R-:W-:-:S05]  /*b2b0*/  FSEL R164, R0, RZ, P0 ;  /* 0x000000ff00a47208 */ /* 0x000fca0000000000 */
[----:B------:R0:W1:Y:S01]  /*b2c0*/  MUFU.EX2 R0, R2 ;  /* 0x0000000200007308 */ /* 0x0000620000000800 */
[--C-:B------:R-:W-:Y:S01]  /*b2d0*/  FFMA.FTZ R197, R154, UR5, -R164.reuse ;  /* 0x000000059ac57c23 */ /* 0x100fe200080108a4 */
[--C-:B------:R-:W-:Y:S01]  /*b2e0*/  FFMA.FTZ R152, R155, UR5, -R164.reuse ;  /* 0x000000059b987c23 */ /* 0x100fe200080108a4 */
[--C-:B------:R-:W-:Y:S01]  /*b2f0*/  FFMA.FTZ R199, R158, UR5, -R164.reuse ;  /* 0x000000059ec77c23 */ /* 0x100fe200080108a4 */
[--C-:B------:R-:W-:Y:S01]  /*b300*/  FFMA.FTZ R154, R159, UR5, -R164.reuse ;  /* 0x000000059f9a7c23 */ /* 0x100fe200080108a4 */
[--C-:B------:R-:W-:Y:S01]  /*b310*/  FFMA.FTZ R193, R162, UR5, -R164.reuse ;  /* 0x00000005a2c17c23 */ /* 0x100fe200080108a4 */
[--C-:B------:R-:W-:Y:S01]  /*b320*/  FFMA.FTZ R156, R163, UR5, -R164.reuse ;  /* 0x00000005a39c7c23 */ /* 0x100fe200080108a4 */
[--C-:B------:R-:W-:Y:S01]  /*b330*/  FFMA.FTZ R195, R166, UR5, -R164.reuse ;  /* 0x00000005a6c37c23 */ /* 0x100fe200080108a4 */
[----:B------:R-:W-:Y:S01]  /*b340*/  MUFU.EX2 R197, R197 ;  /* 0x000000c500c57308 */ /* 0x000fe20000000800 */
[----:B0-----:R-:W-:Y:S01]  /*b350*/  FSEL R2, R3, RZ, P0 ;  /* 0x000000ff03027208 */ /* 0x001fe20000000000 */
[--C-:B------:R-:W-:Y:S01]  /*b360*/  FFMA.FTZ R158, R167, UR5, -R164.reuse ;  /* 0x00000005a79e7c23 */ /* 0x100fe200080108a4 */
[--C-:B------:R-:W-:Y:S01]  /*b370*/  FFMA.FTZ R189, R170, UR5, -R164.reuse ;  /* 0x00000005aabd7c23 */ /* 0x100fe200080108a4 */
[----:B------:R-:W-:Y:S01]  /*b380*/  FFMA.FTZ R160, R171, UR5, -R164 ;  /* 0x00000005aba07c23 */ /* 0x000fe200080108a4 */
[----:B------:R-:W-:-:S02]  /*b390*/  IMAD.U32 R155, RZ, RZ, UR14 ;  /* 0x0000000eff9b7e24 */ /* 0x000fc4000f8e00ff */
[----:B------:R-:W-:Y:S01]  /*b3a0*/  FADD.FTZ R2, -R2, R23 ;  /* 0x0000001702027221 */ /* 0x000fe20000010100 */
[--C-:B------:R-:W-:Y:S01]  /*b3b0*/  FFMA.FTZ R174, R174, UR5, -R164.reuse ;  /* 0x00000005aeae7c23 */ /* 0x100fe200080108a4 */
[----:B------:R-:W-:Y:S01]  /*b3c0*/  MUFU.EX2 R152, R152 ;  /* 0x0000009800987308 */ /* 0x000fe20000000800 */
[----:B-1----:R-:W-:Y:S01]  /*b3d0*/  FFMA.FTZ R15, R0, R15, R185 ;  /* 0x0000000f000f7223 */ /* 0x002fe200000100b9 */
[----:B------:R-:W-:Y:S01]  /*b3e0*/  FMUL.FTZ R2, R2, UR5 ;  /* 0x0000000502027c20 */ /* 0x000fe20008410000 */
[----:B------:R-:W-:Y:S01]  /*b3f0*/  @!P5 IADD3 R155, R155, 0x30860, RZ ;  /* 0x000308609b9bd810 */ /* 0x000fe20007ffe0ff */
[--C-:B------:R-:W-:Y:S01]  /*b400*/  FFMA.FTZ R175, R175, UR5, -R164.reuse ;  /* 0x00000005afaf7c23 */ /* 0x100fe200080108a4 */
[----:B------:R-:W-:Y:S01]  /*b410*/  FADD.FTZ R15, R196, R15 ;  /* 0x0000000fc40f7221 */ /* 0x000fe20000010000 */
[--C-:B------:R-:W-:Y:S01]  /*b420*/  FFMA.FTZ R178, R178, UR5, -R164.reuse ;  /* 0x00000005b2b27c23 */ /* 0x100fe200080108a4 */
[----:B------:R-:W-:Y:S01]  /*b430*/  @!P5 PRMT R155, RZ, 0x654, R155 ;  /* 0x00000654ff9bd816 */ /* 0x000fe2000000009b */
[----:B------:R-:W0:Y:S01]  /*b440*/  MUFU.EX2 R2, R2 ;  /* 0x0000000200027308 */ /* 0x000e220000000800 */
[----:B------:R-:W-:Y:S01]  /*b450*/  FADD.FTZ R162, R198, R15 ;  /* 0x0000000fc6a27221 */ /* 0x000fe20000010000 */
[--C-:B------:R-:W-:Y:S01]  /*b460*/  FFMA.FTZ R179, R179, UR5, -R164.reuse ;  /* 0x00000005b3b37c23 */ /* 0x100fe200080108a4 */
[----:B------:R1:W-:Y:S01]  /*b470*/  @!P5 SYNCS.ARRIVE.TRANS64.RED.A1T0 RZ, [R155+URZ], RZ ;  /* 0x000000ff9bffd9a7 */ /* 0x0003e2000810043f */
[----:B------:R-:W-:Y:S01]  /*b480*/  FFMA.FTZ R182, R182, UR5, -R164 ;  /* 0x00000005b6b67c23 */ /* 0x000fe200080108a4 */
[----:B------:R-:W-:Y:S01]  /*b490*/  FADD.FTZ R23, R153, R162 ;  /* 0x000000a299177221 */ /* 0x000fe20000010000 */
[----:B------:R-:W-:Y:S01]  /*b4a0*/  FFMA.FTZ R164, R183, UR5, -R164 ;  /* 0x00000005b7a47c23 */ /* 0x000fe200080108a4 */
[----:B------:R-:W-:Y:S01]  /*b4b0*/  PLOP3.LUT P0, PT, PT, PT, UP1, 0x80, 0x0 ;  /* 0x000000000000781c */ /* 0x000fe20003f0f018 */
[----:B------:R-:W2:Y:S01]  /*b4c0*/  MUFU.EX2 R199, R199 ;  /* 0x000000c700c77308 */ /* 0x000ea20000000800 */
[----:B------:R-:W-:Y:S01]  /*b4d0*/  FADD.FTZ R162, R192, R23 ;  /* 0x00000017c0a27221 */ /* 0x000fe20000010000 */
[----:B------:R-:W-:-:S02]  /*b4e0*/  F2FP.F16.F32.PACK_AB R196, R196, R185 ;  /* 0x000000b9c4c4723e */ /* 0x000fc400000000ff */
[----:B------:R-:W-:Y:S01]  /*b4f0*/  F2FP.F16.F32.PACK_AB R198, R153, R198 ;  /* 0x000000c699c6723e */ /* 0x000fe200000000ff */
[C---:B------:R-:W-:Y:S01]  /*b500*/  FADD.FTZ R23, R157.reuse, R162 ;  /* 0x000000a29d177221 */ /* 0x040fe20000010000 */
[----:B------:R-:W-:Y:S02]  /*b510*/  F2FP.F16.F32.PACK_AB R192, R157, R192 ;  /* 0x000000c09dc0723e */ /* 0x000fe400000000ff */
[----:B------:R-:W3:Y:S01]  /*b520*/  MUFU.EX2 R154, R154 ;  /* 0x0000009a009a7308 */ /* 0x000ee20000000800 */
[----:B0-----:R-:W-:Y:S01]  /*b530*/  FFMA.FTZ R15, R2, R14, R197 ;  /* 0x0000000e020f7223 */ /* 0x001fe200000100c5 */
[----:B------:R-:W-:Y:S01]  /*b540*/  FADD.FTZ R162, R194, R23 ;  /* 0x00000017c2a27221 */ /* 0x000fe20000010000 */
[C---:B------:R-:W-:Y:S02]  /*b550*/  F2FP.F16.F32.PACK_AB R194, R161.reuse, R194 ;  /* 0x000000c2a1c2723e */ /* 0x040fe400000000ff */
[C---:B------:R-:W-:Y:S01]  /*b560*/  FADD.FTZ R14, R152.reuse, R15 ;  /* 0x0000000f980e7221 */ /* 0x040fe20000010000 */
[----:B------:R-:W-:Y:S01]  /*b570*/  FADD.FTZ R23, R161, R162 ;  /* 0x000000a2a1177221 */ /* 0x000fe20000010000 */
[----:B------:R-:W-:Y:S01]  /*b580*/  F2FP.F16.F32.PACK_AB R197, R152, R197 ;  /* 0x000000c598c5723e */ /* 0x000fe200000000ff */
[----:B------:R-:W0:Y:S01]  /*b590*/  MUFU.EX2 R193, R193 ;  /* 0x000000c100c17308 */ /* 0x000e220000000800 */
[----:B--2---:R-:W-:Y:S01]  /*b5a0*/  FADD.FTZ R15, R199, R14 ;  /* 0x0000000ec70f7221 */ /* 0x004fe20000010000 */
[----:B------:R-:W-:Y:S01]  /*b5b0*/  FADD.FTZ R162, R188, R23 ;  /* 0x00000017bca27221 */ /* 0x000fe20000010000 */
[----:B------:R-:W-:-:S03]  /*b5c0*/  F2FP.F16.F32.PACK_AB R188, R165, R188 ;  /* 0x000000bca5bc723e */ /* 0x000fc600000000ff */
[----:B------:R-:W-:Y:S02]  /*b5d0*/  FADD.FTZ R23, R165, R162 ;  /* 0x000000a2a5177221 */ /* 0x000fe40000010000 */
[----:B------:R-:W2:Y:S01]  /*b5e0*/  MUFU.EX2 R156, R156 ;  /* 0x0000009c009c7308 */ /* 0x000ea20000000800 */
[----:B---3--:R-:W-:Y:S01]  /*b5f0*/  FADD.FTZ R14, R154, R15 ;  /* 0x0000000f9a0e7221 */ /* 0x008fe20000010000 */
[----:B------:R-:W-:Y:S01]  /*b600*/  FADD.FTZ R162, R190, R23 ;  /* 0x00000017bea27221 */ /* 0x000fe20000010000 */
[C---:B------:R-:W-:Y:S02]  /*b610*/  F2FP.F16.F32.PACK_AB R190, R169.reuse, R190 ;  /* 0x000000bea9be723e */ /* 0x040fe400000000ff */
[----:B------:R-:W-:Y:S01]  /*b620*/  F2FP.F16.F32.PACK_AB R199, R154, R199 ;  /* 0x000000c79ac7723e */ /* 0x000fe200000000ff */
[----:B------:R-:W-:Y:S02]  /*b630*/  FADD.FTZ R23, R169, R162 ;  /* 0x000000a2a9177221 */ /* 0x000fe40000010000 */
[----:B------:R-:W3:Y:S01]  /*b640*/  MUFU.EX2 R195, R195 ;  /* 0x000000c300c37308 */ /* 0x000ee20000000800 */
[----:B0-----:R-:W-:-:S07]  /*b650*/  FADD.FTZ R15, R193, R14 ;  /* 0x0000000ec10f7221 */ /* 0x001fce0000010000 */
[----:B------:R-:W0:Y:S01]  /*b660*/  MUFU.EX2 R158, R158 ;  /* 0x0000009e009e7308 */ /* 0x000e220000000800 */
[C---:B--2---:R-:W-:Y:S01]  /*b670*/  FADD.FTZ R14, R156.reuse, R15 ;  /* 0x0000000f9c0e7221 */ /* 0x044fe20000010000 */
[----:B------:R-:W-:-:S06]  /*b680*/  F2FP.F16.F32.PACK_AB R193, R156, R193 ;  /* 0x000000c19cc1723e */ /* 0x000fcc00000000ff */
[----:B------:R-:W2:Y:S01]  /*b690*/  MUFU.EX2 R189, R189 ;  /* 0x000000bd00bd7308 */ /* 0x000ea20000000800 */
[----:B---3--:R-:W-:-:S07]  /*b6a0*/  FADD.FTZ R15, R195, R14 ;  /* 0x0000000ec30f7221 */ /* 0x008fce0000010000 */
[----:B------:R-:W3:Y:S01]  /*b6b0*/  MUFU.EX2 R160, R160 ;  /* 0x000000a000a07308 */ /* 0x000ee20000000800 */
[C---:B0-----:R-:W-:Y:S01]  /*b6c0*/  FADD.FTZ R14, R158.reuse, R15 ;  /* 0x0000000f9e0e7221 */ /* 0x041fe20000010000 */
[----:B------:R-:W-:-:S06]  /*b6d0*/  F2FP.F16.F32.PACK_AB R195, R158, R195 ;  /* 0x000000c39ec3723e */ /* 0x000fcc00000000ff */
[----:B------:R-:W0:Y:S01]  /*b6e0*/  MUFU.EX2 R174, R174 ;  /* 0x000000ae00ae7308 */ /* 0x000e220000000800 */
[----:B--2---:R-:W-:Y:S01]  /*b6f0*/  FADD.FTZ R15, R189, R14 ;  /* 0x0000000ebd0f7221 */ /* 0x004fe20000010000 */
[----:B------:R-:W-:Y:S01]  /*b700*/  FADD.FTZ R14, R184, R23 ;  /* 0x00000017b80e7221 */ /* 0x000fe20000010000 */
[----:B------:R-:W-:-:S03]  /*b710*/  F2FP.F16.F32.PACK_AB R184, R173, R184 ;  /* 0x000000b8adb8723e */ /* 0x000fc600000000ff */
[----:B------:R-:W-:Y:S02]  /*b720*/  FADD.FTZ R23, R173, R14 ;  /* 0x0000000ead177221 */ /* 0x000fe40000010000 */
[----:B------:R-:W2:Y:S01]  /*b730*/  MUFU.EX2 R175, R175 ;  /* 0x000000af00af7308 */ /* 0x000ea20000000800 */
[C---:B---3--:R-:W-:Y:S01]  /*b740*/  FADD.FTZ R15, R160.reuse, R15 ;  /* 0x0000000fa00f7221 */ /* 0x048fe20000010000 */
[----:B------:R-:W-:-:S06]  /*b750*/  F2FP.F16.F32.PACK_AB R189, R160, R189 ;  /* 0x000000bda0bd723e */ /* 0x000fcc00000000ff */
[----:B-1----:R-:W1:Y:S01]  /*b760*/  MUFU.EX2 R155, R178 ;  /* 0x000000b2009b7308 */ /* 0x002e620000000800 */
[----:B0-----:R-:W-:-:S07]  /*b770*/  FADD.FTZ R15, R174, R15 ;  /* 0x0000000fae0f7221 */ /* 0x001fce0000010000 */
[----:B------:R-:W0:Y:S01]  /*b780*/  MUFU.EX2 R179, R179 ;  /* 0x000000b300b37308 */ /* 0x000e220000000800 */
[C---:B--2---:R-:W-:Y:S01]  /*b790*/  FADD.FTZ R14, R175.reuse, R15 ;  /* 0x0000000faf0e7221 */ /* 0x044fe20000010000 */
[----:B------:R-:W-:-:S06]  /*b7a0*/  F2FP.F16.F32.PACK_AB R191, R175, R174 ;  /* 0x000000aeafbf723e */ /* 0x000fcc00000000ff */
[----:B------:R-:W2:Y:S01]  /*b7b0*/  MUFU.EX2 R186, R186 ;  /* 0x000000ba00ba7308 */ /* 0x000ea20000000800 */
[----:B-1----:R-:W-:-:S07]  /*b7c0*/  FADD.FTZ R14, R155, R14 ;  /* 0x0000000e9b0e7221 */ /* 0x002fce0000010000 */
[----:B------:R-:W1:Y:S01]  /*b7d0*/  MUFU.EX2 R187, R182 ;  /* 0x000000b600bb7308 */ /* 0x000e620000000800 */
[C---:B0-----:R-:W-:Y:S01]  /*b7e0*/  FADD.FTZ R14, R179.reuse, R14 ;  /* 0x0000000eb30e7221 */ /* 0x041fe20000010000 */
[----:B------:R-:W-:-:S06]  /*b7f0*/  F2FP.F16.F32.PACK_AB R185, R179, R155 ;  /* 0x0000009bb3b9723e */ /* 0x000fcc00000000ff */
[----:B------:R-:W0:Y:S01]  /*b800*/  MUFU.EX2 R21, R181 ;  /* 0x000000b500157308 */ /* 0x000e220000000800 */
[----:B--2---:R-:W-:Y:S01]  /*b810*/  FADD.FTZ R162, R186, R23 ;  /* 0x00000017baa27221 */ /* 0x004fe20000010000 */
[----:B------:R-:W-:-:S06]  /*b820*/  IMAD.MOV.U32 R23, RZ, RZ, R3 ;  /* 0x000000ffff177224 */ /* 0x000fcc00078e0003 */
[----:B------:R-:W2:Y:S01]  /*b830*/  MUFU.EX2 R164, R164 ;  /* 0x000000a400a47308 */ /* 0x000ea20000000800 */
[----:B-1----:R-:W-:Y:S01]  /*b840*/  FADD.FTZ R14, R187, R14 ;  /* 0x0000000ebb0e7221 */ /* 0x002fe20000010000 */
[C---:B0-----:R-:W-:Y:S01]  /*b850*/  FADD.FTZ R15, R21.reuse, R162 ;  /* 0x000000a2150f7221 */ /* 0x041fe20000010000 */
[----:B------:R-:W-:Y:S01]  /*b860*/  F2FP.F16.F32.PACK_AB R186, R21, R186 ;  /* 0x000000ba15ba723e */ /* 0x000fe200000000ff */
[----:B------:R-:W-:Y:S02]  /*b870*/  IMAD.MOV.U32 R21, RZ, RZ, R4 ;  /* 0x000000ffff157224 */ /* 0x000fe400078e0004 */
[C---:B--2---:R-:W-:Y:S01]  /*b880*/  FADD.FTZ R14, R164.reuse, R14 ;  /* 0x0000000ea40e7221 */ /* 0x044fe20000010000 */
[----:B------:R-:W-:Y:S01]  /*b890*/  F2FP.F16.F32.PACK_AB R187, R164, R187 ;  /* 0x000000bba4bb723e */ /* 0x000fe200000000ff */
[----:B------:R-:W-:Y:S06]  /*b8a0*/  @P0 BRA `(.L_x_1035) ;  /* 0xffffffd400fc0947 */ /* 0x000fec000383ffff */
.L_x_1018:
        /* <DEDUP_REMOVED lines=131> */
.L_x_1036:
[----:B------:R-:W-:Y:S01]  /*c0e0*/  R2UR UR6, R16 ;  /* 0x00000000100672ca */ /* 0x000fe200000e0000 */
[----:B------:R-:W-:-:S05]  /*c0f0*/  IMAD.U32 R0, RZ, RZ, UR61 ;  /* 0x0000003dff007e24 */ /* 0x000fca000f8e00ff */
[----:B------:R-:W-:-:S07]  /*c100*/  SHF.L.U32 R0, R0, 0x1f, RZ ;  /* 0x0000001f00007819 */ /* 0x000fce00000006ff */
[----:B------:R-:W-:-:S09]  /*c110*/  ULEA UR7, UR4, UR6, 0x3 ;  /* 0x0000000604077291 */ /* 0x000fd2000f8e183f */
[----:B------:R0:W1:Y:S01]  /*c120*/  SYNCS.PHASECHK.TRANS64.TRYWAIT P0, [UR7+0x30850], R0 ;  /* 0x03085000ff0075a7 */ /* 0x0000620008000147 */
[----:B------:R-:W-:Y:S05]  /*c130*/  @!P4 BRA `(.L_x_1037) ;  /* 0x000000000004c947 */ /* 0x000fea0003800000 */
[----:B------:R-:W-:Y:S01]  /*c140*/  BPT.TRAP 0x1 ;  /* 0x000000040000795c */ /* 0x000fe20000300000 */
.L_x_1037:
[----:B-1----:R-:W-:Y:S05]  /*c150*/  @P0 BRA `(.L_x_1038) ;  /* 0x0000000000080947 */ /* 0x002fea0003800000 */
[----:B------:R-:W1:Y:S02]  /*c160*/  SYNCS.PHASECHK.TRANS64.TRYWAIT P0, [UR7+0x30850], R0 ;  /* 0x03085000ff0075a7 */ /* 0x000e640008000147 */
[----:B-1----:R-:W-:Y:S05]  /*c170*/  @!P0 BRA `(.L_x_1039) ;  /* 0x0000008000588947 */ /* 0x002fea0003800000 */
.L_x_1038:
[----:B------:R-:W-:Y:S01]  /*c180*/  R2UR UR6, R16 ;  /* 0x00000000100672ca */ /* 0x000fe200000e0000 */
[----:B------:R-:W-:Y:S01]  /*c190*/  WARPGROUP.ARRIVE ;  /* 0x00000000000079c5 */ /* 0x000fe20000000000 */
[----:B------:R-:W-:Y:S01]  /*c1a0*/  UMOV UR11, 0x40000040 ;  /* 0x40000040000b7882 */ /* 0x000fe20000000000 */
[----:B01----:R-:W0:Y:S01]  /*c1b0*/  SHFL.BFLY PT, R0, R15, 0x2, 0x1f ;  /* 0x0c401f000f007f89 */ /* 0x003e2200000e0000 */
[----:B------:R-:W-:Y:S02]  /*c1c0*/  IMAD.U32 R11, RZ, RZ, UR7 ;  /* 0x00000007ff0b7e24 */ /* 0x000fe4000f8e00ff */
[----:B------:R-:W-:Y:S01]  /*c1d0*/  IMAD.MOV.U32 R6, RZ, RZ, RZ ;  /* 0x000000ffff067224 */ /* 0x000fe200078e00ff */
[----:B------:R-:W1:Y:S01]  /*c1e0*/  SHFL.BFLY PT, R5, R14, 0x2, 0x1f ;  /* 0x0c401f000e057f89 */ /* 0x000e6200000e0000 */
[----:B------:R-:W-:Y:S02]  /*c1f0*/  @!P5 VIADD R11, R11, 0x30860 ;  /* 0x000308600b0bd836 */ /* 0x000fe40000000000 */
[----:B------:R-:W-:-:S03]  /*c200*/  IMAD.U32 R13, RZ, RZ, UR5 ;  /* 0x00000005ff0d7e24 */ /* 0x000fc6000f8e00ff */
[----:B------:R-:W-:Y:S01]  /*c210*/  UIADD3 UR6, UR6, 0x400, URZ ;  /* 0x0000040006067890 */ /* 0x000fe2000fffe03f */
[----:B------:R-:W-:-:S03]  /*c220*/  @!P5 PRMT R11, RZ, 0x654, R11 ;  /* 0x00000654ff0bd816 */ /* 0x000fc6000000000b */
[----:B------:R-:W-:-:S04]  /*c230*/  USHF.R.U32.HI UR6, URZ, 0x4, UR6 ;  /* 0x000000043f067899 */ /* 0x000fc80008011606 */
[----:B------:R-:W-:-:S04]  /*c240*/  ULOP3.LUT UR6, UR6, 0x3fff, URZ, 0xc0, !UPT ;  /* 0x00003fff06067892 */ /* 0x000fc8000f8ec03f */
[----:B------:R-:W-:Y:S01]  /*c250*/  ULOP3.LUT UR6, UR6, 0x2000000, URZ, 0xfc, !UPT ;  /* 0x0200000006067892 */ /* 0x000fe2000f8efc3f */
[----:B0-----:R-:W-:-:S03]  /*c260*/  FADD.FTZ R0, R0, R15 ;  /* 0x0000000f00007221 */ /* 0x001fc60000010000 */
[----:B------:R-:W-:Y:S01]  /*c270*/  ULEA UR4, UR4, UR6, 0xb ;  /* 0x0000000604047291 */ /* 0x000fe2000f8e583f */
[----:B-1----:R-:W-:-:S03]  /*c280*/  FADD.FTZ R2, R5, R14 ;  /* 0x0000000e05027221 */ /* 0x002fc60000010000 */
[----:B------:R-:W-:Y:S01]  /*c290*/  UIADD3 UR6, UR4, 0x80, URZ ;  /* 0x0000008004067890 */ /* 0x000fe2000fffe03f */
[----:B------:R-:W0:Y:S02]  /*c2a0*/  SHFL.BFLY PT, R5, R0, 0x1, 0x1f ;  /* 0x0c201f0000057f89 */ /* 0x000e2400000e0000 */
[----:B------:R-:W-:Y:S02]  /*c2b0*/  UMOV UR10, UR4 ;  /* 0x00000004000a7c82 */ /* 0x000fe40008000000 */
[----:B------:R-:W-:Y:S01]  /*c2c0*/  HGMMA.64x256x16.F32 R24, R196, gdesc[UR8].tnspB, R24, gsb0 ;  /* 0x43e00008c4187df0 */ /* 0x000fe20008000818 */
[----:B------:R-:W-:Y:S01]  /*c2d0*/  UMOV UR11, 0x40000040 ;  /* 0x40000040000b7882 */ /* 0x000fe20000000000 */
[----:B------:R-:W-:Y:S01]  /*c2e0*/  UMOV UR10, UR6 ;  /* 0x00000006000a7c82 */ /* 0x000fe20008000000 */
[----:B------:R-:W-:Y:S01]  /*c2f0*/  UIADD3 UR6, UR4, 0x100, URZ ;  /* 0x0000010004067890 */ /* 0x000fe2000fffe03f */
[----:B------:R-:W1:Y:S01]  /*c300*/  SHFL.BFLY PT, R7, R2, 0x1, 0x1f ;  /* 0x0c201f0002077f89 */ /* 0x000e6200000e0000 */
[----:B------:R-:W-:Y:S01]  /*c310*/  UIADD3 UR4, UR4, 0x180, URZ ;  /* 0x0000018004047890 */ /* 0x000fe2000fffe03f */
[----:B0-----:R-:W-:Y:S01]  /*c320*/  FADD.FTZ R10, R0, R5 ;  /* 0x00000005000a7221 */ /* 0x001fe20000010000 */
[----:B------:R-:W-:-:S02]  /*c330*/  IMAD.MOV.U32 R5, RZ, RZ, RZ ;  /* 0x000000ffff057224 */ /* 0x000fc400078e00ff */
[----:B------:R-:W-:Y:S02]  /*c340*/  IMAD.MOV.U32 R0, RZ, RZ, -0x800000 ;  /* 0xff800000ff007424 */ /* 0x000fe400078e00ff */
[----:B------:R-:W-:Y:S01]  /*c350*/  FSETP.NE.FTZ.AND P0, PT, R10, RZ, PT ;  /* 0x000000ff0a00720b */ /* 0x000fe20003f15000 */
[----:B-1----:R-:W-:Y:S01]  /*c360*/  FADD.FTZ R12, R2, R7 ;  /* 0x00000007020c7221 */ /* 0x002fe20000010000 */
[----:B------:R-:W-:Y:S02]  /*c370*/  IMAD.U32 R7, RZ, RZ, UR5 ;  /* 0x00000005ff077e24 */ /* 0x000fe4000f8e00ff */
[----:B------:R-:W-:Y:S02]  /*c380*/  IMAD.MOV.U32 R2, RZ, RZ, -0x800000 ;  /* 0xff800000ff027424 */ /* 0x000fe400078e00ff */
[----:B------:R-:W-:-:S07]  /*c390*/  FSETP.NE.FTZ.AND P1, PT, R12, RZ, PT ;  /* 0x000000ff0c00720b */ /* 0x000fce0003f35000 */
[----:B------:R-:W0:Y:S01]  /*c3a0*/  @P0 MUFU.LG2 R8, R10 ;  /* 0x0000000a00080308 */ /* 0x000e220000000c00 */
[----:B------:R-:W-:-:S07]  /*c3b0*/  @P0 FMUL.FTZ R7, R7, 0.69314718246459960938 ;  /* 0x3f31721807070820 */ /* 0x000fce0000410000 */
[----:B------:R-:W1:Y:S01]  /*c3c0*/  @P1 MUFU.LG2 R9, R12 ;  /* 0x0000000c00091308 */ /* 0x000e620000000c00 */
[----:B------:R-:W-:-:S07]  /*c3d0*/  @P1 FMUL.FTZ R13, R13, 0.69314718246459960938 ;  /* 0x3f3172180d0d1820 */ /* 0x000fce0000410000 */
        /* <DEDUP_REMOVED lines=9> */
[----:B------:R-:W-:Y:S01]  /*c470*/  HGMMA.64x256x16.F32 R24, R192, gdesc[UR8].tnspB, R24, gsb0 ;  /* 0x43e00008c0187df0 */ /* 0x000fe20008000818 */
[----:B------:R-:W-:Y:S01]  /*c480*/  UMOV UR10, UR6 ;  /* 0x00000006000a7c82 */ /* 0x000fe20008000000 */
[----:B------:R-:W-:Y:S01]  /*c490*/  UMOV UR11, 0x40000040 ;  /* 0x40000040000b7882 */ /* 0x000fe20000000000 */
[----:B------:R-:W-:Y:S02]  /*c4a0*/  WARPGROUP.DEPBAR.LE gsb0, 0x0 ;  /* 0x00008000000079c5 */ /* 0x000fe40000010000 */
[----:B------:R-:W-:-:S15]  /*c4b0*/  WARPGROUP.ARRIVE ;  /* 0x00000000000079c5 */ /* 0x000fde0000000000 */
[----:B------:R-:W-:-:S08]  /*c4c0*/  NOP ;  /* 0x0000000000007918 */ /* 0x000fd00000000000 */
        /* <DEDUP_REMOVED lines=137> */
.L_x_969:
[----:B------:R-:W-:Y:S05]  /*cd60*/  @P0 BRA `(.L_x_1040) ;  /* 0x0000002000640947 */ /* 0x000fea0003800000 */
[----:B------:R-:W2:Y:S01]  /*cd70*/  LDL R3, [R1] ;  /* 0x0000000001037983 */ /* 0x000ea20000100800 */
[----:B------:R-:W0:Y:S01]  /*cd80*/  S2UR UR12, SR_CTAID.Z ;  /* 0x00000000000c79c3 */ /* 0x000e220000002700 */
[----:B------:R-:W-:Y:S01]  /*cd90*/  ULDC.64 UR8, c[0x0][0xbd0] ;  /* 0x0002f40000087ab9 */ /* 0x000fe20000000a00 */
[----:B------:R-:W-:Y:S01]  /*cda0*/  ULDC.64 UR14, c[0x0][0x208] ;  /* 0x00008200000e7ab9 */ /* 0x000fe20000000a00 */
[----:B------:R-:W1:Y:S01]  /*cdb0*/  S2R R22, SR_CTAID.X ;  /* 0x0000000000167919 */ /* 0x000e620000002500 */
[----:B------:R-:W-:Y:S04]  /*cdc0*/  BSSY B0, `(.L_x_1041) ;  /* 0x000014d000007945 */ /* 0x000fe80003800000 */
[----:B------:R-:W3:Y:S08]  /*cdd0*/  LDC.64 R18, c[0x0][0xbd8] ;  /* 0x0002f600ff127b82 */ /* 0x000ef00000000a00 */
[----:B------:R-:W4:Y:S08]  /*cde0*/  S2UR UR11, SR_CTAID.Y ;  /* 0x00000000000b79c3 */ /* 0x000f300000002600 */
[----:B------:R-:W4:Y:S01]  /*cdf0*/  LDC R23, c[0x0][0xc50] ;  /* 0x00031400ff177b82 */ /* 0x000f220000000800 */
[----:B0-----:R-:W-:-:S07]  /*ce00*/  USHF.R.S32.HI UR10, URZ, 0x1f, UR12 ;  /* 0x0000001f3f0a7899 */ /* 0x001fce000801140c */
[----:B------:R-:W0:Y:S08]  /*ce10*/  LDC.64 R20, c[0x0][0xb40] ;  /* 0x0002d000ff147b82 */ /* 0x000e300000000a00 */
[----:B------:R-:W-:Y:S01]  /*ce20*/  BAR.SYNC.DEFER_BLOCKING 0x1, 0x100 ;  /* 0x0044000000007b1d */ /* 0x000fe20000010000 */
[----:B--2---:R-:W-:-:S05]  /*ce30*/  R2UR UR13, R3 ;  /* 0x00000000030d72ca */ /* 0x004fca00000e0000 */
[----:B------:R-:W2:Y:S08]  /*ce40*/  S2R R3, SR_TID.X ;  /* 0x0000000000037919 */ /* 0x000eb00000002100 */
[----:B------:R-:W-:Y:S02]  /*ce50*/  USHF.R.S32.HI UR7, URZ, 0x1f, UR13 ;  /* 0x0000001f3f077899 */ /* 0x000fe4000801140d */
[----:B------:R-:W-:-:S02]  /*ce60*/  UIMAD.WIDE.U32 UR4, UR13, UR8, URZ ;  /* 0x000000080d0472a5 */ /* 0x000fc4000f8e003f */
[----:B------:R-:W-:-:S04]  /*ce70*/  UIMAD UR6, UR7, UR8, URZ ;  /* 0x00000008070672a4 */ /* 0x000fc8000f8e023f */
[----:B------:R-:W-:-:S03]  /*ce80*/  UIMAD UR6, UR13, UR9, UR6 ;  /* 0x000000090d0672a4 */ /* 0x000fc6000f8e0206 */
[----:B------:R-:W-:Y:S01]  /*ce90*/  ULDC.64 UR8, c[0x0][0xb38] ;  /* 0x0002ce0000087ab9 */ /* 0x000fe20000000a00 */
[----:B------:R-:W-:Y:S02]  /*cea0*/  UIADD3 UR6, UR5, UR6, URZ ;  /* 0x0000000605067290 */ /* 0x000fe4000fffe03f */
[----:B------:R-:W-:Y:S01]  /*ceb0*/  UIMAD UR7, UR7, UR8, URZ ;  /* 0x00000008070772a4 */ /* 0x000fe2000f8e023f */
[----:B--2---:R-:W-:-:S05]  /*cec0*/  VIADD R5, R3, 0xffffff80 ;  /* 0xffffff8003057836 */ /* 0x004fca0000000000 */
[----:B------:R-:W-:-:S04]  /*ced0*/  SHF.R.S32.HI R4, RZ, 0x1f, R5 ;  /* 0x0000001fff047819 */ /* 0x000fc80000011405 */
[CC--:B------:R-:W-:Y:S02]  /*cee0*/  LEA.HI R6, R4.reuse, R5.reuse, RZ, 0x7 ;  /* 0x0000000504067211 */ /* 0x0c0fe400078f38ff */
[----:B------:R-:W-:Y:S02]  /*cef0*/  LEA.HI R11, R4, R5, RZ, 0x2 ;  /* 0x00000005040b7211 */ /* 0x000fe400078f10ff */
[----:B------:R-:W-:Y:S02]  /*cf00*/  LOP3.LUT R8, R6, 0xffffff80, RZ, 0xc0, !PT ;  /* 0xffffff8006087812 */ /* 0x000fe400078ec0ff */
[----:B------:R-:W-:-:S03]  /*cf10*/  SHF.R.S32.HI R7, RZ, 0x7, R6 ;  /* 0x00000007ff077819 */ /* 0x000fc60000011406 */
[----:B------:R-:W-:Y:S01]  /*cf20*/  IMAD.IADD R3, R5, 0x1, -R8 ;  /* 0x0000000105037824 */ /* 0x000fe200078e0a08 */
[----:B------:R-:W-:Y:S01]  /*cf30*/  LEA.HI R4, R6, R7, RZ, 0x1 ;  /* 0x0000000706047211 */ /* 0x000fe200078f08ff */
[----:B------:R-:W2:Y:S01]  /*cf40*/  LDC R8, c[0x0][0xbe8] ;  /* 0x0002fa00ff087b82 */ /* 0x000ea20000000800 */
[----:B------:R-:W-:Y:S02]  /*cf50*/  LOP3.LUT R6, R11, 0xfffffffc, RZ, 0xc0, !PT ;  /* 0xfffffffc0b067812 */ /* 0x000fe400078ec0ff */
[----:B------:R-:W-:Y:S02]  /*cf60*/  SHF.R.S32.HI R12, RZ, 0x1f, R3 ;  /* 0x0000001fff0c7819 */ /* 0x000fe40000011403 */
[----:B------:R-:W-:Y:S01]  /*cf70*/  LOP3.LUT R4, R4, 0x3fffffe, RZ, 0xc0, !PT ;  /* 0x03fffffe04047812 */ /* 0x000fe200078ec0ff */
[----:B------:R-:W-:Y:S01]  /*cf80*/  IMAD.IADD R5, R5, 0x1, -R6 ;  /* 0x0000000105057824 */ /* 0x000fe200078e0a06 */
[CC--:B------:R-:W-:Y:S02]  /*cf90*/  LEA.HI R10, R12.reuse, R3.reuse, RZ, 0x2 ;  /* 0x000000030c0a7211 */ /* 0x0c0fe400078f10ff */
[----:B------:R-:W-:Y:S01]  /*cfa0*/  LEA.HI R12, R12, R3, RZ, 0x5 ;  /* 0x000000030c0c7211 */ /* 0x000fe200078f28ff */
[----:B------:R-:W-:Y:S01]  /*cfb0*/  IMAD.IADD R6, R7, 0x1, -R4 ;  /* 0x0000000107067824 */ /* 0x000fe200078e0a04 */
[----:B------:R-:W-:-:S02]  /*cfc0*/  SHF.R.S32.HI R9, RZ, 0x2, R10 ;  /* 0x00000002ff097819 */ /* 0x000fc4000001140a */
[----:B------:R-:W-:Y:S02]  /*cfd0*/  SHF.R.S32.HI R14, RZ, 0x1f, R10 ;  /* 0x0000001fff0e7819 */ /* 0x000fe4000001140a */
[----:B------:R-:W-:Y:S02]  /*cfe0*/  LEA.HI R7, R5, R5, RZ, 0x1 ;  /* 0x0000000505077211 */ /* 0x000fe400078f08ff */
[----:B------:R-:W-:Y:S02]  /*cff0*/  LEA.HI R14, R14, R9, RZ, 0x3 ;  /* 0x000000090e0e7211 */ /* 0x000fe400078f18ff */
[----:B------:R-:W-:Y:S02]  /*d000*/  LOP3.LUT R10, R10, 0x7ffffffc, RZ, 0xc0, !PT ;  /* 0x7ffffffc0a0a7812 */ /* 0x000fe400078ec0ff */
[----:B------:R-:W-:Y:S02]  /*d010*/  LOP3.LUT R14, R14, 0xfffffff8, RZ, 0xc0, !PT ;  /* 0xfffffff80e0e7812 */ /* 0x000fe400078ec0ff */
[----:B--2---:R-:W-:-:S03]  /*d020*/  ISETP.NE.AND P0, PT, R8, 0x1, PT ;  /* 0x000000010800780c */ /* 0x004fc60003f05270 */
[----:B------:R-:W-:Y:S01]  /*d030*/  IMAD.IADD R4, R9, 0x1, -R14 ;  /* 0x0000000109047824 */ /* 0x000fe200078e0a0e */
[----:B------:R-:W-:Y:S02]  /*d040*/  LOP3.LUT R14, R7, 0x1ffffffe, RZ, 0xc0, !PT ;  /* 0x1ffffffe070e7812 */ /* 0x000fe400078ec0ff */
[----:B------:R-:W-:Y:S01]  /*d050*/  SHF.R.S32.HI R7, RZ, 0x5, R12 ;  /* 0x00000005ff077819 */ /* 0x000fe2000001140c */
[----:B---3--:R-:W-:Y:S02]  /*d060*/  IMAD R12, R18, UR10, RZ ;  /* 0x0000000a120c7c24 */ /* 0x008fe4000f8e02ff */
[----:B------:R-:W-:Y:S01]  /*d070*/  IMAD.IADD R16, R5, 0x1, -R14 ;  /* 0x0000000105107824 */ /* 0x000fe200078e0a0e */
[----:B------:R-:W-:Y:S01]  /*d080*/  LEA R7, R7, R4, 0x4 ;  /* 0x0000000407077211 */ /* 0x000fe200078e20ff */
[----:B------:R-:W-:Y:S02]  /*d090*/  IMAD.U32 R5, RZ, RZ, UR5 ;  /* 0x00000005ff057e24 */ /* 0x000fe4000f8e00ff */
[----:B------:R-:W-:Y:S01]  /*d0a0*/  IMAD.U32 R4, RZ, RZ, UR4 ;  /* 0x00000004ff047e24 */ /* 0x000fe2000f8e00ff */
[----:B------:R-:W2:Y:S01]  /*d0b0*/  @P0 LDC R14, c[0x0][0xbec] ;  /* 0x0002fb00ff0e0b82 */ /* 0x000ea20000000800 */
[----:B------:R-:W-:Y:S01]  /*d0c0*/  IMAD R9, R6, 0x40, R7 ;  /* 0x0000004006097824 */ /* 0x000fe200078e0207 */
[----:B------:R-:W-:Y:S01]  /*d0d0*/  UIMAD.WIDE.U32 UR4, UR13, UR8, URZ ;  /* 0x000000080d0472a5 */ /* 0x000fe2000f8e003f */
[----:B------:R-:W-:Y:S01]  /*d0e0*/  IMAD.U32 R5, RZ, RZ, UR6 ;  /* 0x00000006ff057e24 */ /* 0x000fe2000f8e00ff */
[----:B------:R-:W-:Y:S01]  /*d0f0*/  UIMAD UR6, UR13, UR9, UR7 ;  /* 0x000000090d0672a4 */ /* 0x000fe2000f8e0207 */
[----:B------:R-:W-:-:S02]  /*d100*/  IMAD R6, R16, 0x8, R9 ;  /* 0x0000000810067824 */ /* 0x000fc400078e0209 */
[----:B------:R-:W-:Y:S01]  /*d110*/  IMAD R16, RZ, RZ, -UR13 ;  /* 0x8000000dff107e24 */ /* 0x000fe2000f8e02ff */
[----:B------:R-:W3:Y:S01]  /*d120*/  @P0 LDC R152, c[0x0][0xbec] ;  /* 0x0002fb00ff980b82 */ /* 0x000ee20000000800 */
[----:B------:R-:W-:Y:S01]  /*d130*/  UIADD3 UR6, UR5, UR6, URZ ;  /* 0x0000000605067290 */ /* 0x000fe2000fffe03f */
[----:B-1----:R-:W-:Y:S01]  /*d140*/  IMAD R11, R22, 0x80, R6 ;  /* 0x00000080160b7824 */ /* 0x002fe200078e0206 */
[----:B------:R-:W-:Y:S01]  /*d150*/  ULDC.64 UR8, c[0x0][0xb28] ;  /* 0x0002ca0000087ab9 */ /* 0x000fe20000000a00 */
[----:B----4-:R-:W-:Y:S02]  /*d160*/  IMAD R23, R23, R16, UR11 ;  /* 0x0000000b17177e24 */ /* 0x010fe4000f8e0210 */
[----:B------:R-:W-:Y:S02]  /*d170*/  IMAD R15, R19, UR12, R12 ;  /* 0x0000000c130f7c24 */ /* 0x000fe4000f8e020c */
[----:B------:R-:W1:Y:S01]  /*d180*/  @P0 LDC R17, c[0x0][0xbf0] ;  /* 0x0002fc00ff110b82 */ /* 0x000e620000000800 */
[----:B------:R-:W-:Y:S01]  /*d190*/  IMAD.WIDE.U32 R4, R18, UR12, R4 ;  /* 0x0000000c12047c25 */ /* 0x000fe2000f8e0004 */
[----:B------:R-:W-:-:S03]  /*d1a0*/  SHF.R.S32.HI R16, RZ, 0x1f, R23 ;  /* 0x0000001fff107819 */ /* 0x000fc60000011417 */
[----:B------:R-:W-:Y:S02]  /*d1b0*/  IMAD.U32 R7, RZ, RZ, UR5 ;  /* 0x00000005ff077e24 */ /* 0x000fe4000f8e00ff */
[----:B------:R-:W-:Y:S01]  /*d1c0*/  IMAD.U32 R6, RZ, RZ, UR4 ;  /* 0x00000004ff067e24 */ /* 0x000fe2000f8e00ff */
[----:B------:R-:W4:Y:S01]  /*d1d0*/  @P0 LDC R153, c[0x0][0xbf0] ;  /* 0x0002fc00ff990b82 */ /* 0x000f220000000800 */
[----:B--2---:R-:W-:Y:S01]  /*d1e0*/  @P0 IMAD.HI.U32 R12, R11, R14, RZ ;  /* 0x0000000e0b0c0227 */ /* 0x004fe200078e00ff */
[----:B------:R-:W-:-:S03]  /*d1f0*/  ULDC.64 UR4, c[0x0][0xbe0] ;  /* 0x0002f80000047ab9 */ /* 0x000fc60000000a00 */
[----:B------:R-:W-:Y:S01]  /*d200*/  IMAD.U32 R7, RZ, RZ, UR6 ;  /* 0x00000006ff077e24 */ /* 0x000fe2000f8e00ff */
[----:B------:R-:W-:Y:S01]  /*d210*/  ULDC.64 UR6, c[0x0][0xb48] ;  /* 0x0002d20000067ab9 */ /* 0x000fe20000000a00 */
[----:B------:R-:W-:Y:S02]  /*d220*/  IMAD.IADD R5, R5, 0x1, R15 ;  /* 0x0000000105057824 */ /* 0x000fe400078e020f */
[----:B0-----:R-:W-:Y:S02]  /*d230*/  IMAD R14, R20, UR10, RZ ;  /* 0x0000000a140e7c24 */ /* 0x001fe4000f8e02ff */
[----:B---3--:R-:W-:-:S04]  /*d240*/  @P0 IMAD.HI.U32 R152, R11, R152, RZ ;  /* 0x000000980b980227 */ /* 0x008fc800078e00ff */
[----:B------:R-:W-:Y:S01]  /*d250*/  IMAD.MOV.U32 R13, RZ, RZ, R11 ;  /* 0x000000ffff0d7224 */ /* 0x000fe200078e000b */
[----:B-1----:R-:W-:Y:S01]  /*d260*/  @P0 SHF.R.U32.HI R13, RZ, R17, R12 ;  /* 0x00000011ff0d0219 */ /* 0x002fe2000001160c */
[----:B------:R-:W-:Y:S02]  /*d270*/  IMAD R17, R21, UR12, R14 ;  /* 0x0000000c15117c24 */ /* 0x000fe4000f8e020e */
[----:B------:R-:W-:-:S04]  /*d280*/  IMAD.WIDE.U32 R6, R20, UR12, R6 ;  /* 0x0000000c14067c25 */ /* 0x000fc8000f8e0006 */
[----:B------:R-:W-:Y:S01]  /*d290*/  IMAD.MOV.U32 R15, RZ, RZ, R11 ;  /* 0x000000ffff0f7224 */ /* 0x000fe200078e000b */
[----:B----4-:R-:W-:Y:S01]  /*d2a0*/  @P0 SHF.R.U32.HI R15, RZ, R153, R152 ;  /* 0x00000099ff0f0219 */ /* 0x010fe20000011698 */
[----:B------:R-:W-:Y:S02]  /*d2b0*/  IMAD R12, R16, UR4, RZ ;  /* 0x00000004100c7c24 */ /* 0x000fe4000f8e02ff */
[----:B------:R-:W-:-:S04]  /*d2c0*/  IMAD.WIDE.U32 R4, R23, UR4, R4 ;  /* 0x0000000417047c25 */ /* 0x000fc8000f8e0004 */
[----:B------:R-:W-:Y:S01]  /*d2d0*/  IMAD.IADD R7, R7, 0x1, R17 ;  /* 0x0000000107077824 */ /* 0x000fe200078e0211 */
[----:B------:R-:W-:Y:S01]  /*d2e0*/  SHF.R.S32.HI R17, RZ, 0x1f, R13 ;  /* 0x0000001fff117819 */ /* 0x000fe2000001140d */
[----:B------:R-:W-:Y:S01]  /*d2f0*/  IMAD R14, R23, UR5, R12 ;  /* 0x00000005170e7c24 */ /* 0x000fe2000f8e020c */
[----:B------:R-:W-:Y:S01]  /*d300*/  IADD3 R4, P0, R13, R4, RZ ;  /* 0x000000040d047210 */ /* 0x000fe20007f1e0ff */
[----:B------:R-:W-:Y:S01]  /*d310*/  IMAD R16, R16, UR6, RZ ;  /* 0x0000000610107c24 */ /* 0x000fe2000f8e02ff */
[----:B------:R-:W-:Y:S01]  /*d320*/  SHF.R.S32.HI R12, RZ, 0x1f, R15 ;  /* 0x0000001fff0c7819 */ /* 0x000fe2000001140f */
[----:B------:R-:W-:Y:S01]  /*d330*/  IMAD.MOV R13, RZ, RZ, -R13 ;  /* 0x000000ffff0d7224 */ /* 0x000fe200078e0a0d */
[----:B------:R-:W-:Y:S01]  /*d340*/  ULDC.64 UR4, c[0x0][0xb30] ;  /* 0x0002cc0000047ab9 */ /* 0x000fe20000000a00 */
[----:B------:R-:W-:Y:S01]  /*d350*/  IMAD R19, R23, UR7, R16 ;  /* 0x0000000717137c24 */ /* 0x000fe2000f8e0210 */
[----:B------:R-:W-:Y:S01]  /*d360*/  IADD3.X R5, R17, R5, R14, P0, !PT ;  /* 0x0000000511057210 */ /* 0x000fe200007fe40e */
[----:B------:R-:W-:-:S02]  /*d370*/  IMAD.MOV R16, RZ, RZ, -R15 ;  /* 0x000000ffff107224 */ /* 0x000fc400078e0a0f */
[----:B------:R-:W-:Y:S02]  /*d380*/  IMAD R12, R12, UR4, RZ ;  /* 0x000000040c0c7c24 */ /* 0x000fe4000f8e02ff */
[----:B------:R-:W-:Y:S02]  /*d390*/  IMAD R13, R8, R13, R11 ;  /* 0x0000000d080d7224 */ /* 0x000fe400078e020b */
        /* <DEDUP_REMOVED lines=35> */
[-C--:B------:R-:W-:Y:S01]  /*d5d0*/  ISETP.GE.OR P1, PT, R11, R8.reuse, P0 ;  /* 0x000000080b00720c */ /* 0x080fe20000726670 */
[----:B------:R-:W-:Y:S01]  /*d5e0*/  IMAD.IADD R3, R3, 0x1, -R10 ;  /* 0x0000000103037824 */ /* 0x000fe200078e0a0a */
[----:B------:R-:W1:Y:S01]  /*d5f0*/  SHFL.IDX PT, R15, R17, 0x1, 0x1c1f ;  /* 0x003c1f00110f7f89 */ /* 0x000e6200000e0000 */
[-C--:B------:R-:W-:Y:S01]  /*d600*/  ISETP.GE.OR P0, PT, R9, R8.reuse, P0 ;  /* 0x000000080900720c */ /* 0x080fe20000706670 */
[----:B------:R-:W-:Y:S01]  /*d610*/  UPRMT UR4, URZ, 0x654, UR4 ;  /* 0x000006543f047896 */ /* 0x000fe20008000004 */
[----:B------:R-:W-:Y:S01]  /*d620*/  ISETP.GE.AND P2, PT, R11, R8, PT ;  /* 0x000000080b00720c */ /* 0x000fe20003f46270 */
[----:B------:R2:W3:Y:S01]  /*d630*/  SHFL.IDX PT, R4, R6, RZ, 0x1c1f ;  /* 0x001c1fff06047589 */ /* 0x0004e200000e0000 */
[----:B------:R-:W-:-:S03]  /*d640*/  IMAD.SHL.U32 R3, R3, 0x2, RZ ;  /* 0x0000000203037824 */ /* 0x000fc600078e00ff */
[----:B------:R2:W4:Y:S03]  /*d650*/  SHFL.IDX PT, R5, R7, RZ, 0x1c1f ;  /* 0x001c1fff07057589 */ /* 0x00052600000e0000 */
[----:B------:R-:W-:Y:S01]  /*d660*/  SYNCS.ARRIVE.TRANS64.RED.A1T0 RZ, [UR4], RZ ;  /* 0x000000ffffff79a7 */ /* 0x000fe20008100404 */
[----:B0-----:R2:W-:Y:S04]  /*d670*/  @!P1 ST.E desc[UR14][R12.64], R0 ;  /* 0x000000000c009985 */ /* 0x0015e8000c10190e */
[----:B-1----:R2:W-:Y:S01]  /*d680*/  @!P0 ST.E desc[UR14][R14.64], R2 ;  /* 0x000000020e008985 */ /* 0x0025e2000c10190e */
[----:B------:R-:W-:Y:S05]  /*d690*/  @P2 BRA `(.L_x_1042) ;  /* 0x0000000800fc2947 */ /* 0x000fea0003800000 */
[C---:B--2---:R-:W-:Y:S01]  /*d6a0*/  VIADD R0, R3.reuse, 0x8 ;  /* 0x0000000803007836 */ /* 0x044fe20000000000 */
[----:B------:R-:W-:Y:S01]  /*d6b0*/  ULDC UR4, c[0x0][0xac8] ;  /* 0x0002b20000047ab9 */ /* 0x000fe20000000800 */
[C---:B------:R-:W-:Y:S01]  /*d6c0*/  VIADD R2, R3.reuse, 0x10 ;  /* 0x0000001003027836 */ /* 0x040fe20000000000 */
[C---:B------:R-:W-:Y:S01]  /*d6d0*/  ISETP.GE.AND P2, PT, R3.reuse, UR4, PT ;  /* 0x0000000403007c0c */ /* 0x040fe2000bf46270 */
[C---:B------:R-:W-:Y:S01]  /*d6e0*/  VIADD R10, R3.reuse, 0x18 ;  /* 0x00000018030a7836 */ /* 0x040fe20000000000 */
[----:B------:R-:W-:Y:S01]  /*d6f0*/  ISETP.GE.AND P3, PT, R0, UR4, PT ;  /* 0x0000000400007c0c */ /* 0x000fe2000bf66270 */
[C---:B------:R-:W-:Y:S01]  /*d700*/  VIADD R18, R3.reuse, 0x20 ;  /* 0x0000002003127836 */ /* 0x040fe20000000000 */
[----:B------:R-:W-:Y:S01]  /*d710*/  ISETP.GE.AND P4, PT, R2, UR4, PT ;  /* 0x0000000402007c0c */ /* 0x000fe2000bf86270 */
[C---:B------:R-:W-:Y:S01]  /*d720*/  VIADD R19, R3.reuse, 0x28 ;  /* 0x0000002803137836 */ /* 0x040fe20000000000 */
[----:B------:R-:W-:Y:S01]  /*d730*/  ISETP.GE.AND P5, PT, R10, UR4, PT ;  /* 0x000000040a007c0c */ /* 0x000fe2000bfa6270 */
[----:B------:R-:W-:Y:S01]  /*d740*/  ULDC.64 UR6, c[0x0][0x208] ;  /* 0x0000820000067ab9 */ /* 0x000fe20000000a00 */
[----:B------:R-:W-:Y:S01]  /*d750*/  ISETP.GE.AND P0, PT, R18, UR4, PT ;  /* 0x0000000412007c0c */ /* 0x000fe2000bf06270 */
[----:B------:R-:W-:Y:S01]  /*d760*/  VIADD R20, R3, 0x40 ;  /* 0x0000004003147836 */ /* 0x000fe20000000000 */
[----:B------:R-:W-:Y:S01]  /*d770*/  ISETP.GE.AND P1, PT, R19, UR4, PT ;  /* 0x0000000413007c0c */ /* 0x000fe2000bf26270 */
[----:B------:R-:W-:-:S02]  /*d780*/  VIADD R21, R3, 0x48 ;  /* 0x0000004803157836 */ /* 0x000fc40000000000 */
[C---:B------:R-:W-:Y:S02]  /*d790*/  VIADD R22, R3.reuse, 0x50 ;  /* 0x0000005003167836 */ /* 0x040fe40000000000 */
[----:B------:R-:W-:Y:S02]  /*d7a0*/  @!P3 LEA.HI R0, R0, R0, RZ, 0x1 ;  /* 0x000000000000b211 */ /* 0x000fe400078f08ff */
[----:B------:R-:W-:Y:S02]  /*d7b0*/  @!P4 LEA.HI R2, R2, R2, RZ, 0x1 ;  /* 0x000000020202c211 */ /* 0x000fe400078f08ff */
[----:B------:R-:W-:Y:S02]  /*d7c0*/  @!P5 LEA.HI R10, R10, R10, RZ, 0x1 ;  /* 0x0000000a0a0ad211 */ /* 0x000fe400078f08ff */
[----:B------:R-:W-:Y:S01]  /*d7d0*/  @!P3 LOP3.LUT R13, R0, 0xfffffffe, RZ, 0xc0, !PT ;  /* 0xfffffffe000db812 */ /* 0x000fe200078ec0ff */
[C---:B------:R-:W-:Y:S01]  /*d7e0*/  VIADD R0, R3.reuse, 0x30 ;  /* 0x0000003003007836 */ /* 0x040fe20000000000 */
[----:B------:R-:W-:Y:S01]  /*d7f0*/  @!P4 LOP3.LUT R15, R2, 0xfffffffe, RZ, 0xc0, !PT ;  /* 0xfffffffe020fc812 */ /* 0x000fe200078ec0ff */
[C---:B------:R-:W-:Y:S01]  /*d800*/  VIADD R2, R3.reuse, 0x38 ;  /* 0x0000003803027836 */ /* 0x040fe20000000000 */
[----:B------:R-:W-:Y:S01]  /*d810*/  @!P5 LOP3.LUT R17, R10, 0xfffffffe, RZ, 0xc0, !PT ;  /* 0xfffffffe0a11d812 */ /* 0x000fe200078ec0ff */
[----:B---34-:R-:W-:Y:S01]  /*d820*/  @!P2 IMAD.WIDE R10, R3, 0x4, R4 ;  /* 0x00000004030aa825 */ /* 0x018fe200078e0204 */
[----:B------:R-:W-:-:S02]  /*d830*/  ISETP.GE.AND P6, PT, R22, UR4, PT ;  /* 0x0000000416007c0c */ /* 0x000fc4000bfc6270 */
[----:B------:R-:W-:Y:S01]  /*d840*/  @!P0 LEA.HI R18, R18, R18, RZ, 0x1 ;  /* 0x0000001212128211 */ /* 0x000fe200078f08ff */
[--C-:B------:R-:W-:Y:S01]  /*d850*/  @!P3 IMAD.WIDE R12, R13, 0x4, R4.reuse ;  /* 0x000000040d0cb825 */ /* 0x100fe200078e0204 */
[----:B------:R0:W-:Y:S01]  /*d860*/  @!P2 ST.E.64 desc[UR6][R10.64], R24 ;  /* 0x000000180a00a985 */ /* 0x0001e2000c101b06 */
[----:B------:R-:W-:Y:S02]  /*d870*/  ISETP.GE.AND P2, PT, R0, UR4, PT ;  /* 0x0000000400007c0c */ /* 0x000fe4000bf46270 */
[--C-:B------:R-:W-:Y:S01]  /*d880*/  @!P4 IMAD.WIDE R14, R15, 0x4, R4.reuse ;  /* 0x000000040f0ec825 */ /* 0x100fe200078e0204 */
[----:B------:R1:W-:Y:S01]  /*d890*/  @!P3 ST.E.64 desc[UR6][R12.64], R28 ;  /* 0x0000001c0c00b985 */ /* 0x0003e2000c101b06 */
[----:B------:R-:W-:Y:S02]  /*d8a0*/  ISETP.GE.AND P3, PT, R2, UR4, PT ;  /* 0x0000000402007c0c */ /* 0x000fe4000bf66270 */
[----:B------:R-:W-:Y:S01]  /*d8b0*/  @!P5 IMAD.WIDE R16, R17, 0x4, R4 ;  /* 0x000000041110d825 */ /* 0x000fe200078e0204 */
[----:B------:R2:W-:Y:S01]  /*d8c0*/  @!P4 ST.E.64 desc[UR6][R14.64], R32 ;  /* 0x000000200e00c985 */ /* 0x0005e2000c101b06 */
[----:B------:R-:W-:-:S02]  /*d8d0*/  ISETP.GE.AND P4, PT, R20, UR4, PT ;  /* 0x0000000414007c0c */ /* 0x000fc4000bf86270 */
[----:B------:R-:W-:Y:S01]  /*d8e0*/  @!P1 LEA.HI R19, R19, R19, RZ, 0x1 ;  /* 0x0000001313139211 */ /* 0x000fe200078f08ff */
[----:B------:R3:W-:Y:S01]  /*d8f0*/  @!P5 ST.E.64 desc[UR6][R16.64], R36 ;  /* 0x000000241000d985 */ /* 0x0007e2000c101b06 */
[----:B------:R-:W-:Y:S01]  /*d900*/  ISETP.GE.AND P5, PT, R21, UR4, PT ;  /* 0x0000000415007c0c */ /* 0x000fe2000bfa6270 */
[C---:B0-----:R-:W-:Y:S01]  /*d910*/  VIADD R24, R3.reuse, 0x58 ;  /* 0x0000005803187836 */ /* 0x041fe20000000000 */
[----:B------:R-:W-:Y:S01]  /*d920*/  @!P0 LOP3.LUT R11, R18, 0xfffffffe, RZ, 0xc0, !PT ;  /* 0xfffffffe120b8812 */ /* 0x000fe200078ec0ff */
[----:B------:R-:W-:Y:S01]  /*d930*/  VIADD R25, R3, 0x60 ;  /* 0x0000006003197836 */ /* 0x000fe20000000000 */
[----:B------:R-:W-:Y:S02]  /*d940*/  @!P2 LEA.HI R0, R0, R0, RZ, 0x1 ;  /* 0x000000000000a211 */ /* 0x000fe400078f08ff */
[----:B-1----:R-:W-:Y:S01]  /*d950*/  @!P1 LOP3.LUT R13, R19, 0xfffffffe, RZ, 0xc0, !PT ;  /* 0xfffffffe130d9812 */ /* 0x002fe200078ec0ff */
[----:B------:R-:W-:Y:S01]  /*d960*/  @!P0 IMAD.WIDE R10, R11, 0x4, R4 ;  /* 0x000000040b0a8825 */ /* 0x000fe200078e0204 */
[----:B------:R-:W-:-:S02]  /*d970*/  @!P3 LEA.HI R2, R2, R2, RZ, 0x1 ;  /* 0x000000020202b211 */ /* 0x000fc400078f08ff */
[----:B------:R-:W-:Y:S01]  /*d980*/  @!P4 LEA.HI R20, R20, R20, RZ, 0x1 ;  /* 0x000000141414c211 */ /* 0x000fe200078f08ff */
[----:B------:R-:W-:Y:S01]  /*d990*/  @!P1 IMAD.WIDE R12, R13, 0x4, R4 ;  /* 0x000000040d0c9825 */ /* 0x000fe200078e0204 */
[----:B------:R-:W-:Y:S01]  /*d9a0*/  @!P6 LEA.HI R22, R22, R22, RZ, 0x1 ;  /* 0x000000161616e211 */ /* 0x000fe200078f08ff */
[----:B------:R0:W-:Y:S01]  /*d9b0*/  @!P0 ST.E.64 desc[UR6][R10.64], R40 ;  /* 0x000000280a008985 */ /* 0x0001e2000c101b06 */
[----:B------:R-:W-:Y:S02]  /*d9c0*/  @!P5 LEA.HI R21, R21, R21, RZ, 0x1 ;  /* 0x000000151515d211 */ /* 0x000fe400078f08ff */
[----:B--2---:R-:W-:Y:S01]  /*d9d0*/  @!P2 LOP3.LUT R15, R0, 0xfffffffe, RZ, 0xc0, !PT ;  /* 0xfffffffe000fa812 */ /* 0x004fe200078ec0ff */
[----:B------:R1:W-:Y:S01]  /*d9e0*/  @!P1 ST.E.64 desc[UR6][R12.64], R44 ;  /* 0x0000002c0c009985 */ /* 0x0003e2000c101b06 */
[----:B---3--:R-:W-:Y:S01]  /*d9f0*/  @!P3 LOP3.LUT R17, R2, 0xfffffffe, RZ, 0xc0, !PT ;  /* 0xfffffffe0211b812 */ /* 0x008fe200078ec0ff */
[C---:B------:R-:W-:Y:S01]  /*da00*/  VIADD R0, R3.reuse, 0x68 ;  /* 0x0000006803007836 */ /* 0x040fe20000000000 */
[----:B------:R-:W-:Y:S01]  /*da10*/  @!P4 LOP3.LUT R19, R20, 0xfffffffe, RZ, 0xc0, !PT ;  /* 0xfffffffe1413c812 */ /* 0x000fe200078ec0ff */
[----:B------:R-:W-:Y:S01]  /*da20*/  VIADD R20, R3, 0x78 ;  /* 0x0000007803147836 */ /* 0x000fe20000000000 */
[----:B------:R-:W-:-:S02]  /*da30*/  @!P5 LOP3.LUT R21, R21, 0xfffffffe, RZ, 0xc0, !PT ;  /* 0xfffffffe1515d812 */ /* 0x000fc400078ec0ff */
[----:B------:R-:W-:Y:S01]  /*da40*/  @!P6 LOP3.LUT R23, R22, 0xfffffffe, RZ, 0xc0, !PT ;  /* 0xfffffffe1617e812 */ /* 0x000fe200078ec0ff */
        /* <DEDUP_REMOVED lines=23> */
[----:B------:R-:W-:Y:S01]  /*dbc0*/  VIADD R24, R3, 0x90 ;  /* 0x0000009003187836 */ /* 0x000fe20000000000 */
[----:B-1----:R-:W-:Y:S01]  /*dbd0*/  @!P0 LOP3.LUT R13, R25, 0xfffffffe, RZ, 0xc0, !PT ;  /* 0xfffffffe190d8812 */ /* 0x002fe200078ec0ff */
[----:B------:R-:W-:Y:S01]  /*dbe0*/  VIADD R25, R3, 0x98 ;  /* 0x0000009803197836 */ /* 0x000fe20000000000 */
[----:B------:R-:W-:Y:S01]  /*dbf0*/  @!P2 LEA.HI R0, R0, R0, RZ, 0x1 ;  /* 0x000000000000a211 */ /* 0x000fe200078f08ff */
[----:B------:R-:W-:Y:S01]  /*dc00*/  @!P1 IMAD.WIDE R10, R11, 0x4, R4 ;  /* 0x000000040b0a9825 */ /* 0x000fe200078e0204 */
[----:B------:R-:W-:-:S02]  /*dc10*/  @!P5 LEA.HI R20, R20, R20, RZ, 0x1 ;  /* 0x000000141414d211 */ /* 0x000fc400078f08ff */
[----:B------:R-:W-:Y:S01]  /*dc20*/  @!P6 LEA.HI R2, R2, R2, RZ, 0x1 ;  /* 0x000000020202e211 */ /* 0x000fe200078f08ff */
[--C-:B------:R-:W-:Y:S01]  /*dc30*/  @!P0 IMAD.WIDE R12, R13, 0x4, R4.reuse ;  /* 0x000000040d0c8825 */ /* 0x100fe200078e0204 */
[----:B------:R-:W-:Y:S01]  /*dc40*/  @!P3 LEA.HI R22, R22, R22, RZ, 0x1 ;  /* 0x000000161616b211 */ /* 0x000fe200078f08ff */
[----:B------:R0:W-:Y:S01]  /*dc50*/  @!P1 ST.E.64 desc[UR6][R10.64], R68 ;  /* 0x000000440a009985 */ /* 0x0001e2000c101b06 */
[----:B------:R-:W-:Y:S02]  /*dc60*/  @!P4 LEA.HI R21, R21, R21, RZ, 0x1 ;  /* 0x000000151515c211 */ /* 0x000fe400078f08ff */
[----:B--2---:R-:W-:Y:S01]  /*dc70*/  @!P2 LOP3.LUT R15, R0, 0xfffffffe, RZ, 0xc0, !PT ;  /* 0xfffffffe000fa812 */ /* 0x004fe200078ec0ff */
[----:B------:R1:W-:Y:S01]  /*dc80*/  @!P0 ST.E.64 desc[UR6][R12.64], R72 ;  /* 0x000000480c008985 */ /* 0x0003e2000c101b06 */
[----:B---3--:R-:W-:Y:S01]  /*dc90*/  @!P6 LOP3.LUT R17, R2, 0xfffffffe, RZ, 0xc0, !PT ;  /* 0xfffffffe0211e812 */ /* 0x008fe200078ec0ff */
[C---:B------:R-:W-:Y:S01]  /*dca0*/  VIADD R0, R3.reuse, 0xa0 ;  /* 0x000000a003007836 */ /* 0x040fe20000000000 */
[----:B----4-:R-:W-:Y:S01]  /*dcb0*/  @!P5 LOP3.LUT R19, R20, 0xfffffffe, RZ, 0xc0, !PT ;  /* 0xfffffffe1413d812 */ /* 0x010fe200078ec0ff */
[----:B------:R-:W-:Y:S01]  /*dcc0*/  VIADD R2, R3, 0xa8 ;  /* 0x000000a803027836 */ /* 0x000fe20000000000 */
[----:B------:R-:W-:Y:S01]  /*dcd0*/  @!P4 LOP3.LUT R21, R21, 0xfffffffe, RZ, 0xc0, !PT ;  /* 0xfffffffe1515c812 */ /* 0x000fe200078ec0ff */
[C---:B------:R-:W-:Y:S01]  /*dce0*/  VIADD R20, R3.reuse, 0xb0 ;  /* 0x000000b003147836 */ /* 0x040fe20000000000 */
        /* <DEDUP_REMOVED lines=13> */
[----:B------:R-:W-:-:S02]  /*ddc0*/  @!P0 LEA.HI R24, R24, R24, RZ, 0x1 ;  /* 0x0000001818188211 */ /* 0x000fc400078f08ff */
        /* <DEDUP_REMOVED lines=8> */
[----:B0-----:R-:W-:Y:S02]  /*de50*/  @!P0 LOP3.LUT R11, R24, 0xfffffffe, RZ, 0xc0, !PT ;  /* 0xfffffffe180b8812 */ /* 0x001fe400078ec0ff */
[----:B------:R-:W-:Y:S02]  /*de60*/  @!P2 LEA.HI R0, R0, R0, RZ, 0x1 ;  /* 0x000000000000a211 */ /* 0x000fe400078f08ff */
[----:B-1----:R-:W-:Y:S01]  /*de70*/  @!P1 LOP3.LUT R13, R25, 0xfffffffe, RZ, 0xc0, !PT ;  /* 0xfffffffe190d9812 */ /* 0x002fe200078ec0ff */
[--C-:B------:R-:W-:Y:S01]  /*de80*/  @!P0 IMAD.WIDE R10, R11, 0x4, R4.reuse ;  /* 0x000000040b0a8825 */ /* 0x100fe200078e0204 */
[----:B------:R-:W-:Y:S02]  /*de90*/  @!P4 LEA.HI R20, R20, R20, RZ, 0x1 ;  /* 0x000000141414c211 */ /* 0x000fe400078f08ff */
[----:B------:R-:W-:Y:S01]  /*dea0*/  @!P3 LEA.HI R2, R2, R2, RZ, 0x1 ;  /* 0x000000020202b211 */ /* 0x000fe200078f08ff */
[--C-:B------:R-:W-:Y:S01]  /*deb0*/  @!P1 IMAD.WIDE R12, R13, 0x4, R4.reuse ;  /* 0x000000040d0c9825 */ /* 0x100fe200078e0204 */
[----:B--2---:R-:W-:Y:S01]  /*dec0*/  @!P2 LOP3.LUT R15, R0, 0xfffffffe, RZ, 0xc0, !PT ;  /* 0xfffffffe000fa812 */ /* 0x004fe200078ec0ff */
[----:B------:R0:W-:Y:S01]  /*ded0*/  @!P0 ST.E.64 desc[UR6][R10.64], R96 ;  /* 0x000000600a008985 */ /* 0x0001e2000c101b06 */
[----:B------:R-:W-:Y:S01]  /*dee0*/  @!P5 LEA.HI R21, R21, R21, RZ, 0x1 ;  /* 0x000000151515d211 */ /* 0x000fe200078f08ff */
[----:B------:R-:W-:Y:S01]  /*def0*/  VIADD R0, R3, 0xc8 ;  /* 0x000000c803007836 */ /* 0x000fe20000000000 */
[----:B---3--:R-:W-:Y:S01]  /*df00*/  @!P3 LOP3.LUT R17, R2, 0xfffffffe, RZ, 0xc0, !PT ;  /* 0xfffffffe0211b812 */ /* 0x008fe200078ec0ff */
[--C-:B------:R-:W-:Y:S01]  /*df10*/  @!P2 IMAD.WIDE R14, R15, 0x4, R4.reuse ;  /* 0x000000040f0ea825 */ /* 0x100fe200078e0204 */
[----:B------:R-:W-:Y:S01]  /*df20*/  @!P6 LEA.HI R22, R22, R22, RZ, 0x1 ;  /* 0x000000161616e211 */ /* 0x000fe200078f08ff */
[----:B------:R1:W-:Y:S01]  /*df30*/  @!P1 ST.E.64 desc[UR6][R12.64], R100 ;  /* 0x000000640c009985 */ /* 0x0003e2000c101b06 */
[----:B----4-:R-:W-:Y:S01]  /*df40*/  @!P4 LOP3.LUT R19, R20, 0xfffffffe, RZ, 0xc0, !PT ;  /* 0xfffffffe1413c812 */ /* 0x010fe200078ec0ff */
[----:B------:R-:W-:Y:S01]  /*df50*/  VIADD R2, R3, 0xd0 ;  /* 0x000000d003027836 */ /* 0x000fe20000000000 */
[----:B------:R-:W-:Y:S01]  /*df60*/  @!P5 LOP3.LUT R21, R21, 0xfffffffe, RZ, 0xc0, !PT ;  /* 0xfffffffe1515d812 */ /* 0x000fe200078ec0ff */
[----:B------:R2:W-:Y:S01]  /*df70*/  @!P2 ST.E.64 desc[UR6][R14.64], R104 ;  /* 0x000000680e00a985 */ /* 0x0005e2000c101b06 */
[----:B------:R-:W-:Y:S01]  /*df80*/  @!P6 LOP3.LUT R23, R22, 0xfffffffe, RZ, 0xc0, !PT ;  /* 0xfffffffe1617e812 */ /* 0x000fe200078ec0ff */
[----:B------:R-:W-:Y:S01]  /*df90*/  VIADD R20, R3, 0xd8 ;  /* 0x000000d803147836 */ /* 0x000fe20000000000 */
[----:B------:R-:W-:Y:S01]  /*dfa0*/  ISETP.GE.AND P0, PT, R0, UR4, PT ;  /* 0x0000000400007c0c */ /* 0x000fe2000bf06270 */
[----:B0-----:R-:W-:Y:S01]  /*dfb0*/  @!P3 IMAD.WIDE R10, R17, 0x4, R4 ;  /* 0x00000004110ab825 */ /* 0x001fe200078e0204 */
[----:B------:R-:W-:-:S02]  /*dfc0*/  ISETP.GE.AND P1, PT, R2, UR4, PT ;  /* 0x0000000402007c0c */ /* 0x000fc4000bf26270 */
[----:B------:R-:W-:Y:S01]  /*dfd0*/  ISETP.GE.AND P2, PT, R20, UR4, PT ;  /* 0x0000000414007c0c */ /* 0x000fe2000bf46270 */
[--C-:B------:R-:W-:Y:S01]  /*dfe0*/  @!P5 IMAD.WIDE R16, R21, 0x4, R4.reuse ;  /* 0x000000041510d825 */ /* 0x100fe200078e0204 */
[----:B------:R0:W-:Y:S03]  /*dff0*/  @!P3 ST.E.64 desc[UR6][R10.64], R108 ;  /* 0x0000006c0a00b985 */ /* 0x0001e6000c101b06 */
[----:B-1----:R-:W-:-:S04]  /*e000*/  @!P4 IMAD.WIDE R12, R19, 0x4, R4 ;  /* 0x00000004130cc825 */ /* 0x002fc800078e0204 */
[----:B------:R-:W-:Y:S01]  /*e010*/  @!P6 IMAD.WIDE R18, R23, 0x4, R4 ;  /* 0x000000041712e825 */ /* 0x000fe200078e0204 */
[----:B------:R1:W-:Y:S01]  /*e020*/  @!P4 ST.E.64 desc[UR6][R12.64], R112 ;  /* 0x000000700c00c985 */ /* 0x0003e2000c101b06 */
[----:B------:R-:W-:Y:S02]  /*e030*/  @!P0 LEA.HI R0, R0, R0, RZ, 0x1 ;  /* 0x0000000000008211 */ /* 0x000fe400078f08ff */
[C---:B------:R-:W-:Y:S01]  /*e040*/  VIADD R21, R3.reuse, 0xe0 ;  /* 0x000000e003157836 */ /* 0x040fe20000000000 */
[----:B------:R3:W-:Y:S01]  /*e050*/  @!P5 ST.E.64 desc[UR6][R16.64], R116 ;  /* 0x000000741000d985 */ /* 0x0007e2000c101b06 */
[C---:B--2---:R-:W-:Y:S01]  /*e060*/  VIADD R14, R3.reuse, 0xe8 ;  /* 0x000000e8030e7836 */ /* 0x044fe20000000000 */
[----:B------:R-:W-:Y:S01]  /*e070*/  @!P1 LEA.HI R2, R2, R2, RZ, 0x1 ;  /* 0x0000000202029211 */ /* 0x000fe200078f08ff */
[C---:B0-----:R-:W-:Y:S01]  /*e080*/  VIADD R11, R3.reuse, 0xf8 ;  /* 0x000000f8030b7836 */ /* 0x041fe20000000000 */
[----:B------:R0:W-:Y:S01]  /*e090*/  @!P6 ST.E.64 desc[UR6][R18.64], R120 ;  /* 0x000000781200e985 */ /* 0x0001e2000c101b06 */
[----:B------:R-:W-:Y:S01]  /*e0a0*/  VIADD R15, R3, 0xf0 ;  /* 0x000000f0030f7836 */ /* 0x000fe20000000000 */
[----:B------:R-:W-:-:S02]  /*e0b0*/  ISETP.GE.AND P3, PT, R21, UR4, PT ;  /* 0x0000000415007c0c */ /* 0x000fc4000bf66270 */
[----:B------:R-:W-:Y:S02]  /*e0c0*/  ISETP.GE.AND P6, PT, R11, UR4, PT ;  /* 0x000000040b007c0c */ /* 0x000fe4000bfc6270 */
[----:B------:R-:W-:Y:S02]  /*e0d0*/  ISETP.GE.AND P4, PT, R14, UR4, PT ;  /* 0x000000040e007c0c */ /* 0x000fe4000bf86270 */
[----:B------:R-:W-:Y:S02]  /*e0e0*/  ISETP.GE.AND P5, PT, R15, UR4, PT ;  /* 0x000000040f007c0c */ /* 0x000fe4000bfa6270 */
[----:B------:R-:W-:Y:S02]  /*e0f0*/  @!P2 LEA.HI R20, R20, R20, RZ, 0x1 ;  /* 0x000000141414a211 */ /* 0x000fe400078f08ff */
[----:B-1----:R-:W-:-:S03]  /*e100*/  @!P1 LOP3.LUT R13, R2, 0xfffffffe, RZ, 0xc0, !PT ;  /* 0xfffffffe020d9812 */ /* 0x002fc600078ec0ff */
[----:B------:R-:W-:Y:S02]  /*e110*/  @!P3 LEA.HI R21, R21, R21, RZ, 0x1 ;  /* 0x000000151515b211 */ /* 0x000fe400078f08ff */
[----:B------:R-:W-:Y:S02]  /*e120*/  @!P6 LEA.HI R12, R11, R11, RZ, 0x1 ;  /* 0x0000000b0b0ce211 */ /* 0x000fe400078f08ff */
[----:B------:R-:W-:Y:S02]  /*e130*/  @!P4 LEA.HI R14, R14, R14, RZ, 0x1 ;  /* 0x0000000e0e0ec211 */ /* 0x000fe400078f08ff */
[----:B------:R-:W-:Y:S02]  /*e140*/  @!P5 LEA.HI R10, R15, R15, RZ, 0x1 ;  /* 0x0000000f0f0ad211 */ /* 0x000fe400078f08ff */
[----:B------:R-:W-:Y:S02]  /*e150*/  @!P0 LOP3.LUT R11, R0, 0xfffffffe, RZ, 0xc0, !PT ;  /* 0xfffffffe000b8812 */ /* 0x000fe400078ec0ff */
[----:B------:R-:W-:-:S02]  /*e160*/  @!P2 LOP3.LUT R15, R20, 0xfffffffe, RZ, 0xc0, !PT ;  /* 0xfffffffe140fa812 */ /* 0x000fc400078ec0ff */
[----:B---3--:R-:W-:Y:S02]  /*e170*/  @!P3 LOP3.LUT R17, R21, 0xfffffffe, RZ, 0xc0, !PT ;  /* 0xfffffffe1511b812 */ /* 0x008fe400078ec0ff */
[----:B0-----:R-:W-:Y:S01]  /*e180*/  @!P4 LOP3.LUT R19, R14, 0xfffffffe, RZ, 0xc0, !PT ;  /* 0xfffffffe0e13c812 */ /* 0x001fe200078ec0ff */
[--C-:B------:R-:W-:Y:S01]  /*e190*/  @!P2 IMAD.WIDE R14, R15, 0x4, R4.reuse ;  /* 0x000000040f0ea825 */ /* 0x100fe200078e0204 */
[----:B------:R-:W-:Y:S02]  /*e1a0*/  @!P5 LOP3.LUT R21, R10, 0xfffffffe, RZ, 0xc0, !PT ;  /* 0xfffffffe0a15d812 */ /* 0x000fe400078ec0ff */
        /* <DEDUP_REMOVED lines=14> */
.L_x_1042:
[----:B------:R-:W-:Y:S05]  /*e290*/  BSYNC B0 ;  /* 0x0000000000007941 */ /* 0x000fea0003800000 */
.L_x_1041:
[----:B------:R-:W-:Y:S01]  /*e2a0*/  ISETP.GE.AND P0, PT, R9, R8, PT ;  /* 0x000000080900720c */ /* 0x000fe20003f06270 */
[----:B0---4-:R0:W1:Y:S04]  /*e2b0*/  SHFL.IDX PT, R5, R7, 0x1, 0x1c1f ;  /* 0x003c1f0007057f89 */ /* 0x01106800000e0000 */
[----:B---3--:R0:W3:Y:S08]  /*e2c0*/  SHFL.IDX PT, R4, R6, 0x1, 0x1c1f ;  /* 0x003c1f0006047f89 */ /* 0x0080f000000e0000 */
[----:B0-----:R-:W-:Y:S05]  /*e2d0*/  @P0 BRA `(.L_x_961) ;  /* 0x0000005c00300947 */ /* 0x001fea0003800000 */
[C---:B--2---:R-:W-:Y:S01]  /*e2e0*/  VIADD R0, R3.reuse, 0x8 ;  /* 0x0000000803007836 */ /* 0x044fe20000000000 */
[C---:B------:R-:W-:Y:S01]  /*e2f0*/  IADD3 R2, R3.reuse, 0x10, RZ ;  /* 0x0000001003027810 */ /* 0x040fe20007ffe0ff */
[----:B------:R-:W-:Y:S01]  /*e300*/  ULDC UR4, c[0x0][0xac8] ;  /* 0x0002b20000047ab9 */ /* 0x000fe20000000800 */
[C---:B------:R-:W-:Y:S01]  /*e310*/  VIADD R12, R3.reuse, 0x18 ;  /* 0x00000018030c7836 */ /* 0x040fe20000000000 */
[C---:B------:R-:W-:Y:S01]  /*e320*/  ISETP.GE.AND P0, PT, R3.reuse, UR4, PT ;  /* 0x0000000403007c0c */ /* 0x040fe2000bf06270 */
[C---:B------:R-:W-:Y:S01]  /*e330*/  VIADD R13, R3.reuse, 0x20 ;  /* 0x00000020030d7836 */ /* 0x040fe20000000000 */
[----:B------:R-:W-:Y:S01]  /*e340*/  ISETP.GE.AND P1, PT, R0, UR4, PT ;  /* 0x0000000400007c0c */ /* 0x000fe2000bf26270 */
[----:B------:R-:W-:Y:S01]  /*e350*/  ULDC.64 UR6, c[0x0][0x208] ;  /* 0x0000820000067ab9 */ /* 0x000fe20000000a00 */
[----:B------:R-:W-:Y:S01]  /*e360*/  ISETP.GE.AND P2, PT, R2, UR4, PT ;  /* 0x0000000402007c0c */ /* 0x000fe2000bf46270 */
[C---:B------:R-:W-:Y:S01]  /*e370*/  VIADD R14, R3.reuse, 0x38 ;  /* 0x00000038030e7836 */ /* 0x040fe20000000000 */
[----:B------:R-:W-:Y:S01]  /*e380*/  ISETP.GE.AND P5, PT, R12, UR4, PT ;  /* 0x000000040c007c0c */ /* 0x000fe2000bfa6270 */
[----:B------:R-:W-:Y:S01]  /*e390*/  VIADD R15, R3, 0x40 ;  /* 0x00000040030f7836 */ /* 0x000fe20000000000 */
[----:B------:R-:W-:Y:S01]  /*e3a0*/  ISETP.GE.AND P6, PT, R13, UR4, PT ;  /* 0x000000040d007c0c */ /* 0x000fe2000bfc6270 */
[----:B------:R-:W-:-:S02]  /*e3b0*/  VIADD R16, R3, 0x48 ;  /* 0x0000004803107836 */ /* 0x000fc40000000000 */
[----:B------:R-:W-:Y:S01]  /*e3c0*/  VIADD R18, R3, 0x50 ;  /* 0x0000005003127836 */ /* 0x000fe20000000000 */
[----:B------:R-:W-:Y:S01]  /*e3d0*/  ISETP.GE.AND P3, PT, R15, UR4, PT ;  /* 0x000000040f007c0c */ /* 0x000fe2000bf66270 */
[C-C-:B-1-3--:R-:W-:Y:S01]  /*e3e0*/  @!P0 IMAD.WIDE R6, R3.reuse, 0x4, R4.reuse ;  /* 0x0000000403068825 */ /* 0x14afe200078e0204 */
[----:B------:R-:W-:Y:S02]  /*e3f0*/  ISETP.GE.AND P4, PT, R16, UR4, PT ;  /* 0x0000000410007c0c */ /* 0x000fe4000bf86270 */
[----:B------:R-:W-:Y:S01]  /*e400*/  @!P1 LEA.HI R0, R0, R0, RZ, 0x1 ;  /* 0x0000000000009211 */ /* 0x000fe200078f08ff */
[C---:B------:R-:W-:Y:S01]  /*e410*/  VIADD R20, R3.reuse, 0x58 ;  /* 0x0000005803147836 */ /* 0x040fe20000000000 */
[----:B------:R-:W-:Y:S01]  /*e420*/  @!P2 LEA.HI R2, R2, R2, RZ, 0x1 ;  /* 0x000000020202a211 */ /* 0x000fe200078f08ff */
[----:B------:R0:W-:Y:S01]  /*e430*/  @!P0 ST.E.64 desc[UR6][R6.64], R26 ;  /* 0x0000001a06008985 */ /* 0x0001e2000c101b06 */
[----:B------:R-:W-:Y:S01]  /*e440*/  @!P1 LOP3.LUT R9, R0, 0xfffffffe, RZ, 0xc0, !PT ;  /* 0xfffffffe00099812 */ /* 0x000fe200078ec0ff */
[C---:B------:R-:W-:Y:S01]  /*e450*/  VIADD R0, R3.reuse, 0x28 ;  /* 0x0000002803007836 */ /* 0x040fe20000000000 */
[----:B------:R-:W-:Y:S01]  /*e460*/  @!P2 LOP3.LUT R11, R2, 0xfffffffe, RZ, 0xc0, !PT ;  /* 0xfffffffe020ba812 */ /* 0x000fe200078ec0ff */
[----:B------:R-:W-:Y:S01]  /*e470*/  VIADD R2, R3, 0x30 ;  /* 0x0000003003027836 */ /* 0x000fe20000000000 */
[----:B------:R-:W-:Y:S01]  /*e480*/  @!P5 LEA.HI R12, R12, R12, RZ, 0x1 ;  /* 0x0000000c0c0cd211 */ /* 0x000fe200078f08ff */
[----:B------:R-:W-:Y:S01]  /*e490*/  @!P1 IMAD.WIDE R8, R9, 0x4, R4 ;  /* 0x0000000409089825 */ /* 0x000fe200078e0204 */
[----:B------:R-:W-:-:S02]  /*e4a0*/  ISETP.GE.AND P0, PT, R0, UR4, PT ;  /* 0x0000000400007c0c */ /* 0x000fc4000bf06270 */
[----:B------:R-:W-:Y:S01]  /*e4b0*/  @!P6 LEA.HI R13, R13, R13, RZ, 0x1 ;  /* 0x0000000d0d0de211 */ /* 0x000fe200078f08ff */
[--C-:B------:R-:W-:Y:S01]  /*e4c0*/  @!P2 IMAD.WIDE R10, R11, 0x4, R4.reuse ;  /* 0x000000040b0aa825 */ /* 0x100fe200078e0204 */
[----:B------:R1:W-:Y:S01]  /*e4d0*/  @!P1 ST.E.64 desc[UR6][R8.64], R30 ;  /* 0x0000001e08009985 */ /* 0x0003e2000c101b06 */
[----:B------:R-:W-:Y:S02]  /*e4e0*/  ISETP.GE.AND P1, PT, R2, UR4, PT ;  /* 0x0000000402007c0c */ /* 0x000fe4000bf26270 */
[----:B0-----:R-:W-:Y:S01]  /*e4f0*/  @!P5 LOP3.LUT R7, R12, 0xfffffffe, RZ, 0xc0, !PT ;  /* 0xfffffffe0c07d812 */ /* 0x001fe200078ec0ff */
[----:B------:R0:W-:Y:S01]  /*e500*/  @!P2 ST.E.64 desc[UR6][R10.64], R34 ;  /* 0x000000220a00a985 */ /* 0x0001e2000c101b06 */
[----:B------:R-:W-:Y:S02]  /*e510*/  ISETP.GE.AND P2, PT, R14, UR4, PT ;  /* 0x000000040e007c0c */ /* 0x000fe4000bf46270 */
[----:B------:R-:W-:Y:S01]  /*e520*/  @!P4 LEA.HI R16, R16, R16, RZ, 0x1 ;  /* 0x000000101010c211 */ /* 0x000fe200078f08ff */
[----:B------:R-:W-:Y:S01]  /*e530*/  @!P5 IMAD.WIDE R6, R7, 0x4, R4 ;  /* 0x000000040706d825 */ /* 0x000fe200078e0204 */
[----:B------:R-:W-:-:S02]  /*e540*/  @!P0 LEA.HI R0, R0, R0, RZ, 0x1 ;  /* 0x0000000000008211 */ /* 0x000fc400078f08ff */
[----:B------:R-:W-:Y:S01]  /*e550*/  @!P4 LOP3.LUT R19, R16, 0xfffffffe, RZ, 0xc0, !PT ;  /* 0xfffffffe1013c812 */ /* 0x000fe200078ec0ff */
[----:B------:R-:W-:Y:S01]  /*e560*/  VIADD R16, R3, 0x70 ;  /* 0x0000007003107836 */ /* 0x000fe20000000000 */
[----:B------:R2:W-:Y:S01]  /*e570*/  @!P5 ST.E.64 desc[UR6][R6.64], R38 ;  /* 0x000000260600d985 */ /* 0x0005e2000c101b06 */
[----:B-1----:R-:W-:Y:S02]  /*e580*/  @!P6 LOP3.LUT R9, R13, 0xfffffffe, RZ, 0xc0, !PT ;  /* 0xfffffffe0d09e812 */ /* 0x002fe400078ec0ff */
[----:B------:R-:W-:Y:S02]  /*e590*/  @!P1 LEA.HI R2, R2, R2, RZ, 0x1 ;  /* 0x0000000202029211 */ /* 0x000fe400078f08ff */
[----:B------:R-:W-:Y:S01]  /*e5a0*/  @!P2 LEA.HI R14, R14, R14, RZ, 0x1 ;  /* 0x0000000e0e0ea211 */ /* 0x000fe200078f08ff */
[--C-:B------:R-:W-:Y:S01]  /*e5b0*/  @!P6 IMAD.WIDE R8, R9, 0x4, R4.reuse ;  /* 0x000000040908e825 */ /* 0x100fe200078e0204 */
[----:B0-----:R-:W-:Y:S02]  /*e5c0*/  @!P3 LEA.HI R10, R15, R15, RZ, 0x1 ;  /* 0x0000000f0f0ab211 */ /* 0x001fe400078f08ff */
[----:B------:R-:W-:Y:S01]  /*e5d0*/  @!P0 LOP3.LUT R11, R0, 0xfffffffe, RZ, 0xc0, !PT ;  /* 0xfffffffe000b8812 */ /* 0x000fe200078ec0ff */
[----:B------:R-:W-:Y:S01]  /*e5e0*/  VIADD R0, R3, 0x60 ;  /* 0x0000006003007836 */ /* 0x000fe20000000000 */
[----:B------:R-:W-:Y:S01]  /*e5f0*/  @!P1 LOP3.LUT R13, R2, 0xfffffffe, RZ, 0xc0, !PT ;  /* 0xfffffffe020d9812 */ /* 0x000fe200078ec0ff */
[----:B------:R0:W-:Y:S01]  /*e600*/  @!P6 ST.E.64 desc[UR6][R8.64], R42 ;  /* 0x0000002a0800e985 */ /* 0x0001e2000c101b06 */
[----:B------:R-:W-:Y:S01]  /*e610*/  @!P2 LOP3.LUT R15, R14, 0xfffffffe, RZ, 0xc0, !PT ;  /* 0xfffffffe0e0fa812 */ /* 0x000fe200078ec0ff */
[----:B--2---:R-:W-:Y:S01]  /*e620*/  @!P0 IMAD.WIDE R6, R11, 0x4, R4 ;  /* 0x000000040b068825 */ /* 0x004fe200078e0204 */
[----:B------:R-:W-:-:S02]  /*e630*/  @!P3 LOP3.LUT R17, R10, 0xfffffffe, RZ, 0xc0, !PT ;  /* 0xfffffffe0a11b812 */ /* 0x000fc400078ec0ff */
[----:B------:R-:W-:Y:S01]  /*e640*/  ISETP.GE.AND P5, PT, R18, UR4, PT ;  /* 0x0000000412007c0c */ /* 0x000fe2000bfa6270 */
[--C-:B------:R-:W-:Y:S01]  /*e650*/  @!P2 IMAD.WIDE R10, R15, 0x4, R4.reuse ;  /* 0x000000040f0aa825 */ /* 0x100fe200078e0204 */
[----:B------:R-:W-:Y:S01]  /*e660*/  ISETP.GE.AND P6, PT, R20, UR4, PT ;  /* 0x0000000414007c0c */ /* 0x000fe2000bfc6270 */
[----:B------:R1:W-:Y:S02]  /*e670*/  @!P0 ST.E.64 desc[UR6][R6.64], R46 ;  /* 0x0000002e06008985 */ /* 0x0003e4000c101b06 */
[----:B------:R-:W-:-:S04]  /*e680*/  @!P4 IMAD.WIDE R14, R19, 0x4, R4 ;  /* 0x00000004130ec825 */ /* 0x000fc800078e0204 */
[----:B0-----:R-:W-:-:S04]  /*e690*/  @!P1 IMAD.WIDE R8, R13, 0x4, R4 ;  /* 0x000000040d089825 */ /* 0x001fc800078e0204 */
[----:B------:R-:W-:Y:S01]  /*e6a0*/  @!P3 IMAD.WIDE R12, R17, 0x4, R4 ;  /* 0x00000004110cb825 */ /* 0x000fe200078e0204 */
[----:B------:R0:W-:Y:S01]  /*e6b0*/  @!P1 ST.E.64 desc[UR6][R8.64], R50 ;  /* 0x0000003208009985 */ /* 0x0001e2000c101b06 */
[----:B------:R-:W-:Y:S02]  /*e6c0*/  @!P5 LEA.HI R18, R18, R18, RZ, 0x1 ;  /* 0x000000121212d211 */ /* 0x000fe400078f08ff */
[C---:B------:R-:W-:Y:S01]  /*e6d0*/  VIADD R2, R3.reuse, 0x68 ;  /* 0x0000006803027836 */ /* 0x040fe20000000000 */
[----:B------:R2:W-:Y:S01]  /*e6e0*/  @!P2 ST.E.64 desc[UR6][R10.64], R54 ;  /* 0x000000360a00a985 */ /* 0x0005e2000c101b06 */
[C---:B------:R-:W-:Y:S01]  /*e6f0*/  VIADD R17, R3.reuse, 0x78 ;  /* 0x0000007803117836 */ /* 0x040fe20000000000 */
[----:B------:R-:W-:Y:S01]  /*e700*/  ISETP.GE.AND P2, PT, R16, UR4, PT ;  /* 0x0000000410007c0c */ /* 0x000fe2000bf46270 */
[----:B------:R-:W-:Y:S01]  /*e710*/  VIADD R19, R3, 0x80 ;  /* 0x0000008003137836 */ /* 0x000fe20000000000 */
[----:B------:R3:W-:Y:S01]  /*e720*/  @!P3 ST.E.64 desc[UR6][R12.64], R58 ;  /* 0x0000003a0c00b985 */ /* 0x0007e2000c101b06 */
[----:B------:R-:W-:-:S02]  /*e730*/  ISETP.GE.AND P3, PT, R2, UR4, PT ;  /* 0x0000000402007c0c */ /* 0x000fc4000bf66270 */
[----:B------:R-:W-:Y:S01]  /*e740*/  ISETP.GE.AND P1, PT, R17, UR4, PT ;  /* 0x0000000411007c0c */ /* 0x000fe2000bf26270 */
[----:B------:R4:W-:Y:S01]  /*e750*/  @!P4 ST.E.64 desc[UR6][R14.64], R62 ;  /* 0x0000003e0e00c985 */ /* 0x0009e2000c101b06 */
[----:B------:R-:W-:Y:S02]  /*e760*/  ISETP.GE.AND P4, PT, R0, UR4, PT ;  /* 0x0000000400007c0c */ /* 0x000fe4000bf86270 */
[----:B------:R-:W-:Y:S02]  /*e770*/  ISETP.GE.AND P0, PT, R19, UR4, PT ;  /* 0x0000000413007c0c */ /* 0x000fe4000bf06270 */
[----:B------:R-:W-:Y:S02]  /*e780*/  @!P6 LEA.HI R20, R20, R20, RZ, 0x1 ;  /* 0x000000141414e211 */ /* 0x000fe400078f08ff */
[----:B-1----:R-:W-:Y:S01]  /*e790*/  @!P5 LOP3.LUT R7, R18, 0xfffffffe, RZ, 0xc0, !PT ;  /* 0xfffffffe1207d812 */ /* 0x002fe200078ec0ff */
[C---:B------:R-:W-:Y:S01]  /*e7a0*/  VIADD R18, R3.reuse, 0x88 ;  /* 0x0000008803127836 */ /* 0x040fe20000000000 */
[----:B0-----:R-:W-:Y:S01]  /*e7b0*/  @!P6 LOP3.LUT R9, R20, 0xfffffffe, RZ, 0xc0, !PT ;  /* 0xfffffffe1409e812 */ /* 0x001fe200078ec0ff */
[----:B------:R-:W-:Y:S01]  /*e7c0*/  VIADD R20, R3, 0x90 ;  /* 0x0000009003147836 */ /* 0x000fe20000000000 */
[----:B------:R-:W-:Y:S01]  /*e7d0*/  @!P3 LEA.HI R2, R2, R2, RZ, 0x1 ;  /* 0x000000020202b211 */ /* 0x000fe200078f08ff */
        /* <DEDUP_REMOVED lines=13> */
[----:B------:R-:W-:-:S02]  /*e8b0*/  @!P1 LOP3.LUT R17, R17, 0xfffffffe, RZ, 0xc0, !PT ;  /* 0xfffffffe11119812 */ /* 0x000fc400078ec0ff */
[----:B------:R-:W-:Y:S02]  /*e8c0*/  @!P0 LOP3.LUT R19, R19, 0xfffffffe, RZ, 0xc0, !PT ;  /* 0xfffffffe13138812 */ /* 0x000fe400078ec0ff */
        /* <DEDUP_REMOVED lines=15> */
[----:B------:R-:W-:Y:S02]  /*e9c0*/  @!P5 LEA.HI R20, R20, R20, RZ, 0x1 ;  /* 0x000000141414d211 */ /* 0x000fe400078f08ff */
[C---:B------:R-:W-:Y:S01]  /*e9d0*/  VIADD R17, R3.reuse, 0xb0 ;  /* 0x000000b003117836 */ /* 0x040fe20000000000 */
[----:B------:R-:W-:Y:S01]  /*e9e0*/  @!P0 ST.E.64 desc[UR6][R14.64], R90 ;  /* 0x0000005a0e008985 */ /* 0x000fe2000c101b06 */
[----:B------:R-:W-:Y:S01]  /*e9f0*/  ISETP.GE.AND P0, PT, R0, UR4, PT ;  /* 0x0000000400007c0c */ /* 0x000fe2000bf06270 */
[C---:B------:R-:W-:Y:S01]  /*ea00*/  VIADD R19, R3.reuse, 0xb8 ;  /* 0x000000b803137836 */ /* 0x040fe20000000000 */
[----:B0-----:R-:W-:Y:S01]  /*ea10*/  @!P6 LOP3.LUT R7, R18, 0xfffffffe, RZ, 0xc0, !PT ;  /* 0xfffffffe1207e812 */ /* 0x001fe200078ec0ff */
[----:B------:R-:W-:Y:S01]  /*ea20*/  VIADD R18, R3, 0xc0 ;  /* 0x000000c003127836 */ /* 0x000fe20000000000 */
[----:B------:R-:W-:-:S02]  /*ea30*/  ISETP.GE.AND P2, PT, R17, UR4, PT ;  /* 0x0000000411007c0c */ /* 0x000fc4000bf46270 */
[----:B------:R-:W-:Y:S01]  /*ea40*/  ISETP.GE.AND P1, PT, R19, UR4, PT ;  /* 0x0000000413007c0c */ /* 0x000fe2000bf26270 */
[--C-:B------:R-:W-:Y:S01]  /*ea50*/  @!P6 IMAD.WIDE R6, R7, 0x4, R4.reuse ;  /* 0x000000040706e825 */ /* 0x100fe200078e0204 */
[----:B-1----:R-:W-:Y:S02]  /*ea60*/  @!P5 LOP3.LUT R9, R20, 0xfffffffe, RZ, 0xc0, !PT ;  /* 0xfffffffe1409d812 */ /* 0x002fe400078ec0ff */
[----:B------:R-:W-:Y:S01]  /*ea70*/  @!P4 LEA.HI R2, R2, R2, RZ, 0x1 ;  /* 0x000000020202c211 */ /* 0x000fe200078f08ff */
[----:B------:R-:W-:Y:S01]  /*ea80*/  VIADD R20, R3, 0xc8 ;  /* 0x000000c803147836 */ /* 0x000fe20000000000 */
[----:B------:R0:W-:Y:S01]  /*ea90*/  @!P6 ST.E.64 desc[UR6][R6.64], R94 ;  /* 0x0000005e0600e985 */ /* 0x0001e2000c101b06 */
[----:B------:R-:W-:Y:S01]  /*eaa0*/  @!P0 LEA.HI R0, R0, R0, RZ, 0x1 ;  /* 0x0000000000008211 */ /* 0x000fe200078f08ff */
[----:B------:R-:W-:Y:S01]  /*eab0*/  @!P5 IMAD.WIDE R8, R9, 0x4, R4 ;  /* 0x000000040908d825 */ /* 0x000fe200078e0204 */
[----:B------:R-:W-:Y:S02]  /*eac0*/  @!P3 LEA.HI R16, R16, R16, RZ, 0x1 ;  /* 0x000000101010b211 */ /* 0x000fe400078f08ff */
[----:B--2---:R-:W-:Y:S01]  /*ead0*/  @!P0 LOP3.LUT R11, R0, 0xfffffffe, RZ, 0xc0, !PT ;  /* 0xfffffffe000b8812 */ /* 0x004fe200078ec0ff */
[----:B------:R-:W-:Y:S01]  /*eae0*/  VIADD R0, R3, 0xd0 ;  /* 0x000000d003007836 */ /* 0x000fe20000000000 */
[----:B------:R1:W-:Y:S01]  /*eaf0*/  @!P5 ST.E.64 desc[UR6][R8.64], R98 ;  /* 0x000000620800d985 */ /* 0x0003e2000c101b06 */
[----:B------:R-:W-:-:S02]  /*eb00*/  ISETP.GE.AND P5, PT, R18, UR4, PT ;  /* 0x0000000412007c0c */ /* 0x000fc4000bfa6270 */
[----:B------:R-:W-:Y:S02]  /*eb10*/  @!P2 LEA.HI R17, R17, R17, RZ, 0x1 ;  /* 0x000000111111a211 */ /* 0x000fe400078f08ff */
[----:B------:R-:W-:Y:S01]  /*eb20*/  @!P1 LEA.HI R19, R19, R19, RZ, 0x1 ;  /* 0x0000001313139211 */ /* 0x000fe200078f08ff */
[--C-:B0-----:R-:W-:Y:S01]  /*eb30*/  @!P0 IMAD.WIDE R6, R11, 0x4, R4.reuse ;  /* 0x000000040b068825 */ /* 0x101fe200078e0204 */
[----:B------:R-:W-:Y:S02]  /*eb40*/  @!P4 LOP3.LUT R13, R2, 0xfffffffe, RZ, 0xc0, !PT ;  /* 0xfffffffe020dc812 */ /* 0x000fe400078ec0ff */
[----:B------:R-:W-:Y:S01]  /*eb50*/  @!P3 LOP3.LUT R15, R16, 0xfffffffe, RZ, 0xc0, !PT ;  /* 0xfffffffe100fb812 */ /* 0x000fe200078ec0ff */
[----:B------:R-:W-:Y:S01]  /*eb60*/  VIADD R2, R3, 0xd8 ;  /* 0x000000d803027836 */ /* 0x000fe20000000000 */
[----:B------:R-:W-:Y:S01]  /*eb70*/  @!P2 LOP3.LUT R17, R17, 0xfffffffe, RZ, 0xc0, !PT ;  /* 0xfffffffe1111a812 */ /* 0x000fe200078ec0ff */
[----:B------:R0:W-:Y:S01]  /*eb80*/  @!P0 ST.E.64 desc[UR6][R6.64], R102 ;  /* 0x0000006606008985 */ /* 0x0001e2000c101b06 */
[----:B------:R-:W-:Y:S01]  /*eb90*/  ISETP.GE.AND P6, PT, R20, UR4, PT ;  /* 0x0000000414007c0c */ /* 0x000fe2000bfc6270 */
[----:B-1----:R-:W-:Y:S01]  /*eba0*/  @!P4 IMAD.WIDE R8, R13, 0x4, R4 ;  /* 0x000000040d08c825 */ /* 0x002fe200078e0204 */
[----:B------:R-:W-:-:S02]  /*ebb0*/  @!P1 LOP3.LUT R19, R19, 0xfffffffe, RZ, 0xc0, !PT ;  /* 0xfffffffe13139812 */ /* 0x000fc400078ec0ff */
[----:B------:R-:W-:Y:S01]  /*ebc0*/  ISETP.GE.AND P0, PT, R0, UR4, PT ;  /* 0x0000000400007c0c */ /* 0x000fe2000bf06270 */
[--C-:B------:R-:W-:Y:S01]  /*ebd0*/  @!P3 IMAD.WIDE R10, R15, 0x4, R4.reuse ;  /* 0x000000040f0ab825 */ /* 0x100fe200078e0204 */
[----:B------:R1:W-:Y:S01]  /*ebe0*/  @!P4 ST.E.64 desc[UR6][R8.64], R106 ;  /* 0x0000006a0800c985 */ /* 0x0003e2000c101b06 */
[----:B------:R-:W-:Y:S02]  /*ebf0*/  @!P5 LEA.HI R18, R18, R18, RZ, 0x1 ;  /* 0x000000121212d211 */ /* 0x000fe400078f08ff */
[--C-:B------:R-:W-:Y:S01]  /*ec00*/  @!P2 IMAD.WIDE R12, R17, 0x4, R4.reuse ;  /* 0x00000004110ca825 */ /* 0x100fe200078e0204 */
[----:B------:R2:W-:Y:S03]  /*ec10*/  @!P3 ST.E.64 desc[UR6][R10.64], R110 ;  /* 0x0000006e0a00b985 */ /* 0x0005e6000c101b06 */
[----:B------:R-:W-:Y:S01]  /*ec20*/  @!P1 IMAD.WIDE R14, R19, 0x4, R4 ;  /* 0x00000004130e9825 */ /* 0x000fe200078e0204 */
[----:B------:R-:W-:Y:S01]  /*ec30*/  @!P2 ST.E.64 desc[UR6][R12.64], R114 ;  /* 0x000000720c00a985 */ /* 0x000fe2000c101b06 */
[----:B0-----:R-:W-:-:S02]  /*ec40*/  @!P5 LOP3.LUT R7, R18, 0xfffffffe, RZ, 0xc0, !PT ;  /* 0xfffffffe1207d812 */ /* 0x001fc400078ec0ff */
[C---:B------:R-:W-:Y:S01]  /*ec50*/  VIADD R16, R3.reuse, 0xe0 ;  /* 0x000000e003107836 */ /* 0x040fe20000000000 */
[----:B------:R-:W-:Y:S01]  /*ec60*/  @!P1 ST.E.64 desc[UR6][R14.64], R118 ;  /* 0x000000760e009985 */ /* 0x000fe2000c101b06 */
[C---:B------:R-:W-:Y:S01]  /*ec70*/  VIADD R17, R3.reuse, 0xe8 ;  /* 0x000000e803117836 */ /* 0x040fe20000000000 */
[----:B------:R-:W-:Y:S01]  /*ec80*/  ISETP.GE.AND P1, PT, R2, UR4, PT ;  /* 0x0000000402007c0c */ /* 0x000fe2000bf26270 */
[----:B------:R-:W-:Y:S01]  /*ec90*/  VIADD R19, R3, 0xf0 ;  /* 0x000000f003137836 */ /* 0x000fe20000000000 */
[----:B------:R-:W-:Y:S01]  /*eca0*/  ISETP.GE.AND P2, PT, R16, UR4, PT ;  /* 0x0000000410007c0c */ /* 0x000fe2000bf46270 */
[----:B------:R-:W-:Y:S01]  /*ecb0*/  @!P5 IMAD.WIDE R6, R7, 0x4, R4 ;  /* 0x000000040706d825 */ /* 0x000fe200078e0204 */
[----:B------:R-:W-:Y:S02]  /*ecc0*/  @!P6 LEA.HI R20, R20, R20, RZ, 0x1 ;  /* 0x000000141414e211 */ /* 0x000fe400078f08ff */
[----:B------:R-:W-:Y:S01]  /*ecd0*/  ISETP.GE.AND P3, PT, R17, UR4, PT ;  /* 0x0000000411007c0c */ /* 0x000fe2000bf66270 */
[----:B------:R-:W-:Y:S01]  /*ece0*/  VIADD R3, R3, 0xf8 ;  /* 0x000000f803037836 */ /* 0x000fe20000000000 */
[----:B------:R-:W-:Y:S01]  /*ecf0*/  ISETP.GE.AND P4, PT, R19, UR4, PT ;  /* 0x0000000413007c0c */ /* 0x000fe2000bf86270 */
[----:B------:R0:W-:Y:S01]  /*ed00*/  @!P5 ST.E.64 desc[UR6][R6.64], R122 ;  /* 0x0000007a0600d985 */ /* 0x0001e2000c101b06 */
[----:B------:R-:W-:-:S02]  /*ed10*/  @!P0 LEA.HI R0, R0, R0, RZ, 0x1 ;  /* 0x0000000000008211 */ /* 0x000fc400078f08ff */
[----:B-1----:R-:W-:Y:S02]  /*ed20*/  @!P6 LOP3.LUT R9, R20, 0xfffffffe, RZ, 0xc0, !PT ;  /* 0xfffffffe1409e812 */ /* 0x002fe400078ec0ff */
[----:B--2---:R-:W-:Y:S02]  /*ed30*/  @!P0 LOP3.LUT R11, R0, 0xfffffffe, RZ, 0xc0, !PT ;  /* 0xfffffffe000b8812 */ /* 0x004fe400078ec0ff */
[----:B------:R-:W-:Y:S01]  /*ed40*/  @!P1 LEA.HI R2, R2, R2, RZ, 0x1 ;  /* 0x0000000202029211 */ /* 0x000fe200078f08ff */
[--C-:B------:R-:W-:Y:S01]  /*ed50*/  @!P6 IMAD.WIDE R8, R9, 0x4, R4.reuse ;  /* 0x000000040908e825 */ /* 0x100fe200078e0204 */
[----:B------:R-:W-:Y:S02]  /*ed60*/  @!P2 LEA.HI R16, R16, R16, RZ, 0x1 ;  /* 0x000000101010a211 */ /* 0x000fe400078f08ff */
[----:B------:R-:W-:Y:S02]  /*ed70*/  @!P3 LEA.HI R17, R17, R17, RZ, 0x1 ;  /* 0x000000111111b211 */ /* 0x000fe400078f08ff */
[----:B------:R1:W-:Y:S01]  /*ed80*/  @!P6 ST.E.64 desc[UR6][R8.64], R126 ;  /* 0x0000007e0800e985 */ /* 0x0003e2000c101b06 */
[----:B0-----:R-:W-:Y:S01]  /*ed90*/  @!P0 IMAD.WIDE R6, R11, 0x4, R4 ;  /* 0x000000040b068825 */ /* 0x001fe200078e0204 */
[----:B------:R-:W-:-:S02]  /*eda0*/  @!P4 LEA.HI R19, R19, R19, RZ, 0x1 ;  /* 0x000000131313c211 */ /* 0x000fc400078f08ff */
[----:B------:R-:W-:Y:S02]  /*edb0*/  @!P1 LOP3.LUT R13, R2, 0xfffffffe, RZ, 0xc0, !PT ;  /* 0xfffffffe020d9812 */ /* 0x000fe400078ec0ff */
[----:B------:R0:W-:Y:S01]  /*edc0*/  @!P0 ST.E.64 desc[UR6][R6.64], R130 ;  /* 0x0000008206008985 */ /* 0x0001e2000c101b06 */
[----:B------:R-:W-:Y:S02]  /*edd0*/  @!P2 LOP3.LUT R15, R16, 0xfffffffe, RZ, 0xc0, !PT ;  /* 0xfffffffe100fa812 */ /* 0x000fe400078ec0ff */
[----:B------:R-:W-:Y:S02]  /*ede0*/  ISETP.GE.AND P0, PT, R3, UR4, PT ;  /* 0x0000000403007c0c */ /* 0x000fe4000bf06270 */
[----:B------:R-:W-:Y:S01]  /*edf0*/  @!P3 LOP3.LUT R17, R17, 0xfffffffe, RZ, 0xc0, !PT ;  /* 0xfffffffe1111b812 */ /* 0x000fe200078ec0ff */
[----:B------:R-:W-:Y:S01]  /*ee00*/  @!P2 IMAD.WIDE R10, R15, 0x4, R4 ;  /* 0x000000040f0aa825 */ /* 0x000fe200078e0204 */
[----:B------:R-:W-:-:S03]  /*ee10*/  @!P4 LOP3.LUT R19, R19, 0xfffffffe, RZ, 0xc0, !PT ;  /* 0xfffffffe1313c812 */ /* 0x000fc600078ec0ff */
[----:B-1----:R-:W-:-:S04]  /*ee20*/  @!P1 IMAD.WIDE R8, R13, 0x4, R4 ;  /* 0x000000040d089825 */ /* 0x002fc800078e0204 */
[--C-:B------:R-:W-:Y:S01]  /*ee30*/  @!P3 IMAD.WIDE R12, R17, 0x4, R4.reuse ;  /* 0x00000004110cb825 */ /* 0x100fe200078e0204 */
[----:B------:R0:W-:Y:S03]  /*ee40*/  @!P1 ST.E.64 desc[UR6][R8.64], R134 ;  /* 0x0000008608009985 */ /* 0x0001e6000c101b06 */
[----:B------:R-:W-:Y:S01]  /*ee50*/  @!P4 IMAD.WIDE R14, R19, 0x4, R4 ;  /* 0x00000004130ec825 */ /* 0x000fe200078e0204 */
[----:B------:R0:W-:Y:S04]  /*ee60*/  @!P2 ST.E.64 desc[UR6][R10.64], R138 ;  /* 0x0000008a0a00a985 */ /* 0x0001e8000c101b06 */
        /* <DEDUP_REMOVED lines=9> */
.L_x_1040:
        /* <DEDUP_REMOVED lines=8> */
[----:B-1----:R-:W-:Y:S02]  /*ef80*/  IMAD R3, R6, UR4, RZ ;  /* 0x0000000406037c24 */ /* 0x002fe4000f8e02ff */
[----:B------:R-:W-:-:S05]  /*ef90*/  VIADD R0, R0, 0xffffff80 ;  /* 0xffffff8000007836 */ /* 0x000fca0000000000 */
[----:B------:R-:W-:-:S13]  /*efa0*/  ISETP.GE.AND P0, PT, R0, R3, PT ;  /* 0x000000030000720c */ /* 0x000fda0003f06270 */
[----:B------:R-:W-:Y:S05]  /*efb0*/  @P0 BRA `(.L_x_961) ;  /* 0x0000004c00f80947 */ /* 0x000fea0003800000 */
[----:B------:R-:W2:Y:S01]  /*efc0*/  LDL R4, [R1] ;  /* 0x0000000001047983 */ /* 0x000ea20000100800 */
[----:B------:R-:W-:Y:S01]  /*efd0*/  ISETP.NE.AND P0, PT, R6, 0x1, PT ;  /* 0x000000010600780c */ /* 0x000fe20003f05270 */
[----:B------:R-:W-:Y:S01]  /*efe0*/  S2UR UR7, SR_CTAID.Z ;  /* 0x00000000000779c3 */ /* 0x000fe20000002700 */
[----:B------:R-:W-:Y:S01]  /*eff0*/  ULDC.64 UR8, c[0x0][0xbd0] ;  /* 0x0002f40000087ab9 */ /* 0x000fe20000000a00 */
[----:B------:R-:W-:Y:S01]  /*f000*/  IMAD.MOV.U32 R5, RZ, RZ, R0 ;  /* 0x000000ffff057224 */ /* 0x000fe200078e0000 */
[----:B------:R-:W-:-:S05]  /*f010*/  ULDC.64 UR12, c[0x0][0x208] ;  /* 0x00008200000c7ab9 */ /* 0x000fca0000000a00 */
[----:B------:R-:W0:Y:S08]  /*f020*/  LDC.64 R10, c[0x0][0xbd8] ;  /* 0x0002f600ff0a7b82 */ /* 0x000e300000000a00 */
[----:B------:R-:W1:Y:S08]  /*f030*/  @P0 LDC R7, c[0x0][0xbec] ;  /* 0x0002fb00ff070b82 */ /* 0x000e700000000800 */
[----:B------:R-:W3:Y:S08]  /*f040*/  @P0 LDC R9, c[0x0][0xbf0] ;  /* 0x0002fc00ff090b82 */ /* 0x000ef00000000800 */
[----:B------:R-:W4:Y:S08]  /*f050*/  S2UR UR10, SR_CTAID.Y ;  /* 0x00000000000a79c3 */ /* 0x000f300000002600 */
[----:B------:R-:W4:Y:S01]  /*f060*/  LDC R8, c[0x0][0xc50] ;  /* 0x00031400ff087b82 */ /* 0x000f220000000800 */
[----:B--2---:R-:W-:Y:S01]  /*f070*/  R2UR UR11, R4 ;  /* 0x00000000040b72ca */ /* 0x004fe200000e0000 */
[----:B-1----:R-:W-:-:S05]  /*f080*/  @P0 IMAD.HI.U32 R4, R0, R7, RZ ;  /* 0x0000000700040227 */ /* 0x002fca00078e00ff */
[----:B---3--:R-:W-:-:S07]  /*f090*/  @P0 SHF.R.U32.HI R5, RZ, R9, R4 ;  /* 0x00000009ff050219 */ /* 0x008fce0000011604 */
[----:B------:R-:W-:Y:S02]  /*f0a0*/  USHF.R.S32.HI UR6, URZ, 0x1f, UR11 ;  /* 0x0000001f3f067899 */ /* 0x000fe4000801140b */
[----:B------:R-:W-:Y:S01]  /*f0b0*/  IMAD R7, RZ, RZ, -UR11 ;  /* 0x8000000bff077e24 */ /* 0x000fe2000f8e02ff */
[----:B------:R-:W-:Y:S02]  /*f0c0*/  UIMAD.WIDE.U32 UR4, UR11, UR8, URZ ;  /* 0x000000080b0472a5 */ /* 0x000fe4000f8e003f */
[----:B------:R-:W-:Y:S01]  /*f0d0*/  UIMAD UR6, UR6, UR8, URZ ;  /* 0x00000008060672a4 */ /* 0x000fe2000f8e023f */
[----:B----4-:R-:W-:Y:S01]  /*f0e0*/  IMAD R9, R8, R7, UR10 ;  /* 0x0000000a08097e24 */ /* 0x010fe2000f8e0207 */
[----:B------:R-:W-:Y:S01]  /*f0f0*/  USHF.R.S32.HI UR8, URZ, 0x1f, UR7 ;  /* 0x0000001f3f087899 */ /* 0x000fe20008011407 */
[----:B------:R-:W-:Y:S01]  /*f100*/  IADD3 R7, -R5, RZ, RZ ;  /* 0x000000ff05077210 */ /* 0x000fe20007ffe1ff */
[----:B------:R-:W-:Y:S01]  /*f110*/  UIMAD UR6, UR11, UR9, UR6 ;  /* 0x000000090b0672a4 */ /* 0x000fe2000f8e0206 */
[----:B------:R-:W-:Y:S01]  /*f120*/  IMAD.U32 R3, RZ, RZ, UR5 ;  /* 0x00000005ff037e24 */ /* 0x000fe2000f8e00ff */
[----:B------:R-:W-:Y:S01]  /*f130*/  SHF.R.S32.HI R4, RZ, 0x1f, R9 ;  /* 0x0000001fff047819 */ /* 0x000fe20000011409 */
[----:B------:R-:W-:Y:S01]  /*f140*/  IMAD.U32 R2, RZ, RZ, UR4 ;  /* 0x00000004ff027e24 */ /* 0x000fe2000f8e00ff */
[----:B------:R-:W-:Y:S01]  /*f150*/  UIADD3 UR6, UR5, UR6, URZ ;  /* 0x0000000605067290 */ /* 0x000fe2000fffe03f */
[----:B0-----:R-:W-:-:S02]  /*f160*/  IMAD R12, R10, UR8, RZ ;  /* 0x000000080a0c7c24 */ /* 0x001fc4000f8e02ff */
[----:B------:R-:W-:Y:S01]  /*f170*/  ULDC.64 UR4, c[0x0][0xbe0] ;  /* 0x0002f80000047ab9 */ /* 0x000fe20000000a00 */
[----:B------:R-:W-:Y:S02]  /*f180*/  IMAD R7, R6, R7, R0 ;  /* 0x0000000706077224 */ /* 0x000fe400078e0200 */
[----:B------:R-:W-:Y:S02]  /*f190*/  IMAD.U32 R3, RZ, RZ, UR6 ;  /* 0x00000006ff037e24 */ /* 0x000fe4000f8e00ff */
[----:B------:R-:W-:Y:S01]  /*f1a0*/  IMAD R11, R11, UR7, R12 ;  /* 0x000000070b0b7c24 */ /* 0x000fe2000f8e020c */
[----:B------:R-:W-:Y:S01]  /*f1b0*/  SHF.R.S32.HI R0, RZ, 0x1f, R7 ;  /* 0x0000001fff007819 */ /* 0x000fe20000011407 */
[----:B------:R-:W-:-:S04]  /*f1c0*/  IMAD.WIDE.U32 R2, R10, UR7, R2 ;  /* 0x000000070a027c25 */ /* 0x000fc8000f8e0002 */
[----:B------:R-:W-:Y:S02]  /*f1d0*/  IMAD.IADD R3, R11, 0x1, R3 ;  /* 0x000000010b037824 */ /* 0x000fe400078e0203 */
[----:B------:R-:W-:Y:S02]  /*f1e0*/  IMAD R4, R4, UR4, RZ ;  /* 0x0000000404047c24 */ /* 0x000fe4000f8e02ff */
[----:B------:R-:W-:-:S04]  /*f1f0*/  IMAD.WIDE.U32 R2, R9, UR4, R2 ;  /* 0x0000000409027c25 */ /* 0x000fc8000f8e0002 */
[----:B------:R-:W-:Y:S01]  /*f200*/  IMAD R4, R9, UR5, R4 ;  /* 0x0000000509047c24 */ /* 0x000fe2000f8e0204 */
[----:B------:R-:W-:Y:S01]  /*f210*/  SHF.R.S32.HI R9, RZ, 0x1f, R5 ;  /* 0x0000001fff097819 */ /* 0x000fe20000011405 */
[----:B------:R-:W-:Y:S01]  /*f220*/  ULDC.64 UR4, c[0x0][0xbc8] ;  /* 0x0002f20000047ab9 */ /* 0x000fe20000000a00 */
[----:B------:R-:W-:Y:S01]  /*f230*/  IADD3 R2, P0, R5, R2, RZ ;  /* 0x0000000205027210 */ /* 0x000fe20007f1e0ff */
[----:B------:R-:W-:-:S03]  /*f240*/  IMAD R0, R0, UR4, RZ ;  /* 0x0000000400007c24 */ /* 0x000fc6000f8e02ff */
[----:B------:R-:W-:Y:S01]  /*f250*/  IADD3.X R3, R9, R3, R4, P0, !PT ;  /* 0x0000000309037210 */ /* 0x000fe200007fe404 */
[C---:B------:R-:W-:Y:S02]  /*f260*/  IMAD R5, R7.reuse, UR5, R0 ;  /* 0x0000000507057c24 */ /* 0x040fe4000f8e0200 */
[----:B------:R-:W-:Y:S01]  /*f270*/  IMAD.WIDE.U32 R2, R7, UR4, R2 ;  /* 0x0000000407027c25 */ /* 0x000fe2000f8e0002 */
[----:B------:R-:W-:-:S03]  /*f280*/  ULDC.64 UR4, c[0x0][0xba8] ;  /* 0x0002ea0000047ab9 */ /* 0x000fc60000000a00 */
[----:B------:R-:W-:Y:S01]  /*f290*/  IMAD.IADD R3, R3, 0x1, R5 ;  /* 0x0000000103037824 */ /* 0x000fe200078e0205 */
[----:B------:R-:W-:-:S04]  /*f2a0*/  LEA R4, P0, R2, UR4, 0x2 ;  /* 0x0000000402047c11 */ /* 0x000fc8000f8010ff */
[----:B------:R-:W-:Y:S01]  /*f2b0*/  LEA.HI.X R5, R2, UR5, R3, 0x2, P0 ;  /* 0x0000000502057c11 */ /* 0x000fe200080f1403 */
[----:B------:R-:W-:-:S05]  /*f2c0*/  IMAD.MOV.U32 R3, RZ, RZ, -0x800000 ;  /* 0xff800000ff037424 */ /* 0x000fca00078e00ff */
[----:B------:R4:W-:Y:S01]  /*f2d0*/  STG.E desc[UR12][R4.64], R3 ;  /* 0x0000000304007986 */ /* 0x0009e2000c10190c */
[----:B------:R-:W-:Y:S05]  /*f2e0*/  BRA `(.L_x_961) ;  /* 0x0000004c002c7947 */ /* 0x000fea0003800000 */
.L_x_959:
        /* <DEDUP_REMOVED lines=18> */
.L_x_1043:
[----:B------:R-:W-:Y:S01]  /*f410*/  ULDC UR7, c[0x0][0xc50] ;  /* 0x0003140000077ab9 */ /* 0x000fe20000000800 */
[----:B------:R-:W-:Y:S01]  /*f420*/  UMOV UR36, UR6 ;  /* 0x0000000600247c82 */ /* 0x000fe20008000000 */
[----:B------:R-:W-:-:S11]  /*f430*/  UISETP.NE.AND UP0, UPT, UR7, 0x1, UPT ;  /* 0x000000010700788c */ /* 0x000fd6000bf05270 */
[----:B------:R-:W-:Y:S01]  /*f440*/  @UP0 ULDC UR4, c[0x0][0xc54] ;  /* 0x0003150000040ab9 */ /* 0x000fe20000000800 */
[----:B------:R-:W-:Y:S01]  /*f450*/  @UP0 ULDC UR8, c[0x0][0xc58] ;  /* 0x0003160000080ab9 */ /* 0x000fe20000000800 */
[----:B------:R-:W-:-:S04]  /*f460*/  UIMAD.WIDE.U32 UR4, UR6, UR4, URZ ;  /* 0x00000004060472a5 */ /* 0x000fc8000f8e003f */
[----:B------:R-:W-:-:S12]  /*f470*/  @UP0 USHF.R.U32.HI UR36, URZ, UR8, UR5 ;  /* 0x000000083f240299 */ /* 0x000fd80008011605 */
.L_x_1044:
[----:B------:R-:W-:Y:S01]  /*f480*/  ISETP.GE.AND P0, PT, R18, RZ, PT ;  /* 0x000000ff1200720c */ /* 0x000fe20003f06270 */
[----:B------:R-:W-:Y:S01]  /*f490*/  UIADD3 UR44, -UR36, URZ, URZ ;  /* 0x0000003f242c7290 */ /* 0x000fe2000fffe13f */
[----:B------:R-:W-:Y:S02]  /*f4a0*/  IMAD.MOV.U32 R9, RZ, RZ, 0x1 ;  /* 0x00000001ff097424 */ /* 0x000fe400078e00ff */
[----:B------:R-:W-:Y:S01]  /*f4b0*/  IMAD.MOV.U32 R0, RZ, RZ, RZ ;  /* 0x000000ffff007224 */ /* 0x000fe200078e00ff */
[----:B------:R-:W-:Y:S01]  /*f4c0*/  UIMAD UR44, UR7, UR44, UR6 ;  /* 0x0000002c072c72a4 */ /* 0x000fe2000f8e0206 */
[----:B------:R-:W-:-:S07]  /*f4d0*/  IMAD.MOV.U32 R3, RZ, RZ, 0x1 ;  /* 0x00000001ff037424 */ /* 0x000fce00078e00ff */
[----:B------:R-:W-:Y:S05]  /*f4e0*/  @!P0 BRA `(.L_x_1045) ;  /* 0x0000004400e48947 */ /* 0x000fea0003800000 */
[----:B------:R-:W0:Y:S01]  /*f4f0*/  S2UR UR45, SR_CTAID.X ;  /* 0x00000000002d79c3 */ /* 0x000e220000002500 */
[----:B------:R-:W-:Y:S01]  /*f500*/  ULDC.64 UR4, c[0x0][0x418] ;  /* 0x0001060000047ab9 */ /* 0x000fe20000000a00 */
[----:B------:R-:W-:Y:S01]  /*f510*/  ULDC UR6, c[0x0][0x448] ;  /* 0x0001120000067ab9 */ /* 0x000fe20000000800 */
[----:B------:R-:W-:Y:S02]  /*f520*/  UISETP.NE.U32.AND UP0, UPT, UR4, URZ, UPT ;  /* 0x0000003f0400728c */ /* 0x000fe4000bf05070 */
[----:B------:R-:W-:Y:S02]  /*f530*/  UISETP.NE.AND UP1, UPT, UR6, 0x1, UPT ;  /* 0x000000010600788c */ /* 0x000fe4000bf25270 */
[----:B------:R-:W-:Y:S01]  /*f540*/  UISETP.NE.AND.EX UP0, UPT, UR5, URZ, UPT, UP0 ;  /* 0x0000003f0500728c */ /* 0x000fe2000bf05300 */
[----:B------:R-:W-:Y:S02]  /*f550*/  ULDC UR6, c[0x0][0x424] ;  /* 0x0001090000067ab9 */ /* 0x000fe40000000800 */
[----:B------:R-:W-:Y:S01]  /*f560*/  ULDC.64 UR4, c[0x0][0x9e0] ;  /* 0x0002780000047ab9 */ /* 0x000fe20000000a00 */
[----:B------:R-:W-:-:S02]  /*f570*/  USEL UR9, UR6, 0x1, UP0 ;  /* 0x0000000106097887 */ /* 0x000fc40008000000 */
[----:B------:R-:W-:Y:S01]  /*f580*/  UISETP.GE.AND UP0, UPT, UR5, 0x1, UPT ;  /* 0x000000010500788c */ /* 0x000fe2000bf06270 */
[----:B------:R-:W-:Y:S02]  /*f590*/  ULDC UR10, c[0x0][0x288] ;  /* 0x0000a200000a7ab9 */ /* 0x000fe40000000800 */
[----:B------:R-:W-:Y:S01]  /*f5a0*/  @UP1 ULDC UR7, c[0x0][0x44c] ;  /* 0x0001130000071ab9 */ /* 0x000fe20000000800 */
[----:B------:R-:W-:Y:S01]  /*f5b0*/  ULDC UR12, c[0x0][0x2f0] ;  /* 0x0000bc00000c7ab9 */ /* 0x000fe20000000800 */
[----:B------:R-:W-:Y:S01]  /*f5c0*/  UIADD3 UR11, -UR10, 0x1, URZ ;  /* 0x000000010a0b7890 */ /* 0x000fe2000fffe13f */
[----:B------:R-:W-:Y:S01]  /*f5d0*/  PLOP3.LUT P1, PT, PT, PT, UP0, 0x80, 0x0 ;  /* 0x000000000000781c */ /* 0x000fe20003f2f008 */
[----:B------:R-:W-:Y:S01]  /*f5e0*/  UIMAD UR13, UR9, UR12, 0x3f ;  /* 0x0000003f090d74a4 */ /* 0x000fe2000f8e020c */
[----:B------:R-:W-:Y:S01]  /*f5f0*/  @UP1 ULDC UR14, c[0x0][0x450] ;  /* 0x00011400000e1ab9 */ /* 0x000fe20000000800 */
[----:B------:R-:W-:Y:S02]  /*f600*/  UIMAD UR11, UR9, UR12, UR11 ;  /* 0x0000000c090b72a4 */ /* 0x000fe4000f8e020b */
[----:B0-----:R-:W-:-:S04]  /*f610*/  USHF.L.U32 UR45, UR45, 0x7, URZ ;  /* 0x000000072d2d7899 */ /* 0x001fc8000800063f */
[----:B------:R-:W-:-:S04]  /*f620*/  UIADD3 UR8, UR45, 0x7f, URZ ;  /* 0x0000007f2d087890 */ /* 0x000fc8000fffe03f */
[----:B------:R-:W-:-:S04]  /*f630*/  UIMAD.WIDE.U32 UR6, UR8, UR7, URZ ;  /* 0x00000007080672a5 */ /* 0x000fc8000f8e003f */
[----:B------:R-:W-:Y:S02]  /*f640*/  @UP1 USHF.R.U32.HI UR8, URZ, UR14, UR7 ;  /* 0x0000000e3f081299 */ /* 0x000fe40008011607 */
[----:B------:R-:W-:Y:S02]  /*f650*/  USHF.R.S32.HI UR7, URZ, 0x1f, UR13 ;  /* 0x0000001f3f077899 */ /* 0x000fe4000801140d */
[----:B------:R-:W-:Y:S02]  /*f660*/  UIADD3 UR6, UR11, UR8, URZ ;  /* 0x000000080b067290 */ /* 0x000fe4000fffe03f */
[----:B------:R-:W-:Y:S02]  /*f670*/  ULEA.HI UR7, UR7, UR13, URZ, 0x6 ;  /* 0x0000000d07077291 */ /* 0x000fe4000f8f303f */
[----:B------:R-:W-:Y:S02]  /*f680*/  UIADD3 UR4, UR6, UR4, URZ ;  /* 0x0000000406047290 */ /* 0x000fe4000fffe03f */
[----:B------:R-:W-:Y:S01]  /*f690*/  USHF.R.S32.HI UR43, URZ, 0x6, UR7 ;  /* 0x000000063f2b7899 */ /* 0x000fe20008011407 */
        /* <DEDUP_REMOVED lines=11> */
.L_x_1047:
[----:B------:R-:W-:-:S11]  /*f750*/  UISETP.NE.AND UP0, UPT, UR5, 0x1, UPT ;  /* 0x000000010500788c */ /* 0x000fd6000bf05270 */
[----:B------:R-:W-:Y:S02]  /*f760*/  @UP0 ULDC.64 UR14, c[0x0][0x9e8] ;  /* 0x00027a00000e0ab9 */ /* 0x000fe40000000a00 */
[----:B------:R-:W-:-:S04]  /*f770*/  UIMAD.WIDE.U32 UR6, UR8, UR14, URZ ;  /* 0x0000000e080672a5 */ /* 0x000fc8000f8e003f */
[----:B------:R-:W-:-:S12]  /*f780*/  @UP0 USHF.R.U32.HI UR8, URZ, UR15, UR7 ;  /* 0x0000000f3f080299 */ /* 0x000fd80008011607 */
.L_x_1048:
[----:B------:R-:W-:-:S04]  /*f790*/  UIMAD UR8, UR8, UR5, UR5 ;  /* 0x00000005080872a4 */ /* 0x000fc8000f8e0205 */
[----:B------:R-:W-:-:S04]  /*f7a0*/  UISETP.LT.AND UP0, UPT, UR4, UR8, UPT ;  /* 0x000000080400728c */ /* 0x000fc8000bf01270 */
[----:B------:R-:W-:-:S12]  /*f7b0*/  USEL UR4, UR4, UR8, UP0 ;  /* 0x0000000804047287 */ /* 0x000fd80008000000 */
.L_x_1046:
[----:B------:R-:W-:Y:S01]  /*f7c0*/  UIADD3 UR4, UR4, 0x3f, URZ ;  /* 0x0000003f04047890 */ /* 0x000fe2000fffe03f */
[----:B------:R-:W-:Y:S01]  /*f7d0*/  @UP1 ULDC UR6, c[0x0][0x44c] ;  /* 0x0001130000061ab9 */ /* 0x000fe20000000800 */
[----:B------:R-:W-:Y:S02]  /*f7e0*/  @UP1 ULDC UR11, c[0x0][0x450] ;  /* 0x00011400000b1ab9 */ /* 0x000fe40000000800 */
[----:B------:R-:W-:Y:S02]  /*f7f0*/  USHF.R.S32.HI UR8, URZ, 0x1f, UR4 ;  /* 0x0000001f3f087899 */ /* 0x000fe40008011404 */
[----:B------:R-:W-:Y:S02]  /*f800*/  UIMAD.WIDE.U32 UR6, UR45, UR6, URZ ;  /* 0x000000062d0672a5 */ /* 0x000fe4000f8e003f */
[----:B------:R-:W-:Y:S02]  /*f810*/  ULEA.HI UR8, UR8, UR4, URZ, 0x6 ;  /* 0x0000000408087291 */ /* 0x000fe4000f8f303f */
[----:B------:R-:W-:Y:S01]  /*f820*/  UIMAD UR9, UR9, UR12, -UR10 ;  /* 0x0000000c090972a4 */ /* 0x000fe2000f8e0a0a */
[----:B------:R-:W-:Y:S01]  /*f830*/  UMOV UR4, UR45 ;  /* 0x0000002d00047c82 */ /* 0x000fe20008000000 */
[----:B------:R-:W-:-:S02]  /*f840*/  USHF.R.S32.HI UR42, URZ, 0x6, UR8 ;  /* 0x000000063f2a7899 */ /* 0x000fc40008011408 */
[----:B------:R-:W-:Y:S02]  /*f850*/  @UP1 USHF.R.U32.HI UR4, URZ, UR11, UR7 ;  /* 0x0000000b3f041299 */ /* 0x000fe40008011607 */
[----:B------:R-:W-:Y:S02]  /*f860*/  UISETP.LT.AND UP0, UPT, UR43, UR42, UPT ;  /* 0x0000002a2b00728c */ /* 0x000fe4000bf01270 */
[----:B------:R-:W-:Y:S01]  /*f870*/  UIADD3 UR4, UR9, UR4, URZ ;  /* 0x0000000409047290 */ /* 0x000fe2000fffe03f */
[----:B------:R-:W-:Y:S01]  /*f880*/  ULDC UR8, c[0x0][0x9dc] ;  /* 0x0002770000087ab9 */ /* 0x000fe20000000800 */
        /* <DEDUP_REMOVED lines=13> */
.L_x_1050:
[----:B------:R-:W-:-:S11]  /*f960*/  UISETP.NE.AND UP0, UPT, UR5, 0x1, UPT ;  /* 0x000000010500788c */ /* 0x000fd6000bf05270 */
[----:B------:R-:W-:Y:S02]  /*f970*/  @UP0 ULDC.64 UR10, c[0x0][0x9e8] ;  /* 0x00027a00000a0ab9 */ /* 0x000fe40000000a00 */
[----:B------:R-:W-:-:S04]  /*f980*/  UIMAD.WIDE.U32 UR6, UR4, UR10, URZ ;  /* 0x0000000a040672a5 */ /* 0x000fc8000f8e003f */
[----:B------:R-:W-:-:S12]  /*f990*/  @UP0 USHF.R.U32.HI UR4, URZ, UR11, UR7 ;  /* 0x0000000b3f040299 */ /* 0x000fd80008011607 */
.L_x_1051:
[----:B------:R-:W-:-:S04]  /*f9a0*/  UIMAD UR4, UR4, UR5, URZ ;  /* 0x00000005040472a4 */ /* 0x000fc8000f8e023f */
[----:B------:R-:W-:-:S04]  /*f9b0*/  UISETP.LT.AND UP0, UPT, UR8, UR4, UPT ;  /* 0x000000040800728c */ /* 0x000fc8000bf01270 */
[----:B------:R-:W-:-:S12]  /*f9c0*/  USEL UR8, UR8, UR4, !UP0 ;  /* 0x0000000408087287 */ /* 0x000fd8000c000000 */
.L_x_1049:
        /* <DEDUP_REMOVED lines=20> */
[----:B------:R-:W-:-:S05]  /*fb10*/  IMAD.MOV R3, RZ, RZ, -R3 ;  /* 0x000000ffff037224 */ /* 0x000fca00078e0a03 */
[----:B------:R-:W-:-:S05]  /*fb20*/  R2UR UR9, R3 ;  /* 0x00000000030972ca */ /* 0x000fca00000e0000 */
[----:B------:R-:W0:Y:S08]  /*fb30*/  I2F.RP R0, UR11 ;  /* 0x0000000b00007d06 */ /* 0x000e300008209400 */
[----:B0-----:R-:W0:Y:S02]  /*fb40*/  MUFU.RCP R0, R0 ;  /* 0x0000000000007308 */ /* 0x001e240000001000 */
[----:B0-----:R-:W-:Y:S01]  /*fb50*/  VIADD R2, R0, 0xffffffe ;  /* 0x0ffffffe00027836 */ /* 0x001fe20000000000 */
[----:B------:R-:W-:Y:S01]  /*fb60*/  IABS R0, UR6 ;  /* 0x0000000600007c13 */ /* 0x000fe20008000000 */
[----:B------:R-:W-:-:S03]  /*fb70*/  ULOP3.LUT UR6, UR6, UR10, URZ, 0x3c, !UPT ;  /* 0x0000000a06067292 */ /* 0x000fc6000f8e3c3f */
[----:B------:R-:W-:Y:S01]  /*fb80*/  R2UR UR8, R0 ;  /* 0x00000000000872ca */ /* 0x000fe200000e0000 */
[----:B------:R-:W0:Y:S02]  /*fb90*/  F2I.FTZ.U32.TRUNC.NTZ R2, R2 ;  /* 0x0000000200027305 */ /* 0x000e24000021f000 */
[----:B0-----:R-:W-:-:S13]  /*fba0*/  R2UR UR5, R2 ;  /* 0x00000000020572ca */ /* 0x001fda00000e0000 */
[----:B------:R-:W-:-:S04]  /*fbb0*/  UIADD3 UR7, URZ, -UR5, URZ ;  /* 0x800000053f077290 */ /* 0x000fc8000fffe03f */
[----:B------:R-:W-:-:S04]  /*fbc0*/  UIMAD UR7, UR7, UR11, URZ ;  /* 0x0000000b070772a4 */ /* 0x000fc8000f8e023f */
[----:B------:R-:W-:-:S04]  /*fbd0*/  UIMAD.WIDE.U32 UR4, UR5, UR7, UR4 ;  /* 0x00000007050472a5 */ /* 0x000fc8000f8e0004 */
[----:B------:R-:W-:-:S04]  /*fbe0*/  UIMAD.WIDE.U32 UR4, UR5, UR8, URZ ;  /* 0x00000008050472a5 */ /* 0x000fc8000f8e003f */
[----:B------:R-:W-:-:S04]  /*fbf0*/  UIMAD UR4, UR5, UR9, UR8 ;  /* 0x00000009050472a4 */ /* 0x000fc8000f8e0208 */
[----:B------:R-:W-:-:S11]  /*fc00*/  UISETP.GT.U32.AND UP1, UPT, UR11, UR4, UPT ;  /* 0x000000040b00728c */ /* 0x000fd6000bf24070 */
[----:B------:R-:W-:Y:S02]  /*fc10*/  @!UP1 UIADD3 UR4, UR4, -UR11, URZ ;  /* 0x8000000b04049290 */ /* 0x000fe4000fffe03f */
[----:B------:R-:W-:Y:S02]  /*fc20*/  @!UP1 UIADD3 UR5, UR5, 0x1, URZ ;  /* 0x0000000105059890 */ /* 0x000fe4000fffe03f */
[----:B------:R-:W-:Y:S02]  /*fc30*/  UISETP.GE.U32.AND UP0, UPT, UR4, UR11, UPT ;  /* 0x0000000b0400728c */ /* 0x000fe4000bf06070 */
[----:B------:R-:W-:-:S09]  /*fc40*/  UISETP.GE.AND UP1, UPT, UR6, URZ, UPT ;  /* 0x0000003f0600728c */ /* 0x000fd2000bf26270 */
[----:B------:R-:W-:Y:S02]  /*fc50*/  @UP0 UIADD3 UR5, UR5, 0x1, URZ ;  /* 0x0000000105050890 */ /* 0x000fe4000fffe03f */
[----:B------:R-:W-:Y:S02]  /*fc60*/  UISETP.NE.AND UP0, UPT, UR10, URZ, UPT ;  /* 0x0000003f0a00728c */ /* 0x000fe4000bf05270 */
[----:B------:R-:W-:-:S09]  /*fc70*/  @!UP1 UIADD3 UR5, -UR5, URZ, URZ ;  /* 0x0000003f05059290 */ /* 0x000fd2000fffe13f */
[----:B------:R-:W-:-:S07]  /*fc80*/  @!UP0 ULOP3.LUT UR5, URZ, UR10, URZ, 0x33, !UPT ;  /* 0x0000000a3f058292 */ /* 0x000fce000f8e333f */
[----:B------:R-:W-:-:S05]  /*fc90*/  UMOV UR41, UR5 ;  /* 0x0000000500297c82 */ /* 0x000fca0008000000 */
.L_x_1052:
[----:B------:R-:W-:Y:S01]  /*fca0*/  UIMAD UR39, UR44, UR41, UR40 ;  /* 0x000000292c2772a4 */ /* 0x000fe2000f8e0228 */
[----:B------:R-:W-:Y:S02]  /*fcb0*/  IMAD.U32 R0, RZ, RZ, UR12 ;  /* 0x0000000cff007e24 */ /* 0x000fe4000f8e00ff */
[----:B------:R-:W-:-:S03]  /*fcc0*/  IMAD.MOV.U32 R9, RZ, RZ, 0x1 ;  /* 0x00000001ff097424 */ /* 0x000fc600078e00ff */
[----:B------:R-:W-:-:S05]  /*fcd0*/  IMAD.U32 R3, RZ, RZ, UR39 ;  /* 0x00000027ff037e24 */ /* 0x000fca000f8e00ff */
[----:B------:R-:W-:Y:S01]  /*fce0*/  VIADDMNMX R17, R3, UR41, R0, PT ;  /* 0x0000002903117c46 */ /* 0x000fe2000b800100 */
[----:B------:R-:W-:Y:S02]  /*fcf0*/  IMAD.MOV.U32 R0, RZ, RZ, RZ ;  /* 0x000000ffff007224 */ /* 0x000fe400078e00ff */
[----:B------:R-:W-:Y:S01]  /*fd00*/  IMAD.MOV.U32 R3, RZ, RZ, 0x1 ;  /* 0x00000001ff037424 */ /* 0x000fe200078e00ff */
[----:B------:R-:W-:Y:S01]  /*fd10*/  ISETP.GT.AND P0, PT, R17, UR39, PT ;  /* 0x0000002711007c0c */ /* 0x000fe2000bf04270 */
[----:B------:R0:W-:-:S12]  /*fd20*/  STL [R1+0x8], R17 ;  /* 0x0000081101007387 */ /* 0x0001d80000100800 */
[----:B0-----:R-:W-:Y:S05]  /*fd30*/  @!P0 BRA `(.L_x_1045) ;  /* 0x0000003c00d08947 */ /* 0x001fea0003800000 */
        /* <DEDUP_REMOVED lines=23> */
.L_x_1053:
        /* <DEDUP_REMOVED lines=9> */
[----:B------:R-:W-:Y:S02]  /*ff40*/  IMAD.U32 R4, RZ, RZ, UR6 ;  /* 0x00000006ff047e24 */ /* 0x000fe4000f8e00ff */
[----:B------:R-:W-:Y:S02]  /*ff50*/  IMAD.U32 R5, RZ, RZ, UR7 ;  /* 0x00000007ff057e24 */ /* 0x000fe4000f8e00ff */
[----:B------:R-:W-:Y:S02]  /*ff60*/  IMAD.U32 R6, RZ, RZ, UR8 ;  /* 0x00000008ff067e24 */ /* 0x000fe4000f8e00ff */
[----:B------:R-:W-:-:S02]  /*ff70*/  IMAD.U32 R7, RZ, RZ, UR9 ;  /* 0x00000009ff077e24 */ /* 0x000fc4000f8e00ff */
[----:B------:R-:W-:Y:S02]  /*ff80*/  IMAD.U32 R10, RZ, RZ, UR4 ;  /* 0x00000004ff0a7e24 */ /* 0x000fe4000f8e00ff */
[----:B------:R-:W-:Y:S02]  /*ff90*/  IMAD.U32 R11, RZ, RZ, UR5 ;  /* 0x00000005ff0b7e24 */ /* 0x000fe4000f8e00ff */
[----:B------:R-:W-:Y:S02]  /*ffa0*/  IMAD.MOV.U32 R8, RZ, RZ, 0x70 ;  /* 0x00000070ff087424 */ /* 0x000fe400078e00ff */
[----:B------:R-:W-:Y:S02]  /*ffb0*/  IMAD.MOV.U32 R12, RZ, RZ, 0x1 ;  /* 0x00000001ff0c7424 */ /* 0x000fe400078e00ff */
[----:B0-----:R-:W-:-:S07]  /*ffc0*/  IMAD.MOV.U32 R13, RZ, RZ, RZ ;  /* 0x000000ffff0d7224 */ /* 0x001fce00078e00ff */
[----:B------:R-:W-:-:S07]  /*ffd0*/  LEPC R20, `(.L_x_1055) ;  /* 0x000000001014794e */ /* 0x000fce0000000000 */
[----:B-1----:R-:W-:Y:S05]  /*ffe0*/  CALL.ABS.NOINC R2 ;  /* 0x0000000002007343 */ /* 0x002fea0003c00000 */
.L_x_1055:
        /* <DEDUP_REMOVED lines=15> */
.L_x_1054:
        /* <DEDUP_REMOVED lines=8> */
[----:B------:R-:W-:Y:S01]  /*10160*/  VIADD R17, R17, 0xffffffff ;  /* 0xffffffff11117836 */ /* 0x000fe20000000000 */
        /* <DEDUP_REMOVED lines=12> */
.L_x_1147:
        /* <DEDUP_REMOVED lines=8> */
.L_x_1150:
[----:B------:R-:W-:Y:S05]  /*102b0*/  @!P6 BRA `(.L_x_1057) ;  /* 0x000000040020e947 */ /* 0x000fea0003800000 */
[----:B------:R-:W-:Y:S01]  /*102c0*/  IMAD.MOV.U32 R16, RZ, RZ, R18 ;  /* 0x000000ffff107224 */ /* 0x000fe200078e0012 */
[----:B------:R-:W-:Y:S06]  /*102d0*/  @!P1 BRA `(.L_x_1059) ;  /* 0x00000000004c9947 */ /* 0x000fec0003800000 */
[----:B------:R-:W1:Y:S01]  /*102e0*/  LDC R6, c[0x0][0x43c] ;  /* 0x00010f00ff067b82 */ /* 0x000e620000000800 */
[----:B0-----:R-:W-:Y:S01]  /*102f0*/  IMAD.MOV.U32 R0, RZ, RZ, R17 ;  /* 0x000000ffff007224 */ /* 0x001fe200078e0011 */
[----:B------:R-:W-:Y:S01]  /*10300*/  ULDC.64 UR4, c[0x0][0x428] ;  /* 0x00010a0000047ab9 */ /* 0x000fe20000000a00 */
[----:B------:R-:W-:Y:S01]  /*10310*/  ULDC.64 UR6, c[0x0][0x208] ;  /* 0x0000820000067ab9 */ /* 0x000fe20000000a00 */
[----:B------:R-:W-:-:S04]  /*10320*/  IMAD R7, R19, UR4, RZ ;  /* 0x0000000413077c24 */ /* 0x000fc8000f8e02ff */
[----:B------:R-:W-:Y:S01]  /*10330*/  IMAD R7, R18, UR5, R7 ;  /* 0x0000000512077c24 */ /* 0x000fe2000f8e0207 */
[----:B-1----:R-:W-:-:S13]  /*10340*/  ISETP.NE.AND P0, PT, R6, 0x1, PT ;  /* 0x000000010600780c */ /* 0x002fda0003f05270 */
[----:B------:R-:W0:Y:S02]  /*10350*/  @P0 LDC.64 R4, c[0x0][0x440] ;  /* 0x00011000ff040b82 */ /* 0x000e240000000a00 */
[----:B0-----:R-:W-:-:S05]  /*10360*/  @P0 IMAD.HI.U32 R4, R17, R4, RZ ;  /* 0x0000000411040227 */ /* 0x001fca00078e00ff */
[----:B------:R-:W-:-:S04]  /*10370*/  @P0 SHF.R.U32.HI R0, RZ, R5, R4 ;  /* 0x00000005ff000219 */ /* 0x000fc80000011604 */
[--C-:B------:R-:W-:Y:S01]  /*10380*/  SHF.R.S32.HI R5, RZ, 0x1f, R0.reuse ;  /* 0x0000001fff057819 */ /* 0x100fe20000011400 */
[----:B------:R-:W-:-:S04]  /*10390*/  IMAD.MOV.U32 R4, RZ, RZ, R0 ;  /* 0x000000ffff047224 */ /* 0x000fc800078e0000 */
[----:B------:R-:W-:-:S04]  /*103a0*/  IMAD.WIDE.U32 R4, R18, UR4, R4 ;  /* 0x0000000412047c25 */ /* 0x000fc8000f8e0004 */
[----:B------:R-:W-:Y:S01]  /*103b0*/  IMAD.IADD R5, R5, 0x1, R7 ;  /* 0x0000000105057824 */ /* 0x000fe200078e0207 */
[----:B------:R-:W-:-:S04]  /*103c0*/  LEA R2, P0, R4, R2, 0x2 ;  /* 0x0000000204027211 */ /* 0x000fc800078010ff */
[----:B------:R-:W-:-:S05]  /*103d0*/  LEA.HI.X R3, R4, R3, R5, 0x2, P0 ;  /* 0x0000000304037211 */ /* 0x000fca00000f1405 */
[----:B------:R1:W5:Y:S01]  /*103e0*/  LDG.E R16, desc[UR6][R2.64] ;  /* 0x0000000602107981 */ /* 0x000362000c1e1900 */
[----:B------:R-:W-:-:S04]  /*103f0*/  IMAD.MOV R0, RZ, RZ, -R0 ;  /* 0x000000ffff007224 */ /* 0x000fc800078e0a00 */
[----:B------:R-:W-:-:S07]  /*10400*/  IMAD R17, R6, R0, R17 ;  /* 0x0000000006117224 */ /* 0x000fce00078e0211 */
.L_x_1059:
[----:B0-----:R-:W-:Y:S01]  /*10410*/  IMAD.MOV.U32 R0, RZ, RZ, 0x1 ;  /* 0x00000001ff007424 */ /* 0x001fe200078e00ff */
[----:B------:R-:W1:Y:S04]  /*10420*/  S2R R8, SR_TID.X ;  /* 0x0000000000087919 */ /* 0x000e680000002100 */
[----:B------:R-:W-:-:S04]  /*10430*/  SHF.L.U32 R0, R0, 0x1f, RZ ;  /* 0x0000001f00007819 */ /* 0x000fc800000006ff */
[----:B------:R-:W0:Y:S01]  /*10440*/  SYNCS.PHASECHK.TRANS64.TRYWAIT P0, [UR38+0x30840], R0 ;  /* 0x03084000ff0075a7 */ /* 0x000e220008000166 */
[----:B-1----:R-:W-:-:S04]  /*10450*/  LOP3.LUT R2, R8, 0x7f, RZ, 0xc0, !PT ;  /* 0x0000007f08027812 */ /* 0x002fc800078ec0ff */
[----:B------:R-:W-:Y:S01]  /*10460*/  ISETP.NE.AND P1, PT, R2, RZ, PT ;  /* 0x000000ff0200720c */ /* 0x000fe20003f25270 */
[----:B0-----:R-:W-:-:S12]  /*10470*/  @!P0 BRA `(.L_x_1060) ;  /* 0x0000003c00f08947 */ /* 0x001fd80003800000 */
.L_x_1151:
[----:B------:R-:W-:Y:S05]  /*10480*/  @P1 BRA `(.L_x_1061) ;  /* 0x0000000000181947 */ /* 0x000fea0003800000 */
[----:B------:R-:W1:Y:S01]  /*10490*/  S2R R2, SR_TID.X ;  /* 0x0000000000027919 */ /* 0x000e620000002100 */
[----:B0-----:R-:W-:-:S04]  /*104a0*/  IMAD.MOV.U32 R0, RZ, RZ, 0x8000 ;  /* 0x00008000ff007424 */ /* 0x001fc800078e00ff */
[----:B------:R2:W-:Y:S01]  /*104b0*/  SYNCS.ARRIVE.TRANS64 RZ, [UR38+0x30830], R0 ;  /* 0x03083000ffff79a7 */ /* 0x0005e20008000026 */
[----:B-1----:R-:W-:-:S13]  /*104c0*/  LOP3.LUT P0, RZ, R2, 0x1f, RZ, 0xc0, !PT ;  /* 0x0000001f02ff7812 */ /* 0x002fda000780c0ff */
[----:B--2---:R-:W-:Y:S05]  /*104d0*/  @!P0 BRA `(.L_x_1061) ;  /* 0x0000000000048947 */ /* 0x004fea0003800000 */
[----:B------:R-:W-:Y:S01]  /*104e0*/  BPT.TRAP 0x1 ;  /* 0x000000040000795c */ /* 0x000fe20000300000 */
.L_x_1061:
        /* <DEDUP_REMOVED lines=10> */
[----:B------:R-:W-:Y:S01]  /*10590*/  USHF.L.U32 UR11, UR11, 0x6, URZ ;  /* 0x000000060b0b7899 */ /* 0x000fe2000800063f */
        /* <DEDUP_REMOVED lines=26> */
.L_x_1057:
        /* <DEDUP_REMOVED lines=22> */
.L_x_1062:
[----:B------:R-:W1:Y:S01]  /*108a0*/  LDC R6, c[0x0][0x448] ;  /* 0x00011200ff067b82 */ /* 0x000e620000000800 */
[----:B------:R-:W2:Y:S01]  /*108b0*/  S2R R11, SR_TID.X ;  /* 0x00000000000b7919 */ /* 0x000ea20000002100 */
[----:B------:R-:W-:Y:S01]  /*108c0*/  USHF.R.S32.HI UR4, URZ, 0x1f, UR36 ;  /* 0x0000001f3f047899 */ /* 0x000fe20008011424 */
[----:B------:R-:W-:Y:S01]  /*108d0*/  ULDC.64 UR8, c[0x0][0x2d8] ;  /* 0x0000b60000087ab9 */ /* 0x000fe20000000a00 */
[----:B------:R-:W3:Y:S02]  /*108e0*/  S2R R10, SR_CTAID.Z ;  /* 0x00000000000a7919 */ /* 0x000ee40000002700 */
[----:B------:R-:W-:Y:S02]  /*108f0*/  UIMAD UR6, UR4, UR8, URZ ;  /* 0x00000008040672a4 */ /* 0x000fe4000f8e023f */
[----:B------:R-:W-:Y:S02]  /*10900*/  UIMAD.WIDE.U32 UR4, UR36, UR8, URZ ;  /* 0x00000008240472a5 */ /* 0x000fe4000f8e003f */
[----:B------:R-:W-:-:S04]  /*10910*/  UIMAD UR6, UR36, UR9, UR6 ;  /* 0x00000009240672a4 */ /* 0x000fc8000f8e0206 */
[----:B------:R-:W-:Y:S01]  /*10920*/  UIADD3 UR5, UR5, UR6, URZ ;  /* 0x0000000605057290 */ /* 0x000fe2000fffe03f */
[----:B-1----:R-:W-:Y:S02]  /*10930*/  ISETP.NE.AND P0, PT, R6, 0x1, PT ;  /* 0x000000010600780c */ /* 0x002fe40003f05270 */
[C---:B--2---:R-:W-:Y:S01]  /*10940*/  LOP3.LUT R9, R11.reuse, 0x7f, RZ, 0xc0, !PT ;  /* 0x0000007f0b097812 */ /* 0x044fe200078ec0ff */
[----:B------:R-:W-:-:S10]  /*10950*/  IMAD.SHL.U32 R3, R11, 0x10, RZ ;  /* 0x000000100b037824 */ /* 0x000fd400078e00ff */
[----:B------:R-:W1:Y:S01]  /*10960*/  @P0 LDC R5, c[0x0][0x44c] ;  /* 0x00011300ff050b82 */ /* 0x000e620000000800 */
[----:B0-----:R-:W-:Y:S01]  /*10970*/  SHF.R.U32.HI R0, RZ, 0x3, R9 ;  /* 0x00000003ff007819 */ /* 0x001fe20000011609 */
[----:B------:R-:W-:-:S03]  /*10980*/  IMAD.SHL.U32 R9, R9, 0x8, RZ ;  /* 0x0000000809097824 */ /* 0x000fc600078e00ff */
[----:B------:R-:W-:-:S03]  /*10990*/  LOP3.LUT R3, R0, 0x70, R3, 0xf8, !PT ;  /* 0x0000007000037812 */ /* 0x000fc600078ef803 */
[----:B------:R-:W0:Y:S02]  /*109a0*/  @P0 LDC R7, c[0x0][0x450] ;  /* 0x00011400ff070b82 */ /* 0x000e240000000800 */
[----:B------:R-:W-:-:S06]  /*109b0*/  VIADD R4, R3, UR45 ;  /* 0x0000002d03047c36 */ /* 0x000fcc0008000000 */
[----:B------:R-:W2:Y:S01]  /*109c0*/  LDC.64 R2, c[0x0][0x2e0] ;  /* 0x0000b800ff027b82 */ /* 0x000ea20000000a00 */
[----:B-1----:R-:W-:-:S04]  /*109d0*/  @P0 IMAD.HI.U32 R8, R4, R5, RZ ;  /* 0x0000000504080227 */ /* 0x002fc800078e00ff */
[----:B------:R-:W-:Y:S01]  /*109e0*/  IMAD.MOV.U32 R5, RZ, RZ, R4 ;  /* 0x000000ffff057224 */ /* 0x000fe200078e0004 */
[----:B0-----:R-:W-:Y:S02]  /*109f0*/  @P0 SHF.R.U32.HI R5, RZ, R7, R8 ;  /* 0x00000007ff050219 */ /* 0x001fe40000011608 */
[----:B---3--:R-:W-:-:S05]  /*10a00*/  SHF.R.S32.HI R7, RZ, 0x1f, R10 ;  /* 0x0000001fff077819 */ /* 0x008fca000001140a */
[----:B--2---:R-:W-:-:S04]  /*10a10*/  IMAD R8, R7, R2, RZ ;  /* 0x0000000207087224 */ /* 0x004fc800078e02ff */
[C---:B------:R-:W-:Y:S01]  /*10a20*/  IMAD R7, R10.reuse, R3, R8 ;  /* 0x000000030a077224 */ /* 0x040fe200078e0208 */
[----:B------:R-:W-:Y:S01]  /*10a30*/  SHF.R.S32.HI R8, RZ, 0x1f, R5 ;  /* 0x0000001fff087819 */ /* 0x000fe20000011405 */
[----:B------:R-:W-:Y:S01]  /*10a40*/  IMAD.WIDE.U32 R2, R10, R2, UR4 ;  /* 0x000000040a027e25 */ /* 0x000fe2000f8e0002 */
[----:B------:R-:W-:-:S03]  /*10a50*/  ULDC.64 UR4, c[0x0][0x2d0] ;  /* 0x0000b40000047ab9 */ /* 0x000fc60000000a00 */
[----:B------:R-:W-:Y:S02]  /*10a60*/  IMAD.IADD R3, R3, 0x1, R7 ;  /* 0x0000000103037824 */ /* 0x000fe400078e0207 */
[----:B------:R-:W-:Y:S02]  /*10a70*/  IMAD.MOV R7, RZ, RZ, -R5 ;  /* 0x000000ffff077224 */ /* 0x000fe400078e0a05 */
[----:B------:R-:W-:Y:S02]  /*10a80*/  IMAD R8, R8, UR4, RZ ;  /* 0x0000000408087c24 */ /* 0x000fe4000f8e02ff */
[----:B------:R-:W-:Y:S02]  /*10a90*/  IMAD R4, R6, R7, R4 ;  /* 0x0000000706047224 */ /* 0x000fe400078e0204 */
[C---:B------:R-:W-:Y:S02]  /*10aa0*/  IMAD R7, R5.reuse, UR5, R8 ;  /* 0x0000000505077c24 */ /* 0x040fe4000f8e0208 */
[----:B------:R-:W-:Y:S01]  /*10ab0*/  IMAD.WIDE.U32 R2, R5, UR4, R2 ;  /* 0x0000000405027c25 */ /* 0x000fe2000f8e0002 */
[----:B------:R-:W-:Y:S01]  /*10ac0*/  SHF.R.S32.HI R5, RZ, 0x1f, R4 ;  /* 0x0000001fff057819 */ /* 0x000fe20000011404 */
[----:B------:R-:W-:-:S02]  /*10ad0*/  ULDC.64 UR4, c[0x0][0x2c8] ;  /* 0x0000b20000047ab9 */ /* 0x000fc40000000a00 */
[----:B------:R-:W-:Y:S02]  /*10ae0*/  IMAD.IADD R3, R3, 0x1, R7 ;  /* 0x0000000103037824 */ /* 0x000fe400078e0207 */
[----:B------:R-:W-:Y:S02]  /*10af0*/  IMAD R5, R5, UR4, RZ ;  /* 0x0000000405057c24 */ /* 0x000fe4000f8e02ff */
[----:B------:R-:W-:-:S04]  /*10b00*/  IMAD.WIDE.U32 R2, R4, UR4, R2 ;  /* 0x0000000404027c25 */ /* 0x000fc8000f8e0002 */
[----:B------:R-:W-:Y:S01]  /*10b10*/  IMAD R5, R4, UR5, R5 ;  /* 0x0000000504057c24 */ /* 0x000fe2000f8e0205 */
[----:B------:R-:W-:Y:S02]  /*10b20*/  ULDC.64 UR4, c[0x0][0x280] ;  /* 0x0000a00000047ab9 */ /* 0x000fe40000000a00 */
[----:B------:R-:W-:Y:S01]  /*10b30*/  LEA R8, P0, R2, UR4, 0x1 ;  /* 0x0000000402087c11 */ /* 0x000fe2000f8008ff */
[----:B------:R-:W-:Y:S01]  /*10b40*/  IMAD.IADD R7, R3, 0x1, R5 ;  /* 0x0000000103077824 */ /* 0x000fe200078e0205 */
[----:B------:R-:W-:-:S04]  /*10b50*/  ULDC UR4, c[0x0][0x2b8] ;  /* 0x0000ae0000047ab9 */ /* 0x000fc80000000800 */
[----:B------:R-:W-:Y:S01]  /*10b60*/  LEA.HI.X R7, R2, UR5, R7, 0x1, P0 ;  /* 0x0000000502077c11 */ /* 0x000fe200080f0c07 */
[----:B------:R-:W-:-:S05]  /*10b70*/  IMAD.SHL.U32 R2, R11, 0x8, RZ ;  /* 0x000000080b027824 */ /* 0x000fca00078e00ff */
[C---:B------:R-:W-:Y:S02]  /*10b80*/  LOP3.LUT R3, R2.reuse, 0x1c0, RZ, 0xc0, !PT ;  /* 0x000001c002037812 */ /* 0x040fe400078ec0ff */
[----:B------:R-:W-:Y:S02]  /*10b90*/  LOP3.LUT R10, R2, 0x38, RZ, 0xc0, !PT ;  /* 0x00000038020a7812 */ /* 0x000fe400078ec0ff */
[----:B------:R-:W-:Y:S02]  /*10ba0*/  LOP3.LUT R3, R3, 0x38, R2, 0xf8, !PT ;  /* 0x0000003803037812 */ /* 0x000fe400078ef802 */
[C---:B------:R-:W-:Y:S02]  /*10bb0*/  LOP3.LUT R2, R10.reuse, 0x40, RZ, 0xfc, !PT ;  /* 0x000000400a027812 */ /* 0x040fe400078efcff */
[----:B------:R-:W-:Y:S02]  /*10bc0*/  ISETP.GE.AND P4, PT, R10, UR4, PT ;  /* 0x000000040a007c0c */ /* 0x000fe4000bf86270 */
[----:B------:R-:W-:-:S02]  /*10bd0*/  ISETP.GE.AND P2, PT, R2, UR4, PT ;  /* 0x0000000402007c0c */ /* 0x000fc4000bf46270 */
[----:B------:R-:W-:-:S04]  /*10be0*/  LOP3.LUT R2, R10, 0x80, RZ, 0xfc, !PT ;  /* 0x000000800a027812 */ /* 0x000fc800078efcff */
[----:B------:R-:W-:Y:S02]  /*10bf0*/  ISETP.GE.AND P1, PT, R2, UR4, PT ;  /* 0x0000000402007c0c */ /* 0x000fe4000bf26270 */
[----:B------:R-:W-:-:S04]  /*10c00*/  LOP3.LUT R2, R10, 0xc0, RZ, 0xfc, !PT ;  /* 0x000000c00a027812 */ /* 0x000fc800078efcff */
[----:B------:R-:W-:Y:S01]  /*10c10*/  ISETP.GE.AND P0, PT, R2, UR4, PT ;  /* 0x0000000402007c0c */ /* 0x000fe2000bf06270 */
[----:B------:R-:W-:Y:S01]  /*10c20*/  UMOV UR4, 0xffffffff ;  /* 0xffffffff00047882 */ /* 0x000fe20000000000 */
[----:B------:R-:W-:-:S04]  /*10c30*/  LOP3.LUT R2, R3, 0x38, R11, 0x78, !PT ;  /* 0x0000003803027812 */ /* 0x000fc800078e780b */
[----:B------:R-:W-:Y:S01]  /*10c40*/  LOP3.LUT R9, R2, 0x200, R9, 0xf8, !PT ;  /* 0x0000020002097812 */ /* 0x000fe200078ef809 */
[----:B------:R-:W-:Y:S06]  /*10c50*/  BRA.DIV UR4, `(.L_x_1063) ;  /* 0x0000003a04107947 */ /* 0x000fec000b800000 */
[----:B------:R-:W0:Y:S01]  /*10c60*/  SHFL.IDX PT, R2, R7, RZ, 0x181f ;  /* 0x00181fff07027589 */ /* 0x000e2200000e0000 */
[----:B------:R-:W-:Y:S01]  /*10c70*/  ULDC UR4, c[0x0][0x288] ;  /* 0x0000a20000047ab9 */ /* 0x000fe20000000800 */
[----:B------:R-:W-:Y:S01]  /*10c80*/  VIADD R0, R0, UR45 ;  /* 0x0000002d00007c36 */ /* 0x000fe20008000000 */
[----:B------:R-:W-:Y:S01]  /*10c90*/  ULDC.64 UR6, c[0x0][0x208] ;  /* 0x0000820000067ab9 */ /* 0x000fe20000000a00 */
[----:B------:R-:W1:Y:S01]  /*10ca0*/  SHFL.IDX PT, R14, R8, RZ, 0x181f ;  /* 0x00181fff080e7589 */ /* 0x000e6200000e0000 */
[----:B------:R-:W-:Y:S02]  /*10cb0*/  IMAD R6, R6, UR4, RZ ;  /* 0x0000000406067c24 */ /* 0x000fe4000f8e02ff */
[C---:B------:R-:W-:Y:S01]  /*10cc0*/  VIADD R11, R0.reuse, 0x10 ;  /* 0x00000010000b7836 */ /* 0x040fe20000000000 */
[----:B------:R-:W-:Y:S02]  /*10cd0*/  SHFL.IDX PT, R5, R7, 0x1, 0x181f ;  /* 0x00381f0007057f89 */ /* 0x000fe400000e0000 */
[----:B------:R-:W-:-:S02]  /*10ce0*/  ISETP.GE.AND P3, PT, R0, R6, PT ;  /* 0x000000060000720c */ /* 0x000fc40003f66270 */
[----:B------:R-:W2:Y:S11]  /*10cf0*/  SHFL.IDX PT, R4, R8, 0x1, 0x181f ;  /* 0x00381f0008047f89 */ /* 0x000eb600000e0000 */
[----:B------:R-:W-:Y:S01]  /*10d00*/  @!P3 LEA R21, R9, UR38, 0x1 ;  /* 0x000000260915bc11 */ /* 0x000fe2000f8e08ff */
[----:B0-----:R-:W-:-:S02]  /*10d10*/  IMAD.MOV.U32 R3, RZ, RZ, R2 ;  /* 0x000000ffff037224 */ /* 0x001fc400078e0002 */
[----:B-1----:R-:W-:Y:S02]  /*10d20*/  IMAD.MOV.U32 R2, RZ, RZ, R14 ;  /* 0x000000ffff027224 */ /* 0x002fe400078e000e */
[----:B------:R-:W-:Y:S02]  /*10d30*/  SHFL.IDX PT, R14, R8, 0x7, 0x181f ;  /* 0x00f81f00080e7f89 */ /* 0x000fe400000e0000 */
[----:B------:R-:W-:-:S05]  /*10d40*/  @!P3 IMAD.WIDE.U32 R2, R10, 0x2, R2 ;  /* 0x000000020a02b825 */ /* 0x000fca00078e0002 */
[----:B------:R-:W-:Y:S04]  /*10d50*/  @!P3 LDGSTS.E.BYPASS.LTC128B.128 [R21+0x10400], desc[UR6][R2.64], !P4 ;  /* 0x104000000215bfae */ /* 0x000fe8000e101d46 */
[----:B------:R-:W-:Y:S04]  /*10d60*/  @!P3 LDGSTS.E.BYPASS.LTC128B.128 [R21+0x14400], desc[UR6][R2.64+0x80], !P2 ;  /* 0x144000800215bfae */ /* 0x000fe8000d101d46 */
[----:B------:R-:W-:Y:S04]  /*10d70*/  @!P3 LDGSTS.E.BYPASS.LTC128B.128 [R21+0x18400], desc[UR6][R2.64+0x100], !P1 ;  /* 0x184001000215bfae */ /* 0x000fe8000c901d46 */
[----:B------:R0:W-:Y:S01]  /*10d80*/  @!P3 LDGSTS.E.BYPASS.LTC128B.128 [R21+0x1c400], desc[UR6][R2.64+0x180], !P0 ;  /* 0x1c4001800215bfae */ /* 0x0001e2000c101d46 */
[----:B------:R-:W-:-:S02]  /*10d90*/  ISETP.GE.AND P3, PT, R11, R6, PT ;  /* 0x000000060b00720c */ /* 0x000fc40003f66270 */
[----:B------:R-:W-:Y:S01]  /*10da0*/  IADD3 R11, R0, 0x20, RZ ;  /* 0x00000020000b7810 */ /* 0x000fe20007ffe0ff */
[----:B0-----:R-:W-:Y:S10]  /*10db0*/  SHFL.IDX PT, R3, R7, 0x2, 0x181f ;  /* 0x00581f0007037f89 */ /* 0x001ff400000e0000 */
[----:B--2---:R-:W-:Y:S01]  /*10dc0*/  @!P3 IMAD.WIDE.U32 R4, R10, 0x2, R4 ;  /* 0x000000020a04b825 */ /* 0x004fe200078e0004 */
[----:B------:R-:W-:Y:S01]  /*10dd0*/  @!P3 LEA R20, R9, UR38, 0x1 ;  /* 0x000000260914bc11 */ /* 0x000fe2000f8e08ff */
[----:B------:R-:W0:Y:S04]  /*10de0*/  SHFL.IDX PT, R2, R8, 0x2, 0x181f ;  /* 0x00581f0008027f89 */ /* 0x000e2800000e0000 */
[----:B------:R-:W-:Y:S04]  /*10df0*/  @!P3 LDGSTS.E.BYPASS.LTC128B.128 [R20+0x10c00], desc[UR6][R4.64], !P4 ;  /* 0x10c000000414bfae */ /* 0x000fe8000e101d46 */
[----:B------:R-:W-:Y:S04]  /*10e00*/  @!P3 LDGSTS.E.BYPASS.LTC128B.128 [R20+0x14c00], desc[UR6][R4.64+0x80], !P2 ;  /* 0x14c000800414bfae */ /* 0x000fe8000d101d46 */
[----:B------:R-:W-:Y:S04]  /*10e10*/  @!P3 LDGSTS.E.BYPASS.LTC128B.128 [R20+0x18c00], desc[UR6][R4.64+0x100], !P1 ;  /* 0x18c001000414bfae */ /* 0x000fe8000c901d46 */
[----:B------:R1:W-:Y:S01]  /*10e20*/  @!P3 LDGSTS.E.BYPASS.LTC128B.128 [R20+0x1cc00], desc[UR6][R4.64+0x180], !P0 ;  /* 0x1cc001800414bfae */ /* 0x0003e2000c101d46 */
[----:B------:R-:W-:Y:S01]  /*10e30*/  ISETP.GE.AND P3, PT, R11, R6, PT ;  /* 0x000000060b00720c */ /* 0x000fe20003f66270 */
[----:B------:R-:W-:-:S02]  /*10e40*/  VIADD R11, R0, 0x30 ;  /* 0x00000030000b7836 */ /* 0x000fc40000000000 */
[----:B-1----:R-:W-:Y:S10]  /*10e50*/  SHFL.IDX PT, R5, R7, 0x3, 0x181f ;  /* 0x00781f0007057f89 */ /* 0x002ff400000e0000 */
[----:B0-----:R-:W-:Y:S01]  /*10e60*/  @!P3 IMAD.WIDE.U32 R2, R10, 0x2, R2 ;  /* 0x000000020a02b825 */ /* 0x001fe200078e0002 */
        /* <DEDUP_REMOVED lines=32> */
[----:B------:R1:W-:Y:S04]  /*11070*/  @!P3 LDGSTS.E.BYPASS.LTC128B.128 [R20+0x12c00], desc[UR6][R4.64], !P4 ;  /* 0x12c000000414bfae */ /* 0x0003e8000e101d46 */
[----:B------:R1:W-:Y:S04]  /*11080*/  @!P3 LDGSTS.E.BYPASS.LTC128B.128 [R20+0x16c00], desc[UR6][R4.64+0x80], !P2 ;  /* 0x16c000800414bfae */ /* 0x0003e8000d101d46 */
[----:B------:R1:W-:Y:S04]  /*11090*/  @!P3 LDGSTS.E.BYPASS.LTC128B.128 [R20+0x1ac00], desc[UR6][R4.64+0x100], !P1 ;  /* 0x1ac001000414bfae */ /* 0x0003e8000c901d46 */
[----:B------:R1:W-:Y:S01]  /*110a0*/  @!P3 LDGSTS.E.BYPASS.LTC128B.128 [R20+0x1ec00], desc[UR6][R4.64+0x180], !P0 ;  /* 0x1ec001800414bfae */ /* 0x0003e2000c101d46 */
[----:B------:R-:W-:-:S03]  /*110b0*/  ISETP.GE.AND P3, PT, R11, R6, PT ;  /* 0x000000060b00720c */ /* 0x000fc60003f66270 */
[----:B------:R-:W2:Y:S10]  /*110c0*/  SHFL.IDX PT, R7, R7, 0x7, 0x181f ;  /* 0x00f81f0007077f89 */ /* 0x000eb400000e0000 */
[----:B0-----:R-:W-:Y:S01]  /*110d0*/  @!P3 IMAD.WIDE.U32 R2, R10, 0x2, R2 ;  /* 0x000000020a02b825 */ /* 0x001fe200078e0002 */
[----:B------:R-:W-:-:S05]  /*110e0*/  @!P3 LEA R21, R9, UR38, 0x1 ;  /* 0x000000260915bc11 */ /* 0x000fca000f8e08ff */
[----:B------:R1:W-:Y:S04]  /*110f0*/  @!P3 LDGSTS.E.BYPASS.LTC128B.128 [R21+0x13400], desc[UR6][R2.64], !P4 ;  /* 0x134000000215bfae */ /* 0x0003e8000e101d46 */
[----:B------:R1:W-:Y:S04]  /*11100*/  @!P3 LDGSTS.E.BYPASS.LTC128B.128 [R21+0x17400], desc[UR6][R2.64+0x80], !P2 ;  /* 0x174000800215bfae */ /* 0x0003e8000d101d46 */
[----:B------:R1:W-:Y:S04]  /*11110*/  @!P3 LDGSTS.E.BYPASS.LTC128B.128 [R21+0x1b400], desc[UR6][R2.64+0x100], !P1 ;  /* 0x1b4001000215bfae */ /* 0x0003e8000c901d46 */
[----:B--2---:R1:W-:Y:S02]  /*11120*/  @!P3 LDGSTS.E.BYPASS.LTC128B.128 [R21+0x1f400], desc[UR6][R2.64+0x180], !P0 ;  /* 0x1f4001800215bfae */ /* 0x0043e4000c101d46 */
.L_x_1168:
[----:B-1----:R-:W-:Y:S01]  /*11130*/  VIADD R3, R0, 0x70 ;  /* 0x0000007000037836 */ /* 0x002fe20000000000 */
        /* <DEDUP_REMOVED lines=15> */
.L_x_1065:
[----:B------:R-:W-:Y:S05]  /*11230*/  BSYNC B0 ;  /* 0x0000000000007941 */ /* 0x000fea0003800000 */
.L_x_1064:
[----:B------:R-:W-:Y:S01]  /*11240*/  NOP ;  /* 0x0000000000007918 */ /* 0x000fe20000000000 */
[----:B------:R-:W-:Y:S01]  /*11250*/  SYNCS.ARRIVE.TRANS64.RED.A0T1 RZ, [UR38+0x30800], RZ ;  /* 0x030800ffffff79a7 */ /* 0x000fe20008200426 */
[----:B------:R-:W-:Y:S01]  /*11260*/  IMAD.MOV.U32 R2, RZ, RZ, 0x1 ;  /* 0x00000001ff027424 */ /* 0x000fe200078e00ff */
[----:B------:R-:W-:Y:S04]  /*11270*/  ARRIVES.LDGSTSBAR.64.TRANSCNT [UR38+0x30800] ;  /* 0x03080000ff0079b0 */ /* 0x000fe80008000aa6 */
[----:B------:R-:W-:Y:S01]  /*11280*/  SHF.L.U32 R2, R2, 0x1f, RZ ;  /* 0x0000001f02027819 */ /* 0x000fe200000006ff */
[----:B------:R-:W-:Y:S01]  /*11290*/  NOP ;  /* 0x0000000000007918 */ /* 0x000fe20000000000 */
[----:B------:R-:W2:Y:S01]  /*112a0*/  LDL.LU R3, [R1+0x8] ;  /* 0x0000080001037983 */ /* 0x000ea20000300800 */
[----:B------:R-:W-:Y:S01]  /*112b0*/  SYNCS.ARRIVE.TRANS64.A1T0 RZ, [UR38+0x30800], RZ ;  /* 0x030800ffffff79a7 */ /* 0x000fe20008100026 */
[----:B------:R-:W1:Y:S01]  /*112c0*/  SYNCS.PHASECHK.TRANS64.TRYWAIT P0, [UR38+0x30820], R2 ;  /* 0x03082002ff0075a7 */ /* 0x000e620008000166 */
[----:B--2---:R-:W-:-:S05]  /*112d0*/  VIADD R0, R3, 0xfffffffe ;  /* 0xfffffffe03007836 */ /* 0x004fca0000000000 */
[----:B------:R-:W-:Y:S01]  /*112e0*/  ISETP.GE.AND P1, PT, R0, UR39, PT ;  /* 0x0000002700007c0c */ /* 0x000fe2000bf26270 */
[----:B-1----:R-:W-:-:S12]  /*112f0*/  @!P0 BRA `(.L_x_1066) ;  /* 0x0000003c002c8947 */ /* 0x002fd80003800000 */
.L_x_1169:
[----:B0-----:R-:W-:Y:S02]  /*11300*/  IMAD.MOV.U32 R9, RZ, RZ, 0x1 ;  /* 0x00000001ff097424 */ /* 0x001fe400078e00ff */
[----:B------:R-:W-:Y:S01]  /*11310*/  IMAD.MOV.U32 R8, RZ, RZ, RZ ;  /* 0x000000ffff087224 */ /* 0x000fe200078e00ff */
[----:B------:R-:W-:Y:S06]  /*11320*/  @!P1 BRA `(.L_x_1067) ;  /* 0x0000002000f09947 */ /* 0x000fec0003800000 */
[----:B------:R-:W-:Y:S01]  /*11330*/  UIADD3 UR4, UR44, 0x1, URZ ;  /* 0x000000012c047890 */ /* 0x000fe2000fffe03f */
[----:B------:R-:W0:Y:S01]  /*11340*/  S2R R4, SR_TID.X ;  /* 0x0000000000047919 */ /* 0x000e220000002100 */
[----:B------:R-:W-:Y:S01]  /*11350*/  ULOP3.LUT UR5, URZ, UR42, URZ, 0x33, !UPT ;  /* 0x0000002a3f057292 */ /* 0x000fe2000f8e333f */
[----:B------:R-:W-:Y:S01]  /*11360*/  IMAD.MOV.U32 R9, RZ, RZ, 0x1 ;  /* 0x00000001ff097424 */ /* 0x000fe200078e00ff */
[----:B------:R-:W-:-:S04]  /*11370*/  UIMAD UR4, UR4, UR41, URZ ;  /* 0x00000029040472a4 */ /* 0x000fc8000f8e023f */
[----:B-1----:R-:W-:Y:S01]  /*11380*/  IMAD.U32 R3, RZ, RZ, UR5 ;  /* 0x00000005ff037e24 */ /* 0x002fe2000f8e00ff */
[----:B------:R-:W-:Y:S01]  /*11390*/  ULOP3.LUT UR5, URZ, UR39, URZ, 0x33, !UPT ;  /* 0x000000273f057292 */ /* 0x000fe2000f8e333f */
[----:B------:R-:W-:Y:S01]  /*113a0*/  LOP3.LUT R2, RZ, UR4, RZ, 0x33, !PT ;  /* 0x00000004ff027c12 */ /* 0x000fe2000f8e33ff */
[----:B------:R-:W-:-:S03]  /*113b0*/  ULOP3.LUT UR4, URZ, UR43, URZ, 0x33, !UPT ;  /* 0x0000002b3f047292 */ /* 0x000fc6000f8e333f */
[----:B------:R-:W-:Y:S01]  /*113c0*/  VIADDMNMX R2, R2, -UR40, R3, !PT ;  /* 0x8000002802027c46 */ /* 0x000fe2000f800103 */
[----:B------:R-:W-:-:S03]  /*113d0*/  IMAD.MOV.U32 R3, RZ, RZ, 0x2 ;  /* 0x00000002ff037424 */ /* 0x000fc600078e00ff */
[----:B------:R-:W-:-:S04]  /*113e0*/  VIMNMX R2, R2, UR4, !PT ;  /* 0x0000000402027c48 */ /* 0x000fc8000ffe0100 */
[----:B------:R-:W-:-:S05]  /*113f0*/  VIADDMNMX R3, R2, R3, UR5, !PT ;  /* 0x0000000502037e46 */ /* 0x000fca000f800103 */
[----:B------:R-:W-:-:S05]  /*11400*/  VIADD R5, R3, 0xfffffffe ;  /* 0xfffffffe03057836 */ /* 0x000fca0000000000 */
[-C--:B------:R-:W-:Y:S02]  /*11410*/  ISETP.NE.AND P0, PT, R5, R2.reuse, PT ;  /* 0x000000020500720c */ /* 0x080fe40003f05270 */
[----:B------:R-:W-:Y:S02]  /*11420*/  LOP3.LUT R2, RZ, R2, RZ, 0x33, !PT ;  /* 0x00000002ff027212 */ /* 0x000fe400078e33ff */
[----:B0-----:R-:W-:Y:S01]  /*11430*/  LOP3.LUT R10, R4, 0x1f, RZ, 0xc0, !PT ;  /* 0x0000001f040a7812 */ /* 0x001fe200078ec0ff */
[----:B------:R-:W-:Y:S02]  /*11440*/  IMAD.MOV.U32 R4, RZ, RZ, R16 ;  /* 0x000000ffff047224 */ /* 0x000fe400078e0010 */
[----:B------:R-:W-:-:S05]  /*11450*/  IMAD.IADD R3, R3, 0x1, R2 ;  /* 0x0000000103037824 */ /* 0x000fca00078e0202 */
[----:B------:R-:W-:Y:S01]  /*11460*/  LOP3.LUT R12, R3, 0x1, RZ, 0xc0, !PT ;  /* 0x00000001030c7812 */ /* 0x000fe200078ec0ff */
[----:B------:R-:W-:Y:S06]  /*11470*/  @!P0 BRA `(.L_x_1068) ;  /* 0x0000001400c88947 */ /* 0x000fec0003800000 */
[----:B------:R-:W-:Y:S01]  /*11480*/  BSSY B0, `(.L_x_1068) ;  /* 0x0000171000007945 */ /* 0x000fe20003800000 */
[----:B------:R-:W-:Y:S01]  /*11490*/  IADD3 R6, R3, -R12, RZ ;  /* 0x8000000c03067210 */ /* 0x000fe20007ffe0ff */
[----:B------:R-:W-:Y:S02]  /*114a0*/  IMAD.MOV.U32 R7, RZ, RZ, 0x1 ;  /* 0x00000001ff077424 */ /* 0x000fe400078e00ff */
[----:B------:R-:W-:-:S07]  /*114b0*/  IMAD.MOV.U32 R4, RZ, RZ, R16 ;  /* 0x000000ffff047224 */ /* 0x000fce00078e0010 */
.L_x_1107:
[----:B------:R-:W2:Y:S01]  /*114c0*/  LDL R2, [R1] ;  /* 0x0000000001027983 */ /* 0x000ea20000100800 */
[----:B------:R-:W-:Y:S01]  /*114d0*/  VIADD R6, R6, 0xfffffffe ;  /* 0xfffffffe06067836 */ /* 0x000fe20000000000 */
[----:B------:R-:W-:Y:S04]  /*114e0*/  BSSY B1, `(.L_x_1069) ;  /* 0x00000b3000017945 */ /* 0x000fe80003800000 */
[----:B------:R-:W-:Y:S02]  /*114f0*/  ISETP.NE.AND P2, PT, R6, RZ, PT ;  /* 0x000000ff0600720c */ /* 0x000fe40003f45270 */
[----:B--2---:R-:W-:-:S13]  /*11500*/  ISETP.NE.AND P0, PT, R2, RZ, PT ;  /* 0x000000ff0200720c */ /* 0x004fda0003f05270 */
[----:B------:R-:W-:Y:S05]  /*11510*/  @!P0 BRA `(.L_x_1070) ;  /* 0x0000000800bc8947 */ /* 0x000fea0003800000 */
[----:B------:R-:W2:Y:S01]  /*11520*/  LDL R2, [R1+0x4] ;  /* 0x0000040001027983 */ /* 0x000ea20000100800 */
[----:B------:R-:W-:Y:S01]  /*11530*/  IMAD.MOV.U32 R9, RZ, RZ, R0 ;  /* 0x000000ffff097224 */ /* 0x000fe200078e0000 */
        /* <DEDUP_REMOVED lines=11> */
[----:B------:R-:W-:-:S03]  /*115f0*/  IMAD R4, R18, UR5, R5 ;  /* 0x0000000512047c24 */ /* 0x000fc6000f8e0205 */
[--C-:B------:R-:W-:Y:S01]  /*11600*/  SHF.R.S32.HI R3, RZ, 0x1f, R2.reuse ;  /* 0x0000001fff037819 */ /* 0x100fe20000011402 */
[--C-:B------:R-:W-:Y:S02]  /*11610*/  IMAD.MOV R5, RZ, RZ, -R2.reuse ;  /* 0x000000ffff057224 */ /* 0x100fe400078e0a02 */
[----:B------:R-:W-:Y:S01]  /*11620*/  IMAD.WIDE.U32 R2, R18, UR4, R2 ;  /* 0x0000000412027c25 */ /* 0x000fe2000f8e0002 */
[----:B------:R-:W-:-:S03]  /*11630*/  ULDC.64 UR4, c[0x0][0x418] ;  /* 0x0001060000047ab9 */ /* 0x000fc60000000a00 */
[----:B------:R-:W-:Y:S01]  /*11640*/  IMAD.IADD R3, R4, 0x1, R3 ;  /* 0x0000000104037824 */ /* 0x000fe200078e0203 */
[----:B------:R-:W-:Y:S01]  /*11650*/  LEA R4, P0, R2, UR4, 0x2 ;  /* 0x0000000402047c11 */ /* 0x000fe2000f8010ff */
[----:B------:R-:W-:-:S03]  /*11660*/  IMAD R9, R9, R5, R0 ;  /* 0x0000000509097224 */ /* 0x000fc600078e0200 */
[----:B------:R-:W-:-:S05]  /*11670*/  LEA.HI.X R5, R2, UR5, R3, 0x2, P0 ;  /* 0x0000000502057c11 */ /* 0x000fca00080f1403 */
[----:B------:R0:W5:Y:S04]  /*11680*/  LDG.E R4, desc[UR6][R4.64] ;  /* 0x0000000604047981 */ /* 0x000168000c1e1900 */
.L_x_1071:
[----:B------:R-:W1:Y:S01]  /*11690*/  S2R R2, SR_TID.X ;  /* 0x0000000000027919 */ /* 0x000e620000002100 */
[----:B------:R-:W-:Y:S01]  /*116a0*/  BSSY B2, `(.L_x_1072) ;  /* 0x0000006000027945 */ /* 0x000fe20003800000 */
[----:B-1----:R-:W-:Y:S02]  /*116b0*/  LOP3.LUT R3, R2, 0x7f, RZ, 0xc0, !PT ;  /* 0x0000007f02037812 */ /* 0x002fe400078ec0ff */
[----:B------:R-:W-:Y:S02]  /*116c0*/  SHF.L.U32 R2, R7, 0x1f, RZ ;  /* 0x0000001f07027819 */ /* 0x000fe400000006ff */
[----:B------:R-:W-:Y:S02]  /*116d0*/  ISETP.NE.AND P1, PT, R3, RZ, PT ;  /* 0x000000ff0300720c */ /* 0x000fe40003f25270 */
[----:B------:R-:W1:Y:S02]  /*116e0*/  SYNCS.PHASECHK.TRANS64.TRYWAIT P0, [UR38+0x30848], R2 ;  /* 0x03084802ff0075a7 */ /* 0x000e640008000166 */
[----:B-1----:R-:W-:Y:S09]  /*116f0*/  @!P0 BRA `(.L_x_1073) ;  /* 0x0000003800448947 */ /* 0x002ff20003800000 */
.L_x_1170:
[----:B------:R-:W-:Y:S05]  /*11700*/  BSYNC B2 ;  /* 0x0000000000027941 */ /* 0x000fea0003800000 */
.L_x_1072:
[----:B------:R-:W-:Y:S04]  /*11710*/  BSSY B2, `(.L_x_1074) ;  /* 0x0000007000027945 */ /* 0x000fe80003800000 */
[----:B------:R-:W-:Y:S05]  /*11720*/  @P1 BRA `(.L_x_1075) ;  /* 0x0000000000141947 */ /* 0x000fea0003800000 */
[----:B------:R-:W-:Y:S01]  /*11730*/  ISETP.NE.AND P0, PT, R10, RZ, PT ;  /* 0x000000ff0a00720c */ /* 0x000fe20003f05270 */
[----:B-1----:R-:W-:-:S04]  /*11740*/  IMAD.MOV.U32 R3, RZ, RZ, 0x8000 ;  /* 0x00008000ff037424 */ /* 0x002fc800078e00ff */
[----:B------:R2:W-:Y:S08]  /*11750*/  SYNCS.ARRIVE.TRANS64 RZ, [UR38+0x30838], R3 ;  /* 0x03083803ffff79a7 */ /* 0x0005f00008000026 */
[----:B--2---:R-:W-:Y:S05]  /*11760*/  @!P0 BRA `(.L_x_1075) ;  /* 0x0000000000048947 */ /* 0x004fea0003800000 */
[----:B------:R-:W-:Y:S01]  /*11770*/  BPT.TRAP 0x1 ;  /* 0x000000040000795c */ /* 0x000fe20000300000 */
.L_x_1075:
[----:B------:R-:W-:Y:S05]  /*11780*/  BSYNC B2 ;  /* 0x0000000000027941 */ /* 0x000fea0003800000 */
.L_x_1074:
[----:B------:R-:W-:Y:S01]  /*11790*/  IMAD.MOV.U32 R14, RZ, RZ, RZ ;  /* 0x000000ffff0e7224 */ /* 0x000fe200078e00ff */
[----:B------:R-:W-:Y:S01]  /*117a0*/  ULDC.64 UR4, c[0x0][0x198] ;  /* 0x0000660000047ab9 */ /* 0x000fe20000000a00 */
[----:B------:R-:W-:Y:S01]  /*117b0*/  PLOP3.LUT P0, PT, PT, PT, PT, 0x80, 0x0 ;  /* 0x000000000000781c */ /* 0x000fe20003f0f070 */
[----:B------:R-:W-:Y:S01]  /*117c0*/  UIADD3 UR4, UP0, UR4, 0x370, URZ ;  /* 0x0000037004047890 */ /* 0x000fe2000ff1e03f */
[----:B-1----:R-:W-:Y:S01]  /*117d0*/  IMAD.SHL.U32 R3, R9, 0x40, RZ ;  /* 0x0000004009037824 */ /* 0x002fe200078e00ff */
[----:B------:R-:W-:Y:S01]  /*117e0*/  R2UR UR34, R14 ;  /* 0x000000000e2272ca */ /* 0x000fe200000e0000 */
[----:B------:R-:W-:Y:S02]  /*117f0*/  UIADD3 UR32, UR38, 0x28400, URZ ;  /* 0x0002840026207890 */ /* 0x000fe4000fffe03f */
[----:B------:R-:W-:Y:S02]  /*11800*/  UIADD3 UR33, UR38, 0x30838, URZ ;  /* 0x0003083826217890 */ /* 0x000fe4000fffe03f */
[----:B------:R-:W-:Y:S01]  /*11810*/  UIADD3.X UR5, URZ, UR5, URZ, UP0, !UPT ;  /* 0x000000053f057290 */ /* 0x000fe200087fe43f */
[----:B------:R-:W-:Y:S01]  /*11820*/  UMOV UR6, 0x0 ;  /* 0x0000000000067882 */ /* 0x000fe20000000000 */
[----:B------:R-:W-:-:S10]  /*11830*/  UMOV UR7, 0x14f00000 ;  /* 0x14f0000000077882 */ /* 0x000fd40000000000 */
.L_x_1076:
[----:B------:R-:W-:-:S13]  /*11840*/  @P0 ELECT P3, URZ, PT ;  /* 0x00000000003f082f */ /* 0x000fda0003860000 */
[----:B-----5:R-:W-:Y:S02]  /*11850*/  @P3 R2UR UR37, R4 ;  /* 0x00000000042532ca */ /* 0x020fe400000e0000 */
        /* <DEDUP_REMOVED lines=11> */
.L_x_1077:
        /* <DEDUP_REMOVED lines=15> */
.L_x_1078:
        /* <DEDUP_REMOVED lines=15> */
.L_x_1079:
        /* <DEDUP_REMOVED lines=12> */
.L_x_1171:
[----:B------:R-:W-:Y:S05]  /*11bb0*/  BSYNC B2 ;  /* 0x0000000000027941 */ /* 0x000fea0003800000 */
.L_x_1080:
        /* <DEDUP_REMOVED lines=9> */
.L_x_1083:
[----:B------:R-:W-:Y:S05]  /*11c50*/  BSYNC B2 ;  /* 0x0000000000027941 */ /* 0x000fea0003800000 */
.L_x_1082:
[----:B------:R-:W-:Y:S01]  /*11c60*/  R2UR UR6, R2 ;  /* 0x00000000020672ca */ /* 0x000fe200000e0000 */
[----:B------:R-:W-:Y:S01]  /*11c70*/  ULDC.64 UR4, c[0x0][0x198] ;  /* 0x0000660000047ab9 */ /* 0x000fe20000000a00 */
[----:B------:R-:W-:Y:S01]  /*11c80*/  R2UR UR7, R3 ;  /* 0x00000000030772ca */ /* 0x000fe200000e0000 */
[----:B------:R-:W-:Y:S01]  /*11c90*/  UIADD3 UR4, UP0, UR4, 0x470, URZ ;  /* 0x0000047004047890 */ /* 0x000fe2000ff1e03f */
[----:B------:R-:W-:Y:S01]  /*11ca0*/  R2UR UR10, R14 ;  /* 0x000000000e0a72ca */ /* 0x000fe200000e0000 */
[----:B------:R-:W-:Y:S01]  /*11cb0*/  IMAD.SHL.U32 R14, R17, 0x40, RZ ;  /* 0x00000040110e7824 */ /* 0x000fe200078e00ff */
[----:B------:R-:W-:Y:S01]  /*11cc0*/  PLOP3.LUT P0, PT, PT, PT, PT, 0x80, 0x0 ;  /* 0x000000000000781c */ /* 0x000fe20003f0f070 */
[----:B------:R-:W-:Y:S02]  /*11cd0*/  UIADD3 UR8, UR38, 0x400, URZ ;  /* 0x0000040026087890 */ /* 0x000fe4000fffe03f */
[----:B------:R-:W-:Y:S02]  /*11ce0*/  UIADD3 UR9, UR38, 0x30850, URZ ;  /* 0x0003085026097890 */ /* 0x000fe4000fffe03f */
[----:B------:R-:W-:-:S12]  /*11cf0*/  UIADD3.X UR5, URZ, UR5, URZ, UP0, !UPT ;  /* 0x000000053f057290 */ /* 0x000fd800087fe43f */
.L_x_1084:
        /* <DEDUP_REMOVED lines=13> */
.L_x_1085:
        /* <DEDUP_REMOVED lines=13> */
.L_x_1086:
        /* <DEDUP_REMOVED lines=13> */
.L_x_1087:
        /* <DEDUP_REMOVED lines=10> */
.L_x_1070:
[----:B------:R-:W-:Y:S05]  /*12010*/  BSYNC B1 ;  /* 0x0000000000017941 */ /* 0x000fea0003800000 */
.L_x_1069:
        /* <DEDUP_REMOVED lines=28> */
.L_x_1090:
[----:B------:R-:W1:Y:S01]  /*121e0*/  S2R R2, SR_TID.X ;  /* 0x0000000000027919 */ /* 0x000e620000002100 */
[----:B------:R-:W-:Y:S01]  /*121f0*/  BSSY B2, `(.L_x_1091) ;  /* 0x0000006000027945 */ /* 0x000fe20003800000 */
[----:B-1----:R-:W-:Y:S02]  /*12200*/  LOP3.LUT R3, R2, 0x7f, RZ, 0xc0, !PT ;  /* 0x0000007f02037812 */ /* 0x002fe400078ec0ff */
[----:B------:R-:W-:Y:S02]  /*12210*/  SHF.L.U32 R2, R9, 0x1f, RZ ;  /* 0x0000001f09027819 */ /* 0x000fe400000006ff */
[----:B------:R-:W-:Y:S02]  /*12220*/  ISETP.NE.AND P1, PT, R3, RZ, PT ;  /* 0x000000ff0300720c */ /* 0x000fe40003f25270 */
[----:B------:R-:W1:Y:S02]  /*12230*/  SYNCS.PHASECHK.TRANS64.TRYWAIT P0, [UR38+0x30840], R2 ;  /* 0x03084002ff0075a7 */ /* 0x000e640008000166 */
[----:B-1----:R-:W-:Y:S09]  /*12240*/  @!P0 BRA `(.L_x_1092) ;  /* 0x0000002c00a08947 */ /* 0x002ff20003800000 */
.L_x_1172:
[----:B------:R-:W-:Y:S05]  /*12250*/  BSYNC B2 ;  /* 0x0000000000027941 */ /* 0x000fea0003800000 */
.L_x_1091:
[----:B------:R-:W-:Y:S04]  /*12260*/  BSSY B2, `(.L_x_1093) ;  /* 0x0000007000027945 */ /* 0x000fe80003800000 */
[----:B------:R-:W-:Y:S05]  /*12270*/  @P1 BRA `(.L_x_1094) ;  /* 0x0000000000141947 */ /* 0x000fea0003800000 */
[----:B------:R-:W-:Y:S01]  /*12280*/  ISETP.NE.AND P0, PT, R10, RZ, PT ;  /* 0x000000ff0a00720c */ /* 0x000fe20003f05270 */
[----:B-1----:R-:W-:-:S04]  /*12290*/  IMAD.MOV.U32 R2, RZ, RZ, 0x8000 ;  /* 0x00008000ff027424 */ /* 0x002fc800078e00ff */
[----:B------:R2:W-:Y:S08]  /*122a0*/  SYNCS.ARRIVE.TRANS64 RZ, [UR38+0x30830], R2 ;  /* 0x03083002ffff79a7 */ /* 0x0005f00008000026 */
[----:B--2---:R-:W-:Y:S05]  /*122b0*/  @!P0 BRA `(.L_x_1094) ;  /* 0x0000000000048947 */ /* 0x004fea0003800000 */
[----:B------:R-:W-:Y:S01]  /*122c0*/  BPT.TRAP 0x1 ;  /* 0x000000040000795c */ /* 0x000fe20000300000 */
.L_x_1094:
[----:B------:R-:W-:Y:S05]  /*122d0*/  BSYNC B2 ;  /* 0x0000000000027941 */ /* 0x000fea0003800000 */
.L_x_1093:
        /* <DEDUP_REMOVED lines=11> */
.L_x_1095:
        /* <DEDUP_REMOVED lines=14> */
.L_x_1096:
        /* <DEDUP_REMOVED lines=14> */
.L_x_1097:
        /* <DEDUP_REMOVED lines=14> */
.L_x_1098:
        /* <DEDUP_REMOVED lines=12> */
.L_x_1173:
[----:B------:R-:W-:Y:S05]  /*126f0*/  BSYNC B2 ;  /* 0x0000000000027941 */ /* 0x000fea0003800000 */
.L_x_1099:
        /* <DEDUP_REMOVED lines=9> */
.L_x_1102:
[----:B------:R-:W-:Y:S05]  /*12790*/  BSYNC B2 ;  /* 0x0000000000027941 */ /* 0x000fea0003800000 */
.L_x_1101:
        /* <DEDUP_REMOVED lines=10> */
.L_x_1103:
        /* <DEDUP_REMOVED lines=13> */
.L_x_1104:
        /* <DEDUP_REMOVED lines=13> */
.L_x_1105:
        /* <DEDUP_REMOVED lines=13> */
.L_x_1106:
        /* <DEDUP_REMOVED lines=10> */
.L_x_1089:
[----:B------:R-:W-:Y:S05]  /*12b50*/  BSYNC B1 ;  /* 0x0000000000017941 */ /* 0x000fea0003800000 */
.L_x_1088:
[----:B------:R-:W-:Y:S01]  /*12b60*/  IADD3 R0, R0, -0x2, RZ ;  /* 0xfffffffe00007810 */ /* 0x000fe20007ffe0ff */
[----:B------:R-:W-:Y:S01]  /*12b70*/  IMAD.MOV.U32 R7, RZ, RZ, R9 ;  /* 0x000000ffff077224 */ /* 0x000fe200078e0009 */
[----:B------:R-:W-:Y:S06]  /*12b80*/  @P2 BRA `(.L_x_1107) ;  /* 0xffffffe8004c2947 */ /* 0x000fec000383ffff */
[----:B------:R-:W-:Y:S05]  /*12b90*/  BSYNC B0 ;  /* 0x0000000000007941 */ /* 0x000fea0003800000 */
.L_x_1068:
[----:B------:R-:W-:Y:S01]  /*12ba0*/  ISETP.NE.AND P0, PT, R12, RZ, PT ;  /* 0x000000ff0c00720c */ /* 0x000fe20003f05270 */
[----:B------:R-:W-:-:S12]  /*12bb0*/  BSSY B0, `(.L_x_1067) ;  /* 0x00000b3000007945 */ /* 0x000fd80003800000 */
[----:B------:R-:W-:Y:S05]  /*12bc0*/  @!P0 BRA `(.L_x_1108) ;  /* 0x0000000800c48947 */ /* 0x000fea0003800000 */
[----:B------:R-:W2:Y:S01]  /*12bd0*/  LDL R2, [R1] ;  /* 0x0000000001027983 */ /* 0x000ea20000100800 */
[----:B------:R-:W-:Y:S01]  /*12be0*/  IMAD.MOV.U32 R8, RZ, RZ, 0x1 ;  /* 0x00000001ff087424 */ /* 0x000fe200078e00ff */
        /* <DEDUP_REMOVED lines=25> */
.L_x_1109:
[----:B------:R-:W1:Y:S01]  /*12d80*/  S2R R2, SR_TID.X ;  /* 0x0000000000027919 */ /* 0x000e620000002100 */
[----:B------:R-:W-:Y:S01]  /*12d90*/  BSSY B1, `(.L_x_1110) ;  /* 0x0000006000017945 */ /* 0x000fe20003800000 */
[----:B-1----:R-:W-:Y:S02]  /*12da0*/  LOP3.LUT R3, R2, 0x7f, RZ, 0xc0, !PT ;  /* 0x0000007f02037812 */ /* 0x002fe400078ec0ff */
[----:B------:R-:W-:Y:S02]  /*12db0*/  SHF.L.U32 R2, R9, 0x1f, RZ ;  /* 0x0000001f09027819 */ /* 0x000fe400000006ff */
[----:B------:R-:W-:Y:S02]  /*12dc0*/  ISETP.NE.AND P1, PT, R3, RZ, PT ;  /* 0x000000ff0300720c */ /* 0x000fe40003f25270 */
[----:B------:R-:W1:Y:S02]  /*12dd0*/  SYNCS.PHASECHK.TRANS64.TRYWAIT P0, [UR38+0x30848], R2 ;  /* 0x03084802ff0075a7 */ /* 0x000e640008000166 */
[----:B-1----:R-:W-:Y:S09]  /*12de0*/  @!P0 BRA `(.L_x_1111) ;  /* 0x0000002000e88947 */ /* 0x002ff20003800000 */
.L_x_1174:
[----:B------:R-:W-:Y:S05]  /*12df0*/  BSYNC B1 ;  /* 0x0000000000017941 */ /* 0x000fea0003800000 */
.L_x_1110:
[----:B------:R-:W-:Y:S04]  /*12e00*/  BSSY B1, `(.L_x_1112) ;  /* 0x0000007000017945 */ /* 0x000fe80003800000 */
[----:B------:R-:W-:Y:S05]  /*12e10*/  @P1 BRA `(.L_x_1113) ;  /* 0x0000000000141947 */ /* 0x000fea0003800000 */
[----:B------:R-:W-:Y:S01]  /*12e20*/  ISETP.NE.AND P0, PT, R10, RZ, PT ;  /* 0x000000ff0a00720c */ /* 0x000fe20003f05270 */
[----:B-1----:R-:W-:-:S04]  /*12e30*/  IMAD.MOV.U32 R3, RZ, RZ, 0x8000 ;  /* 0x00008000ff037424 */ /* 0x002fc800078e00ff */
[----:B------:R2:W-:Y:S08]  /*12e40*/  SYNCS.ARRIVE.TRANS64 RZ, [UR38+0x30838], R3 ;  /* 0x03083803ffff79a7 */ /* 0x0005f00008000026 */
[----:B--2---:R-:W-:Y:S05]  /*12e50*/  @!P0 BRA `(.L_x_1113) ;  /* 0x0000000000048947 */ /* 0x004fea0003800000 */
[----:B------:R-:W-:Y:S01]  /*12e60*/  BPT.TRAP 0x1 ;  /* 0x000000040000795c */ /* 0x000fe20000300000 */
.L_x_1113:
[----:B------:R-:W-:Y:S05]  /*12e70*/  BSYNC B1 ;  /* 0x0000000000017941 */ /* 0x000fea0003800000 */
.L_x_1112:
[----:B0-----:R-:W-:Y:S01]  /*12e80*/  IMAD.MOV.U32 R5, RZ, RZ, RZ ;  /* 0x000000ffff057224 */ /* 0x001fe200078e00ff */
        /* <DEDUP_REMOVED lines=10> */
.L_x_1114:
        /* <DEDUP_REMOVED lines=14> */
.L_x_1115:
        /* <DEDUP_REMOVED lines=14> */
.L_x_1116:
        /* <DEDUP_REMOVED lines=14> */
.L_x_1117:
        /* <DEDUP_REMOVED lines=11> */
.L_x_1175:
[----:B------:R-:W-:Y:S05]  /*13280*/  BSYNC B1 ;  /* 0x0000000000017941 */ /* 0x000fea0003800000 */
.L_x_1118:
        /* <DEDUP_REMOVED lines=9> */
.L_x_1121:
[----:B------:R-:W-:Y:S05]  /*13320*/  BSYNC B1 ;  /* 0x0000000000017941 */ /* 0x000fea0003800000 */
.L_x_1120:
        /* <DEDUP_REMOVED lines=10> */
.L_x_1122:
        /* <DEDUP_REMOVED lines=13> */
.L_x_1123:
        /* <DEDUP_REMOVED lines=13> */
.L_x_1124:
        /* <DEDUP_REMOVED lines=13> */
.L_x_1125:
        /* <DEDUP_REMOVED lines=8> */
[----:B------:R-:W-:Y:S01]  /*136c0*/  IMAD.MOV.U32 R17, RZ, RZ, R0 ;  /* 0x000000ffff117224 */ /* 0x000fe200078e0000 */
[----:B------:R-:W-:-:S07]  /*136d0*/  MOV R16, R4 ;  /* 0x0000000400107202 */ /* 0x000fce0000000f00 */
.L_x_1108:
[----:B------:R-:W-:Y:S05]  /*136e0*/  BSYNC B0 ;  /* 0x0000000000007941 */ /* 0x000fea0003800000 */
.L_x_1067:
[----:B------:R-:W2:Y:S01]  /*136f0*/  LDL.LU R0, [R1] ;  /* 0x0000000001007983 */ /* 0x000ea20000300800 */
[----:B------:R-:W-:Y:S01]  /*13700*/  BSSY B0, `(.L_x_1126) ;  /* 0x0000051000007945 */ /* 0x000fe20003800000 */
[----:B--2---:R-:W-:-:S13]  /*13710*/  ISETP.NE.AND P0, PT, R0, RZ, PT ;  /* 0x000000ff0000720c */ /* 0x004fda0003f05270 */
[----:B------:R-:W-:Y:S05]  /*13720*/  @!P0 BRA `(.L_x_1127) ;  /* 0x0000000400388947 */ /* 0x000fea0003800000 */
[----:B------:R-:W0:Y:S01]  /*13730*/  S2R R0, SR_TID.X ;  /* 0x0000000000007919 */ /* 0x000e220000002100 */
[----:B-1----:R-:W-:Y:S01]  /*13740*/  LEA R3, R8, UR38, 0x3 ;  /* 0x0000002608037c11 */ /* 0x002fe2000f8e18ff */
[----:B------:R-:W-:Y:S01]  /*13750*/  BSSY B1, `(.L_x_1128) ;  /* 0x0000006000017945 */ /* 0x000fe20003800000 */
[----:B0-----:R-:W-:Y:S02]  /*13760*/  LOP3.LUT R2, R0, 0x7f, RZ, 0xc0, !PT ;  /* 0x0000007f00027812 */ /* 0x001fe400078ec0ff */
[----:B------:R-:W-:Y:S02]  /*13770*/  SHF.L.U32 R0, R9, 0x1f, RZ ;  /* 0x0000001f09007819 */ /* 0x000fe400000006ff */
[----:B------:R-:W-:Y:S02]  /*13780*/  ISETP.NE.AND P1, PT, R2, RZ, PT ;  /* 0x000000ff0200720c */ /* 0x000fe40003f25270 */
[----:B------:R-:W0:Y:S02]  /*13790*/  SYNCS.PHASECHK.TRANS64.TRYWAIT P0, [R3+URZ+0x30860], R0 ;  /* 0x03086000030075a7 */ /* 0x000e24000800017f */
[----:B0-----:R-:W-:Y:S09]  /*137a0*/  @!P0 BRA `(.L_x_1129) ;  /* 0x0000001800a88947 */ /* 0x001ff20003800000 */
.L_x_1176:
[----:B------:R-:W-:Y:S05]  /*137b0*/  BSYNC B1 ;  /* 0x0000000000017941 */ /* 0x000fea0003800000 */
.L_x_1128:
[----:B------:R-:W-:Y:S04]  /*137c0*/  BSSY B1, `(.L_x_1130) ;  /* 0x0000008000017945 */ /* 0x000fe80003800000 */
[----:B------:R-:W-:Y:S05]  /*137d0*/  @P1 BRA `(.L_x_1131) ;  /* 0x0000000000181947 */ /* 0x000fea0003800000 */
[----:B------:R-:W1:Y:S01]  /*137e0*/  S2R R2, SR_TID.X ;  /* 0x0000000000027919 */ /* 0x000e620000002100 */
[----:B0-----:R-:W-:-:S04]  /*137f0*/  IMAD.MOV.U32 R0, RZ, RZ, 0x8000 ;  /* 0x00008000ff007424 */ /* 0x001fc800078e00ff */
[----:B------:R2:W-:Y:S01]  /*13800*/  SYNCS.ARRIVE.TRANS64 RZ, [R3+URZ+0x30850], R0 ;  /* 0x0308500003ff79a7 */ /* 0x0005e2000800003f */
[----:B-1----:R-:W-:-:S13]  /*13810*/  LOP3.LUT P0, RZ, R2, 0x1f, RZ, 0xc0, !PT ;  /* 0x0000001f02ff7812 */ /* 0x002fda000780c0ff */
[----:B--2---:R-:W-:Y:S05]  /*13820*/  @!P0 BRA `(.L_x_1131) ;  /* 0x0000000000048947 */ /* 0x004fea0003800000 */
[----:B------:R-:W-:Y:S01]  /*13830*/  BPT.TRAP 0x1 ;  /* 0x000000040000795c */ /* 0x000fe20000300000 */
.L_x_1131:
[----:B------:R-:W-:Y:S05]  /*13840*/  BSYNC B1 ;  /* 0x0000000000017941 */ /* 0x000fea0003800000 */
.L_x_1130:
[----:B------:R-:W-:Y:S01]  /*13850*/  R2UR UR4, R8 ;  /* 0x00000000080472ca */ /* 0x000fe200000e0000 */
[----:B------:R-:W-:Y:S01]  /*13860*/  ULDC.64 UR6, c[0x0][0x198] ;  /* 0x0000660000067ab9 */ /* 0x000fe20000000a00 */
[----:B------:R-:W-:Y:S01]  /*13870*/  R2UR UR9, R3 ;  /* 0x00000000030972ca */ /* 0x000fe200000e0000 */
[----:B------:R-:W-:Y:S01]  /*13880*/  UIADD3 UR6, UP0, UR6, 0x470, URZ ;  /* 0x0000047006067890 */ /* 0x000fe2000ff1e03f */
[----:B------:R-:W-:Y:S01]  /*13890*/  PLOP3.LUT P0, PT, PT, PT, PT, 0x80, 0x0 ;  /* 0x000000000000781c */ /* 0x000fe20003f0f070 */
[----:B------:R-:W-:Y:S01]  /*138a0*/  IMAD.SHL.U32 R17, R17, 0x40, RZ ;  /* 0x0000004011117824 */ /* 0x000fe200078e00ff */
[----:B------:R-:W-:Y:S01]  /*138b0*/  UMOV UR14, 0x0 ;  /* 0x00000000000e7882 */ /* 0x000fe20000000000 */
[----:B------:R-:W-:Y:S01]  /*138c0*/  UIADD3.X UR7, URZ, UR7, URZ, UP0, !UPT ;  /* 0x000000073f077290 */ /* 0x000fe200087fe43f */
[----:B------:R-:W-:Y:S01]  /*138d0*/  UMOV UR15, 0x14f00000 ;  /* 0x14f00000000f7882 */ /* 0x000fe20000000000 */
[----:B------:R-:W-:-:S04]  /*138e0*/  UMOV UR10, URZ ;  /* 0x0000003f000a7c82 */ /* 0x000fc80008000000 */
[----:B------:R-:W-:Y:S02]  /*138f0*/  ULEA UR4, UR4, UR38, 0xf ;  /* 0x0000002604047291 */ /* 0x000fe4000f8e783f */
[----:B------:R-:W-:Y:S02]  /*13900*/  UIADD3 UR9, UR9, 0x30850, URZ ;  /* 0x0003085009097890 */ /* 0x000fe4000fffe03f */
[----:B------:R-:W-:-:S12]  /*13910*/  UIADD3 UR8, UR4, 0x400, URZ ;  /* 0x0000040004087890 */ /* 0x000fd8000fffe03f */
.L_x_1132:
        /* <DEDUP_REMOVED lines=8> */
[----:B------:R-:W-:Y:S01]  /*139a0*/  PLOP3.LUT P0, PT, PT, PT, PT, 0x80, 0x0 ;  /* 0x000000000000781c */ /* 0x000fe20003f0f070 */
[----:B------:R-:W-:Y:S01]  /*139b0*/  UIADD3 UR8, UR4, 0x2400, URZ ;  /* 0x0000240004087890 */ /* 0x000fe2000fffe03f */
[----:B------:R-:W-:Y:S01]  /*139c0*/  UMOV UR14, 0x0 ;  /* 0x00000000000e7882 */ /* 0x000fe20000000000 */
[----:B------:R-:W-:Y:S01]  /*139d0*/  UMOV UR15, 0x14f00000 ;  /* 0x14f00000000f7882 */ /* 0x000fe20000000000 */
[----:B------:R-:W-:-:S09]  /*139e0*/  UMOV UR10, 0x40 ;  /* 0x00000040000a7882 */ /* 0x000fd20000000000 */
.L_x_1133:
        /* <DEDUP_REMOVED lines=13> */
.L_x_1134:
        /* <DEDUP_REMOVED lines=10> */
[----:B------:R-:W-:Y:S02]  /*13b60*/  UMOV UR5, 0x14f00000 ;  /* 0x14f0000000057882 */ /* 0x000fe40000000000 */
[----:B------:R-:W-:Y:S01]  /*13b70*/  UMOV UR4, 0x0 ;  /* 0x0000000000047882 */ /* 0x000fe20000000000 */
[----:B------:R-:W-:-:S08]  /*13b80*/  UMOV UR10, 0xc0 ;  /* 0x000000c0000a7882 */ /* 0x000fd00000000000 */
.L_x_1135:
        /* <DEDUP_REMOVED lines=8> */
.L_x_1127:
[----:B------:R-:W-:Y:S05]  /*13c10*/  BSYNC B0 ;  /* 0x0000000000007941 */ /* 0x000fea0003800000 */
.L_x_1126:
[----:B0-----:R-:W-:Y:S02]  /*13c20*/  VIADD R0, R8, 0x1 ;  /* 0x0000000108007836 */ /* 0x001fe40000000000 */
[----:B-1----:R-:W-:-:S03]  /*13c30*/  IMAD.MOV.U32 R3, RZ, RZ, RZ ;  /* 0x000000ffff037224 */ /* 0x002fc600078e00ff */
[----:B------:R-:W-:-:S04]  /*13c40*/  ISETP.NE.AND P0, PT, R0, 0x2, PT ;  /* 0x000000020000780c */ /* 0x000fc80003f05270 */
[----:B------:R-:W-:Y:S02]  /*13c50*/  SEL R2, RZ, 0x1, P0 ;  /* 0x00000001ff027807 */ /* 0x000fe40000000000 */
[----:B------:R-:W-:Y:S02]  /*13c60*/  SEL R0, R0, RZ, P0 ;  /* 0x000000ff00007207 */ /* 0x000fe40000000000 */
[----:B------:R-:W-:-:S07]  /*13c70*/  LOP3.LUT R9, R9, R2, RZ, 0x3c, !PT ;  /* 0x0000000209097212 */ /* 0x000fce00078e3cff */
.L_x_1045:
[----:B------:R-:W0:Y:S01]  /*13c80*/  S2R R5, SR_CgaCtaId ;  /* 0x0000000000057919 */ /* 0x000e220000008800 */
[----:B------:R-:W-:Y:S02]  /*13c90*/  MOV R2, 0x400 ;  /* 0x0000040000027802 */ /* 0x000fe40000000f00 */
[----:B------:R-:W-:Y:S02]  /*13ca0*/  SHF.L.U32 R3, R3, 0x1f, RZ ;  /* 0x0000001f03037819 */ /* 0x000fe400000006ff */
[----:B0-----:R-:W-:-:S04]  /*13cb0*/  LEA R2, R5, R2, 0x18 ;  /* 0x0000000205027211 */ /* 0x001fc800078ec0ff */
[----:B------:R-:W0:Y:S02]  /*13cc0*/  SYNCS.PHASECHK.TRANS64.TRYWAIT P0, [R2+URZ+0x30820], R3 ;  /* 0x03082003020075a7 */ /* 0x000e24000800017f */
[----:B0-----:R-:W-:Y:S05]  /*13cd0*/  @!P0 BRA `(.L_x_1136) ;  /* 0x0000001400708947 */ /* 0x001fea0003800000 */
.L_x_1177:
[----:B------:R-:W-:-:S03]  /*13ce0*/  UMOV UR4, 0xffffffff ;  /* 0xffffffff00047882 */ /* 0x000fc60000000000 */
[----:B------:R-:W-:Y:S05]  /*13cf0*/  BRA.DIV UR4, `(.L_x_1137) ;  /* 0x00000016047c7947 */ /* 0x000fea000b800000 */
[----:B0-----:R-:W0:Y:S02]  /*13d00*/  S2R R3, SR_TID.X ;  /* 0x0000000000037919 */ /* 0x001e240000002100 */
[----:B0-----:R-:W-:-:S04]  /*13d10*/  SHF.R.U32.HI R3, RZ, 0x5, R3 ;  /* 0x00000005ff037819 */ /* 0x001fc80000011603 */
[----:B------:R-:W-:-:S05]  /*13d20*/  LOP3.LUT R3, R3, 0x3, RZ, 0xc0, !PT ;  /* 0x0000000303037812 */ /* 0x000fca00078ec0ff */
[----:B------:R0:W1:Y:S02]  /*13d30*/  SHFL.IDX PT, R14, R3, RZ, 0x1f ;  /* 0x00001fff030e7589 */ /* 0x00006400000e0000 */
.L_x_1180:
[----:B-1----:R-:W-:-:S13]  /*13d40*/  ISETP.NE.AND P0, PT, R14, RZ, PT ;  /* 0x000000ff0e00720c */ /* 0x002fda0003f05270 */
[----:B------:R-:W-:Y:S05]  /*13d50*/  @P0 BRA `(.L_x_961) ;  /* 0x0000000000900947 */ /* 0x000fea0003800000 */
[----:B------:R-:W-:-:S03]  /*13d60*/  UMOV UR4, 0xffffffff ;  /* 0xffffffff00047882 */ /* 0x000fc60000000000 */
[----:B------:R-:W-:Y:S05]  /*13d70*/  BRA.DIV UR4, `(.L_x_1138) ;  /* 0x0000001604907947 */ /* 0x000fea000b800000 */
[----:B------:R-:W-:-:S13]  /*13d80*/  ELECT P6, URZ, PT ;  /* 0x00000000003f782f */ /* 0x000fda00038c0000 */
.L_x_1183:
[----:B------:R-:W-:Y:S05]  /*13d90*/  @!P6 BRA `(.L_x_961) ;  /* 0x000000000080e947 */ /* 0x000fea0003800000 */
[----:B0-----:R-:W2:Y:S02]  /*13da0*/  LDL R3, [R1+0xc] ;  /* 0x00000c0001037983 */ /* 0x001ea40000100800 */
[----:B--2---:R-:W-:-:S13]  /*13db0*/  R2UR UR4, R3 ;  /* 0x00000000030472ca */ /* 0x004fda00000e0000 */
[----:B------:R-:W-:-:S06]  /*13dc0*/  ULOP3.LUT UR4, UR4, 0x2, URZ, 0xfc, !UPT ;  /* 0x0000000204047892 */ /* 0x000fcc000f8efc3f */
[----:B------:R-:W-:-:S05]  /*13dd0*/  IMAD.U32 R3, RZ, RZ, UR4 ;  /* 0x00000004ff037e24 */ /* 0x000fca000f8e00ff */
[----:B------:R-:W-:-:S13]  /*13de0*/  ISETP.NE.AND P2, PT, R3, 0x3, PT ;  /* 0x000000030300780c */ /* 0x000fda0003f45270 */
[----:B------:R-:W-:Y:S05]  /*13df0*/  @!P2 BRA `(.L_x_1139) ;  /* 0x000000000004a947 */ /* 0x000fea0003800000 */
[----:B------:R-:W-:Y:S01]  /*13e00*/  BPT.TRAP 0x1 ;  /* 0x000000040000795c */ /* 0x000fe20000300000 */
.L_x_1139:
[----:B------:R-:W-:Y:S01]  /*13e10*/  VIADD R7, R2, 0x30840 ;  /* 0x0003084002077836 */ /* 0x000fe20000000000 */
[----:B------:R-:W-:Y:S01]  /*13e20*/  SHF.L.U32 R5, R9, 0x1f, RZ ;  /* 0x0000001f09057819 */ /* 0x000fe200000006ff */
[C---:B------:R-:W-:Y:S02]  /*13e30*/  VIADD R3, R0.reuse, 0x1 ;  /* 0x0000000100037836 */ /* 0x040fe40000000000 */
[----:B------:R-:W-:-:S03]  /*13e40*/  IMAD R6, R0, 0x8, R7 ;  /* 0x0000000800067824 */ /* 0x000fc600078e0207 */
[C---:B------:R-:W-:Y:S01]  /*13e50*/  ISETP.NE.AND P1, PT, R3.reuse, 0x2, PT ;  /* 0x000000020300780c */ /* 0x040fe20003f25270 */
[----:B------:R-:W0:Y:S03]  /*13e60*/  SYNCS.PHASECHK.TRANS64.TRYWAIT P0, [R6+URZ], R5 ;  /* 0x00000005060075a7 */ /* 0x000e26000800017f */
[----:B------:R-:W-:Y:S02]  /*13e70*/  SEL R4, RZ, 0x1, P1 ;  /* 0x00000001ff047807 */ /* 0x000fe40000800000 */
[----:B------:R-:W-:Y:S02]  /*13e80*/  SEL R8, R3, RZ, P1 ;  /* 0x000000ff03087207 */ /* 0x000fe40000800000 */
[----:B------:R-:W-:-:S03]  /*13e90*/  LOP3.LUT R4, R9, R4, RZ, 0x3c, !PT ;  /* 0x0000000409047212 */ /* 0x000fc600078e3cff */
[----:B------:R-:W-:Y:S01]  /*13ea0*/  IMAD R3, R8, 0x8, R7 ;  /* 0x0000000808037824 */ /* 0x000fe200078e0207 */
[----:B------:R-:W-:Y:S01]  /*13eb0*/  SHF.L.U32 R4, R4, 0x1f, RZ ;  /* 0x0000001f04047819 */ /* 0x000fe200000006ff */
[----:B0-----:R-:W-:Y:S06]  /*13ec0*/  @!P0 BRA `(.L_x_1140) ;  /* 0x00000014005c8947 */ /* 0x001fec0003800000 */
.L_x_1184:
[----:B------:R-:W1:Y:S02]  /*13ed0*/  SYNCS.PHASECHK.TRANS64.TRYWAIT P0, [R3+URZ], R4 ;  /* 0x00000004030075a7 */ /* 0x000e64000800017f */
[----:B-1----:R-:W-:Y:S05]  /*13ee0*/  @!P0 BRA `(.L_x_1141) ;  /* 0x0000001400688947 */ /* 0x002fea0003800000 */
.L_x_1185:
[----:B------:R-:W-:Y:S05]  /*13ef0*/  @!P2 BRA `(.L_x_1142) ;  /* 0x000000000004a947 */ /* 0x000fea0003800000 */
[----:B------:R-:W-:Y:S01]  /*13f00*/  BPT.TRAP 0x1 ;  /* 0x000000040000795c */ /* 0x000fe20000300000 */
.L_x_1142:
[----:B-1----:R-:W-:-:S04]  /*13f10*/  VIADD R3, R2, 0x30860 ;  /* 0x0003086002037836 */ /* 0x002fc80000000000 */
[----:B------:R-:W-:-:S04]  /*13f20*/  IMAD R0, R0, 0x8, R3 ;  /* 0x0000000800007824 */ /* 0x000fc800078e0203 */
[----:B------:R-:W1:Y:S02]  /*13f30*/  SYNCS.PHASECHK.TRANS64.TRYWAIT P0, [R0+URZ], R5 ;  /* 0x00000005000075a7 */ /* 0x000e64000800017f */
[----:B-1----:R-:W-:Y:S05]  /*13f40*/  @!P0 BRA `(.L_x_1143) ;  /* 0x0000001400648947 */ /* 0x002fea0003800000 */
.L_x_1186:
[----:B------:R-:W-:-:S07]  /*13f50*/  IMAD R3, R8, 0x8, R3 ;  /* 0x0000000808037824 */ /* 0x000fce00078e0203 */
.L_x_1144:
[----:B--2---:R2:W3:Y:S02]  /*13f60*/  SYNCS.PHASECHK.TRANS64.TRYWAIT P0, [R3+URZ], R4 ;  /* 0x00000004030075a7 */ /* 0x0044e4000800017f */
[----:B---3--:R-:W-:Y:S05]  /*13f70*/  @!P0 NANOSLEEP.SYNCS 0x989680 ;  /* 0x009896800000895d */ /* 0x008fea0003900000 */
[----:B------:R-:W3:Y:S02]  /*13f80*/  @!P0 SYNCS.PHASECHK.TRANS64 P0, [R3+URZ], R4 ;  /* 0x00000004030085a7 */ /* 0x000ee4000800007f */
[----:B---3--:R-:W-:Y:S05]  /*13f90*/  @!P0 BRA `(.L_x_1144) ;  /* 0xfffffffc00f08947 */ /* 0x008fea000383ffff */
.L_x_961:
[----:B------:R-:W-:Y:S05]  /*13fa0*/  BSYNC B6 ;  /* 0x0000000000067941 */ /* 0x000fea0003800000 */
.L_x_958:
[----:B------:R-:W-:Y:S05]  /*13fb0*/  EXIT ;  /* 0x000000000000794d */ /* 0x000fea0003800000 */
.L_x_971:
[----:B------:R-:W-:-:S13]  /*13fc0*/  R2UR UR4, R16 ;  /* 0x00000000100472ca */ /* 0x000fda00000e0000 */
[----:B0-----:R-:W-:-:S04]  /*13fd0*/  IMAD.U32 R3, RZ, RZ, UR4 ;  /* 0x00000004ff037e24 */ /* 0x001fc8000f8e00ff */
[----:B------:R0:W1:Y:S03]  /*13fe0*/  SYNCS.PHASECHK.TRANS64.TRYWAIT P0, [R3+URZ+0x30800], R0 ;  /* 0x03080000030075a7 */ /* 0x000066000800017f */
[----:B-1----:R-:W-:Y:S05]  /*13ff0*/  @!P0 NANOSLEEP.SYNCS 0x989680 ;  /* 0x009896800000895d */ /* 0x002fea0003900000 */
[----:B------:R-:W1:Y:S02]  /*14000*/  @!P0 SYNCS.PHASECHK.TRANS64 P0, [R3+URZ+0x30800], R0 ;  /* 0x03080000030085a7 */ /* 0x000e64000800007f */
[----:B-1----:R-:W-:Y:S05]  /*14010*/  @!P0 BRA `(.L_x_971) ;  /* 0xfffffffc00e88947 */ /* 0x002fea000383ffff */
[----:B------:R-:W-:Y:S05]  /*14020*/  BRA `(.L_x_1145) ;  /* 0xfffffed8007c7947 */ /* 0x000fea000383ffff */
.L_x_975:
[----:B------:R-:W-:-:S13]  /*14030*/  R2UR UR4, R16 ;  /* 0x00000000100472ca */ /* 0x000fda00000e0000 */
[----:B0-----:R-:W-:-:S04]  /*14040*/  IMAD.U32 R3, RZ, RZ, UR4 ;  /* 0x00000004ff037e24 */ /* 0x001fc8000f8e00ff */
[----:B------:R0:W2:Y:S03]  /*14050*/  SYNCS.PHASECHK.TRANS64.TRYWAIT P0, [R3+URZ+0x30830], R0 ;  /* 0x03083000030075a7 */ /* 0x0000a6000800017f */
[----:B--2---:R-:W-:Y:S05]  /*14060*/  @!P0 NANOSLEEP.SYNCS 0x989680 ;  /* 0x009896800000895d */ /* 0x004fea0003900000 */
[----:B------:R-:W2:Y:S02]  /*14070*/  @!P0 SYNCS.PHASECHK.TRANS64 P0, [R3+URZ+0x30830], R0 ;  /* 0x03083000030085a7 */ /* 0x000ea4000800007f */
[----:B--2---:R-:W-:Y:S05]  /*14080*/  @!P0 BRA `(.L_x_975) ;  /* 0xfffffffc00e88947 */ /* 0x004fea000383ffff */
[----:B------:R-:W-:Y:S05]  /*14090*/  BRA `(.L_x_974) ;  /* 0xfffffed800b07947 */ /* 0x000fea000383ffff */
.L_x_991:
[----:B-1----:R-:W-:-:S04]  /*140a0*/  IMAD.U32 R152, RZ, RZ, UR60 ;  /* 0x0000003cff987e24 */ /* 0x002fc8000f8e00ff */
[----:B------:R1:W2:Y:S03]  /*140b0*/  SYNCS.PHASECHK.TRANS64.TRYWAIT P0, [R152+URZ+0x30830], R23 ;  /* 0x03083017980075a7 */ /* 0x0002a6000800017f */
[----:B--2---:R-:W-:Y:S05]  /*140c0*/  @!P0 NANOSLEEP.SYNCS 0x989680 ;  /* 0x009896800000895d */ /* 0x004fea0003900000 */
[----:B------:R-:W2:Y:S02]  /*140d0*/  @!P0 SYNCS.PHASECHK.TRANS64 P0, [R152+URZ+0x30830], R23 ;  /* 0x03083017980085a7 */ /* 0x000ea4000800007f */
[----:B--2---:R-:W-:Y:S05]  /*140e0*/  @!P0 BRA `(.L_x_991) ;  /* 0xfffffffc00ec8947 */ /* 0x004fea000383ffff */
[----:B------:R-:W-:Y:S05]  /*140f0*/  BRA `(.L_x_990) ;  /* 0xffffff0400ec7947 */ /* 0x000fea000383ffff */
.L_x_995:
[----:B-1----:R-:W-:-:S04]  /*14100*/  IMAD.U32 R23, RZ, RZ, UR14 ;  /* 0x0000000eff177e24 */ /* 0x002fc8000f8e00ff */
[----:B------:R1:W2:Y:S03]  /*14110*/  SYNCS.PHASECHK.TRANS64.TRYWAIT P0, [R23+URZ+0x30850], R0 ;  /* 0x03085000170075a7 */ /* 0x0002a6000800017f */
[----:B--2---:R-:W-:Y:S05]  /*14120*/  @!P0 NANOSLEEP.SYNCS 0x989680 ;  /* 0x009896800000895d */ /* 0x004fea0003900000 */
[----:B------:R-:W2:Y:S02]  /*14130*/  @!P0 SYNCS.PHASECHK.TRANS64 P0, [R23+URZ+0x30850], R0 ;  /* 0x03085000170085a7 */ /* 0x000ea4000800007f */
[----:B--2---:R-:W-:Y:S05]  /*14140*/  @!P0 BRA `(.L_x_995) ;  /* 0xfffffffc00ec8947 */ /* 0x004fea000383ffff */
[----:B------:R-:W-:Y:S05]  /*14150*/  BRA `(.L_x_994) ;  /* 0xffffff14008c7947 */ /* 0x000fea000383ffff */
.L_x_1012:
[----:B-1----:R-:W-:-:S04]  /*14160*/  IMAD.U32 R4, RZ, RZ, UR7 ;  /* 0x00000007ff047e24 */ /* 0x002fc8000f8e00ff */
[----:B------:R1:W2:Y:S03]  /*14170*/  SYNCS.PHASECHK.TRANS64.TRYWAIT P0, [R4+URZ+0x30830], R3 ;  /* 0x03083003040075a7 */ /* 0x0002a6000800017f */
[----:B--2---:R-:W-:Y:S05]  /*14180*/  @!P0 NANOSLEEP.SYNCS 0x989680 ;  /* 0x009896800000895d */ /* 0x004fea0003900000 */
[----:B------:R-:W2:Y:S02]  /*14190*/  @!P0 SYNCS.PHASECHK.TRANS64 P0, [R4+URZ+0x30830], R3 ;  /* 0x03083003040085a7 */ /* 0x000ea4000800007f */
[----:B--2---:R-:W-:Y:S05]  /*141a0*/  @!P0 BRA `(.L_x_1012) ;  /* 0xfffffffc00ec8947 */ /* 0x004fea000383ffff */
[----:B------:R-:W-:Y:S05]  /*141b0*/  BRA `(.L_x_1011) ;  /* 0xffffff3000b87947 */ /* 0x000fea000383ffff */
.L_x_1016:
[----:B01----:R-:W-:-:S04]  /*141c0*/  MOV R3, UR14 ;  /* 0x0000000e00037c02 */ /* 0x003fc80008000f00 */
[----:B------:R0:W1:Y:S03]  /*141d0*/  SYNCS.PHASECHK.TRANS64.TRYWAIT P0, [R3+URZ+0x30850], R0 ;  /* 0x03085000030075a7 */ /* 0x000066000800017f */
[----:B-1----:R-:W-:Y:S05]  /*141e0*/  @!P0 NANOSLEEP.SYNCS 0x989680 ;  /* 0x009896800000895d */ /* 0x002fea0003900000 */
[----:B------:R-:W1:Y:S02]  /*141f0*/  @!P0 SYNCS.PHASECHK.TRANS64 P0, [R3+URZ+0x30850], R0 ;  /* 0x03085000030085a7 */ /* 0x000e64000800007f */
[----:B-1----:R-:W-:Y:S05]  /*14200*/  @!P0 BRA `(.L_x_1016) ;  /* 0xfffffffc00ec8947 */ /* 0x002fea000383ffff */
[----:B------:R-:W-:Y:S05]  /*14210*/  BRA `(.L_x_1015) ;  /* 0xffffff4000387947 */ /* 0x000fea000383ffff */
.L_x_1022:
[----:B-1----:R-:W-:-:S04]  /*14220*/  IMAD.U32 R4, RZ, RZ, UR60 ;  /* 0x0000003cff047e24 */ /* 0x002fc8000f8e00ff */
[----:B------:R1:W2:Y:S03]  /*14230*/  SYNCS.PHASECHK.TRANS64.TRYWAIT P0, [R4+URZ+0x30830], R3 ;  /* 0x03083003040075a7 */ /* 0x0002a6000800017f */
[----:B--2---:R-:W-:Y:S05]  /*14240*/  @!P0 NANOSLEEP.SYNCS 0x989680 ;  /* 0x009896800000895d */ /* 0x004fea0003900000 */
[----:B------:R-:W2:Y:S02]  /*14250*/  @!P0 SYNCS.PHASECHK.TRANS64 P0, [R4+URZ+0x30830], R3 ;  /* 0x03083003040085a7 */ /* 0x000ea4000800007f */
[----:B--2---:R-:W-:Y:S05]  /*14260*/  @!P0 BRA `(.L_x_1022) ;  /* 0xfffffffc00ec8947 */ /* 0x004fea000383ffff */
[----:B------:R-:W-:Y:S05]  /*14270*/  BRA `(.L_x_1021) ;  /* 0xffffff4c00d07947 */ /* 0x000fea000383ffff */
.L_x_1026:
[----:B01----:R-:W-:-:S04]  /*14280*/  IMAD.U32 R3, RZ, RZ, UR14 ;  /* 0x0000000eff037e24 */ /* 0x003fc8000f8e00ff */
[----:B------:R0:W1:Y:S03]  /*14290*/  SYNCS.PHASECHK.TRANS64.TRYWAIT P0, [R3+URZ+0x30850], R0 ;  /* 0x03085000030075a7 */ /* 0x000066000800017f */
[----:B-1----:R-:W-:Y:S05]  /*142a0*/  @!P0 NANOSLEEP.SYNCS 0x989680 ;  /* 0x009896800000895d */ /* 0x002fea0003900000 */
[----:B------:R-:W1:Y:S02]  /*142b0*/  @!P0 SYNCS.PHASECHK.TRANS64 P0, [R3+URZ+0x30850], R0 ;  /* 0x03085000030085a7 */ /* 0x000e64000800007f */
[----:B-1----:R-:W-:Y:S05]  /*142c0*/  @!P0 BRA `(.L_x_1026) ;  /* 0xfffffffc00ec8947 */ /* 0x002fea000383ffff */
[----:B------:R-:W-:Y:S05]  /*142d0*/  BRA `(.L_x_1025) ;  /* 0xffffff5c00547947 */ /* 0x000fea000383ffff */
.L_x_1039:
[----:B-1----:R-:W-:-:S04]  /*142e0*/  IMAD.U32 R5, RZ, RZ, UR7 ;  /* 0x00000007ff057e24 */ /* 0x002fc8000f8e00ff */
[----:B------:R1:W2:Y:S03]  /*142f0*/  SYNCS.PHASECHK.TRANS64.TRYWAIT P0, [R5+URZ+0x30850], R0 ;  /* 0x03085000050075a7 */ /* 0x0002a6000800017f */
[----:B--2---:R-:W-:Y:S05]  /*14300*/  @!P0 NANOSLEEP.SYNCS 0x989680 ;  /* 0x009896800000895d */ /* 0x004fea0003900000 */
[----:B------:R-:W2:Y:S02]  /*14310*/  @!P0 SYNCS.PHASECHK.TRANS64 P0, [R5+URZ+0x30850], R0 ;  /* 0x03085000050085a7 */ /* 0x000ea4000800007f */
[----:B--2---:R-:W-:Y:S05]  /*14320*/  @!P0 BRA `(.L_x_1039) ;  /* 0xfffffffc00ec8947 */ /* 0x004fea000383ffff */
[----:B------:R-:W-:Y:S05]  /*14330*/  BRA `(.L_x_1038) ;  /* 0xffffff7c00907947 */ /* 0x000fea000383ffff */
.L_x_1056:
[----:B------:R-:W-:Y:S02]  /*14340*/  IMAD.MOV.U32 R13, RZ, RZ, R0 ;  /* 0x000000ffff0d7224 */ /* 0x000fe400078e0000 */
[----:B------:R-:W-:Y:S02]  /*14350*/  IMAD.MOV.U32 R12, RZ, RZ, RZ ;  /* 0x000000ffff0c7224 */ /* 0x000fe400078e00ff */
[----:B------:R-:W-:Y:S02]  /*14360*/  IMAD.MOV.U32 R11, RZ, RZ, 0x1f ;  /* 0x0000001fff0b7424 */ /* 0x000fe400078e00ff */
[----:B------:R-:W-:-:S07]  /*14370*/  IMAD.MOV.U32 R15, RZ, RZ, -0x1 ;  /* 0xffffffffff0f7424 */ /* 0x000fce00078e00ff */
[----:B------:R-:W-:Y:S05]  /*14380*/  WARPSYNC.COLLECTIVE R15, `(.L_x_1146) ;  /* 0x000000000f087348 */ /* 0x000fea0003c00000 */
[----:B------:R0:W1:Y:S02]  /*14390*/  SHFL.IDX P6, R14, R13, R12, R11 ;  /* 0x0000000c0d0e7389 */ /* 0x00006400000c000b */
[----:B01----:R-:W-:Y:S01]  /*143a0*/  ENDCOLLECTIVE ;  /* 0x000000000000791b */ /* 0x003fe20003800000 */
.L_x_1146:
[----:B------:R-:W-:Y:S05]  /*143b0*/  BRA `(.L_x_1147) ;  /* 0xffffffbc009c7947 */ /* 0x000fea000383ffff */
.L_x_1058:
[----:B------:R-:W-:Y:S01]  /*143c0*/  BSSY B0, `(.L_x_1148) ;  /* 0x0000006000007945 */ /* 0x000fe20003800000 */
[----:B------:R-:W-:-:S07]  /*143d0*/  IMAD.MOV.U32 R15, RZ, RZ, -0x1 ;  /* 0xffffffffff0f7424 */ /* 0x000fce00078e00ff */
[----:B0-----:R-:W-:Y:S05]  /*143e0*/  WARPSYNC.COLLECTIVE R15, `(.L_x_1149) ;  /* 0x000000000f0c7348 */ /* 0x001fea0003c00000 */
[----:B------:R-:W-:Y:S02]  /*143f0*/  ELECT P6, UR62, PT ;  /* 0x00000000003e782f */ /* 0x000fe400038c0000 */
[----:B------:R-:W-:Y:S01]  /*14400*/  MOV R14, UR62 ;  /* 0x0000003e000e7c02 */ /* 0x000fe20008000f00 */
[----:B0-----:R-:W-:Y:S10]  /*14410*/  ENDCOLLECTIVE ;  /* 0x000000000000791b */ /* 0x001ff40003800000 */
.L_x_1149:
[----:B------:R-:W-:Y:S05]  /*14420*/  BSYNC B0 ;  /* 0x0000000000007941 */ /* 0x000fea0003800000 */
.L_x_1148:
[----:B------:R-:W-:Y:S05]  /*14430*/  BRA `(.L_x_1150) ;  /* 0xffffffbc009c7947 */ /* 0x000fea000383ffff */
.L_x_1060:
[----:B0-----:R-:W-:-:S04]  /*14440*/  IMAD.U32 R3, RZ, RZ, UR38 ;  /* 0x00000026ff037e24 */ /* 0x001fc8000f8e00ff */
[----:B------:R0:W1:Y:S03]  /*14450*/  SYNCS.PHASECHK.TRANS64.TRYWAIT P0, [R3+URZ+0x30840], R0 ;  /* 0x03084000030075a7 */ /* 0x000066000800017f */
[----:B-1----:R-:W-:Y:S05]  /*14460*/  @!P0 NANOSLEEP.SYNCS 0x989680 ;  /* 0x009896800000895d */ /* 0x002fea0003900000 */
[----:B------:R-:W1:Y:S02]  /*14470*/  @!P0 SYNCS.PHASECHK.TRANS64 P0, [R3+URZ+0x30840], R0 ;  /* 0x03084000030085a7 */ /* 0x000e64000800007f */
[----:B-1----:R-:W-:Y:S05]  /*14480*/  @!P0 BRA `(.L_x_1060) ;  /* 0xfffffffc00ec8947 */ /* 0x002fea000383ffff */
[----:B------:R-:W-:Y:S05]  /*14490*/  BRA `(.L_x_1151) ;  /* 0xffffffbc00f87947 */ /* 0x000fea000383ffff */
.L_x_1063:
[----:B------:R-:W-:Y:S02]  /*144a0*/  IMAD.MOV.U32 R13, RZ, RZ, R7 ;  /* 0x000000ffff0d7224 */ /* 0x000fe400078e0007 */
[----:B------:R-:W-:Y:S02]  /*144b0*/  IMAD.MOV.U32 R12, RZ, RZ, RZ ;  /* 0x000000ffff0c7224 */ /* 0x000fe400078e00ff */
[----:B------:R-:W-:Y:S02]  /*144c0*/  IMAD.MOV.U32 R11, RZ, RZ, 0x181f ;  /* 0x0000181fff0b7424 */ /* 0x000fe400078e00ff */
[----:B------:R-:W-:Y:S02]  /*144d0*/  IMAD.MOV.U32 R15, RZ, RZ, -0x1 ;  /* 0xffffffffff0f7424 */ /* 0x000fe400078e00ff */
[----:B------:R-:W-:-:S07]  /*144e0*/  VIADD R0, R0, UR45 ;  /* 0x0000002d00007c36 */ /* 0x000fce0008000000 */
[----:B------:R-:W-:Y:S05]  /*144f0*/  WARPSYNC.COLLECTIVE R15, `(.L_x_1152) ;  /* 0x000000000f087348 */ /* 0x000fea0003c00000 */
[----:B------:R0:W1:Y:S02]  /*14500*/  SHFL.IDX P6, R14, R13, R12, R11 ;  /* 0x0000000c0d0e7389 */ /* 0x00006400000c000b */
[----:B01----:R-:W-:Y:S01]  /*14510*/  ENDCOLLECTIVE ;  /* 0x000000000000791b */ /* 0x003fe20003800000 */
.L_x_1152:
[----:B------:R-:W-:Y:S02]  /*14520*/  VIADD R5, R0, 0x10 ;  /* 0x0000001000057836 */ /* 0x000fe40000000000 */
[----:B------:R-:W-:Y:S02]  /*14530*/  IMAD.MOV.U32 R13, RZ, RZ, R8 ;  /* 0x000000ffff0d7224 */ /* 0x000fe400078e0008 */
[----:B------:R-:W-:-:S07]  /*14540*/  IMAD.MOV.U32 R2, RZ, RZ, R14 ;  /* 0x000000ffff027224 */ /* 0x000fce00078e000e */
[----:B------:R-:W-:Y:S05]  /*14550*/  WARPSYNC.COLLECTIVE R15, `(.L_x_1153) ;  /* 0x000000000f087348 */ /* 0x000fea0003c00000 */
[----:B------:R0:W1:Y:S02]  /*14560*/  SHFL.IDX P6, R14, R13, R12, R11 ;  /* 0x0000000c0d0e7389 */ /* 0x00006400000c000b */
[----:B01----:R-:W-:Y:S01]  /*14570*/  ENDCOLLECTIVE ;  /* 0x000000000000791b */ /* 0x003fe20003800000 */
.L_x_1153:
[----:B------:R-:W-:Y:S01]  /*14580*/  ULDC UR4, c[0x0][0x288] ;  /* 0x0000a20000047ab9 */ /* 0x000fe20000000800 */
[----:B------:R-:W-:Y:S01]  /*14590*/  IMAD.MOV.U32 R3, RZ, RZ, R2 ;  /* 0x000000ffff037224 */ /* 0x000fe200078e0002 */
[----:B------:R-:W-:Y:S01]  /*145a0*/  ULDC.64 UR6, c[0x0][0x208] ;  /* 0x0000820000067ab9 */ /* 0x000fe20000000a00 */
[----:B------:R-:W-:-:S05]  /*145b0*/  IMAD R6, R6, UR4, RZ ;  /* 0x0000000406067c24 */ /* 0x000fca000f8e02ff */
[----:B------:R-:W-:Y:S01]  /*145c0*/  ISETP.GE.AND P3, PT, R0, R6, PT ;  /* 0x000000060000720c */ /* 0x000fe20003f66270 */
[----:B------:R-:W-:Y:S02]  /*145d0*/  IMAD.MOV.U32 R13, RZ, RZ, R7 ;  /* 0x000000ffff0d7224 */ /* 0x000fe400078e0007 */
[----:B------:R-:W-:-:S10]  /*145e0*/  IMAD.MOV.U32 R12, RZ, RZ, 0x1 ;  /* 0x00000001ff0c7424 */ /* 0x000fd400078e00ff */
[----:B------:R-:W-:Y:S02]  /*145f0*/  @!P3 LEA R21, R9, UR38, 0x1 ;  /* 0x000000260915bc11 */ /* 0x000fe4000f8e08ff */
        /* <DEDUP_REMOVED lines=13> */
.L_x_1154:
[----:B------:R-:W-:Y:S01]  /*146d0*/  VIADD R3, R0, 0x20 ;  /* 0x0000002000037836 */ /* 0x000fe20000000000 */
[----:B------:R-:W-:Y:S01]  /*146e0*/  @!P3 LEA R20, R9, UR38, 0x1 ;  /* 0x000000260914bc11 */ /* 0x000fe2000f8e08ff */
[----:B------:R-:W-:Y:S02]  /*146f0*/  IMAD.MOV.U32 R13, RZ, RZ, R8 ;  /* 0x000000ffff0d7224 */ /* 0x000fe400078e0008 */
[----:B------:R-:W-:-:S07]  /*14700*/  IMAD.MOV.U32 R5, RZ, RZ, R14 ;  /* 0x000000ffff057224 */ /* 0x000fce00078e000e */
[----:B------:R-:W-:Y:S05]  /*14710*/  WARPSYNC.COLLECTIVE R15, `(.L_x_1155) ;  /* 0x000000000f087348 */ /* 0x000fea0003c00000 */
[----:B------:R0:W1:Y:S02]  /*14720*/  SHFL.IDX P6, R14, R13, R12, R11 ;  /* 0x0000000c0d0e7389 */ /* 0x00006400000c000b */
[----:B01----:R-:W-:Y:S01]  /*14730*/  ENDCOLLECTIVE ;  /* 0x000000000000791b */ /* 0x003fe20003800000 */
.L_x_1155:
[----:B------:R-:W-:Y:S01]  /*14740*/  ULDC.64 UR4, c[0x0][0x208] ;  /* 0x0000820000047ab9 */ /* 0x000fe20000000a00 */
[----:B------:R-:W-:Y:S02]  /*14750*/  IMAD.MOV.U32 R13, RZ, RZ, R7 ;  /* 0x000000ffff0d7224 */ /* 0x000fe400078e0007 */
[----:B------:R-:W-:Y:S02]  /*14760*/  IMAD.MOV.U32 R12, RZ, RZ, 0x2 ;  /* 0x00000002ff0c7424 */ /* 0x000fe400078e00ff */
[----:B------:R-:W-:-:S04]  /*14770*/  IMAD.MOV.U32 R4, RZ, RZ, R14 ;  /* 0x000000ffff047224 */ /* 0x000fc800078e000e */
        /* <DEDUP_REMOVED lines=12> */
.L_x_1156:
[----:B------:R-:W-:Y:S01]  /*14840*/  VIADD R5, R0, 0x30 ;  /* 0x0000003000057836 */ /* 0x000fe20000000000 */
[----:B------:R-:W-:Y:S01]  /*14850*/  @!P3 LEA R21, R9, UR38, 0x1 ;  /* 0x000000260915bc11 */ /* 0x000fe2000f8e08ff */
[----:B------:R-:W-:Y:S02]  /*14860*/  IMAD.MOV.U32 R13, RZ, RZ, R8 ;  /* 0x000000ffff0d7224 */ /* 0x000fe400078e0008 */
[----:B------:R-:W-:-:S07]  /*14870*/  IMAD.MOV.U32 R3, RZ, RZ, R14 ;  /* 0x000000ffff037224 */ /* 0x000fce00078e000e */
[----:B------:R-:W-:Y:S05]  /*14880*/  WARPSYNC.COLLECTIVE R15, `(.L_x_1157) ;  /* 0x000000000f087348 */ /* 0x000fea0003c00000 */
[----:B------:R0:W1:Y:S02]  /*14890*/  SHFL.IDX P6, R14, R13, R12, R11 ;  /* 0x0000000c0d0e7389 */ /* 0x00006400000c000b */
[----:B01----:R-:W-:Y:S01]  /*148a0*/  ENDCOLLECTIVE ;  /* 0x000000000000791b */ /* 0x003fe20003800000 */
.L_x_1157:
        /* <DEDUP_REMOVED lines=16> */
.L_x_1158:
[----:B------:R-:W-:Y:S01]  /*149b0*/  VIADD R3, R0, 0x40 ;  /* 0x0000004000037836 */ /* 0x000fe20000000000 */
[----:B------:R-:W-:Y:S01]  /*149c0*/  @!P3 LEA R20, R9, UR38, 0x1 ;  /* 0x000000260914bc11 */ /* 0x000fe2000f8e08ff */
[----:B------:R-:W-:Y:S02]  /*149d0*/  IMAD.MOV.U32 R13, RZ, RZ, R8 ;  /* 0x000000ffff0d7224 */ /* 0x000fe400078e0008 */
[----:B------:R-:W-:-:S07]  /*149e0*/  IMAD.MOV.U32 R5, RZ, RZ, R14 ;  /* 0x000000ffff057224 */ /* 0x000fce00078e000e */
[----:B------:R-:W-:Y:S05]  /*149f0*/  WARPSYNC.COLLECTIVE R15, `(.L_x_1159) ;  /* 0x000000000f087348 */ /* 0x000fea0003c00000 */
[----:B------:R0:W1:Y:S02]  /*14a00*/  SHFL.IDX P6, R14, R13, R12, R11 ;  /* 0x0000000c0d0e7389 */ /* 0x00006400000c000b */
[----:B01----:R-:W-:Y:S01]  /*14a10*/  ENDCOLLECTIVE ;  /* 0x000000000000791b */ /* 0x003fe20003800000 */
.L_x_1159:
        /* <DEDUP_REMOVED lines=16> */
.L_x_1160:
[----:B------:R-:W-:Y:S01]  /*14b20*/  VIADD R5, R0, 0x50 ;  /* 0x0000005000057836 */ /* 0x000fe20000000000 */
[----:B------:R-:W-:Y:S01]  /*14b30*/  @!P3 LEA R21, R9, UR38, 0x1 ;  /* 0x000000260915bc11 */ /* 0x000fe2000f8e08ff */
[----:B------:R-:W-:Y:S02]  /*14b40*/  IMAD.MOV.U32 R13, RZ, RZ, R8 ;  /* 0x000000ffff0d7224 */ /* 0x000fe400078e0008 */
[----:B------:R-:W-:-:S07]  /*14b50*/  IMAD.MOV.U32 R3, RZ, RZ, R14 ;  /* 0x000000ffff037224 */ /* 0x000fce00078e000e */
[----:B------:R-:W-:Y:S05]  /*14b60*/  WARPSYNC.COLLECTIVE R15, `(.L_x_1161) ;  /* 0x000000000f087348 */ /* 0x000fea0003c00000 */
[----:B------:R0:W1:Y:S02]  /*14b70*/  SHFL.IDX P6, R14, R13, R12, R11 ;  /* 0x0000000c0d0e7389 */ /* 0x00006400000c000b */
[----:B01----:R-:W-:Y:S01]  /*14b80*/  ENDCOLLECTIVE ;  /* 0x000000000000791b */ /* 0x003fe20003800000 */
.L_x_1161:
        /* <DEDUP_REMOVED lines=16> */
.L_x_1162:
[----:B------:R-:W-:Y:S01]  /*14c90*/  VIADD R3, R0, 0x60 ;  /* 0x0000006000037836 */ /* 0x000fe20000000000 */
[----:B------:R-:W-:Y:S01]  /*14ca0*/  @!P3 LEA R20, R9, UR38, 0x1 ;  /* 0x000000260914bc11 */ /* 0x000fe2000f8e08ff */
[----:B------:R-:W-:Y:S02]  /*14cb0*/  IMAD.MOV.U32 R13, RZ, RZ, R8 ;  /* 0x000000ffff0d7224 */ /* 0x000fe400078e0008 */
[----:B------:R-:W-:-:S07]  /*14cc0*/  IMAD.MOV.U32 R5, RZ, RZ, R14 ;  /* 0x000000ffff057224 */ /* 0x000fce00078e000e */
[----:B------:R-:W-:Y:S05]  /*14cd0*/  WARPSYNC.COLLECTIVE R15, `(.L_x_1163) ;  /* 0x000000000f087348 */ /* 0x000fea0003c00000 */
[----:B------:R0:W1:Y:S02]  /*14ce0*/  SHFL.IDX P6, R14, R13, R12, R11 ;  /* 0x0000000c0d0e7389 */ /* 0x00006400000c000b */
[----:B01----:R-:W-:Y:S01]  /*14cf0*/  ENDCOLLECTIVE ;  /* 0x000000000000791b */ /* 0x003fe20003800000 */
.L_x_1163:
        /* <DEDUP_REMOVED lines=16> */
.L_x_1164:
[----:B------:R-:W-:Y:S01]  /*14e00*/  @!P3 LEA R21, R9, UR38, 0x1 ;  /* 0x000000260915bc11 */ /* 0x000fe2000f8e08ff */
[----:B------:R-:W-:Y:S02]  /*14e10*/  IMAD.MOV.U32 R13, RZ, RZ, R8 ;  /* 0x000000ffff0d7224 */ /* 0x000fe400078e0008 */
[----:B------:R-:W-:-:S07]  /*14e20*/  IMAD.MOV.U32 R3, RZ, RZ, R14 ;  /* 0x000000ffff037224 */ /* 0x000fce00078e000e */
[----:B------:R-:W-:Y:S05]  /*14e30*/  WARPSYNC.COLLECTIVE R15, `(.L_x_1165) ;  /* 0x000000000f087348 */ /* 0x000fea0003c00000 */
[----:B------:R0:W1:Y:S02]  /*14e40*/  SHFL.IDX P6, R14, R13, R12, R11 ;  /* 0x0000000c0d0e7389 */ /* 0x00006400000c000b */
[----:B01----:R-:W-:Y:S01]  /*14e50*/  ENDCOLLECTIVE ;  /* 0x000000000000791b */ /* 0x003fe20003800000 */
.L_x_1165:
        /* <DEDUP_REMOVED lines=15> */
.L_x_1166:
[----:B------:R-:W-:Y:S02]  /*14f50*/  IMAD.MOV.U32 R13, RZ, RZ, R8 ;  /* 0x000000ffff0d7224 */ /* 0x000fe400078e0008 */
[----:B------:R-:W-:-:S07]  /*14f60*/  IMAD.MOV.U32 R7, RZ, RZ, R14 ;  /* 0x000000ffff077224 */ /* 0x000fce00078e000e */
[----:B------:R-:W-:Y:S05]  /*14f70*/  WARPSYNC.COLLECTIVE R15, `(.L_x_1167) ;  /* 0x000000000f087348 */ /* 0x000fea0003c00000 */
[----:B------:R0:W1:Y:S02]  /*14f80*/  SHFL.IDX P6, R14, R13, R12, R11 ;  /* 0x0000000c0d0e7389 */ /* 0x00006400000c000b */
[----:B01----:R-:W-:Y:S01]  /*14f90*/  ENDCOLLECTIVE ;  /* 0x000000000000791b */ /* 0x003fe20003800000 */
.L_x_1167:
[----:B------:R-:W-:Y:S05]  /*14fa0*/  BRA `(.L_x_1168) ;  /* 0xffffffc000607947 */ /* 0x000fea000383ffff */
.L_x_1066:
[----:B-1----:R-:W-:-:S04]  /*14fb0*/  IMAD.U32 R3, RZ, RZ, UR38 ;  /* 0x00000026ff037e24 */ /* 0x002fc8000f8e00ff */
[----:B------:R1:W2:Y:S03]  /*14fc0*/  SYNCS.PHASECHK.TRANS64.TRYWAIT P0, [R3+URZ+0x30820], R2 ;  /* 0x03082002030075a7 */ /* 0x0002a6000800017f */
[----:B--2---:R-:W-:Y:S05]  /*14fd0*/  @!P0 NANOSLEEP.SYNCS 0x989680 ;  /* 0x009896800000895d */ /* 0x004fea0003900000 */
[----:B------:R-:W2:Y:S02]  /*14fe0*/  @!P0 SYNCS.PHASECHK.TRANS64 P0, [R3+URZ+0x30820], R2 ;  /* 0x03082002030085a7 */ /* 0x000ea4000800007f */
[----:B--2---:R-:W-:Y:S05]  /*14ff0*/  @!P0 BRA `(.L_x_1066) ;  /* 0xfffffffc00ec8947 */ /* 0x004fea000383ffff */
[----:B------:R-:W-:Y:S05]  /*15000*/  BRA `(.L_x_1169) ;  /* 0xffffffc000bc7947 */ /* 0x000fea000383ffff */
.L_x_1073:
[----:B-1----:R-:W-:-:S04]  /*15010*/  IMAD.U32 R3, RZ, RZ, UR38 ;  /* 0x00000026ff037e24 */ /* 0x002fc8000f8e00ff */
[----:B------:R1:W2:Y:S03]  /*15020*/  SYNCS.PHASECHK.TRANS64.TRYWAIT P0, [R3+URZ+0x30848], R2 ;  /* 0x03084802030075a7 */ /* 0x0002a6000800017f */
[----:B--2---:R-:W-:Y:S05]  /*15030*/  @!P0 NANOSLEEP.SYNCS 0x989680 ;  /* 0x009896800000895d */ /* 0x004fea0003900000 */
[----:B------:R-:W2:Y:S02]  /*15040*/  @!P0 SYNCS.PHASECHK.TRANS64 P0, [R3+URZ+0x30848], R2 ;  /* 0x03084802030085a7 */ /* 0x000ea4000800007f */
[----:B--2---:R-:W-:Y:S05]  /*15050*/  @!P0 BRA `(.L_x_1073) ;  /* 0xfffffffc00ec8947 */ /* 0x004fea000383ffff */
[----:B------:R-:W-:Y:S05]  /*15060*/  BRA `(.L_x_1170) ;  /* 0xffffffc400a47947 */ /* 0x000fea000383ffff */
.L_x_1081:
[----:B0-----:R-:W-:-:S04]  /*15070*/  IMAD.U32 R3, RZ, RZ, UR38 ;  /* 0x00000026ff037e24 */ /* 0x001fc8000f8e00ff */
[----:B------:R0:W1:Y:S03]  /*15080*/  SYNCS.PHASECHK.TRANS64.TRYWAIT P0, [R3+URZ+0x30860], R2 ;  /* 0x03086002030075a7 */ /* 0x000066000800017f */
[----:B-1----:R-:W-:Y:S05]  /*15090*/  @!P0 NANOSLEEP.SYNCS 0x989680 ;  /* 0x009896800000895d */ /* 0x002fea0003900000 */
[----:B------:R-:W1:Y:S02]  /*150a0*/  @!P0 SYNCS.PHASECHK.TRANS64 P0, [R3+URZ+0x30860], R2 ;  /* 0x03086002030085a7 */ /* 0x000e64000800007f */
[----:B-1----:R-:W-:Y:S05]  /*150b0*/  @!P0 BRA `(.L_x_1081) ;  /* 0xfffffffc00ec8947 */ /* 0x002fea000383ffff */
[----:B------:R-:W-:Y:S05]  /*150c0*/  BRA `(.L_x_1171) ;  /* 0xffffffc800b87947 */ /* 0x000fea000383ffff */
.L_x_1092:
[----:B-1----:R-:W-:-:S04]  /*150d0*/  IMAD.U32 R3, RZ, RZ, UR38 ;  /* 0x00000026ff037e24 */ /* 0x002fc8000f8e00ff */
[----:B------:R1:W2:Y:S03]  /*150e0*/  SYNCS.PHASECHK.TRANS64.TRYWAIT P0, [R3+URZ+0x30840], R2 ;  /* 0x03084002030075a7 */ /* 0x0002a6000800017f */
[----:B--2---:R-:W-:Y:S05]  /*150f0*/  @!P0 NANOSLEEP.SYNCS 0x989680 ;  /* 0x009896800000895d */ /* 0x004fea0003900000 */
[----:B------:R-:W2:Y:S02]  /*15100*/  @!P0 SYNCS.PHASECHK.TRANS64 P0, [R3+URZ+0x30840], R2 ;  /* 0x03084002030085a7 */ /* 0x000ea4000800007f */
[----:B--2---:R-:W-:Y:S05]  /*15110*/  @!P0 BRA `(.L_x_1092) ;  /* 0xfffffffc00ec8947 */ /* 0x004fea000383ffff */
[----:B------:R-:W-:Y:S05]  /*15120*/  BRA `(.L_x_1172) ;  /* 0xffffffd000487947 */ /* 0x000fea000383ffff */
.L_x_1100:
[----:B0-----:R-:W-:-:S04]  /*15130*/  IMAD.U32 R3, RZ, RZ, UR38 ;  /* 0x00000026ff037e24 */ /* 0x001fc8000f8e00ff */
[----:B------:R0:W1:Y:S03]  /*15140*/  SYNCS.PHASECHK.TRANS64.TRYWAIT P0, [R3+URZ+0x30868], R2 ;  /* 0x03086802030075a7 */ /* 0x000066000800017f */
[----:B-1----:R-:W-:Y:S05]  /*15150*/  @!P0 NANOSLEEP.SYNCS 0x989680 ;  /* 0x009896800000895d */ /* 0x002fea0003900000 */
[----:B------:R-:W1:Y:S02]  /*15160*/  @!P0 SYNCS.PHASECHK.TRANS64 P0, [R3+URZ+0x30868], R2 ;  /* 0x03086802030085a7 */ /* 0x000e64000800007f */
[----:B-1----:R-:W-:Y:S05]  /*15170*/  @!P0 BRA `(.L_x_1100) ;  /* 0xfffffffc00ec8947 */ /* 0x002fea000383ffff */
[----:B------:R-:W-:Y:S05]  /*15180*/  BRA `(.L_x_1173) ;  /* 0xffffffd400587947 */ /* 0x000fea000383ffff */
.L_x_1111:
[----:B-1----:R-:W-:-:S04]  /*15190*/  IMAD.U32 R3, RZ, RZ, UR38 ;  /* 0x00000026ff037e24 */ /* 0x002fc8000f8e00ff */
[----:B------:R1:W2:Y:S03]  /*151a0*/  SYNCS.PHASECHK.TRANS64.TRYWAIT P0, [R3+URZ+0x30848], R2 ;  /* 0x03084802030075a7 */ /* 0x0002a6000800017f */
[----:B--2---:R-:W-:Y:S05]  /*151b0*/  @!P0 NANOSLEEP.SYNCS 0x989680 ;  /* 0x009896800000895d */ /* 0x004fea0003900000 */
[----:B------:R-:W2:Y:S02]  /*151c0*/  @!P0 SYNCS.PHASECHK.TRANS64 P0, [R3+URZ+0x30848], R2 ;  /* 0x03084802030085a7 */ /* 0x000ea4000800007f */
[----:B--2---:R-:W-:Y:S05]  /*151d0*/  @!P0 BRA `(.L_x_1111) ;  /* 0xfffffffc00ec8947 */ /* 0x004fea000383ffff */
[----:B------:R-:W-:Y:S05]  /*151e0*/  BRA `(.L_x_1174) ;  /* 0xffffffdc00007947 */ /* 0x000fea000383ffff */
.L_x_1119:
[----:B0-----:R-:W-:-:S04]  /*151f0*/  IMAD.U32 R3, RZ, RZ, UR38 ;  /* 0x00000026ff037e24 */ /* 0x001fc8000f8e00ff */
[----:B------:R0:W1:Y:S03]  /*15200*/  SYNCS.PHASECHK.TRANS64.TRYWAIT P0, [R3+URZ+0x30860], R2 ;  /* 0x03086002030075a7 */ /* 0x000066000800017f */
[----:B-1----:R-:W-:Y:S05]  /*15210*/  @!P0 NANOSLEEP.SYNCS 0x989680 ;  /* 0x009896800000895d */ /* 0x002fea0003900000 */
[----:B------:R-:W1:Y:S02]  /*15220*/  @!P0 SYNCS.PHASECHK.TRANS64 P0, [R3+URZ+0x30860], R2 ;  /* 0x03086002030085a7 */ /* 0x000e64000800007f */
[----:B-1----:R-:W-:Y:S05]  /*15230*/  @!P0 BRA `(.L_x_1119) ;  /* 0xfffffffc00ec8947 */ /* 0x002fea000383ffff */
[----:B------:R-:W-:Y:S05]  /*15240*/  BRA `(.L_x_1175) ;  /* 0xffffffe0000c7947 */ /* 0x000fea000383ffff */
.L_x_1129:
[----:B0-----:R0:W1:Y:S02]  /*15250*/  SYNCS.PHASECHK.TRANS64.TRYWAIT P0, [R3+URZ+0x30860], R0 ;  /* 0x03086000030075a7 */ /* 0x001064000800017f */
[----:B-1----:R-:W-:Y:S05]  /*15260*/  @!P0 NANOSLEEP.SYNCS 0x989680 ;  /* 0x009896800000895d */ /* 0x002fea0003900000 */
[----:B------:R-:W1:Y:S02]  /*15270*/  @!P0 SYNCS.PHASECHK.TRANS64 P0, [R3+URZ+0x30860], R0 ;  /* 0x03086000030085a7 */ /* 0x000e64000800007f */
[----:B-1----:R-:W-:Y:S05]  /*15280*/  @!P0 BRA `(.L_x_1129) ;  /* 0xfffffffc00f08947 */ /* 0x002fea000383ffff */
[----:B------:R-:W-:Y:S05]  /*15290*/  BRA `(.L_x_1176) ;  /* 0xffffffe400447947 */ /* 0x000fea000383ffff */
.L_x_1136:
[----:B0-----:R0:W1:Y:S02]  /*152a0*/  SYNCS.PHASECHK.TRANS64.TRYWAIT P0, [R2+URZ+0x30820], R3 ;  /* 0x03082003020075a7 */ /* 0x001064000800017f */
[----:B-1----:R-:W-:Y:S05]  /*152b0*/  @!P0 NANOSLEEP.SYNCS 0x989680 ;  /* 0x009896800000895d */ /* 0x002fea0003900000 */
[----:B------:R-:W1:Y:S02]  /*152c0*/  @!P0 SYNCS.PHASECHK.TRANS64 P0, [R2+URZ+0x30820], R3 ;  /* 0x03082003020085a7 */ /* 0x000e64000800007f */
[----:B-1----:R-:W-:Y:S05]  /*152d0*/  @!P0 BRA `(.L_x_1136) ;  /* 0xfffffffc00f08947 */ /* 0x002fea000383ffff */
[----:B------:R-:W-:Y:S05]  /*152e0*/  BRA `(.L_x_1177) ;  /* 0xffffffe8007c7947 */ /* 0x000fea000383ffff */
.L_x_1137:
        /* <DEDUP_REMOVED lines=11> */
.L_x_1179:
[----:B------:R-:W-:Y:S05]  /*153a0*/  BSYNC B0 ;  /* 0x0000000000007941 */ /* 0x000fea0003800000 */
.L_x_1178:
[----:B------:R-:W-:Y:S05]  /*153b0*/  BRA `(.L_x_1180) ;  /* 0xffffffe800607947 */ /* 0x000fea000383ffff */
.L_x_1138:
[----:B------:R-:W-:Y:S01]  /*153c0*/  BSSY B0, `(.L_x_1181) ;  /* 0x0000006000007945 */ /* 0x000fe20003800000 */
[----:B------:R-:W-:-:S07]  /*153d0*/  IMAD.MOV.U32 R15, RZ, RZ, -0x1 ;  /* 0xffffffffff0f7424 */ /* 0x000fce00078e00ff */
[----:B0-----:R-:W-:Y:S05]  /*153e0*/  WARPSYNC.COLLECTIVE R15, `(.L_x_1182) ;  /* 0x000000000f0c7348 */ /* 0x001fea0003c00000 */
[----:B------:R-:W-:Y:S02]  /*153f0*/  ELECT P6, UR62, PT ;  /* 0x00000000003e782f */ /* 0x000fe400038c0000 */
[----:B------:R-:W-:Y:S01]  /*15400*/  MOV R14, UR62 ;  /* 0x0000003e000e7c02 */ /* 0x000fe20008000f00 */
[----:B0-----:R-:W-:Y:S10]  /*15410*/  ENDCOLLECTIVE ;  /* 0x000000000000791b */ /* 0x001ff40003800000 */
.L_x_1182:
[----:B------:R-:W-:Y:S05]  /*15420*/  BSYNC B0 ;  /* 0x0000000000007941 */ /* 0x000fea0003800000 */
.L_x_1181:
[----:B------:R-:W-:Y:S05]  /*15430*/  BRA `(.L_x_1183) ;  /* 0xffffffe800547947 */ /* 0x000fea000383ffff */
.L_x_1140:
[----:B0-----:R0:W1:Y:S02]  /*15440*/  SYNCS.PHASECHK.TRANS64.TRYWAIT P0, [R6+URZ], R5 ;  /* 0x00000005060075a7 */ /* 0x001064000800017f */
[----:B-1----:R-:W-:Y:S05]  /*15450*/  @!P0 NANOSLEEP.SYNCS 0x989680 ;  /* 0x009896800000895d */ /* 0x002fea0003900000 */
[----:B------:R-:W1:Y:S02]  /*15460*/  @!P0 SYNCS.PHASECHK.TRANS64 P0, [R6+URZ], R5 ;  /* 0x00000005060085a7 */ /* 0x000e64000800007f */
[----:B-1----:R-:W-:Y:S05]  /*15470*/  @!P0 BRA `(.L_x_1140) ;  /* 0xfffffffc00f08947 */ /* 0x002fea000383ffff */
[----:B------:R-:W-:Y:S05]  /*15480*/  BRA `(.L_x_1184) ;  /* 0xffffffe800907947 */ /* 0x000fea000383ffff */
.L_x_1141:
[----:B-1----:R1:W2:Y:S02]  /*15490*/  SYNCS.PHASECHK.TRANS64.TRYWAIT P0, [R3+URZ], R4 ;  /* 0x00000004030075a7 */ /* 0x0022a4000800017f */
[----:B--2---:R-:W-:Y:S05]  /*154a0*/  @!P0 NANOSLEEP.SYNCS 0x989680 ;  /* 0x009896800000895d */ /* 0x004fea0003900000 */
[----:B------:R-:W2:Y:S02]  /*154b0*/  @!P0 SYNCS.PHASECHK.TRANS64 P0, [R3+URZ], R4 ;  /* 0x00000004030085a7 */ /* 0x000ea4000800007f */
[----:B--2---:R-:W-:Y:S05]  /*154c0*/  @!P0 BRA `(.L_x_1141) ;  /* 0xfffffffc00f08947 */ /* 0x004fea000383ffff */
[----:B------:R-:W-:Y:S05]  /*154d0*/  BRA `(.L_x_1185) ;  /* 0xffffffe800847947 */ /* 0x000fea000383ffff */
.L_x_1143:
[----:B-1----:R1:W2:Y:S02]  /*154e0*/  SYNCS.PHASECHK.TRANS64.TRYWAIT P0, [R0+URZ], R5 ;  /* 0x00000005000075a7 */ /* 0x0022a4000800017f */
[----:B--2---:R-:W-:Y:S05]  /*154f0*/  @!P0 NANOSLEEP.SYNCS 0x989680 ;  /* 0x009896800000895d */ /* 0x004fea0003900000 */
[----:B------:R-:W2:Y:S02]  /*15500*/  @!P0 SYNCS.PHASECHK.TRANS64 P0, [R0+URZ], R5 ;  /* 0x00000005000085a7 */ /* 0x000ea4000800007f */
[----:B--2---:R-:W-:Y:S05]  /*15510*/  @!P0 BRA `(.L_x_1143) ;  /* 0xfffffffc00f08947 */ /* 0x004fea000383ffff */
[----:B------:R-:W-:Y:S05]  /*15520*/  BRA `(.L_x_1186) ;  /* 0xffffffe800887947 */ /* 0x000fea000383ffff */
.L_x_1187:
        /* <DEDUP_REMOVED lines=13> */
.L_x_3203:


//--------------------- .text._ZN7cutlass13device_kernelIN5flash11enable_sm90INS1_16FlashAttnFwdSm90INS1_25CollectiveMainloopFwdSm90ILi2EN4cute5tupleIJNS5_1CILi1EEES8_S8_EEENS6_IJNS7_ILi128EEENS7_ILi64EEENS7_ILi256EEEEEELi256ENS_6half_tEfNS_4arch4Sm90ELb0ELb1ELb0ELb1ELb0ELb0ELb0ELb1ELb1ELb1ELb1ELb0EEENS1_21CollectiveEpilogueFwdINS6_IJSA_SC_SB_EEES9_SE_SG_Li256ELb1ELb1ELb1ELb0EEENS1_36VarlenDynamicPersistentTileSchedulerILi128ELi64ELi256ELi128ELb1ELb1ELb1ELb1ELb0ELb1EEEEEEEEEvNT_6ParamsE --------------------------
	.section	.text._ZN7cutlass13device_kernelIN5flash11enable_sm90INS1_16FlashAttnFwdSm90INS1_25CollectiveMainloopFwdSm90ILi2EN4cute5tupleIJNS5_1CILi1EEES8_S8_EEENS6_IJNS7_ILi128EEENS7_ILi64EEENS7_ILi256EEEEEELi256ENS_6half_tEfNS_4arch4Sm90ELb0ELb1ELb0ELb1ELb0ELb0ELb0ELb1ELb1ELb1ELb1ELb0EEENS1_21CollectiveEpilogueFwdINS6_IJSA_SC_SB_EEES9_SE_SG_Li256ELb1ELb1ELb1ELb0EEENS1_36VarlenDynamicPersistentTileSchedulerILi128ELi64ELi256ELi128ELb1ELb1ELb1ELb1ELb0ELb1EEEEEEEEEvNT_6ParamsE,"ax",@progbits
	.align	128
.text._ZN7cutlass13device_kernelIN5flash11enable_sm90INS1_16FlashAttnFwdSm90INS1_25CollectiveMainloopFwdSm90ILi2EN4cute5tupleIJNS5_1CILi1EEES8_S8_EEENS6_IJNS7_ILi128EEENS7_ILi64EEENS7_ILi256EEEEEELi256ENS_6half_tEfNS_4arch4Sm90ELb0ELb1ELb0ELb1ELb0ELb0ELb0ELb1ELb1ELb1ELb1ELb0EEENS1_21CollectiveEpilogueFwdINS6_IJSA_SC_SB_EEES9_SE_SG_Li256ELb1ELb1ELb1ELb0EEENS1_36VarlenDynamicPersistentTileSchedulerILi128ELi64ELi256ELi128ELb1ELb1ELb1ELb1ELb0ELb1EEEEEEEEEvNT_6ParamsE:
        .type           _ZN7cutlass13device_kernelIN5flash11enable_sm90INS1_16FlashAttnFwdSm90INS1_25CollectiveMainloopFwdSm90ILi2EN4cute5tupleIJNS5_1CILi1EEES8_S8_EEENS6_IJNS7_ILi128EEENS7_ILi64EEENS7_ILi256EEEEEELi256ENS_6half_tEfNS_4arch4Sm90ELb0ELb1ELb0ELb1ELb0ELb0ELb0ELb1ELb1ELb1ELb1ELb0EEENS1_21CollectiveEpilogueFwdINS6_IJSA_SC_SB_EEES9_SE_SG_Li256ELb1ELb1ELb1ELb0EEENS1_36VarlenDynamicPersistentTileSchedulerILi128ELi64ELi256ELi128ELb1ELb1ELb1ELb1ELb0ELb1EEEEEEEEEvNT_6ParamsE,@function
        .size           _ZN7cutlass13device_kernelIN5flash11enable_sm90INS1_16FlashAttnFwdSm90INS1_25CollectiveMainloopFwdSm90ILi2EN4cute5tupleIJNS5_1CILi1EEES8_S8_EEENS6_IJNS7_ILi128EEENS7_ILi64EEENS7_ILi256EEEEEELi256ENS_6half_tEfNS_4arch4Sm90ELb0ELb1ELb0ELb1ELb0ELb0ELb0ELb1ELb1ELb1ELb1ELb0EEENS1_21CollectiveEpilogueFwdINS6_IJSA_SC_SB_EEES9_SE_SG_Li256ELb1ELb1ELb1ELb0EEENS1_36VarlenDynamicPersistentTileSchedulerILi128ELi64ELi256ELi128ELb1ELb1ELb1ELb1ELb0ELb1EEEEEEEEEvNT_6ParamsE,(.L_x_3204 - _ZN7cutlass13device_kernelIN5flash11enable_sm90INS1_16FlashAttnFwdSm90INS1_25CollectiveMainloopFwdSm90ILi2EN4cute5tupleIJNS5_1CILi1EEES8_S8_EEENS6_IJNS7_ILi128EEENS7_ILi64EEENS7_ILi256EEEEEELi256ENS_6half_tEfNS_4arch4Sm90ELb0ELb1ELb0ELb1ELb0ELb0ELb0ELb1ELb1ELb1ELb1ELb0EEENS1_21CollectiveEpilogueFwdINS6_IJSA_SC_SB_EEES9_SE_SG_Li256ELb1ELb1ELb1ELb0EEENS1_36VarlenDynamicPersistentTileSchedulerILi128ELi64ELi256ELi128ELb1ELb1ELb1ELb1ELb0ELb1EEEEEEEEEvNT_6ParamsE)
        .other          _ZN7cutlass13device_kernelIN5flash11enable_sm90INS1_16FlashAttnFwdSm90INS1_25CollectiveMainloopFwdSm90ILi2EN4cute5tupleIJNS5_1CILi1EEES8_S8_EEENS6_IJNS7_ILi128EEENS7_ILi64EEENS7_ILi256EEEEEELi256ENS_6half_tEfNS_4arch4Sm90ELb0ELb1ELb0ELb1ELb0ELb0ELb0ELb1ELb1ELb1ELb1ELb0EEENS1_21CollectiveEpilogueFwdINS6_IJSA_SC_SB_EEES9_SE_SG_Li256ELb1ELb1ELb1ELb0EEENS1_36VarlenDynamicPersistentTileSchedulerILi128ELi64ELi256ELi128ELb1ELb1ELb1ELb1ELb0ELb1EEEEEEEEEvNT_6ParamsE,@"STO_CUDA_ENTRY STV_DEFAULT"
_ZN7cutlass13device_kernelIN5flash11enable_sm90INS1_16FlashAttnFwdSm90INS1_25CollectiveMainloopFwdSm90ILi2EN4cute5tupleIJNS5_1CILi1EEES8_S8_EEENS6_IJNS7_ILi128EEENS7_ILi64EEENS7_ILi256EEEEEELi256ENS_6half_tEfNS_4arch4Sm90ELb0ELb1ELb0ELb1ELb0ELb0ELb0ELb1ELb1ELb1ELb1ELb0EEENS1_21CollectiveEpilogueFwdINS6_IJSA_SC_SB_EEES9_SE_SG_Li256ELb1ELb1ELb1ELb0EEENS1_36VarlenDynamicPersistentTileSchedulerILi128ELi64ELi256ELi128ELb1ELb1ELb1ELb1ELb0ELb1EEEEEEEEEvNT_6ParamsE:
        /* <DEDUP_REMOVED lines=18> */
.L_x_1189:
[----:B------:R-:W-:Y:S05]  /*0120*/  BSYNC B0 ;  /* 0x0000000000007941 */ /* 0x000fea0003800000 */
.L_x_1188:
        /* <DEDUP_REMOVED lines=41> */
.L_x_1190:
        /* <DEDUP_REMOVED lines=22> */
.L_x_1191:
        /* <DEDUP_REMOVED lines=18> */
.L_x_1192:
        /* <DEDUP_REMOVED lines=22> */
.L_x_1193:
        /* <DEDUP_REMOVED lines=22> */
.L_x_1194:
        /* <DEDUP_REMOVED lines=8> */
.L_x_1196:
        /* <DEDUP_REMOVED lines=16> */
[----:B------:R-:W-:Y:S01]  /*0a80*/  R2UR UR5, R9 ;  /* 0x00000000090572ca */ /* 0x000fe200000e0000 */
[----:B------:R-:W-:Y:S01]  /*0a90*/  UMOV UR38, URZ ;  /* 0x0000003f00267c82 */ /* 0x000fe20008000000 */
[----:B------:R-:W-:Y:S01]  /*0aa0*/  R2UR UR7, R10 ;  /* 0x000000000a0772ca */ /* 0x000fe200000e0000 */
[----:B------:R-:W-:Y:S01]  /*0ab0*/  UMOV UR36, URZ ;  /* 0x0000003f00247c82 */ /* 0x000fe20008000000 */
[----:B------:R-:W-:Y:S02]  /*0ac0*/  SHF.R.S32.HI R3, RZ, 0x1f, R6 ;  /* 0x0000001fff037819 */ /* 0x000fe40000011406 */
[----:B------:R-:W-:Y:S02]  /*0ad0*/  R2UR UR6, R11 ;  /* 0x000000000b0672ca */ /* 0x000fe400000e0000 */
[----:B0-----:R-:W-:-:S02]  /*0ae0*/  LEA.HI R2, R3, R6, RZ, 0x5 ;  /* 0x0000000603027211 */ /* 0x001fc400078f28ff */
[----:B------:R-:W-:-:S03]  /*0af0*/  LEA.HI R4, R3, R6, RZ, 0x2 ;  /* 0x0000000603047211 */ /* 0x000fc600078f10ff */
[----:B------:R-:W-:Y:S01]  /*0b00*/  IMAD.SHL.U32 R7, R2, 0x20, RZ ;  /* 0x0000002002077824 */ /* 0x000fe200078e00ff */
[----:B------:R-:W-:-:S05]  /*0b10*/  LOP3.LUT R13, R4, 0xfffffffc, RZ, 0xc0, !PT ;  /* 0xfffffffc040d7812 */ /* 0x000fca00078ec0ff */
[----:B------:R-:W-:Y:S01]  /*0b20*/  IMAD.IADD R13, R6, 0x1, -R13 ;  /* 0x00000001060d7824 */ /* 0x000fe200078e0a0d */
[----:B--2---:R-:W-:Y:S02]  /*0b30*/  R2UR UR4, R0 ;  /* 0x00000000000472ca */ /* 0x004fe400000e0000 */
[CC--:B------:R-:W-:Y:S02]  /*0b40*/  LEA.HI R0, R3.reuse, R6.reuse, RZ, 0x7 ;  /* 0x0000000603007211 */ /* 0x0c0fe400078f38ff */
[----:B------:R-:W-:Y:S02]  /*0b50*/  LEA.HI R3, R3, R6, RZ, 0x4 ;  /* 0x0000000603037211 */ /* 0x000fe400078f20ff */
[----:B------:R-:W-:Y:S02]  /*0b60*/  LOP3.LUT R233, R0, 0xffffff80, RZ, 0xc0, !PT ;  /* 0xffffff8000e97812 */ /* 0x000fe400078ec0ff */
[----:B------:R-:W-:Y:S02]  /*0b70*/  SHF.R.S32.HI R2, RZ, 0x4, R3 ;  /* 0x00000004ff027819 */ /* 0x000fe40000011403 */
[C---:B------:R-:W-:Y:S01]  /*0b80*/  LOP3.LUT R5, R3.reuse, 0x3fffff0, RZ, 0xc0, !PT ;  /* 0x03fffff003057812 */ /* 0x040fe200078ec0ff */
[C---:B------:R-:W-:Y:S01]  /*0b90*/  IMAD.IADD R233, R6.reuse, 0x1, -R233 ;  /* 0x0000000106e97824 */ /* 0x040fe200078e0ae9 */
[----:B------:R-:W-:Y:S01]  /*0ba0*/  LEA.HI R4, R3, R2, RZ, 0x1 ;  /* 0x0000000203047211 */ /* 0x000fe200078f08ff */
[----:B------:R-:W-:Y:S01]  /*0bb0*/  ULOP3.LUT UR8, UR4, 0x1, URZ, 0xfc, !UPT ;  /* 0x0000000104087892 */ /* 0x000fe2000f8efc3f */
[----:B------:R-:W-:Y:S01]  /*0bc0*/  SHF.R.S32.HI R3, RZ, 0x7, R0 ;  /* 0x00000007ff037819 */ /* 0x000fe20000011400 */
[----:B------:R-:W-:Y:S01]  /*0bd0*/  IMAD.IADD R5, R6, 0x1, -R5 ;  /* 0x0000000106057824 */ /* 0x000fe200078e0a05 */
[----:B------:R-:W-:Y:S01]  /*0be0*/  SHF.R.S32.HI R8, RZ, 0x1f, R233 ;  /* 0x0000001fff087819 */ /* 0x000fe200000114e9 */
[----:B------:R-:W-:Y:S01]  /*0bf0*/  UMOV UR4, URZ ;  /* 0x0000003f00047c82 */ /* 0x000fe20008000000 */
[----:B------:R-:W-:Y:S01]  /*0c00*/  LOP3.LUT R6, R7, 0xfffffc00, RZ, 0xc0, !PT ;  /* 0xfffffc0007067812 */ /* 0x000fe200078ec0ff */
[----:B------:R-:W-:Y:S01]  /*0c10*/  IMAD.U32 R232, RZ, RZ, UR4 ;  /* 0x00000004ffe87e24 */ /* 0x000fe2000f8e00ff */
[----:B------:R-:W-:-:S02]  /*0c20*/  LEA.HI R9, R8, R233, RZ, 0x2 ;  /* 0x000000e908097211 */ /* 0x000fc400078f10ff */
[----:B------:R-:W-:Y:S01]  /*0c30*/  LEA.HI R0, R0, R3, RZ, 0x1 ;  /* 0x0000000300007211 */ /* 0x000fe200078f08ff */
[----:B------:R-:W-:Y:S01]  /*0c40*/  IMAD R6, R5, 0x40, R6 ;  /* 0x0000004005067824 */ /* 0x000fe200078e0206 */
[--C-:B------:R-:W-:Y:S02]  /*0c50*/  SHF.R.S32.HI R10, RZ, 0x2, R9.reuse ;  /* 0x00000002ff0a7819 */ /* 0x100fe40000011409 */
[----:B------:R-:W-:Y:S02]  /*0c60*/  SHF.R.S32.HI R11, RZ, 0x1f, R9 ;  /* 0x0000001fff0b7819 */ /* 0x000fe40000011409 */
[----:B------:R-:W-:Y:S02]  /*0c70*/  LOP3.LUT R7, R4, 0x1ffffffe, RZ, 0xc0, !PT ;  /* 0x1ffffffe04077812 */ /* 0x000fe400078ec0ff */
[----:B------:R-:W-:Y:S02]  /*0c80*/  LEA.HI R11, R11, R10, RZ, 0x3 ;  /* 0x0000000a0b0b7211 */ /* 0x000fe400078f18ff */
[----:B------:R-:W-:Y:S01]  /*0c90*/  LEA.HI R8, R8, R233, RZ, 0x5 ;  /* 0x000000e908087211 */ /* 0x000fe200078f28ff */
[----:B------:R-:W-:Y:S01]  /*0ca0*/  IMAD.IADD R7, R2, 0x1, -R7 ;  /* 0x0000000102077824 */ /* 0x000fe200078e0a07 */
[----:B------:R-:W-:-:S02]  /*0cb0*/  LOP3.LUT R11, R11, 0xfffffff8, RZ, 0xc0, !PT ;  /* 0xfffffff80b0b7812 */ /* 0x000fc400078ec0ff */
[----:B------:R-:W-:Y:S02]  /*0cc0*/  LOP3.LUT R0, R0, 0x3fffffe, RZ, 0xc0, !PT ;  /* 0x03fffffe00007812 */ /* 0x000fe400078ec0ff */
[----:B------:R-:W-:Y:S01]  /*0cd0*/  LOP3.LUT R4, R9, 0x7ffffffc, RZ, 0xc0, !PT ;  /* 0x7ffffffc09047812 */ /* 0x000fe200078ec0ff */
[----:B------:R-:W-:Y:S01]  /*0ce0*/  IMAD.IADD R11, R10, 0x1, -R11 ;  /* 0x000000010a0b7824 */ /* 0x000fe200078e0a0b */
[----:B------:R-:W-:Y:S01]  /*0cf0*/  SHF.R.S32.HI R8, RZ, 0x5, R8 ;  /* 0x00000005ff087819 */ /* 0x000fe20000011408 */
[----:B------:R-:W-:Y:S01]  /*0d00*/  IMAD.IADD R0, R3, 0x1, -R0 ;  /* 0x0000000103007824 */ /* 0x000fe200078e0a00 */
[----:B------:R-:W-:Y:S01]  /*0d10*/  LEA.HI R2, R13, R13, RZ, 0x1 ;  /* 0x0000000d0d027211 */ /* 0x000fe200078f08ff */
[----:B------:R-:W-:Y:S02]  /*0d20*/  IMAD.IADD R4, R233, 0x1, -R4 ;  /* 0x00000001e9047824 */ /* 0x000fe400078e0a04 */
[----:B------:R-:W-:Y:S01]  /*0d30*/  IMAD R3, R7, 0x8, R6 ;  /* 0x0000000807037824 */ /* 0x000fe200078e0206 */
[----:B------:R-:W-:Y:S01]  /*0d40*/  LOP3.LUT R2, R2, 0x1ffffffe, RZ, 0xc0, !PT ;  /* 0x1ffffffe02027812 */ /* 0x000fe200078ec0ff */
[----:B------:R-:W-:-:S02]  /*0d50*/  IMAD R11, R8, 0x10, R11 ;  /* 0x00000010080b7824 */ /* 0x000fc400078e020b */
[----:B------:R-:W-:Y:S01]  /*0d60*/  IMAD.SHL.U32 R16, R4, 0x2, RZ ;  /* 0x0000000204107824 */ /* 0x000fe200078e00ff */
[----:B------:R0:W-:Y:S01]  /*0d70*/  STL [R1+0x60], R3 ;  /* 0x0000600301007387 */ /* 0x0001e20000100800 */
[----:B------:R-:W-:Y:S02]  /*0d80*/  IMAD R0, R0, 0x40, R11 ;  /* 0x0000004000007824 */ /* 0x000fe400078e020b */
[C---:B------:R-:W-:Y:S01]  /*0d90*/  VIADD R229, R16.reuse, 0x8 ;  /* 0x0000000810e57836 */ /* 0x040fe20000000000 */
[----:B------:R-:W-:Y:S01]  /*0da0*/  SHF.R.S32.HI R4, RZ, 0x1f, R16 ;  /* 0x0000001fff047819 */ /* 0x000fe20000011410 */
[C---:B------:R-:W-:Y:S01]  /*0db0*/  VIADD R228, R16.reuse, 0x10 ;  /* 0x0000001010e47836 */ /* 0x040fe20000000000 */
[----:B------:R-:W-:Y:S01]  /*0dc0*/  STL [R1+0x5c], R0 ;  /* 0x00005c0001007387 */ /* 0x000fe20000100800 */
[C---:B------:R-:W-:Y:S01]  /*0dd0*/  VIADD R227, R16.reuse, 0x18 ;  /* 0x0000001810e37836 */ /* 0x040fe20000000000 */
[----:B------:R-:W-:Y:S01]  /*0de0*/  SHF.R.S32.HI R4, RZ, 0x1f, R229 ;  /* 0x0000001fff047819 */ /* 0x000fe200000114e5 */
[----:B------:R-:W-:-:S02]  /*0df0*/  VIADD R226, R16, 0x20 ;  /* 0x0000002010e27836 */ /* 0x000fc40000000000 */
[----:B0-----:R-:W-:Y:S01]  /*0e00*/  IMAD.U32 R3, RZ, RZ, UR8 ;  /* 0x00000008ff037e24 */ /* 0x001fe2000f8e00ff */
[----:B------:R-:W-:Y:S01]  /*0e10*/  SHF.R.S32.HI R5, RZ, 0x1f, R227 ;  /* 0x0000001fff057819 */ /* 0x000fe200000114e3 */
[C---:B------:R-:W-:Y:S01]  /*0e20*/  VIADD R225, R16.reuse, 0x28 ;  /* 0x0000002810e17836 */ /* 0x040fe20000000000 */
[----:B------:R-:W-:Y:S01]  /*0e30*/  SHF.R.S32.HI R4, RZ, 0x1f, R226 ;  /* 0x0000001fff047819 */ /* 0x000fe200000114e2 */
[C---:B------:R-:W-:Y:S01]  /*0e40*/  VIADD R224, R16.reuse, 0x30 ;  /* 0x0000003010e07836 */ /* 0x040fe20000000000 */
[----:B------:R0:W-:Y:S01]  /*0e50*/  STL [R1+0x64], R3 ;  /* 0x0000640301007387 */ /* 0x0001e20000100800 */
[C---:B------:R-:W-:Y:S02]  /*0e60*/  VIADD R223, R16.reuse, 0x38 ;  /* 0x0000003810df7836 */ /* 0x040fe40000000000 */
[C---:B------:R-:W-:Y:S01]  /*0e70*/  VIADD R222, R16.reuse, 0x40 ;  /* 0x0000004010de7836 */ /* 0x040fe20000000000 */
[----:B------:R-:W-:Y:S01]  /*0e80*/  SHF.R.S32.HI R5, RZ, 0x1f, R224 ;  /* 0x0000001fff057819 */ /* 0x000fe200000114e0 */
[C---:B------:R-:W-:Y:S01]  /*0e90*/  VIADD R221, R16.reuse, 0x48 ;  /* 0x0000004810dd7836 */ /* 0x040fe20000000000 */
[----:B------:R-:W-:Y:S01]  /*0ea0*/  SHF.R.S32.HI R4, RZ, 0x1f, R223 ;  /* 0x0000001fff047819 */ /* 0x000fe200000114df */
[----:B------:R-:W-:-:S02]  /*0eb0*/  VIADD R220, R16, 0x50 ;  /* 0x0000005010dc7836 */ /* 0x000fc40000000000 */
[C---:B------:R-:W-:Y:S01]  /*0ec0*/  VIADD R219, R16.reuse, 0x58 ;  /* 0x0000005810db7836 */ /* 0x040fe20000000000 */
[----:B0-----:R-:W-:Y:S01]  /*0ed0*/  SHF.R.S32.HI R3, RZ, 0x1f, R228 ;  /* 0x0000001fff037819 */ /* 0x001fe200000114e4 */
        /* <DEDUP_REMOVED lines=32> */
[----:B------:R-:W-:Y:S01]  /*10e0*/  IMAD.IADD R2, R13, 0x1, -R2 ;  /* 0x000000010d027824 */ /* 0x000fe200078e0a02 */
[----:B------:R-:W-:Y:S01]  /*10f0*/  SHF.R.S32.HI R3, RZ, 0x1f, R207 ;  /* 0x0000001fff037819 */ /* 0x000fe200000114cf */
[----:B------:R-:W-:Y:S01]  /*1100*/  VIADD R200, R16, 0xe0 ;  /* 0x000000e010c87836 */ /* 0x000fe20000000000 */
[----:B------:R-:W-:Y:S01]  /*1110*/  SHF.R.S32.HI R237, RZ, 0x1f, R206 ;  /* 0x0000001fffed7819 */ /* 0x000fe200000114ce */
[----:B------:R-:W-:Y:S01]  /*1120*/  IMAD R19, R2, 0x8, R0 ;  /* 0x0000000802137824 */ /* 0x000fe200078e0200 */
[----:B------:R-:W-:-:S02]  /*1130*/  SHF.R.S32.HI R236, RZ, 0x1f, R205 ;  /* 0x0000001fffec7819 */ /* 0x000fc400000114cd */
[----:B------:R-:W-:Y:S02]  /*1140*/  SHF.R.S32.HI R235, RZ, 0x1f, R204 ;  /* 0x0000001fffeb7819 */ /* 0x000fe400000114cc */
[----:B------:R-:W-:-:S07]  /*1150*/  SHF.R.S32.HI R234, RZ, 0x1f, R203 ;  /* 0x0000001fffea7819 */ /* 0x000fce00000114cb */
.L_x_1300:
[----:B------:R-:W-:Y:S01]  /*1160*/  ULDC.64 UR8, c[0x0][0xa28] ;  /* 0x00028a0000087ab9 */ /* 0x000fe20000000a00 */
[----:B------:R-:W-:Y:S01]  /*1170*/  ULDC.64 UR12, c[0x0][0x208] ;  /* 0x00008200000c7ab9 */ /* 0x000fe20000000a00 */
[----:B------:R-:W-:-:S04]  /*1180*/  UISETP.NE.U32.AND UP0, UPT, UR8, URZ, UPT ;  /* 0x0000003f0800728c */ /* 0x000fc8000bf05070 */
[----:B------:R-:W-:-:S03]  /*1190*/  UISETP.NE.AND.EX UP0, UPT, UR9, URZ, UPT, UP0 ;  /* 0x0000003f0900728c */ /* 0x000fc6000bf05300 */
[----:B------:R-:W-:Y:S02]  /*11a0*/  ULDC.64 UR8, c[0x0][0xa18] ;  /* 0x0002860000087ab9 */ /* 0x000fe40000000a00 */
[----:B------:R-:W-:Y:S01]  /*11b0*/  UISETP.NE.U32.AND UP1, UPT, UR8, URZ, UPT ;  /* 0x0000003f0800728c */ /* 0x000fe2000bf25070 */
[----:B------:R-:W-:-:S03]  /*11c0*/  PLOP3.LUT P0, PT, PT, PT, UP0, 0x80, 0x0 ;  /* 0x000000000000781c */ /* 0x000fc60003f0f008 */
[----:B------:R-:W-:-:S03]  /*11d0*/  UISETP.NE.AND.EX UP1, UPT, UR9, URZ, UPT, UP1 ;  /* 0x0000003f0900728c */ /* 0x000fc6000bf25310 */
[----:B------:R-:W-:Y:S02]  /*11e0*/  @UP0 ULDC.64 UR8, c[0x0][0xa28] ;  /* 0x00028a0000080ab9 */ /* 0x000fe40000000a00 */
[----:B------:R-:W-:Y:S01]  /*11f0*/  @UP0 UIMAD.WIDE UR8, UR6, 0x4, UR8 ;  /* 0x00000004060808a5 */ /* 0x000fe2000f8e0208 */
[----:B------:R-:W-:-:S05]  /*1200*/  PLOP3.LUT P2, PT, PT, PT, UP1, 0x80, 0x0 ;  /* 0x000000000000781c */ /* 0x000fca0003f4f018 */
[----:B------:R-:W-:Y:S01]  /*1210*/  @UP1 ULDC.64 UR10, c[0x0][0xa18] ;  /* 0x00028600000a1ab9 */ /* 0x000fe20000000a00 */
[----:B01-3--:R-:W-:Y:S02]  /*1220*/  IMAD.U32 R2, RZ, RZ, UR8 ;  /* 0x00000008ff027e24 */ /* 0x00bfe4000f8e00ff */
[----:B------:R-:W-:Y:S01]  /*1230*/  IMAD.U32 R3, RZ, RZ, UR9 ;  /* 0x00000009ff037e24 */ /* 0x000fe2000f8e00ff */
[----:B------:R-:W-:Y:S02]  /*1240*/  @UP1 UIMAD.WIDE UR8, UR6, 0x4, UR10 ;  /* 0x00000004060818a5 */ /* 0x000fe4000f8e020a */
[----:B------:R-:W-:Y:S02]  /*1250*/  ULOP3.LUT UR4, UR7, 0xff0000, URZ, 0xc0, !UPT ;  /* 0x00ff000007047892 */ /* 0x000fe4000f8ec03f */
[----:B--2---:R-:W2:Y:S01]  /*1260*/  @P0 LDG.E R2, desc[UR12][R2.64] ;  /* 0x0000000c02020981 */ /* 0x004ea2000c1e1900 */
[----:B------:R-:W-:Y:S01]  /*1270*/  ULDC UR10, c[0x0][0x2f0] ;  /* 0x0000bc00000a7ab9 */ /* 0x000fe20000000800 */
[----:B------:R-:W-:-:S02]  /*1280*/  IMAD.U32 R4, RZ, RZ, UR8 ;  /* 0x00000008ff047e24 */ /* 0x000fc4000f8e00ff */
[----:B------:R-:W-:Y:S01]  /*1290*/  IMAD.U32 R5, RZ, RZ, UR9 ;  /* 0x00000009ff057e24 */ /* 0x000fe2000f8e00ff */
[----:B------:R-:W-:-:S04]  /*12a0*/  ULDC.64 UR8, c[0x0][0x418] ;  /* 0x0001060000087ab9 */ /* 0x000fc80000000a00 */
[----:B------:R-:W3:Y:S01]  /*12b0*/  @P2 LDG.E R4, desc[UR12][R4.64] ;  /* 0x0000000c04042981 */ /* 0x000ee2000c1e1900 */
[----:B------:R-:W-:Y:S02]  /*12c0*/  UISETP.NE.U32.AND UP0, UPT, UR8, URZ, UPT ;  /* 0x0000003f0800728c */ /* 0x000fe4000bf05070 */
[----:B------:R-:W-:Y:S02]  /*12d0*/  ULOP3.LUT UR8, UR7, 0xff000000, URZ, 0xc0, !UPT ;  /* 0xff00000007087892 */ /* 0x000fe4000f8ec03f */
[----:B------:R-:W-:Y:S01]  /*12e0*/  UISETP.NE.AND.EX UP0, UPT, UR9, URZ, UPT, UP0 ;  /* 0x0000003f0900728c */ /* 0x000fe2000bf05300 */
[----:B------:R-:W-:Y:S02]  /*12f0*/  ULDC.64 UR12, c[0x0][0xa20] ;  /* 0x00028800000c7ab9 */ /* 0x000fe40000000a00 */
[----:B------:R-:W-:Y:S01]  /*1300*/  ULDC UR9, c[0x0][0x424] ;  /* 0x0001090000097ab9 */ /* 0x000fe20000000800 */
[----:B------:R-:W-:Y:S01]  /*1310*/  ULOP3.LUT UR7, UR7, 0xffff, URZ, 0xc0, !UPT ;  /* 0x0000ffff07077892 */ /* 0x000fe2000f8ec03f */
[----:B------:R-:W-:Y:S01]  /*1320*/  ISETP.NE.U32.AND P1, PT, RZ, UR12, PT ;  /* 0x0000000cff007c0c */ /* 0x000fe2000bf25070 */
[----:B------:R-:W-:-:S02]  /*1330*/  USHF.R.U32.HI UR8, URZ, 0x8, UR8 ;  /* 0x000000083f087899 */ /* 0x000fc40008011608 */
[----:B------:R-:W-:Y:S01]  /*1340*/  USEL UR9, UR9, 0x1, UP0 ;  /* 0x0000000109097887 */ /* 0x000fe20008000000 */
[----:B------:R-:W-:Y:S01]  /*1350*/  ISETP.NE.AND.EX P1, PT, RZ, UR13, PT, P1 ;  /* 0x0000000dff007c0c */ /* 0x000fe2000bf25310 */
[----:B------:R-:W-:Y:S01]  /*1360*/  UMOV UR60, URZ ;  /* 0x0000003f003c7c82 */ /* 0x000fe20008000000 */
[----:B------:R-:W-:Y:S01]  /*1370*/  ULDC UR39, c[0x0][0x288] ;  /* 0x0000a20000277ab9 */ /* 0x000fe20000000800 */
[----:B------:R-:W-:Y:S01]  /*1380*/  ULEA.HI UR4, UR4, UR8, URZ, 0x10 ;  /* 0x0000000804047291 */ /* 0x000fe2000f8f803f */
[----:B------:R-:W-:Y:S01]  /*1390*/  IMAD.U32 R202, RZ, RZ, UR7 ;  /* 0x00000007ffca7e24 */ /* 0x000fe2000f8e00ff */
[----:B------:R-:W-:Y:S01]  /*13a0*/  UIMAD UR10, UR9, UR10, URZ ;  /* 0x0000000a090a72a4 */ /* 0x000fe2000f8e023f */
[----:B--2---:R-:W-:Y:S02]  /*13b0*/  @P0 R2UR UR60, R2 ;  /* 0x00000000023c02ca */ /* 0x004fe400000e0000 */
[----:B---3--:R-:W-:Y:S01]  /*13c0*/  @P2 R2UR UR39, R4 ;  /* 0x00000000042722ca */ /* 0x008fe200000e0000 */
[----:B----45:R-:W-:-:S14]  /*13d0*/  @P2 BRA `(.L_x_1197) ;  /* 0x0000000000382947 */ /* 0x030fdc0003800000 */
[----:B------:R-:W-:Y:S02]  /*13e0*/  ULDC.64 UR8, c[0x0][0xa00] ;  /* 0x0002800000087ab9 */ /* 0x000fe40000000a00 */
[----:B------:R-:W-:-:S04]  /*13f0*/  ISETP.NE.U32.AND P0, PT, RZ, UR8, PT ;  /* 0x00000008ff007c0c */ /* 0x000fc8000bf05070 */
[----:B------:R-:W-:-:S13]  /*1400*/  ISETP.NE.AND.EX P0, PT, RZ, UR9, PT, P0 ;  /* 0x00000009ff007c0c */ /* 0x000fda000bf05300 */
[----:B------:R-:W-:Y:S05]  /*1410*/  @!P0 BRA `(.L_x_1197) ;  /* 0x0000000000288947 */ /* 0x000fea0003800000 */
[----:B------:R-:W-:Y:S01]  /*1420*/  ULDC.64 UR8, c[0x0][0xa00] ;  /* 0x0002800000087ab9 */ /* 0x000fe20000000a00 */
[----:B------:R-:W-:Y:S01]  /*1430*/  ULDC.64 UR12, c[0x0][0x208] ;  /* 0x00008200000c7ab9 */ /* 0x000fe20000000a00 */
        /* <DEDUP_REMOVED lines=8> */
.L_x_1197:
[----:B------:R-:W-:Y:S01]  /*14c0*/  IMAD.U32 R231, RZ, RZ, UR6 ;  /* 0x00000006ffe77e24 */ /* 0x000fe2000f8e00ff */
[----:B------:R-:W-:Y:S06]  /*14d0*/  @!P1 BRA `(.L_x_1198) ;  /* 0x0000000000209947 */ /* 0x000fec0003800000 */
[----:B------:R-:W-:Y:S01]  /*14e0*/  ULDC.64 UR8, c[0x0][0xa20] ;  /* 0x0002880000087ab9 */ /* 0x000fe20000000a00 */
[----:B------:R-:W-:Y:S01]  /*14f0*/  ULDC.64 UR10, c[0x0][0x208] ;  /* 0x00008200000a7ab9 */ /* 0x000fe20000000a00 */
[----:B------:R-:W-:-:S06]  /*1500*/  UIMAD.WIDE UR6, UR6, 0x4, UR8 ;  /* 0x00000004060678a5 */ /* 0x000fcc000f8e0208 */
[----:B------:R-:W-:Y:S02]  /*1510*/  IMAD.U32 R2, RZ, RZ, UR6 ;  /* 0x00000006ff027e24 */ /* 0x000fe4000f8e00ff */
[----:B------:R-:W-:-:S05]  /*1520*/  IMAD.U32 R3, RZ, RZ, UR7 ;  /* 0x00000007ff037e24 */ /* 0x000fca000f8e00ff */
[----:B------:R-:W2:Y:S02]  /*1530*/  LDG.E R2, desc[UR10][R2.64] ;  /* 0x0000000a02027981 */ /* 0x000ea4000c1e1900 */
[----:B--2---:R-:W-:Y:S01]  /*1540*/  R2UR UR10, R2 ;  /* 0x00000000020a72ca */ /* 0x004fe200000e0000 */
[----:B------:R-:W-:-:S14]  /*1550*/  BRA `(.L_x_1199) ;  /* 0x0000000000387947 */ /* 0x000fdc0003800000 */
.L_x_1198:
        /* <DEDUP_REMOVED lines=14> */
.L_x_1199:
[----:B------:R-:W-:Y:S01]  /*1640*/  ULDC UR6, c[0x0][0x448] ;  /* 0x0001120000067ab9 */ /* 0x000fe20000000800 */
[----:B------:R-:W-:Y:S02]  /*1650*/  USHF.L.U32 UR61, UR5, 0x7, URZ ;  /* 0x00000007053d7899 */ /* 0x000fe4000800063f */
[----:B------:R-:W-:Y:S02]  /*1660*/  UISETP.NE.AND UP0, UPT, UR6, 0x1, UPT ;  /* 0x000000010600788c */ /* 0x000fe4000bf05270 */
[----:B------:R-:W-:Y:S01]  /*1670*/  UIADD3 UR5, UR61, 0x7f, URZ ;  /* 0x0000007f3d057890 */ /* 0x000fe2000fffe03f */
[----:B------:R-:W-:Y:S01]  /*1680*/  ULDC.64 UR6, c[0x0][0x9e0] ;  /* 0x0002780000067ab9 */ /* 0x000fe20000000a00 */
[----:B------:R-:W-:Y:S02]  /*1690*/  UIADD3 UR60, -UR60, UR10, URZ ;  /* 0x0000000a3c3c7290 */ /* 0x000fe4000fffe13f */
[----:B------:R-:W-:Y:S02]  /*16a0*/  UISETP.GE.AND UP1, UPT, UR7, 0x1, UPT ;  /* 0x000000010700788c */ /* 0x000fe4000bf26270 */
[----:B------:R-:W-:-:S03]  /*16b0*/  UIADD3 UR10, UR60, 0x1, -UR39 ;  /* 0x000000013c0a7890 */ /* 0x000fc6000fffe827 */
[----:B------:R-:W-:Y:S01]  /*16c0*/  @UP0 ULDC UR8, c[0x0][0x44c] ;  /* 0x0001130000080ab9 */ /* 0x000fe20000000800 */
[----:B------:R-:W-:Y:S01]  /*16d0*/  @UP0 ULDC UR11, c[0x0][0x450] ;  /* 0x00011400000b0ab9 */ /* 0x000fe20000000800 */
[----:B------:R-:W-:Y:S01]  /*16e0*/  UIMAD.WIDE.U32 UR8, UR5, UR8, URZ ;  /* 0x00000008050872a5 */ /* 0x000fe2000f8e003f */
[----:B------:R-:W-:-:S03]  /*16f0*/  PLOP3.LUT P1, PT, PT, PT, UP1, 0x80, 0x0 ;  /* 0x000000000000781c */ /* 0x000fc60003f2f018 */
[----:B------:R-:W-:-:S04]  /*1700*/  @UP0 USHF.R.U32.HI UR5, URZ, UR11, UR9 ;  /* 0x0000000b3f050299 */ /* 0x000fc80008011609 */
[----:B------:R-:W-:-:S04]  /*1710*/  UIADD3 UR10, UR10, UR5, URZ ;  /* 0x000000050a0a7290 */ /* 0x000fc8000fffe03f */
[----:B------:R-:W-:Y:S02]  /*1720*/  UIADD3 UR6, UR10, UR6, URZ ;  /* 0x000000060a067290 */ /* 0x000fe4000fffe03f */
[----:B------:R-:W-:Y:S10]  /*1730*/  @!P1 BRA `(.L_x_1200) ;  /* 0x0000000000449947 */ /* 0x000ff40003800000 */
        /* <DEDUP_REMOVED lines=10> */
.L_x_1201:
[----:B------:R-:W-:-:S11]  /*17e0*/  UISETP.NE.AND UP1, UPT, UR7, 0x1, UPT ;  /* 0x000000010700788c */ /* 0x000fd6000bf25270 */
[----:B------:R-:W-:Y:S02]  /*17f0*/  @UP1 ULDC.64 UR10, c[0x0][0x9e8] ;  /* 0x00027a00000a1ab9 */ /* 0x000fe40000000a00 */
[----:B------:R-:W-:-:S04]  /*1800*/  UIMAD.WIDE.U32 UR8, UR5, UR10, URZ ;  /* 0x0000000a050872a5 */ /* 0x000fc8000f8e003f */
[----:B------:R-:W-:-:S12]  /*1810*/  @UP1 USHF.R.U32.HI UR5, URZ, UR11, UR9 ;  /* 0x0000000b3f051299 */ /* 0x000fd80008011609 */
.L_x_1202:
[----:B------:R-:W-:-:S04]  /*1820*/  UIMAD UR5, UR5, UR7, UR7 ;  /* 0x00000007050572a4 */ /* 0x000fc8000f8e0207 */
[----:B------:R-:W-:-:S04]  /*1830*/  UISETP.LT.AND UP1, UPT, UR6, UR5, UPT ;  /* 0x000000050600728c */ /* 0x000fc8000bf21270 */
[----:B------:R-:W-:-:S12]  /*1840*/  USEL UR6, UR6, UR5, UP1 ;  /* 0x0000000506067287 */ /* 0x000fd80008800000 */
.L_x_1200:
[----:B------:R-:W-:Y:S02]  /*1850*/  UIADD3 UR5, UR60, 0x3f, URZ ;  /* 0x0000003f3c057890 */ /* 0x000fe4000fffe03f */
[----:B------:R-:W-:Y:S02]  /*1860*/  UIADD3 UR10, UR6, 0x3f, URZ ;  /* 0x0000003f060a7890 */ /* 0x000fe4000fffe03f */
[----:B------:R-:W-:Y:S02]  /*1870*/  USHF.R.S32.HI UR6, URZ, 0x1f, UR5 ;  /* 0x0000001f3f067899 */ /* 0x000fe40008011405 */
[----:B------:R-:W-:Y:S01]  /*1880*/  USHF.R.S32.HI UR11, URZ, 0x1f, UR10 ;  /* 0x0000001f3f0b7899 */ /* 0x000fe2000801140a */
[----:B------:R-:W-:Y:S01]  /*1890*/  @UP0 ULDC UR8, c[0x0][0x44c] ;  /* 0x0001130000080ab9 */ /* 0x000fe20000000800 */
[----:B------:R-:W-:Y:S02]  /*18a0*/  ULEA.HI UR6, UR6, UR5, URZ, 0x6 ;  /* 0x0000000506067291 */ /* 0x000fe4000f8f303f */
[----:B------:R-:W-:-:S02]  /*18b0*/  UIMAD.WIDE.U32 UR8, UR61, UR8, URZ ;  /* 0x000000083d0872a5 */ /* 0x000fc4000f8e003f */
[----:B------:R-:W-:Y:S01]  /*18c0*/  ULEA.HI UR11, UR11, UR10, URZ, 0x6 ;  /* 0x0000000a0b0b7291 */ /* 0x000fe2000f8f303f */
[----:B------:R-:W-:Y:S01]  /*18d0*/  @UP0 ULDC UR13, c[0x0][0x450] ;  /* 0x00011400000d0ab9 */ /* 0x000fe20000000800 */
[----:B------:R-:W-:Y:S01]  /*18e0*/  UMOV UR12, UR61 ;  /* 0x0000003d000c7c82 */ /* 0x000fe20008000000 */
[----:B------:R-:W-:Y:S02]  /*18f0*/  UIADD3 UR52, UR60, -UR39, URZ ;  /* 0x800000273c347290 */ /* 0x000fe4000fffe03f */
[----:B------:R-:W-:Y:S02]  /*1900*/  USHF.R.S32.HI UR6, URZ, 0x6, UR6 ;  /* 0x000000063f067899 */ /* 0x000fe40008011406 */
[----:B------:R-:W-:Y:S02]  /*1910*/  USHF.R.S32.HI UR11, URZ, 0x6, UR11 ;  /* 0x000000063f0b7899 */ /* 0x000fe4000801140b */
[----:B------:R-:W-:Y:S02]  /*1920*/  @UP0 USHF.R.U32.HI UR12, URZ, UR13, UR9 ;  /* 0x0000000d3f0c0299 */ /* 0x000fe40008011609 */
[----:B------:R-:W-:-:S02]  /*1930*/  UISETP.LT.AND UP0, UPT, UR6, UR11, UPT ;  /* 0x0000000b0600728c */ /* 0x000fc4000bf01270 */
        /* <DEDUP_REMOVED lines=15> */
.L_x_1204:
[----:B------:R-:W-:-:S11]  /*1a30*/  UISETP.NE.AND UP0, UPT, UR7, 0x1, UPT ;  /* 0x000000010700788c */ /* 0x000fd6000bf05270 */
[----:B------:R-:W-:Y:S02]  /*1a40*/  @UP0 ULDC.64 UR12, c[0x0][0x9e8] ;  /* 0x00027a00000c0ab9 */ /* 0x000fe40000000a00 */
[----:B------:R-:W-:-:S04]  /*1a50*/  UIMAD.WIDE.U32 UR8, UR5, UR12, URZ ;  /* 0x0000000c050872a5 */ /* 0x000fc8000f8e003f */
[----:B------:R-:W-:-:S12]  /*1a60*/  @UP0 USHF.R.U32.HI UR5, URZ, UR13, UR9 ;  /* 0x0000000d3f050299 */ /* 0x000fd80008011609 */
.L_x_1205:
[----:B------:R-:W-:-:S04]  /*1a70*/  UIMAD UR5, UR5, UR7, URZ ;  /* 0x00000007050572a4 */ /* 0x000fc8000f8e023f */
[----:B------:R-:W-:-:S04]  /*1a80*/  UISETP.LT.AND UP0, UPT, UR10, UR5, UPT ;  /* 0x000000050a00728c */ /* 0x000fc8000bf01270 */
[----:B------:R-:W-:-:S12]  /*1a90*/  USEL UR10, UR10, UR5, !UP0 ;  /* 0x000000050a0a7287 */ /* 0x000fd8000c000000 */
.L_x_1203:
[----:B------:R-:W-:Y:S02]  /*1aa0*/  USHF.R.S32.HI UR5, URZ, 0x1f, UR10 ;  /* 0x0000001f3f057899 */ /* 0x000fe4000801140a */
[----:B------:R-:W-:Y:S02]  /*1ab0*/  ULOP3.LUT UR7, UR4, 0xff, URZ, 0xc0, !UPT ;  /* 0x000000ff04077892 */ /* 0x000fe4000f8ec03f */
[----:B------:R-:W-:-:S04]  /*1ac0*/  ULEA.HI UR5, UR5, UR10, URZ, 0x6 ;  /* 0x0000000a05057291 */ /* 0x000fc8000f8f303f */
[----:B------:R-:W-:Y:S01]  /*1ad0*/  USHF.R.S32.HI UR5, URZ, 0x6, UR5 ;  /* 0x000000063f057899 */ /* 0x000fe20008011405 */
[----:B------:R-:W-:-:S03]  /*1ae0*/  IMAD.U32 R201, RZ, RZ, UR7 ;  /* 0x00000007ffc97e24 */ /* 0x000fc6000f8e00ff */
[----:B------:R-:W-:-:S04]  /*1af0*/  UISETP.LT.AND UP0, UPT, URZ, UR5, UPT ;  /* 0x000000053f00728c */ /* 0x000fc8000bf01270 */
[----:B------:R-:W-:Y:S02]  /*1b00*/  USEL UR10, URZ, UR5, !UP0 ;  /* 0x000000053f0a7287 */ /* 0x000fe4000c000000 */
[----:B------:R-:W-:Y:S02]  /*1b10*/  USHF.R.U32.HI UR5, URZ, 0x10, UR4 ;  /* 0x000000103f057899 */ /* 0x000fe40008011604 */
[----:B------:R-:W-:Y:S01]  /*1b20*/  UISETP.GT.AND UP0, UPT, UR6, UR10, UPT ;  /* 0x0000000a0600728c */ /* 0x000fe2000bf04270 */
[----:B------:R-:W-:-:S03]  /*1b30*/  UMOV UR4, URZ ;  /* 0x0000003f00047c82 */ /* 0x000fc60008000000 */
[----:B------:R-:W-:Y:S02]  /*1b40*/  IMAD.U32 R23, RZ, RZ, UR5 ;  /* 0x00000005ff177e24 */ /* 0x000fe4000f8e00ff */
[----:B------:R-:W-:-:S13]  /*1b50*/  PLOP3.LUT P0, PT, PT, PT, UP0, 0x80, 0x0 ;  /* 0x000000000000781c */ /* 0x000fda0003f0f008 */
[----:B------:R-:W-:Y:S05]  /*1b60*/  @!P0 BRA `(.L_x_1206) ;  /* 0x0000000000988947 */ /* 0x000fea0003800000 */
[----:B------:R-:W-:Y:S01]  /*1b70*/  R2UR UR5, R23 ;  /* 0x00000000170572ca */ /* 0x000fe200000e0000 */
[----:B------:R-:W-:-:S12]  /*1b80*/  ULDC UR4, c[0x0][0x9f0] ;  /* 0x00027c0000047ab9 */ /* 0x000fd80000000800 */
[----:B------:R-:W-:-:S04]  /*1b90*/  UISETP.NE.AND UP0, UPT, UR5, URZ, UPT ;  /* 0x0000003f0500728c */ /* 0x000fc8000bf05270 */
[----:B------:R-:W-:-:S04]  /*1ba0*/  USEL UR11, UR5, UR4, UP0 ;  /* 0x00000004050b7287 */ /* 0x000fc80008000000 */
[----:B------:R-:W-:Y:S02]  /*1bb0*/  UIADD3 UR4, UR11, -0x1, UR6 ;  /* 0xffffffff0b047890 */ /* 0x000fe4000fffe006 */
[----:B------:R-:W-:Y:S02]  /*1bc0*/  IMAD.U32 R3, RZ, RZ, UR11 ;  /* 0x0000000bff037e24 */ /* 0x000fe4000f8e00ff */
[----:B------:R-:W-:-:S03]  /*1bd0*/  UIADD3 UR7, -UR10, UR4, URZ ;  /* 0x000000040a077290 */ /* 0x000fc6000fffe13f */
[-C--:B------:R-:W-:Y:S01]  /*1be0*/  IABS R0, R3.reuse ;  /* 0x0000000300007213 */ /* 0x080fe20000000000 */
[----:B------:R-:W-:Y:S01]  /*1bf0*/  UMOV UR4, URZ ;  /* 0x0000003f00047c82 */ /* 0x000fe20008000000 */
[----:B------:R-:W-:Y:S01]  /*1c00*/  IABS R5, R3 ;  /* 0x0000000300057213 */ /* 0x000fe20000000000 */
[----:B------:R-:W-:Y:S01]  /*1c10*/  IMAD.U32 R4, RZ, RZ, UR7 ;  /* 0x00000007ff047e24 */ /* 0x000fe2000f8e00ff */
[----:B------:R-:W-:Y:S01]  /*1c20*/  R2UR UR12, R0 ;  /* 0x00000000000c72ca */ /* 0x000fe200000e0000 */
[----:B------:R-:W-:-:S03]  /*1c30*/  ULOP3.LUT UR7, UR7, UR11, URZ, 0x3c, !UPT ;  /* 0x0000000b07077292 */ /* 0x000fc6000f8e3c3f */
[----:B------:R-:W-:-:S05]  /*1c40*/  IABS R4, R4 ;  /* 0x0000000400047213 */ /* 0x000fca0000000000 */
[----:B------:R-:W-:-:S04]  /*1c50*/  IMAD.MOV.U32 R3, RZ, RZ, R4 ;  /* 0x000000ffff037224 */ /* 0x000fc800078e0004 */
[----:B------:R-:W0:Y:S01]  /*1c60*/  I2F.RP R0, UR12 ;  /* 0x0000000c00007d06 */ /* 0x000e220008209400 */
[----:B------:R-:W-:-:S07]  /*1c70*/  R2UR UR9, R3 ;  /* 0x00000000030972ca */ /* 0x000fce00000e0000 */
[----:B0-----:R-:W0:Y:S02]  /*1c80*/  MUFU.RCP R0, R0 ;  /* 0x0000000000007308 */ /* 0x001e240000001000 */
        /* <DEDUP_REMOVED lines=20> */
.L_x_1206:
[----:B------:R-:W-:Y:S01]  /*1dd0*/  R2UR UR5, R201 ;  /* 0x00000000c90572ca */ /* 0x000fe200000e0000 */
[----:B------:R-:W-:Y:S01]  /*1de0*/  IMAD.U32 R152, RZ, RZ, UR6 ;  /* 0x00000006ff987e24 */ /* 0x000fe2000f8e00ff */
[----:B------:R-:W-:Y:S01]  /*1df0*/  PLOP3.LUT P0, PT, PT, PT, PT, 0x80, 0x0 ;  /* 0x000000000000781c */ /* 0x000fe20003f0f070 */
[----:B------:R-:W-:Y:S01]  /*1e00*/  IMAD.U32 R3, RZ, RZ, UR4 ;  /* 0x00000004ff037e24 */ /* 0x000fe2000f8e00ff */
[----:B------:R-:W-:Y:S01]  /*1e10*/  CS2R R150, SRZ ;  /* 0x0000000000967805 */ /* 0x000fe2000001ff00 */
[----:B------:R-:W-:Y:S01]  /*1e20*/  IMAD.MOV.U32 R0, RZ, RZ, RZ ;  /* 0x000000ffff007224 */ /* 0x000fe200078e00ff */
[----:B------:R-:W-:Y:S01]  /*1e30*/  CS2R R148, SRZ ;  /* 0x0000000000947805 */ /* 0x000fe2000001ff00 */
[----:B------:R-:W-:Y:S01]  /*1e40*/  IMAD.MOV.U32 R2, RZ, RZ, RZ ;  /* 0x000000ffff027224 */ /* 0x000fe200078e00ff */
[----:B------:R-:W-:Y:S02]  /*1e50*/  CS2R R146, SRZ ;  /* 0x0000000000927805 */ /* 0x000fe4000001ff00 */
[----:B------:R-:W-:-:S02]  /*1e60*/  CS2R R144, SRZ ;  /* 0x0000000000907805 */ /* 0x000fc4000001ff00 */
[----:B------:R-:W-:Y:S02]  /*1e70*/  CS2R R142, SRZ ;  /* 0x00000000008e7805 */ /* 0x000fe4000001ff00 */
[----:B------:R-:W-:Y:S02]  /*1e80*/  CS2R R140, SRZ ;  /* 0x00000000008c7805 */ /* 0x000fe4000001ff00 */
[----:B------:R-:W-:Y:S01]  /*1e90*/  CS2R R138, SRZ ;  /* 0x00000000008a7805 */ /* 0x000fe2000001ff00 */
[----:B------:R-:W-:Y:S01]  /*1ea0*/  UIMAD UR5, UR5, UR4, UR10 ;  /* 0x00000004050572a4 */ /* 0x000fe2000f8e020a */
[----:B------:R-:W-:Y:S02]  /*1eb0*/  CS2R R136, SRZ ;  /* 0x0000000000887805 */ /* 0x000fe4000001ff00 */
[----:B------:R-:W-:Y:S02]  /*1ec0*/  CS2R R134, SRZ ;  /* 0x0000000000867805 */ /* 0x000fe4000001ff00 */
[----:B------:R-:W-:-:S02]  /*1ed0*/  CS2R R132, SRZ ;  /* 0x0000000000847805 */ /* 0x000fc4000001ff00 */
[----:B------:R-:W-:Y:S02]  /*1ee0*/  CS2R R130, SRZ ;  /* 0x0000000000827805 */ /* 0x000fe4000001ff00 */
[----:B------:R-:W-:Y:S02]  /*1ef0*/  CS2R R128, SRZ ;  /* 0x0000000000807805 */ /* 0x000fe4000001ff00 */
[----:B------:R-:W-:Y:S01]  /*1f00*/  VIADDMNMX R152, R3, UR5, R152, PT ;  /* 0x0000000503987c46 */ /* 0x000fe2000b800198 */
[----:B------:R-:W-:Y:S01]  /*1f10*/  IMAD.U32 R22, RZ, RZ, UR5 ;  /* 0x00000005ff167e24 */ /* 0x000fe2000f8e00ff */
[----:B------:R-:W-:Y:S02]  /*1f20*/  CS2R R126, SRZ ;  /* 0x00000000007e7805 */ /* 0x000fe4000001ff00 */
[----:B------:R-:W-:Y:S02]  /*1f30*/  CS2R R124, SRZ ;  /* 0x00000000007c7805 */ /* 0x000fe4000001ff00 */
[----:B------:R-:W-:-:S02]  /*1f40*/  ISETP.GT.AND P1, PT, R152, UR5, PT ;  /* 0x0000000598007c0c */ /* 0x000fc4000bf24270 */
        /* <DEDUP_REMOVED lines=87> */
.L_x_1208:
[----:B------:R-:W2:Y:S01]  /*24c0*/  LDL R2, [R1+0x64] ;  /* 0x0000640001027983 */ /* 0x000ea20000100800 */
[----:B------:R-:W-:-:S13]  /*24d0*/  R2UR UR6, R232 ;  /* 0x00000000e80672ca */ /* 0x000fda00000e0000 */
[----:B------:R-:W-:-:S04]  /*24e0*/  ULEA.HI UR4, UR6, UR6, URZ, 0x1 ;  /* 0x0000000606047291 */ /* 0x000fc8000f8f083f */
[----:B------:R-:W-:-:S04]  /*24f0*/  ULOP3.LUT UR4, UR4, 0xfffffffe, URZ, 0xc0, !UPT ;  /* 0xfffffffe04047892 */ /* 0x000fc8000f8ec03f */
[----:B------:R-:W-:-:S06]  /*2500*/  UIADD3 UR4, UR6, -UR4, URZ ;  /* 0x8000000406047290 */ /* 0x000fcc000fffe03f */
[----:B------:R-:W-:-:S05]  /*2510*/  IMAD.U32 R0, RZ, RZ, UR4 ;  /* 0x00000004ff007e24 */ /* 0x000fca000f8e00ff */
[----:B------:R-:W-:-:S04]  /*2520*/  SHF.L.U32 R0, R0, 0x1f, RZ ;  /* 0x0000001f00007819 */ /* 0x000fc800000006ff */
[----:B------:R-:W0:Y:S01]  /*2530*/  SYNCS.PHASECHK.TRANS64.TRYWAIT P1, [UR37+0x30800], R0 ;  /* 0x03080000ff0075a7 */ /* 0x000e220008020165 */
[----:B--2---:R-:W-:-:S13]  /*2540*/  R2UR UR5, R2 ;  /* 0x00000000020572ca */ /* 0x004fda00000e0000 */
[----:B------:R-:W-:-:S05]  /*2550*/  IMAD.U32 R2, RZ, RZ, UR5 ;  /* 0x00000005ff027e24 */ /* 0x000fca000f8e00ff */
[----:B------:R-:W-:Y:S01]  /*2560*/  ISETP.NE.AND P0, PT, R2, 0x3, PT ;  /* 0x000000030200780c */ /* 0x000fe20003f05270 */
[----:B0-----:R-:W-:-:S12]  /*2570*/  @!P1 BRA `(.L_x_1209) ;  /* 0x0000017400a49947 */ /* 0x001fd80003800000 */
.L_x_1446:
[----:B------:R-:W-:Y:S05]  /*2580*/  @!P0 BRA `(.L_x_1210) ;  /* 0x0000000000048947 */ /* 0x000fea0003800000 */
[----:B------:R-:W-:Y:S01]  /*2590*/  BPT.TRAP 0x1 ;  /* 0x000000040000795c */ /* 0x000fe20000300000 */
.L_x_1210:
[----:B0-----:R-:W-:Y:S02]  /*25a0*/  IMAD.U32 R3, RZ, RZ, UR36 ;  /* 0x00000024ff037e24 */ /* 0x001fe4000f8e00ff */
[----:B------:R-:W-:-:S03]  /*25b0*/  IMAD.U32 R0, RZ, RZ, UR38 ;  /* 0x00000026ff007e24 */ /* 0x000fc6000f8e00ff */
[----:B------:R-:W-:Y:S02]  /*25c0*/  LEA R3, R3, UR37, 0x3 ;  /* 0x0000002503037c11 */ /* 0x000fe4000f8e18ff */
[----:B------:R-:W-:-:S04]  /*25d0*/  SHF.L.U32 R0, R0, 0x1f, RZ ;  /* 0x0000001f00007819 */ /* 0x000fc800000006ff */
[----:B------:R0:W1:Y:S01]  /*25e0*/  SYNCS.PHASECHK.TRANS64.TRYWAIT P2, [R3+URZ+0x30830], R0 ;  /* 0x03083000030075a7 */ /* 0x000062000804017f */
[----:B------:R-:W-:Y:S05]  /*25f0*/  @!P0 BRA `(.L_x_1211) ;  /* 0x0000000000048947 */ /* 0x000fea0003800000 */
[----:B------:R-:W-:Y:S01]  /*2600*/  BPT.TRAP 0x1 ;  /* 0x000000040000795c */ /* 0x000fe20000300000 */
.L_x_1211:
[----:B------:R-:W2:Y:S02]  /*2610*/  S2R R2, SR_TID.X ;  /* 0x0000000000027919 */ /* 0x000ea40000002100 */
[----:B--2---:R-:W-:-:S04]  /*2620*/  LOP3.LUT R2, R2, 0x7f, RZ, 0xc0, !PT ;  /* 0x0000007f02027812 */ /* 0x004fc800078ec0ff */
[----:B------:R-:W-:Y:S01]  /*2630*/  ISETP.NE.AND P1, PT, R2, RZ, PT ;  /* 0x000000ff0200720c */ /* 0x000fe20003f25270 */
[----:B-1----:R-:W-:-:S12]  /*2640*/  @P2 BRA `(.L_x_1212) ;  /* 0x0000000000082947 */ /* 0x002fd80003800000 */
[----:B------:R-:W1:Y:S02]  /*2650*/  SYNCS.PHASECHK.TRANS64.TRYWAIT P2, [R3+URZ+0x30830], R0 ;  /* 0x03083000030075a7 */ /* 0x000e64000804017f */
[----:B-1----:R-:W-:Y:S05]  /*2660*/  @!P2 BRA `(.L_x_1213) ;  /* 0x000001740080a947 */ /* 0x002fea0003800000 */
.L_x_1212:
[----:B------:R-:W-:Y:S05]  /*2670*/  WARPSYNC.ALL ;  /* 0x0000000000007948 */ /* 0x000fea0003800000 */
[----:B------:R-:W-:Y:S01]  /*2680*/  UIADD3 UR4, UR37, 0x20400, URZ ;  /* 0x0002040025047890 */ /* 0x000fe2000fffe03f */
[----:B------:R-:W-:Y:S01]  /*2690*/  WARPGROUP.ARRIVE ;  /* 0x00000000000079c5 */ /* 0x000fe20000000000 */
[----:B------:R-:W-:Y:S01]  /*26a0*/  UMOV UR9, 0x40000040 ;  /* 0x4000004000097882 */ /* 0x000fe20000000000 */
[----:B------:R-:W-:Y:S01]  /*26b0*/  UMOV UR11, 0x40000040 ;  /* 0x40000040000b7882 */ /* 0x000fe20000000000 */
[----:B------:R-:W-:Y:S01]  /*26c0*/  USHF.R.U32.HI UR4, URZ, 0x4, UR4 ;  /* 0x000000043f047899 */ /* 0x000fe20008011604 */
[----:B------:R-:W-:Y:S01]  /*26d0*/  IMAD.U32 R15, RZ, RZ, UR9 ;  /* 0x00000009ff0f7e24 */ /* 0x000fe2000f8e00ff */
[----:B------:R-:W-:Y:S01]  /*26e0*/  UMOV UR13, 0x40000040 ;  /* 0x40000040000d7882 */ /* 0x000fe20000000000 */
[----:B------:R-:W-:Y:S01]  /*26f0*/  UMOV UR15, 0x40000040 ;  /* 0x40000040000f7882 */ /* 0x000fe20000000000 */
[----:B------:R-:W-:Y:S01]  /*2700*/  ULOP3.LUT UR4, UR4, 0x3fff, URZ, 0xc0, !UPT ;  /* 0x00003fff04047892 */ /* 0x000fe2000f8ec03f */
[----:B01----:R-:W-:Y:S01]  /*2710*/  VIADD R0, R19, UR61 ;  /* 0x0000003d13007c36 */ /* 0x003fe20008000000 */
[----:B------:R-:W-:Y:S01]  /*2720*/  UMOV UR17, 0x40000040 ;  /* 0x4000004000117882 */ /* 0x000fe20000000000 */
[----:B------:R-:W-:Y:S01]  /*2730*/  UMOV UR19, 0x40000040 ;  /* 0x4000004000137882 */ /* 0x000fe20000000000 */
[----:B------:R-:W-:Y:S01]  /*2740*/  ULOP3.LUT UR5, UR4, 0x10000, URZ, 0xfc, !UPT ;  /* 0x0001000004057892 */ /* 0x000fe2000f8efc3f */
[----:B------:R-:W-:Y:S01]  /*2750*/  IMAD.MOV.U32 R2, RZ, RZ, R0 ;  /* 0x000000ffff027224 */ /* 0x000fe200078e0000 */
[----:B------:R-:W-:Y:S01]  /*2760*/  ULOP3.LUT UR4, UR40, 0x10000, URZ, 0xfc, !UPT ;  /* 0x0001000028047892 */ /* 0x000fe2000f8efc3f */
[----:B------:R-:W-:Y:S01]  /*2770*/  LEA R17, R152, 0xffffffc0, 0x6 ;  /* 0xffffffc098117811 */ /* 0x000fe200078e30ff */
[----:B------:R-:W-:Y:S01]  /*2780*/  UMOV UR21, 0x40000040 ;  /* 0x4000004000157882 */ /* 0x000fe20000000000 */
[----:B------:R-:W-:Y:S01]  /*2790*/  UMOV UR23, 0x40000040 ;  /* 0x4000004000177882 */ /* 0x000fe20000000000 */
[----:B------:R-:W-:Y:S01]  /*27a0*/  IMAD.U32 R18, RZ, RZ, UR5 ;  /* 0x00000005ff127e24 */ /* 0x000fe2000f8e00ff */
[----:B------:R-:W-:-:S02]  /*27b0*/  ULEA UR5, UR36, UR5, 0xb ;  /* 0x0000000524057291 */ /* 0x000fc4000f8e583f */
[----:B------:R-:W-:Y:S01]  /*27c0*/  UMOV UR8, UR4 ;  /* 0x0000000400087c82 */ /* 0x000fe20008000000 */
[----:B------:R-:W-:Y:S01]  /*27d0*/  UIADD3 UR6, UR4, 0x2, URZ ;  /* 0x0000000204067890 */ /* 0x000fe2000fffe03f */
[----:B------:R-:W-:Y:S01]  /*27e0*/  IMAD.U32 R14, RZ, RZ, UR8 ;  /* 0x00000008ff0e7e24 */ /* 0x000fe2000f8e00ff */
[----:B------:R-:W-:Y:S02]  /*27f0*/  UIADD3 UR7, UR5, 0x2, URZ ;  /* 0x0000000205077890 */ /* 0x000fe4000fffe03f */
[----:B------:R-:W-:Y:S01]  /*2800*/  UMOV UR10, UR5 ;  /* 0x00000005000a7c82 */ /* 0x000fe20008000000 */
[----:B------:R-:W-:Y:S01]  /*2810*/  UIADD3 UR12, UR4, 0x404, URZ ;  /* 0x00000404040c7890 */ /* 0x000fe2000fffe03f */
[----:B------:R-:W-:Y:S01]  /*2820*/  HGMMA.64x64x16.F32 R24, gdesc[UR8], RZ, !UPT, gsb0 ;  /* 0x00e00000081879f0 */ /* 0x000fe2000c0008ff */
        /* <DEDUP_REMOVED lines=8> */
[----:B------:R-:W-:-:S02]  /*28b0*/  UIADD3 UR14, UR5, 0x204, URZ ;  /* 0x00000204050e7890 */ /* 0x000fc4000fffe03f */
[----:B------:R-:W-:Y:S02]  /*28c0*/  UIADD3 UR16, UR4, 0x406, URZ ;  /* 0x0000040604107890 */ /* 0x000fe4000fffe03f */
[----:B------:R-:W-:Y:S02]  /*28d0*/  UIADD3 UR18, UR5, 0x206, URZ ;  /* 0x0000020605127890 */ /* 0x000fe4000fffe03f */
[----:B------:R-:W-:Y:S02]  /*28e0*/  UIADD3 UR20, UR4, 0x800, URZ ;  /* 0x0000080004147890 */ /* 0x000fe4000fffe03f */
[----:B------:R-:W-:Y:S02]  /*28f0*/  UIADD3 UR22, UR5, 0x400, URZ ;  /* 0x0000040005167890 */ /* 0x000fe4000fffe03f */
[----:B------:R-:W-:Y:S02]  /*2900*/  UIADD3 UR24, UR4, 0x802, URZ ;  /* 0x0000080204187890 */ /* 0x000fe4000fffe03f */
[----:B------:R-:W-:Y:S01]  /*2910*/  UIADD3 UR26, UR5, 0x402, URZ ;  /* 0x00000402051a7890 */ /* 0x000fe2000fffe03f */
[----:B------:R-:W-:Y:S01]  /*2920*/  UMOV UR25, 0x40000040 ;  /* 0x4000004000197882 */ /* 0x000fe20000000000 */
[----:B------:R-:W-:Y:S01]  /*2930*/  UMOV UR27, 0x40000040 ;  /* 0x40000040001b7882 */ /* 0x000fe20000000000 */
[----:B------:R-:W-:-:S02]  /*2940*/  UIADD3 UR28, UR4, 0x804, URZ ;  /* 0x00000804041c7890 */ /* 0x000fc4000fffe03f */
[----:B------:R-:W-:Y:S01]  /*2950*/  UIADD3 UR30, UR5, 0x404, URZ ;  /* 0x00000404051e7890 */ /* 0x000fe2000fffe03f */
[----:B------:R-:W-:Y:S01]  /*2960*/  UMOV UR29, 0x40000040 ;  /* 0x40000040001d7882 */ /* 0x000fe20000000000 */
[----:B------:R-:W-:Y:S01]  /*2970*/  UMOV UR31, 0x40000040 ;  /* 0x40000040001f7882 */ /* 0x000fe20000000000 */
[----:B------:R-:W-:Y:S02]  /*2980*/  UIADD3 UR32, UR4, 0x806, URZ ;  /* 0x0000080604207890 */ /* 0x000fe4000fffe03f */
[----:B------:R-:W-:Y:S01]  /*2990*/  UIADD3 UR34, UR5, 0x406, URZ ;  /* 0x0000040605227890 */ /* 0x000fe2000fffe03f */
[----:B------:R-:W-:Y:S01]  /*29a0*/  UMOV UR33, 0x40000040 ;  /* 0x4000004000217882 */ /* 0x000fe20000000000 */
[----:B------:R-:W-:Y:S01]  /*29b0*/  UMOV UR35, 0x40000040 ;  /* 0x4000004000237882 */ /* 0x000fe20000000000 */
        /* <DEDUP_REMOVED lines=16> */
[----:B------:R-:W-:-:S02]  /*2ac0*/  WARPGROUP.DEPBAR.LE gsb0, 0x0 ;  /* 0x00008000000079c5 */ /* 0x000fc40000010000 */
[----:B------:R-:W-:-:S06]  /*2ad0*/  WARPGROUP.ARRIVE ;  /* 0x00000000000079c5 */ /* 0x000fcc0000000000 */
[----:B------:R-:W-:Y:S01]  /*2ae0*/  HGMMA.64x64x16.F32 R24, gdesc[UR8], R24, gsb0 ;  /* 0x00e00000081879f0 */ /* 0x000fe20008000818 */
        /* <DEDUP_REMOVED lines=8> */
[----:B------:R-:W-:Y:S02]  /*2b70*/  WARPGROUP.DEPBAR.LE gsb0, 0x0 ;  /* 0x00008000000079c5 */ /* 0x000fe40000010000 */
        /* <DEDUP_REMOVED lines=17> */
[----:B------:R-:W-:Y:S01]  /*2c90*/  IMAD.U32 R6, RZ, RZ, UR8 ;  /* 0x00000008ff067e24 */ /* 0x000fe2000f8e00ff */
[----:B------:R-:W-:Y:S01]  /*2ca0*/  ULDC.64 UR6, c[0x0][0x9e0] ;  /* 0x0002780000067ab9 */ /* 0x000fe20000000a00 */
[----:B------:R-:W-:Y:S01]  /*2cb0*/  IMAD.U32 R7, RZ, RZ, UR9 ;  /* 0x00000009ff077e24 */ /* 0x000fe2000f8e00ff */
[----:B------:R-:W-:Y:S01]  /*2cc0*/  UISETP.GE.AND UP1, UPT, UR7, 0x1, UPT ;  /* 0x000000010700788c */ /* 0x000fe2000bf26270 */
[----:B------:R-:W-:Y:S02]  /*2cd0*/  WARPGROUP.DEPBAR.LE gsb0, 0x0 ;  /* 0x00008000000079c5 */ /* 0x000fe40000010000 */
[----:B------:R-:W-:-:S06]  /*2ce0*/  WARPGROUP.ARRIVE ;  /* 0x00000000000079c5 */ /* 0x000fcc0000000000 */
[----:B------:R-:W-:Y:S01]  /*2cf0*/  HGMMA.64x64x16.F32 R24, gdesc[UR8], R24, gsb0 ;  /* 0x00e00000081879f0 */ /* 0x000fe20008000818 */
[----:B------:R-:W-:Y:S02]  /*2d00*/  UIADD3 UR8, UR4, 0x402, URZ ;  /* 0x0000040204087890 */ /* 0x000fe4000fffe03f */
[----:B------:R-:W-:Y:S01]  /*2d10*/  UIADD3 UR10, UR5, 0x202, URZ ;  /* 0x00000202050a7890 */ /* 0x000fe2000fffe03f */
[----:B------:R-:W-:Y:S01]  /*2d20*/  UMOV UR9, 0x40000040 ;  /* 0x4000004000097882 */ /* 0x000fe20000000000 */
[----:B------:R-:W-:Y:S01]  /*2d30*/  UMOV UR11, 0x40000040 ;  /* 0x40000040000b7882 */ /* 0x000fe20000000000 */
[----:B------:R-:W-:Y:S02]  /*2d40*/  ULDC UR4, c[0x0][0x448] ;  /* 0x0001120000047ab9 */ /* 0x000fe40000000800 */
[----:B------:R-:W-:-:S06]  /*2d50*/  UISETP.NE.AND UP0, UPT, UR4, 0x1, UPT ;  /* 0x000000010400788c */ /* 0x000fcc000bf05270 */
[----:B------:R-:W-:Y:S02]  /*2d60*/  PLOP3.LUT P2, PT, PT, PT, UP0, 0x80, 0x0 ;  /* 0x000000000000781c */ /* 0x000fe40003f4f008 */
[----:B------:R-:W-:-:S03]  /*2d70*/  PLOP3.LUT P3, PT, PT, PT, UP0, 0x80, 0x0 ;  /* 0x000000000000781c */ /* 0x000fc60003f6f008 */
[----:B------:R-:W-:-:S08]  /*2d80*/  @UP0 ULDC UR4, c[0x0][0x44c] ;  /* 0x0001130000040ab9 */ /* 0x000fd00000000800 */
[----:B------:R-:W-:Y:S01]  /*2d90*/  @P2 IMAD.HI.U32 R4, R0, UR4, RZ ;  /* 0x0000000400042c27 */ /* 0x000fe2000f8e00ff */
[----:B------:R-:W-:Y:S01]  /*2da0*/  @UP0 ULDC UR4, c[0x0][0x450] ;  /* 0x0001140000040ab9 */ /* 0x000fe20000000800 */
[----:B------:R-:W-:Y:S02]  /*2db0*/  PLOP3.LUT P2, PT, PT, PT, UP1, 0x40, 0x0 ;  /* 0x000000000000781c */ /* 0x000fe40003f4e818 */
[----:B------:R-:W-:Y:S01]  /*2dc0*/  @!P1 VIADD R0, R3, 0x30840 ;  /* 0x0003084003009836 */ /* 0x000fe20000000000 */
[----:B------:R-:W-:Y:S01]  /*2dd0*/  @P3 SHF.R.U32.HI R2, RZ, UR4, R4 ;  /* 0x00000004ff023c19 */ /* 0x000fe20008011604 */
[----:B------:R-:W-:-:S03]  /*2de0*/  IMAD.MOV.U32 R3, RZ, RZ, -0x40 ;  /* 0xffffffc0ff037424 */ /* 0x000fc600078e00ff */
[----:B------:R-:W-:Y:S01]  /*2df0*/  @!P1 PRMT R0, RZ, 0x654, R0 ;  /* 0x00000654ff009816 */ /* 0x000fe20000000000 */
[----:B------:R-:W0:Y:S01]  /*2e00*/  SHFL.IDX PT, R5, R2, RZ, 0x1c1f ;  /* 0x001c1fff02057589 */ /* 0x000e2200000e0000 */
[----:B------:R-:W-:Y:S02]  /*2e10*/  IMAD R21, R152, R3, 0x40 ;  /* 0x0000004098157424 */ /* 0x000fe400078e0203 */
[----:B------:R-:W-:-:S03]  /*2e20*/  IMAD.U32 R3, RZ, RZ, UR39 ;  /* 0x00000027ff037e24 */ /* 0x000fc6000f8e00ff */
[----:B------:R-:W-:Y:S01]  /*2e30*/  IADD3 R20, -R16, UR60, R21 ;  /* 0x0000003c10147c10 */ /* 0x000fe2000fffe115 */
        /* <DEDUP_REMOVED lines=8> */
[----:B------:R-:W-:Y:S01]  /*2ec0*/  HGMMA.64x64x16.F32 R24, gdesc[UR16], R24, gsb0 ;  /* 0x00e00000101879f0 */ /* 0x000fe20008000818 */
[----:B------:R-:W-:Y:S02]  /*2ed0*/  ULDC UR18, c[0x0][0x9dc] ;  /* 0x0002770000127ab9 */ /* 0x000fe40000000800 */
[----:B------:R-:W-:Y:S01]  /*2ee0*/  ULOP3.LUT UR4, URZ, UR18, URZ, 0x33, !UPT ;  /* 0x000000123f047292 */ /* 0x000fe2000f8e333f */
        /* <DEDUP_REMOVED lines=25> */
[----:B------:R1:W-:Y:S02]  /*3080*/  @!P1 SYNCS.ARRIVE.TRANS64.RED.A1T0 RZ, [R0+URZ], RZ ;  /* 0x000000ff00ff99a7 */ /* 0x0003e4000810043f */
[----:B-1----:R-:W-:-:S04]  /*3090*/  IADD3 R0, -R16, 0x1, R21 ;  /* 0x0000000110007810 */ /* 0x002fc80007ffe115 */
[----:B------:R-:W-:-:S05]  /*30a0*/  IADD3 R0, -R3, UR60, R0 ;  /* 0x0000003c03007c10 */ /* 0x000fca000fffe100 */
[C---:B------:R-:W-:Y:S02]  /*30b0*/  VIADD R57, R0.reuse, UR6 ;  /* 0x0000000600397c36 */ /* 0x040fe40008000000 */
[----:B------:R-:W-:-:S03]  /*30c0*/  VIADD R56, R0, UR4 ;  /* 0x0000000400387c36 */ /* 0x000fc60008000000 */
[----:B0-----:R-:W-:Y:S01]  /*30d0*/  VIADDMNMX R0, R5, R57, R20, PT ;  /* 0x0000003905007246 */ /* 0x001fe20003800114 */
[----:B------:R-:W-:Y:S01]  /*30e0*/  IMAD.IADD R3, R56, 0x1, R5 ;  /* 0x0000000138037824 */ /* 0x000fe200078e0205 */
[----:B------:R-:W-:Y:S06]  /*30f0*/  @P2 BRA `(.L_x_1214) ;  /* 0x00000000005c2947 */ /* 0x000fec0003800000 */
[----:B------:R-:W-:Y:S01]  /*3100*/  IMAD.U32 R4, RZ, RZ, UR39 ;  /* 0x00000027ff047e24 */ /* 0x000fe2000f8e00ff */
[----:B------:R-:W-:Y:S04]  /*3110*/  BSSY B0, `(.L_x_1215) ;  /* 0x0000011000007945 */ /* 0x000fe80003800000 */
[----:B------:R-:W-:-:S04]  /*3120*/  IADD3 R4, -R4, UR60, R5 ;  /* 0x0000003c04047c10 */ /* 0x000fc8000fffe105 */
[----:B------:R-:W-:-:S13]  /*3130*/  ISETP.GT.AND P2, PT, R4, -0x1, PT ;  /* 0xffffffff0400780c */ /* 0x000fda0003f44270 */
[----:B------:R-:W-:Y:S05]  /*3140*/  @P2 BRA `(.L_x_1216) ;  /* 0x0000000000202947 */ /* 0x000fea0003800000 */
[----:B------:R-:W-:Y:S01]  /*3150*/  UISETP.NE.AND UP2, UPT, UR7, 0x1, UPT ;  /* 0x000000010700788c */ /* 0x000fe2000bf45270 */
[----:B------:R-:W-:-:S05]  /*3160*/  LOP3.LUT R4, RZ, R4, RZ, 0x33, !PT ;  /* 0x00000004ff047212 */ /* 0x000fca00078e33ff */
[----:B------:R-:W-:-:S05]  /*3170*/  PLOP3.LUT P2, PT, PT, PT, UP2, 0x80, 0x0 ;  /* 0x000000000000781c */ /* 0x000fca0003f4f028 */
[----:B------:R-:W-:-:S08]  /*3180*/  @UP2 ULDC.64 UR4, c[0x0][0x9e8] ;  /* 0x00027a0000042ab9 */ /* 0x000fd00000000a00 */
[----:B------:R-:W-:-:S05]  /*3190*/  @P2 IMAD.HI.U32 R5, R4, UR4, RZ ;  /* 0x0000000404052c27 */ /* 0x000fca000f8e00ff */
[----:B------:R-:W-:-:S04]  /*31a0*/  @P2 SHF.R.U32.HI R4, RZ, UR5, R5 ;  /* 0x00000005ff042c19 */ /* 0x000fc80008011605 */
[----:B------:R-:W-:Y:S01]  /*31b0*/  LOP3.LUT R4, RZ, R4, RZ, 0x33, !PT ;  /* 0x00000004ff047212 */ /* 0x000fe200078e33ff */
[----:B------:R-:W-:Y:S06]  /*31c0*/  BRA `(.L_x_1217) ;  /* 0x0000000000147947 */ /* 0x000fec0003800000 */
.L_x_1216:
[----:B------:R-:W-:-:S06]  /*31d0*/  UISETP.NE.AND UP2, UPT, UR7, 0x1, UPT ;  /* 0x000000010700788c */ /* 0x000fcc000bf45270 */
[----:B------:R-:W-:-:S05]  /*31e0*/  PLOP3.LUT P2, PT, PT, PT, UP2, 0x80, 0x0 ;  /* 0x000000000000781c */ /* 0x000fca0003f4f028 */
[----:B------:R-:W-:-:S08]  /*31f0*/  @UP2 ULDC.64 UR4, c[0x0][0x9e8] ;  /* 0x00027a0000042ab9 */ /* 0x000fd00000000a00 */
[----:B------:R-:W-:-:S05]  /*3200*/  @P2 IMAD.HI.U32 R5, R4, UR4, RZ ;  /* 0x0000000404052c27 */ /* 0x000fca000f8e00ff */
[----:B------:R-:W-:-:S07]  /*3210*/  @P2 SHF.R.U32.HI R4, RZ, UR5, R5 ;  /* 0x00000005ff042c19 */ /* 0x000fce0008011605 */
.L_x_1217:
[----:B------:R-:W-:Y:S05]  /*3220*/  BSYNC B0 ;  /* 0x0000000000007941 */ /* 0x000fea0003800000 */
.L_x_1215:
[----:B------:R-:W-:-:S04]  /*3230*/  IMAD R5, R4, UR7, -R17 ;  /* 0x0000000704057c24 */ /* 0x000fc8000f8e0a11 */
[----:B------:R-:W-:-:S05]  /*3240*/  IMAD.IADD R5, R5, 0x1, -R16 ;  /* 0x0000000105057824 */ /* 0x000fca00078e0a10 */
[----:B------:R-:W-:Y:S02]  /*3250*/  VIMNMX R3, R3, R5, !PT ;  /* 0x0000000503037248 */ /* 0x000fe40007fe0100 */
[----:B------:R-:W-:-:S07]  /*3260*/  VIADDMNMX R0, R5, UR7, R0, PT ;  /* 0x0000000705007c46 */ /* 0x000fce000b800100 */
.L_x_1214:
[C---:B------:R-:W-:Y:S01]  /*3270*/  ISETP.GE.AND P2, PT, R21.reuse, 0x2, PT ;  /* 0x000000021500780c */ /* 0x040fe20003f46270 */
[----:B------:R-:W0:Y:S01]  /*3280*/  SHFL.IDX PT, R5, R2, 0x1, 0x1c1f ;  /* 0x003c1f0002057f89 */ /* 0x000e2200000e0000 */
[----:B------:R-:W-:Y:S02]  /*3290*/  ISETP.GE.AND P6, PT, R21, 0xa, PT ;  /* 0x0000000a1500780c */ /* 0x000fe40003fc6270 */
[----:B------:R-:W-:Y:S02]  /*32a0*/  ISETP.GT.AND P4, PT, R3, 0x1, !P2 ;  /* 0x000000010300780c */ /* 0x000fe40005784270 */
[----:B------:R-:W-:Y:S02]  /*32b0*/  ISETP.GE.AND P3, PT, R21, 0x9, PT ;  /* 0x000000091500780c */ /* 0x000fe40003f66270 */
[----:B------:R-:W-:Y:S02]  /*32c0*/  ISETP.LT.OR P4, PT, R0, 0x2, P4 ;  /* 0x000000020000780c */ /* 0x000fe40002781670 */
[----:B------:R-:W-:-:S02]  /*32d0*/  ISETP.GT.AND P5, PT, R3, 0x8, !P3 ;  /* 0x000000080300780c */ /* 0x000fc40005fa4270 */
[----:B------:R-:W-:Y:S02]  /*32e0*/  FSEL R58, R25, -INF , !P4 ;  /* 0xff800000193a7808 */ /* 0x000fe40006000000 */
[----:B------:R-:W-:Y:S02]  /*32f0*/  ISETP.GT.AND P4, PT, R3, 0x9, !P6 ;  /* 0x000000090300780c */ /* 0x000fe40007784270 */
[----:B------:R-:W-:Y:S02]  /*3300*/  P2R R25, PR, RZ, 0x40 ;  /* 0x00000040ff197803 */ /* 0x000fe40000000000 */
[----:B------:R-:W-:Y:S02]  /*3310*/  ISETP.LT.OR P4, PT, R0, 0xa, P4 ;  /* 0x0000000a0000780c */ /* 0x000fe40002781670 */
[----:B------:R-:W-:Y:S02]  /*3320*/  ISETP.GE.AND P6, PT, R21, 0x11, PT ;  /* 0x000000111500780c */ /* 0x000fe40003fc6270 */
[----:B------:R-:W-:-:S02]  /*3330*/  FSEL R60, R29, -INF , !P4 ;  /* 0xff8000001d3c7808 */ /* 0x000fc40006000000 */
[----:B------:R-:W-:Y:S02]  /*3340*/  ISETP.LT.OR P5, PT, R0, 0x9, P5 ;  /* 0x000000090000780c */ /* 0x000fe40002fa1670 */
[----:B------:R-:W-:Y:S02]  /*3350*/  ISETP.GT.AND P4, PT, R3, 0x10, !P6 ;  /* 0x000000100300780c */ /* 0x000fe40007784270 */
[----:B------:R-:W-:Y:S02]  /*3360*/  FSEL R28, R28, -INF , !P5 ;  /* 0xff8000001c1c7808 */ /* 0x000fe40006800000 */
[----:B------:R-:W-:Y:S02]  /*3370*/  ISETP.LT.OR P4, PT, R0, 0x11, P4 ;  /* 0x000000110000780c */ /* 0x000fe40002781670 */
[----:B------:R-:W-:Y:S02]  /*3380*/  ISETP.GE.AND P5, PT, R21, 0x12, PT ;  /* 0x000000121500780c */ /* 0x000fe40003fa6270 */
[----:B------:R-:W-:-:S02]  /*3390*/  FSEL R32, R32, -INF , !P4 ;  /* 0xff80000020207808 */ /* 0x000fc40006000000 */
[----:B------:R-:W-:Y:S02]  /*33a0*/  ISETP.GT.AND P4, PT, R3, 0x11, !P5 ;  /* 0x000000110300780c */ /* 0x000fe40006f84270 */
[----:B------:R-:W-:Y:S02]  /*33b0*/  P2R R59, PR, RZ, 0x20 ;  /* 0x00000020ff3b7803 */ /* 0x000fe40000000000 */
[----:B------:R-:W-:Y:S02]  /*33c0*/  ISETP.LT.OR P4, PT, R0, 0x12, P4 ;  /* 0x000000120000780c */ /* 0x000fe40002781670 */
[----:B------:R-:W-:Y:S02]  /*33d0*/  ISETP.GE.AND P5, PT, R21, 0x19, PT ;  /* 0x000000191500780c */ /* 0x000fe40003fa6270 */
[----:B------:R-:W-:Y:S02]  /*33e0*/  FSEL R62, R33, -INF , !P4 ;  /* 0xff800000213e7808 */ /* 0x000fe40006000000 */
[----:B------:R-:W-:-:S02]  /*33f0*/  ISETP.GT.AND P4, PT, R3, 0x18, !P5 ;  /* 0x000000180300780c */ /* 0x000fc40006f84270 */
[----:B------:R-:W-:Y:S02]  /*3400*/  P2R R33, PR, RZ, 0x20 ;  /* 0x00000020ff217803 */ /* 0x000fe40000000000 */
[----:B------:R-:W-:Y:S02]  /*3410*/  ISETP.LT.OR P4, PT, R0, 0x19, P4 ;  /* 0x000000190000780c */ /* 0x000fe40002781670 */
[----:B------:R-:W-:Y:S02]  /*3420*/  ISETP.GE.AND P5, PT, R21, 0x1a, PT ;  /* 0x0000001a1500780c */ /* 0x000fe40003fa6270 */
[----:B------:R-:W-:Y:S02]  /*3430*/  FSEL R36, R36, -INF , !P4 ;  /* 0xff80000024247808 */ /* 0x000fe40006000000 */
[----:B------:R-:W-:Y:S02]  /*3440*/  ISETP.GT.AND P4, PT, R3, 0x19, !P5 ;  /* 0x000000190300780c */ /* 0x000fe40006f84270 */
[----:B------:R-:W-:-:S02]  /*3450*/  P2R R61, PR, RZ, 0x20 ;  /* 0x00000020ff3d7803 */ /* 0x000fc40000000000 */
[C---:B------:R-:W-:Y:S02]  /*3460*/  ISETP.LT.OR P4, PT, R0.reuse, 0x1a, P4 ;  /* 0x0000001a0000780c */ /* 0x040fe40002781670 */
[----:B------:R-:W-:Y:S02]  /*3470*/  ISETP.GE.AND P5, PT, R21, 0x21, PT ;  /* 0x000000211500780c */ /* 0x000fe40003fa6270 */
[----:B------:R-:W-:Y:S02]  /*3480*/  FSEL R64, R37, -INF , !P4 ;  /* 0xff80000025407808 */ /* 0x000fe40006000000 */
[----:B------:R-:W-:Y:S02]  /*3490*/  ISETP.GT.AND P4, PT, R3, 0x20, !P5 ;  /* 0x000000200300780c */ /* 0x000fe40006f84270 */
[----:B------:R-:W-:Y:S02]  /*34a0*/  P2R R37, PR, RZ, 0x20 ;  /* 0x00000020ff257803 */ /* 0x000fe40000000000 */
[----:B------:R-:W-:-:S02]  /*34b0*/  ISETP.LT.OR P4, PT, R0, 0x21, P4 ;  /* 0x000000210000780c */ /* 0x000fc40002781670 */
[----:B------:R-:W-:Y:S02]  /*34c0*/  ISETP.GE.AND P5, PT, R21, 0x22, PT ;  /* 0x000000221500780c */ /* 0x000fe40003fa6270 */
[----:B------:R-:W-:Y:S02]  /*34d0*/  FSEL R40, R40, -INF , !P4 ;  /* 0xff80000028287808 */ /* 0x000fe40006000000 */
[----:B------:R-:W-:Y:S02]  /*34e0*/  ISETP.GT.AND P4, PT, R3, 0x21, !P5 ;  /* 0x000000210300780c */ /* 0x000fe40006f84270 */
[----:B------:R-:W-:Y:S02]  /*34f0*/  P2R R63, PR, RZ, 0x20 ;  /* 0x00000020ff3f7803 */ /* 0x000fe40000000000 */
[----:B------:R-:W-:Y:S02]  /*3500*/  ISETP.LT.OR P4, PT, R0, 0x22, P4 ;  /* 0x000000220000780c */ /* 0x000fe40002781670 */
[----:B------:R-:W-:-:S02]  /*3510*/  ISETP.GE.AND P5, PT, R21, 0x29, PT ;  /* 0x000000291500780c */ /* 0x000fc40003fa6270 */
[----:B------:R-:W-:Y:S02]  /*3520*/  FSEL R66, R41, -INF , !P4 ;  /* 0xff80000029427808 */ /* 0x000fe40006000000 */
[----:B------:R-:W-:Y:S02]  /*3530*/  ISETP.GT.AND P4, PT, R3, 0x28, !P5 ;  /* 0x000000280300780c */ /* 0x000fe40006f84270 */
[----:B------:R-:W-:Y:S02]  /*3540*/  P2R R41, PR, RZ, 0x20 ;  /* 0x00000020ff297803 */ /* 0x000fe40000000000 */
        /* <DEDUP_REMOVED lines=11> */
[----:B------:R-:W-:Y:S02]  /*3600*/  P2R R29, PR, RZ, 0x40 ;  /* 0x00000040ff1d7803 */ /* 0x000fe40000000000 */
[----:B------:R-:W-:Y:S02]  /*3610*/  FSEL R48, R48, -INF , !P4 ;  /* 0xff80000030307808 */ /* 0x000fe40006000000 */
[----:B------:R-:W-:-:S04]  /*3620*/  ISETP.GE.AND P4, PT, R21, 0x32, PT ;  /* 0x000000321500780c */ /* 0x000fc80003f86270 */
[----:B------:R-:W-:-:S04]  /*3630*/  ISETP.GT.AND P5, PT, R3, 0x31, !P4 ;  /* 0x000000310300780c */ /* 0x000fc800067a4270 */
[----:B------:R-:W-:-:S04]  /*3640*/  ISETP.LT.OR P5, PT, R0, 0x32, P5 ;  /* 0x000000320000780c */ /* 0x000fc80002fa1670 */
[----:B------:R-:W-:Y:S02]  /*3650*/  FSEL R70, R49, -INF , !P5 ;  /* 0xff80000031467808 */ /* 0x000fe40006800000 */
[----:B------:R-:W-:-:S04]  /*3660*/  ISETP.GE.AND P5, PT, R21, 0x39, PT ;  /* 0x000000391500780c */ /* 0x000fc80003fa6270 */
[----:B------:R-:W-:-:S04]  /*3670*/  ISETP.GT.AND P6, PT, R3, 0x38, !P5 ;  /* 0x000000380300780c */ /* 0x000fc80006fc4270 */
[----:B------:R-:W-:-:S04]  /*3680*/  ISETP.LT.OR P6, PT, R0, 0x39, P6 ;  /* 0x000000390000780c */ /* 0x000fc800037c1670 */
[----:B------:R-:W-:Y:S02]  /*3690*/  FSEL R52, R52, -INF , !P6 ;  /* 0xff80000034347808 */ /* 0x000fe40007000000 */
[----:B------:R-:W-:-:S04]  /*36a0*/  ISETP.GE.AND P6, PT, R21, 0x1, PT ;  /* 0x000000011500780c */ /* 0x000fc80003fc6270 */
[----:B------:R-:W-:Y:S02]  /*36b0*/  P2R R4, PR, RZ, 0x40 ;  /* 0x00000040ff047803 */ /* 0x000fe40000000000 */
[----:B------:R-:W-:-:S04]  /*36c0*/  ISETP.GT.AND P6, PT, R3, RZ, !P6 ;  /* 0x000000ff0300720c */ /* 0x000fc800077c4270 */
[----:B------:R-:W-:-:S04]  /*36d0*/  ISETP.LT.OR P6, PT, R0, 0x1, P6 ;  /* 0x000000010000780c */ /* 0x000fc800037c1670 */
[----:B------:R-:W-:Y:S02]  /*36e0*/  FSEL R24, R24, -INF , !P6 ;  /* 0xff80000018187808 */ /* 0x000fe40007000000 */
[----:B------:R-:W-:-:S04]  /*36f0*/  ISETP.GE.AND P6, PT, R21, 0x3a, PT ;  /* 0x0000003a1500780c */ /* 0x000fc80003fc6270 */
[----:B------:R-:W-:Y:S02]  /*3700*/  P2R R21, PR, RZ, 0x40 ;  /* 0x00000040ff157803 */ /* 0x000fe40000000000 */
[----:B------:R-:W-:Y:S01]  /*3710*/  ISETP.GT.AND P6, PT, R3, 0x39, !P6 ;  /* 0x000000390300780c */ /* 0x000fe200077c4270 */
[----:B0-----:R-:W-:-:S03]  /*3720*/  IMAD.IADD R3, R56, 0x1, R5 ;  /* 0x0000000138037824 */ /* 0x001fc600078e0205 */
[----:B------:R-:W-:Y:S02]  /*3730*/  ISETP.LT.OR P6, PT, R0, 0x3a, P6 ;  /* 0x0000003a0000780c */ /* 0x000fe400037c1670 */
[----:B------:R-:W-:Y:S02]  /*3740*/  VIADDMNMX R0, R5, R57, R20, PT ;  /* 0x0000003905007246 */ /* 0x000fe40003800114 */
[----:B------:R-:W-:Y:S02]  /*3750*/  FSEL R72, R53, -INF , !P6 ;  /* 0xff80000035487808 */ /* 0x000fe40007000000 */
[----:B------:R-:W-:-:S13]  /*3760*/  PLOP3.LUT P6, PT, PT, PT, UP1, 0x40, 0x0 ;  /* 0x000000000000781c */ /* 0x000fda0003fce818 */
[----:B------:R-:W-:Y:S05]  /*3770*/  @P6 BRA `(.L_x_1218) ;  /* 0x0000000000646947 */ /* 0x000fea0003800000 */
        /* <DEDUP_REMOVED lines=9> */
[----:B------:R-:W-:Y:S01]  /*3810*/  @P6 IMAD.HI.U32 R5, R2, UR4, RZ ;  /* 0x0000000402056c27 */ /* 0x000fe2000f8e00ff */
[----:B------:R-:W-:-:S13]  /*3820*/  PLOP3.LUT P6, PT, PT, PT, UP2, 0x80, 0x0 ;  /* 0x000000000000781c */ /* 0x000fda0003fcf028 */
[----:B------:R-:W-:-:S04]  /*3830*/  @P6 SHF.R.U32.HI R2, RZ, UR5, R5 ;  /* 0x00000005ff026c19 */ /* 0x000fc80008011605 */
[----:B------:R-:W-:Y:S01]  /*3840*/  LOP3.LUT R2, RZ, R2, RZ, 0x33, !PT ;  /* 0x00000002ff027212 */ /* 0x000fe200078e33ff */
[----:B------:R-:W-:Y:S06]  /*3850*/  BRA `(.L_x_1221) ;  /* 0x0000000000187947 */ /* 0x000fec0003800000 */
.L_x_1220:
[----:B------:R-:W-:-:S06]  /*3860*/  UISETP.NE.AND UP2, UPT, UR7, 0x1, UPT ;  /* 0x000000010700788c */ /* 0x000fcc000bf45270 */
[----:B------:R-:W-:-:S05]  /*3870*/  PLOP3.LUT P6, PT, PT, PT, UP2, 0x80, 0x0 ;  /* 0x000000000000781c */ /* 0x000fca0003fcf028 */
[----:B------:R-:W-:-:S08]  /*3880*/  @UP2 ULDC.64 UR4, c[0x0][0x9e8] ;  /* 0x00027a0000042ab9 */ /* 0x000fd00000000a00 */
[----:B------:R-:W-:Y:S01]  /*3890*/  @P6 IMAD.HI.U32 R5, R2, UR4, RZ ;  /* 0x0000000402056c27 */ /* 0x000fe2000f8e00ff */
[----:B------:R-:W-:-:S13]  /*38a0*/  PLOP3.LUT P6, PT, PT, PT, UP2, 0x80, 0x0 ;  /* 0x000000000000781c */ /* 0x000fda0003fcf028 */
[----:B------:R-:W-:-:S07]  /*38b0*/  @P6 SHF.R.U32.HI R2, RZ, UR5, R5 ;  /* 0x00000005ff026c19 */ /* 0x000fce0008011605 */
.L_x_1221:
[----:B------:R-:W-:Y:S05]  /*38c0*/  BSYNC B0 ;  /* 0x0000000000007941 */ /* 0x000fea0003800000 */
.L_x_1219:
[----:B------:R-:W-:-:S04]  /*38d0*/  IMAD R5, R2, UR7, -R17 ;  /* 0x0000000702057c24 */ /* 0x000fc8000f8e0a11 */
[----:B------:R-:W-:-:S05]  /*38e0*/  IMAD.IADD R5, R5, 0x1, -R16 ;  /* 0x0000000105057824 */ /* 0x000fca00078e0a10 */
[----:B------:R-:W-:Y:S02]  /*38f0*/  VIMNMX R3, R3, R5, !PT ;  /* 0x0000000503037248 */ /* 0x000fe40007fe0100 */
[----:B------:R-:W-:-:S07]  /*3900*/  VIADDMNMX R0, R5, UR7, R0, PT ;  /* 0x0000000705007c46 */ /* 0x000fce000b800100 */
.L_x_1218:
[----:B------:R-:W-:Y:S01]  /*3910*/  ISETP.GT.AND P2, PT, R3, 0x1, !P2 ;  /* 0x000000010300780c */ /* 0x000fe20005744270 */
[----:B------:R-:W-:Y:S01]  /*3920*/  ULDC UR5, c[0x0][0x988] ;  /* 0x0002620000057ab9 */ /* 0x000fe20000000800 */
[----:B------:R-:W-:Y:S01]  /*3930*/  FMNMX.FTZ R2, R24, R58, !PT ;  /* 0x0000003a18027209 */ /* 0x000fe20007810000 */
[----:B------:R-:W-:Y:S01]  /*3940*/  @UP0 ULDC UR10, c[0x0][0x44c] ;  /* 0x00011300000a0ab9 */ /* 0x000fe20000000800 */
[----:B------:R-:W-:Y:S01]  /*3950*/  ISETP.LT.OR P2, PT, R0, 0x2, P2 ;  /* 0x000000020000780c */ /* 0x000fe20001741670 */
[----:B------:R-:W-:Y:S01]  /*3960*/  UIMAD.WIDE.U32 UR10, UR61, UR10, URZ ;  /* 0x0000000a3d0a72a5 */ /* 0x000fe2000f8e003f */
[----:B------:R-:W-:Y:S01]  /*3970*/  FMNMX.FTZ R2, R28, R2, !PT ;  /* 0x000000021c027209 */ /* 0x000fe20007810000 */
[----:B------:R-:W-:Y:S01]  /*3980*/  @UP0 ULDC UR14, c[0x0][0x450] ;  /* 0x00011400000e0ab9 */ /* 0x000fe20000000800 */
[----:B------:R-:W-:Y:S01]  /*3990*/  FSEL R27, R27, -INF , !P2 ;  /* 0xff8000001b1b7808 */ /* 0x000fe20005000000 */
[----:B------:R-:W-:Y:S01]  /*39a0*/  UMOV UR4, UR61 ;  /* 0x0000003d00047c82 */ /* 0x000fe20008000000 */
[----:B------:R-:W-:Y:S01]  /*39b0*/  ISETP.NE.AND P2, PT, R25, RZ, PT ;  /* 0x000000ff1900720c */ /* 0x000fe20003f45270 */
[----:B------:R-:W-:Y:S01]  /*39c0*/  @UP0 USHF.R.U32.HI UR4, URZ, UR14, UR11 ;  /* 0x0000000e3f040299 */ /* 0x000fe2000801160b */
[----:B------:R-:W-:-:S02]  /*39d0*/  FMNMX.FTZ R2, R60, R2, !PT ;  /* 0x000000023c027209 */ /* 0x000fc40007810000 */
[----:B------:R-:W-:Y:S01]  /*39e0*/  ISETP.GT.AND P2, PT, R3, 0x9, !P2 ;  /* 0x000000090300780c */ /* 0x000fe20005744270 */
[----:B------:R-:W-:Y:S01]  /*39f0*/  UIADD3 UR52, UR52, UR4, URZ ;  /* 0x0000000434347290 */ /* 0x000fe2000fffe03f */
[----:B------:R-:W-:Y:S02]  /*3a00*/  FMNMX.FTZ R2, R32, R2, !PT ;  /* 0x0000000220027209 */ /* 0x000fe40007810000 */
[----:B------:R-:W-:Y:S01]  /*3a10*/  ISETP.LT.OR P2, PT, R0, 0xa, P2 ;  /* 0x0000000a0000780c */ /* 0x000fe20001741670 */
[----:B------:R-:W-:Y:S01]  /*3a20*/  UIADD3 UR6, UR52, UR6, URZ ;  /* 0x0000000634067290 */ /* 0x000fe2000fffe03f */
[----:B------:R-:W-:Y:S02]  /*3a30*/  FMNMX.FTZ R2, R62, R2, !PT ;  /* 0x000000023e027209 */ /* 0x000fe40007810000 */
[----:B------:R-:W-:Y:S02]  /*3a40*/  FSEL R31, R31, -INF , !P2 ;  /* 0xff8000001f1f7808 */ /* 0x000fe40005000000 */
[----:B------:R-:W-:-:S02]  /*3a50*/  ISETP.NE.AND P2, PT, R29, RZ, PT ;  /* 0x000000ff1d00720c */ /* 0x000fc40003f45270 */
[----:B------:R-:W-:Y:S02]  /*3a60*/  FMNMX.FTZ R2, R36, R2, !PT ;  /* 0x0000000224027209 */ /* 0x000fe40007810000 */
[----:B------:R-:W-:Y:S02]  /*3a70*/  ISETP.GT.AND P2, PT, R3, 0x10, !P2 ;  /* 0x000000100300780c */ /* 0x000fe40005744270 */
[----:B------:R-:W-:Y:S02]  /*3a80*/  FMNMX.FTZ R2, R64, R2, !PT ;  /* 0x0000000240027209 */ /* 0x000fe40007810000 */
[----:B------:R-:W-:Y:S02]  /*3a90*/  ISETP.LT.OR P2, PT, R0, 0x11, P2 ;  /* 0x000000110000780c */ /* 0x000fe40001741670 */
[----:B------:R-:W-:Y:S02]  /*3aa0*/  FMNMX.FTZ R2, R40, R2, !PT ;  /* 0x0000000228027209 */ /* 0x000fe40007810000 */
[----:B------:R-:W-:-:S02]  /*3ab0*/  FSEL R34, R34, -INF , !P2 ;  /* 0xff80000022227808 */ /* 0x000fc40005000000 */
[----:B------:R-:W-:Y:S02]  /*3ac0*/  ISETP.NE.AND P2, PT, R59, RZ, PT ;  /* 0x000000ff3b00720c */ /* 0x000fe40003f45270 */
[----:B------:R-:W-:Y:S02]  /*3ad0*/  FMNMX.FTZ R2, R66, R2, !PT ;  /* 0x0000000242027209 */ /* 0x000fe40007810000 */
[----:B------:R-:W-:Y:S02]  /*3ae0*/  ISETP.GT.AND P2, PT, R3, 0x11, !P2 ;  /* 0x000000110300780c */ /* 0x000fe40005744270 */
[----:B------:R-:W-:Y:S02]  /*3af0*/  FMNMX.FTZ R2, R44, R2, !PT ;  /* 0x000000022c027209 */ /* 0x000fe40007810000 */
[----:B------:R-:W-:Y:S02]  /*3b00*/  ISETP.LT.OR P2, PT, R0, 0x12, P2 ;  /* 0x000000120000780c */ /* 0x000fe40001741670 */
[----:B------:R-:W-:-:S02]  /*3b10*/  FMNMX.FTZ R2, R68, R2, !PT ;  /* 0x0000000244027209 */ /* 0x000fc40007810000 */
[----:B------:R-:W-:Y:S02]  /*3b20*/  FSEL R35, R35, -INF , !P2 ;  /* 0xff80000023237808 */ /* 0x000fe40005000000 */
[----:B------:R-:W-:Y:S02]  /*3b30*/  ISETP.NE.AND P2, PT, R33, RZ, PT ;  /* 0x000000ff2100720c */ /* 0x000fe40003f45270 */
[----:B------:R-:W-:Y:S02]  /*3b40*/  FMNMX.FTZ R2, R48, R2, !PT ;  /* 0x0000000230027209 */ /* 0x000fe40007810000 */
[----:B------:R-:W-:Y:S02]  /*3b50*/  ISETP.GT.AND P2, PT, R3, 0x18, !P2 ;  /* 0x000000180300780c */ /* 0x000fe40005744270 */
[----:B------:R-:W-:Y:S02]  /*3b60*/  FMNMX.FTZ R2, R70, R2, !PT ;  /* 0x0000000246027209 */ /* 0x000fe40007810000 */
[----:B------:R-:W-:-:S02]  /*3b70*/  ISETP.LT.OR P2, PT, R0, 0x19, P2 ;  /* 0x000000190000780c */ /* 0x000fc40001741670 */
[----:B------:R-:W-:Y:S02]  /*3b80*/  ISETP.GT.AND P3, PT, R3, 0x8, !P3 ;  /* 0x000000080300780c */ /* 0x000fe40005f64270 */
[----:B------:R-:W-:Y:S02]  /*3b90*/  FSEL R38, R38, -INF , !P2 ;  /* 0xff80000026267808 */ /* 0x000fe40005000000 */
[----:B------:R-:W-:Y:S02]  /*3ba0*/  ISETP.NE.AND P2, PT, R61, RZ, PT ;  /* 0x000000ff3d00720c */ /* 0x000fe40003f45270 */
[----:B------:R-:W-:Y:S02]  /*3bb0*/  FMNMX.FTZ R2, R52, R2, !PT ;  /* 0x0000000234027209 */ /* 0x000fe40007810000 */
[----:B------:R-:W-:Y:S02]  /*3bc0*/  ISETP.GT.AND P2, PT, R3, 0x19, !P2 ;  /* 0x000000190300780c */ /* 0x000fe40005744270 */
[----:B------:R-:W-:-:S02]  /*3bd0*/  ISETP.LT.OR P3, PT, R0, 0x9, P3 ;  /* 0x000000090000780c */ /* 0x000fc40001f61670 */
[----:B------:R-:W-:Y:S02]  /*3be0*/  ISETP.LT.OR P2, PT, R0, 0x1a, P2 ;  /* 0x0000001a0000780c */ /* 0x000fe40001741670 */
[----:B------:R-:W-:Y:S02]  /*3bf0*/  FMNMX.FTZ R17, R72, R2, !PT ;  /* 0x0000000248117209 */ /* 0x000fe40007810000 */
[----:B------:R-:W-:Y:S02]  /*3c00*/  FSEL R39, R39, -INF , !P2 ;  /* 0xff80000027277808 */ /* 0x000fe40005000000 */
[----:B------:R-:W-:Y:S01]  /*3c10*/  ISETP.NE.AND P2, PT, R37, RZ, PT ;  /* 0x000000ff2500720c */ /* 0x000fe20003f45270 */
[----:B------:R-:W0:Y:S01]  /*3c20*/  SHFL.BFLY PT, R2, R17, 0x2, 0x1f ;  /* 0x0c401f0011027f89 */ /* 0x000e2200000e0000 */
[----:B------:R-:W-:Y:S02]  /*3c30*/  FSEL R30, R30, -INF , !P3 ;  /* 0xff8000001e1e7808 */ /* 0x000fe40005800000 */
[----:B------:R-:W-:-:S02]  /*3c40*/  ISETP.GT.AND P2, PT, R3, 0x20, !P2 ;  /* 0x000000200300780c */ /* 0x000fc40005744270 */
[----:B------:R-:W-:Y:S02]  /*3c50*/  ISETP.NE.AND P3, PT, R41, RZ, PT ;  /* 0x000000ff2900720c */ /* 0x000fe40003f65270 */
[----:B------:R-:W-:Y:S02]  /*3c60*/  ISETP.LT.OR P2, PT, R0, 0x21, P2 ;  /* 0x000000210000780c */ /* 0x000fe40001741670 */
[----:B------:R-:W-:Y:S02]  /*3c70*/  ISETP.NE.AND P6, PT, R4, RZ, PT ;  /* 0x000000ff0400720c */ /* 0x000fe40003fc5270 */
[----:B------:R-:W-:Y:S02]  /*3c80*/  FSEL R42, R42, -INF , !P2 ;  /* 0xff8000002a2a7808 */ /* 0x000fe40005000000 */
[----:B------:R-:W-:Y:S02]  /*3c90*/  ISETP.NE.AND P2, PT, R63, RZ, PT ;  /* 0x000000ff3f00720c */ /* 0x000fe40003f45270 */
[----:B------:R-:W-:-:S02]  /*3ca0*/  ISETP.GT.AND P4, PT, R3, 0x31, !P4 ;  /* 0x000000310300780c */ /* 0x000fc40006784270 */
[C---:B------:R-:W-:Y:S02]  /*3cb0*/  ISETP.GT.AND P2, PT, R3.reuse, 0x21, !P2 ;  /* 0x000000210300780c */ /* 0x040fe40005744270 */
[----:B------:R-:W-:Y:S02]  /*3cc0*/  ISETP.GT.AND P5, PT, R3, 0x38, !P5 ;  /* 0x000000380300780c */ /* 0x000fe40006fa4270 */
[C---:B------:R-:W-:Y:S02]  /*3cd0*/  ISETP.LT.OR P2, PT, R0.reuse, 0x22, P2 ;  /* 0x000000220000780c */ /* 0x040fe40001741670 */
[----:B------:R-:W-:Y:S02]  /*3ce0*/  ISETP.LT.OR P4, PT, R0, 0x32, P4 ;  /* 0x000000320000780c */ /* 0x000fe40002781670 */
[----:B------:R-:W-:Y:S02]  /*3cf0*/  FSEL R43, R43, -INF , !P2 ;  /* 0xff8000002b2b7808 */ /* 0x000fe40005000000 */
[----:B------:R-:W-:-:S02]  /*3d00*/  ISETP.GT.AND P2, PT, R3, 0x28, !P3 ;  /* 0x000000280300780c */ /* 0x000fc40005f44270 */
[----:B0-----:R-:W-:Y:S02]  /*3d10*/  FMNMX.FTZ R20, R17, R2, !PT ;  /* 0x0000000211147209 */ /* 0x001fe40007810000 */
[----:B------:R-:W-:Y:S02]  /*3d20*/  ISETP.LT.OR P2, PT, R0, 0x29, P2 ;  /* 0x000000290000780c */ /* 0x000fe40001741670 */
[----:B------:R-:W-:Y:S02]  /*3d30*/  ISETP.NE.AND P3, PT, R45, RZ, PT ;  /* 0x000000ff2d00720c */ /* 0x000fe40003f65270 */
[----:B------:R-:W-:Y:S02]  /*3d40*/  FSEL R46, R46, -INF , !P2 ;  /* 0xff8000002e2e7808 */ /* 0x000fe40005000000 */
[----:B------:R-:W-:Y:S02]  /*3d50*/  ISETP.GT.AND P2, PT, R3, RZ, !P6 ;  /* 0x000000ff0300720c */ /* 0x000fe40007744270 */
[----:B------:R-:W-:-:S02]  /*3d60*/  ISETP.NE.AND P6, PT, R21, RZ, PT ;  /* 0x000000ff1500720c */ /* 0x000fc40003fc5270 */
[----:B------:R-:W-:Y:S01]  /*3d70*/  ISETP.LT.OR P2, PT, R0, 0x1, P2 ;  /* 0x000000010000780c */ /* 0x000fe20001741670 */
[----:B------:R-:W0:Y:S01]  /*3d80*/  SHFL.BFLY PT, R21, R20, 0x1, 0x1f ;  /* 0x0c201f0014157f89 */ /* 0x000e2200000e0000 */
[----:B------:R-:W-:Y:S02]  /*3d90*/  ISETP.GT.AND P3, PT, R3, 0x30, !P3 ;  /* 0x000000300300780c */ /* 0x000fe40005f64270 */
[----:B------:R-:W-:Y:S02]  /*3da0*/  FSEL R26, R26, -INF , !P2 ;  /* 0xff8000001a1a7808 */ /* 0x000fe40005000000 */
[----:B------:R-:W-:Y:S02]  /*3db0*/  ISETP.NE.AND P2, PT, R65, RZ, PT ;  /* 0x000000ff4100720c */ /* 0x000fe40003f45270 */
[----:B------:R-:W-:Y:S02]  /*3dc0*/  FMNMX.FTZ R5, R26, R27, !PT ;  /* 0x0000001b1a057209 */ /* 0x000fe40007810000 */
[----:B------:R-:W-:-:S02]  /*3dd0*/  ISETP.GT.AND P2, PT, R3, 0x29, !P2 ;  /* 0x000000290300780c */ /* 0x000fc40005744270 */
[----:B------:R-:W-:Y:S02]  /*3de0*/  FMNMX.FTZ R2, R30, R5, !PT ;  /* 0x000000051e027209 */ /* 0x000fe40007810000 */
[----:B------:R-:W-:Y:S02]  /*3df0*/  ISETP.LT.OR P2, PT, R0, 0x2a, P2 ;  /* 0x0000002a0000780c */ /* 0x000fe40001741670 */
[----:B------:R-:W-:Y:S02]  /*3e00*/  FMNMX.FTZ R5, R31, R2, !PT ;  /* 0x000000021f057209 */ /* 0x000fe40007810000 */
[----:B------:R-:W-:Y:S02]  /*3e10*/  FSEL R47, R47, -INF , !P2 ;  /* 0xff8000002f2f7808 */ /* 0x000fe40005000000 */
[----:B------:R-:W-:Y:S02]  /*3e20*/  FMNMX.FTZ R2, R34, R5, !PT ;  /* 0x0000000522027209 */ /* 0x000fe40007810000 */
[----:B------:R-:W-:-:S02]  /*3e30*/  ISETP.LT.OR P3, PT, R0, 0x31, P3 ;  /* 0x000000310000780c */ /* 0x000fc40001f61670 */
[----:B------:R-:W-:Y:S02]  /*3e40*/  FMNMX.FTZ R5, R35, R2, !PT ;  /* 0x0000000223057209 */ /* 0x000fe40007810000 */
[----:B0-----:R-:W-:Y:S02]  /*3e50*/  FMNMX.FTZ R4, R20, R21, !PT ;  /* 0x0000001514047209 */ /* 0x001fe40007810000 */
[----:B------:R-:W-:Y:S02]  /*3e60*/  FMNMX.FTZ R2, R38, R5, !PT ;  /* 0x0000000526027209 */ /* 0x000fe40007810000 */
[C---:B------:R-:W-:Y:S01]  /*3e70*/  FSETP.NEU.FTZ.AND P2, PT, R4.reuse, -INF , PT ;  /* 0xff8000000400780b */ /* 0x040fe20003f5d000 */
[----:B------:R-:W-:Y:S01]  /*3e80*/  FMUL.FTZ R17, R4, UR5 ;  /* 0x0000000504117c20 */ /* 0x000fe20008410000 */
[----:B------:R-:W-:Y:S02]  /*3e90*/  FMNMX.FTZ R5, R39, R2, !PT ;  /* 0x0000000227057209 */ /* 0x000fe40007810000 */
[----:B------:R-:W-:-:S02]  /*3ea0*/  FSEL R50, R50, -INF , !P3 ;  /* 0xff80000032327808 */ /* 0x000fc40005800000 */
[----:B------:R-:W-:Y:S02]  /*3eb0*/  FMNMX.FTZ R2, R42, R5, !PT ;  /* 0x000000052a027209 */ /* 0x000fe40007810000 */
[----:B------:R-:W-:Y:S02]  /*3ec0*/  FSEL R17, R17, RZ, P2 ;  /* 0x000000ff11117208 */ /* 0x000fe40001000000 */
[----:B------:R-:W-:Y:S02]  /*3ed0*/  FMNMX.FTZ R5, R43, R2, !PT ;  /* 0x000000022b057209 */ /* 0x000fe40007810000 */
[----:B------:R-:W-:Y:S01]  /*3ee0*/  ISETP.GT.AND P2, PT, R3, 0x39, !P6 ;  /* 0x000000390300780c */ /* 0x000fe20007744270 */
        /* <DEDUP_REMOVED lines=14> */
[----:B------:R-:W0:Y:S01]  /*3fd0*/  MUFU.EX2 R5, R5 ;  /* 0x0000000500057308 */ /* 0x000e220000000800 */
[----:B------:R-:W-:Y:S01]  /*3fe0*/  FMNMX.FTZ R3, R51, R2, !PT ;  /* 0x0000000233037209 */ /* 0x000fe20007810000 */
[--C-:B------:R-:W-:Y:S01]  /*3ff0*/  FFMA.FTZ R2, R28, UR5, -R17.reuse ;  /* 0x000000051c027c23 */ /* 0x100fe20008010811 */
[----:B------:R-:W-:Y:S01]  /*4000*/  FSEL R55, R55, -INF , !P2 ;  /* 0xff80000037377808 */ /* 0x000fe20005000000 */
[--C-:B------:R-:W-:Y:S01]  /*4010*/  FFMA.FTZ R28, R36, UR5, -R17.reuse ;  /* 0x00000005241c7c23 */ /* 0x100fe20008010811 */
[----:B------:R-:W-:Y:S01]  /*4020*/  FMNMX.FTZ R0, R54, R3, !PT ;  /* 0x0000000336007209 */ /* 0x000fe20007810000 */
[--C-:B------:R-:W-:Y:S01]  /*4030*/  FFMA.FTZ R29, R64, UR5, -R17.reuse ;  /* 0x00000005401d7c23 */ /* 0x100fe20008010811 */
[--C-:B------:R-:W-:Y:S01]  /*4040*/  FFMA.FTZ R36, R44, UR5, -R17.reuse ;  /* 0x000000052c247c23 */ /* 0x100fe20008010811 */
[----:B------:R1:W-:Y:S01]  /*4050*/  MUFU.EX2 R198, R2 ;  /* 0x0000000200c67308 */ /* 0x0003e20000000800 */
[----:B------:R-:W-:Y:S01]  /*4060*/  FMNMX.FTZ R0, R55, R0, !PT ;  /* 0x0000000037007209 */ /* 0x000fe20007810000 */
[--C-:B------:R-:W-:Y:S01]  /*4070*/  FFMA.FTZ R37, R68, UR5, -R17.reuse ;  /* 0x0000000544257c23 */ /* 0x100fe20008010811 */
[--C-:B------:R-:W-:Y:S01]  /*4080*/  FFMA.FTZ R40, R48, UR5, -R17.reuse ;  /* 0x0000000530287c23 */ /* 0x100fe20008010811 */
[----:B------:R-:W-:-:S02]  /*4090*/  FFMA.FTZ R41, R70, UR5, -R17 ;  /* 0x0000000546297c23 */ /* 0x000fc40008010811 */
[----:B------:R-:W1:Y:S02]  /*40a0*/  SHFL.BFLY PT, R3, R0, 0x2, 0x1f ;  /* 0x0c401f0000037f89 */ /* 0x000e6400000e0000 */
[----:B------:R-:W-:Y:S01]  /*40b0*/  MUFU.EX2 R21, R21 ;  /* 0x0000001500157308 */ /* 0x000fe20000000800 */
[----:B0-----:R-:W-:-:S07]  /*40c0*/  F2FP.F16.F32.PACK_AB R196, R5, R20 ;  /* 0x0000001405c4723e */ /* 0x001fce00000000ff */
[----:B------:R-:W-:Y:S08]  /*40d0*/  MUFU.EX2 R24, R24 ;  /* 0x0000001800187308 */ /* 0x000ff00000000800 */
[----:B------:R-:W0:Y:S01]  /*40e0*/  MUFU.EX2 R25, R25 ;  /* 0x0000001900197308 */ /* 0x000e220000000800 */
[----:B-1----:R-:W-:Y:S01]  /*40f0*/  FMNMX.FTZ R2, R0, R3, !PT ;  /* 0x0000000300027209 */ /* 0x002fe20007810000 */
[----:B------:R-:W-:-:S06]  /*4100*/  FFMA.FTZ R0, R66, UR5, -R17 ;  /* 0x0000000542007c23 */ /* 0x000fcc0008010811 */
[----:B------:R-:W-:Y:S01]  /*4110*/  MUFU.EX2 R28, R28 ;  /* 0x0000001c001c7308 */ /* 0x000fe20000000800 */
[----:B------:R-:W1:Y:S07]  /*4120*/  SHFL.BFLY PT, R3, R2, 0x1, 0x1f ;  /* 0x0c201f0002037f89 */ /* 0x000e6e00000e0000 */
[----:B------:R2:W-:Y:S01]  /*4130*/  MUFU.EX2 R33, R0 ;  /* 0x0000000000217308 */ /* 0x0005e20000000800 */
[----:B0-----:R-:W-:-:S07]  /*4140*/  F2FP.F16.F32.PACK_AB R192, R25, R24 ;  /* 0x0000001819c0723e */ /* 0x001fce00000000ff */
[----:B------:R-:W0:Y:S08]  /*4150*/  MUFU.EX2 R29, R29 ;  /* 0x0000001d001d7308 */ /* 0x000e300000000800 */
[----:B------:R-:W3:Y:S01]  /*4160*/  MUFU.EX2 R32, R32 ;  /* 0x0000002000207308 */ /* 0x000ee20000000800 */
[----:B-1----:R-:W-:Y:S01]  /*4170*/  FMNMX.FTZ R3, R2, R3, !PT ;  /* 0x0000000302037209 */ /* 0x002fe20007810000 */
[--C-:B------:R-:W-:Y:S01]  /*4180*/  FFMA.FTZ R2, R52, UR5, -R17.reuse ;  /* 0x0000000534027c23 */ /* 0x100fe20008010811 */
[----:B------:R-:W-:-:S02]  /*4190*/  FFMA.FTZ R17, R72, UR5, -R17 ;  /* 0x0000000548117c23 */ /* 0x000fc40008010811 */
[C---:B------:R-:W-:Y:S01]  /*41a0*/  FSETP.NEU.FTZ.AND P2, PT, R3.reuse, -INF , PT ;  /* 0xff8000000300780b */ /* 0x040fe20003f5d000 */
[----:B--2---:R-:W-:Y:S02]  /*41b0*/  FMUL.FTZ R0, R3, UR5 ;  /* 0x0000000503007c20 */ /* 0x004fe40008410000 */
[----:B------:R1:W-:Y:S01]  /*41c0*/  MUFU.EX2 R45, R17 ;  /* 0x00000011002d7308 */ /* 0x0003e20000000800 */
[----:B0-----:R-:W-:Y:S02]  /*41d0*/  F2FP.F16.F32.PACK_AB R194, R29, R28 ;  /* 0x0000001c1dc2723e */ /* 0x001fe400000000ff */
[----:B------:R-:W-:Y:S02]  /*41e0*/  FSEL R0, R0, RZ, P2 ;  /* 0x000000ff00007208 */ /* 0x000fe40001000000 */
[----:B------:R-:W-:-:S03]  /*41f0*/  PLOP3.LUT P2, PT, PT, PT, UP1, 0x40, 0x0 ;  /* 0x000000000000781c */ /* 0x000fc60003f4e818 */
[----:B------:R-:W-:Y:S01]  /*4200*/  MUFU.EX2 R36, R36 ;  /* 0x0000002400247308 */ /* 0x000fe20000000800 */
[--C-:B------:R-:W-:Y:S01]  /*4210*/  FFMA.FTZ R26, R26, UR5, -R0.reuse ;  /* 0x000000051a1a7c23 */ /* 0x100fe20008010800 */
[--C-:B------:R-:W-:Y:S01]  /*4220*/  FFMA.FTZ R27, R27, UR5, -R0.reuse ;  /* 0x000000051b1b7c23 */ /* 0x100fe20008010800 */
[----:B-1----:R-:W-:Y:S01]  /*4230*/  FADD.FTZ R17, R20, R5 ;  /* 0x0000000514117221 */ /* 0x002fe20000010000 */
[--C-:B------:R-:W-:Y:S01]  /*4240*/  FFMA.FTZ R30, R30, UR5, -R0.reuse ;  /* 0x000000051e1e7c23 */ /* 0x100fe20008010800 */
[--C-:B------:R-:W-:Y:S01]  /*4250*/  FFMA.FTZ R31, R31, UR5, -R0.reuse ;  /* 0x000000051f1f7c23 */ /* 0x100fe20008010800 */
[--C-:B------:R-:W-:Y:S01]  /*4260*/  FFMA.FTZ R34, R34, UR5, -R0.reuse ;  /* 0x0000000522227c23 */ /* 0x100fe20008010800 */
[----:B------:R-:W-:Y:S01]  /*4270*/  FADD.FTZ R44, R198, R17 ;  /* 0x00000011c62c7221 */ /* 0x000fe20000010000 */
        /* <DEDUP_REMOVED lines=8> */
[----:B------:R-:W0:Y:S01]  /*4300*/  MUFU.EX2 R27, R27 ;  /* 0x0000001b001b7308 */ /* 0x000e220000000800 */
[--C-:B------:R-:W-:Y:S01]  /*4310*/  FFMA.FTZ R46, R46, UR5, -R0.reuse ;  /* 0x000000052e2e7c23 */ /* 0x100fe20008010800 */
[----:B------:R-:W-:Y:S01]  /*4320*/  FFMA.FTZ R47, R47, UR5, -R0 ;  /* 0x000000052f2f7c23 */ /* 0x000fe20008010800 */
[----:B------:R-:W-:Y:S01]  /*4330*/  FADD.FTZ R17, R25, R44 ;  /* 0x0000002c19117221 */ /* 0x000fe20000010000 */
[--C-:B------:R-:W-:Y:S01]  /*4340*/  FFMA.FTZ R50, R50, UR5, -R0.reuse ;  /* 0x0000000532327c23 */ /* 0x100fe20008010800 */
[--C-:B------:R-:W-:Y:S01]  /*4350*/  FFMA.FTZ R51, R51, UR5, -R0.reuse ;  /* 0x0000000533337c23 */ /* 0x100fe20008010800 */
[--C-:B------:R-:W-:Y:S01]  /*4360*/  FFMA.FTZ R54, R54, UR5, -R0.reuse ;  /* 0x0000000536367c23 */ /* 0x100fe20008010800 */
[----:B------:R-:W-:Y:S01]  /*4370*/  FADD.FTZ R44, R28, R17 ;  /* 0x000000111c2c7221 */ /* 0x000fe20000010000 */
[----:B------:R-:W1:Y:S01]  /*4380*/  MUFU.EX2 R30, R30 ;  /* 0x0000001e001e7308 */ /* 0x000e620000000800 */
[----:B------:R-:W-:Y:S01]  /*4390*/  FFMA.FTZ R0, R55, UR5, -R0 ;  /* 0x0000000537007c23 */ /* 0x000fe20008010800 */
[----:B------:R-:W-:Y:S01]  /*43a0*/  F2FP.F16.F32.PACK_AB R198, R21, R198 ;  /* 0x000000c615c6723e */ /* 0x000fe200000000ff */
[----:B------:R-:W-:Y:S01]  /*43b0*/  FADD.FTZ R49, R29, R44 ;  /* 0x0000002c1d317221 */ /* 0x000fe20000010000 */
[----:B---3--:R-:W-:-:S03]  /*43c0*/  F2FP.F16.F32.PACK_AB R188, R33, R32 ;  /* 0x0000002021bc723e */ /* 0x008fc600000000ff */
[----:B------:R-:W-:Y:S01]  /*43d0*/  FADD.FTZ R48, R32, R49 ;  /* 0x0000003120307221 */ /* 0x000fe20000010000 */
[----:B------:R-:W2:Y:S01]  /*43e0*/  MUFU.EX2 R31, R31 ;  /* 0x0000001f001f7308 */ /* 0x000ea20000000800 */
[----:B0-----:R-:W-:Y:S01]  /*43f0*/  FADD.FTZ R17, R26, R27 ;  /* 0x0000001b1a117221 */ /* 0x001fe20000010000 */
[----:B------:R-:W-:Y:S01]  /*4400*/  F2FP.F16.F32.PACK_AB R197, R27, R26 ;  /* 0x0000001a1bc5723e */ /* 0x000fe200000000ff */
[----:B------:R-:W-:-:S04]  /*4410*/  FADD.FTZ R49, R33, R48 ;  /* 0x0000003021317221 */ /* 0x000fc80000010000 */
[----:B------:R-:W-:Y:S01]  /*4420*/  FADD.FTZ R48, R36, R49 ;  /* 0x0000003124307221 */ /* 0x000fe20000010000 */
        /* <DEDUP_REMOVED lines=10> */
[----:B------:R-:W1:Y:S01]  /*44d0*/  MUFU.EX2 R39, R39 ;  /* 0x0000002700277308 */ /* 0x000e620000000800 */
[----:B--2---:R-:W-:-:S07]  /*44e0*/  FADD.FTZ R20, R38, R5 ;  /* 0x0000000526147221 */ /* 0x004fce0000010000 */
[----:B------:R-:W2:Y:S01]  /*44f0*/  MUFU.EX2 R40, R40 ;  /* 0x0000002800287308 */ /* 0x000ea20000000800 */
[C---:B0-----:R-:W-:Y:S01]  /*4500*/  FADD.FTZ R17, R37.reuse, R48 ;  /* 0x0000003025117221 */ /* 0x041fe20000010000 */
[----:B------:R-:W-:-:S06]  /*4510*/  F2FP.F16.F32.PACK_AB R190, R37, R36 ;  /* 0x0000002425be723e */ /* 0x000fcc00000000ff */
[----:B------:R-:W0:Y:S01]  /*4520*/  MUFU.EX2 R42, R42 ;  /* 0x0000002a002a7308 */ /* 0x000e220000000800 */
[C---:B-1----:R-:W-:Y:S01]  /*4530*/  FADD.FTZ R5, R39.reuse, R20 ;  /* 0x0000001427057221 */ /* 0x042fe20000010000 */
[----:B------:R-:W-:-:S06]  /*4540*/  F2FP.F16.F32.PACK_AB R195, R39, R38 ;  /* 0x0000002627c3723e */ /* 0x000fcc00000000ff */
[----:B------:R-:W1:Y:S01]  /*4550*/  MUFU.EX2 R41, R41 ;  /* 0x0000002900297308 */ /* 0x000e620000000800 */
[----:B--2---:R-:W-:-:S07]  /*4560*/  FADD.FTZ R24, R40, R17 ;  /* 0x0000001128187221 */ /* 0x004fce0000010000 */
[----:B------:R-:W2:Y:S01]  /*4570*/  MUFU.EX2 R43, R43 ;  /* 0x0000002b002b7308 */ /* 0x000ea20000000800 */
[----:B0-----:R-:W-:-:S07]  /*4580*/  FADD.FTZ R20, R42, R5 ;  /* 0x000000052a147221 */ /* 0x001fce0000010000 */
[----:B------:R-:W0:Y:S01]  /*4590*/  MUFU.EX2 R2, R2 ;  /* 0x0000000200027308 */ /* 0x000e220000000800 */
[C---:B-1----:R-:W-:Y:S01]  /*45a0*/  FADD.FTZ R17, R41.reuse, R24 ;  /* 0x0000001829117221 */ /* 0x042fe20000010000 */
[----:B------:R-:W-:-:S06]  /*45b0*/  F2FP.F16.F32.PACK_AB R184, R41, R40 ;  /* 0x0000002829b8723e */ /* 0x000fcc00000000ff */
[----:B------:R-:W1:Y:S01]  /*45c0*/  MUFU.EX2 R46, R46 ;  /* 0x0000002e002e7308 */ /* 0x000e620000000800 */
[C---:B--2---:R-:W-:Y:S01]  /*45d0*/  FADD.FTZ R5, R43.reuse, R20 ;  /* 0x000000142b057221 */ /* 0x044fe20000010000 */
[----:B------:R-:W-:Y:S01]  /*45e0*/  F2FP.F16.F32.PACK_AB R189, R43, R42 ;  /* 0x0000002a2bbd723e */ /* 0x000fe200000000ff */
[----:B------:R-:W-:-:S05]  /*45f0*/  VIADD R20, R152, 0xfffffffe ;  /* 0xfffffffe98147836 */ /* 0x000fca0000000000 */
[----:B------:R-:W2:Y:S01]  /*4600*/  MUFU.EX2 R47, R47 ;  /* 0x0000002f002f7308 */ /* 0x000ea20000000800 */
[----:B0-----:R-:W-:Y:S01]  /*4610*/  FADD.FTZ R24, R2, R17 ;  /* 0x0000001102187221 */ /* 0x001fe20000010000 */
[----:B------:R-:W-:-:S03]  /*4620*/  F2FP.F16.F32.PACK_AB R186, R45, R2 ;  /* 0x000000022dba723e */ /* 0x000fc600000000ff */
[----:B------:R-:W-:-:S03]  /*4630*/  FADD.FTZ R17, R45, R24 ;  /* 0x000000182d117221 */ /* 0x000fc60000010000 */
[----:B------:R-:W0:Y:S01]  /*4640*/  MUFU.EX2 R50, R50 ;  /* 0x0000003200327308 */ /* 0x000e220000000800 */
[----:B-1----:R-:W-:-:S07]  /*4650*/  FADD.FTZ R2, R46, R5 ;  /* 0x000000052e027221 */ /* 0x002fce0000010000 */
[----:B------:R-:W1:Y:S01]  /*4660*/  MUFU.EX2 R51, R51 ;  /* 0x0000003300337308 */ /* 0x000e620000000800 */
[C---:B--2---:R-:W-:Y:S01]  /*4670*/  FADD.FTZ R5, R47.reuse, R2 ;  /* 0x000000022f057221 */ /* 0x044fe20000010000 */
[----:B------:R-:W-:-:S06]  /*4680*/  F2FP.F16.F32.PACK_AB R191, R47, R46 ;  /* 0x0000002e2fbf723e */ /* 0x000fcc00000000ff */
[----:B------:R-:W2:Y:S01]  /*4690*/  MUFU.EX2 R54, R54 ;  /* 0x0000003600367308 */ /* 0x000ea20000000800 */
[----:B0-----:R-:W-:-:S07]  /*46a0*/  FADD.FTZ R2, R50, R5 ;  /* 0x0000000532027221 */ /* 0x001fce0000010000 */
[----:B------:R2:W0:Y:S01]  /*46b0*/  MUFU.EX2 R187, R0 ;  /* 0x0000000000bb7308 */ /* 0x0004220000000800 */
[C---:B-1----:R-:W-:Y:S01]  /*46c0*/  FADD.FTZ R5, R51.reuse, R2 ;  /* 0x0000000233057221 */ /* 0x042fe20000010000 */
[----:B------:R-:W-:-:S03]  /*46d0*/  F2FP.F16.F32.PACK_AB R185, R51, R50 ;  /* 0x0000003233b9723e */ /* 0x000fc600000000ff */
[----:B--2---:R-:W-:-:S04]  /*46e0*/  FADD.FTZ R0, R54, R5 ;  /* 0x0000000536007221 */ /* 0x004fc80000010000 */
[C---:B0-----:R-:W-:Y:S01]  /*46f0*/  FADD.FTZ R5, R187.reuse, R0 ;  /* 0x00000000bb057221 */ /* 0x041fe20000010000 */
[----:B------:R-:W-:Y:S01]  /*4700*/  F2FP.F16.F32.PACK_AB R187, R187, R54 ;  /* 0x00000036bbbb723e */ /* 0x000fe200000000ff */
[----:B------:R-:W-:Y:S06]  /*4710*/  @P2 BRA `(.L_x_1222) ;  /* 0x0000000000442947 */ /* 0x000fec0003800000 */
        /* <DEDUP_REMOVED lines=10> */
.L_x_1223:
[----:B------:R-:W-:-:S11]  /*47c0*/  UISETP.NE.AND UP2, UPT, UR7, 0x1, UPT ;  /* 0x000000010700788c */ /* 0x000fd6000bf45270 */
[----:B------:R-:W-:Y:S02]  /*47d0*/  @UP2 ULDC.64 UR10, c[0x0][0x9e8] ;  /* 0x00027a00000a2ab9 */ /* 0x000fe40000000a00 */
[----:B------:R-:W-:-:S04]  /*47e0*/  UIMAD.WIDE.U32 UR14, UR4, UR10, URZ ;  /* 0x0000000a040e72a5 */ /* 0x000fc8000f8e003f */
[----:B------:R-:W-:-:S12]  /*47f0*/  @UP2 USHF.R.U32.HI UR4, URZ, UR11, UR15 ;  /* 0x0000000b3f042299 */ /* 0x000fd8000801160f */
.L_x_1224:
[----:B------:R-:W-:-:S04]  /*4800*/  UIMAD UR4, UR4, UR7, UR7 ;  /* 0x00000007040472a4 */ /* 0x000fc8000f8e0207 */
[----:B------:R-:W-:-:S04]  /*4810*/  UISETP.LT.AND UP2, UPT, UR6, UR4, UPT ;  /* 0x000000040600728c */ /* 0x000fc8000bf41270 */
[----:B------:R-:W-:-:S12]  /*4820*/  USEL UR6, UR6, UR4, UP2 ;  /* 0x0000000406067287 */ /* 0x000fd80009000000 */
.L_x_1222:
[----:B------:R-:W-:Y:S01]  /*4830*/  R2UR UR7, R22 ;  /* 0x00000000160772ca */ /* 0x000fe200000e0000 */
[----:B------:R-:W-:Y:S01]  /*4840*/  USHF.R.S32.HI UR4, URZ, 0x1f, UR6 ;  /* 0x0000001f3f047899 */ /* 0x000fe20008011406 */
[----:B------:R-:W-:Y:S01]  /*4850*/  IMAD.MOV.U32 R0, RZ, RZ, 0x3f800000 ;  /* 0x3f800000ff007424 */ /* 0x000fe200078e00ff */
[----:B------:R-:W-:Y:S01]  /*4860*/  CS2R R150, SRZ ;  /* 0x0000000000967805 */ /* 0x000fe2000001ff00 */
[----:B------:R-:W-:Y:S01]  /*4870*/  IMAD.MOV.U32 R2, RZ, RZ, 0x3f800000 ;  /* 0x3f800000ff027424 */ /* 0x000fe200078e00ff */
[----:B------:R-:W-:Y:S01]  /*4880*/  ULEA.HI UR4, UR4, UR6, URZ, 0x6 ;  /* 0x0000000604047291 */ /* 0x000fe2000f8f303f */
[----:B------:R-:W-:Y:S02]  /*4890*/  CS2R R148, SRZ ;  /* 0x0000000000947805 */ /* 0x000fe4000001ff00 */
[----:B------:R-:W-:Y:S02]  /*48a0*/  CS2R R146, SRZ ;  /* 0x0000000000927805 */ /* 0x000fe4000001ff00 */
[----:B------:R-:W-:Y:S01]  /*48b0*/  CS2R R144, SRZ ;  /* 0x0000000000907805 */ /* 0x000fe2000001ff00 */
[----:B------:R-:W-:Y:S01]  /*48c0*/  USHF.R.S32.HI UR4, URZ, 0x6, UR4 ;  /* 0x000000063f047899 */ /* 0x000fe20008011404 */
[----:B------:R-:W-:-:S02]  /*48d0*/  CS2R R142, SRZ ;  /* 0x00000000008e7805 */ /* 0x000fc4000001ff00 */
[----:B------:R-:W-:Y:S02]  /*48e0*/  CS2R R140, SRZ ;  /* 0x00000000008c7805 */ /* 0x000fe4000001ff00 */
[----:B------:R-:W-:Y:S01]  /*48f0*/  CS2R R138, SRZ ;  /* 0x00000000008a7805 */ /* 0x000fe2000001ff00 */
[----:B------:R-:W-:Y:S01]  /*4900*/  UISETP.LT.AND UP2, UPT, UR7, UR4, UPT ;  /* 0x000000040700728c */ /* 0x000fe2000bf41270 */
[----:B------:R-:W-:Y:S02]  /*4910*/  CS2R R136, SRZ ;  /* 0x0000000000887805 */ /* 0x000fe4000001ff00 */
[----:B------:R-:W-:Y:S02]  /*4920*/  CS2R R134, SRZ ;  /* 0x0000000000867805 */ /* 0x000fe4000001ff00 */
[----:B------:R-:W-:Y:S01]  /*4930*/  CS2R R132, SRZ ;  /* 0x0000000000847805 */ /* 0x000fe2000001ff00 */
[----:B------:R-:W-:Y:S01]  /*4940*/  USEL UR58, UR7, UR4, !UP2 ;  /* 0x00000004073a7287 */ /* 0x000fe2000d000000 */
[----:B------:R-:W-:-:S02]  /*4950*/  CS2R R130, SRZ ;  /* 0x0000000000827805 */ /* 0x000fc4000001ff00 */
[----:B------:R-:W-:Y:S02]  /*4960*/  CS2R R128, SRZ ;  /* 0x0000000000807805 */ /* 0x000fe4000001ff00 */
[----:B------:R-:W-:Y:S02]  /*4970*/  CS2R R126, SRZ ;  /* 0x00000000007e7805 */ /* 0x000fe4000001ff00 */
[----:B------:R-:W-:Y:S02]  /*4980*/  CS2R R124, SRZ ;  /* 0x00000000007c7805 */ /* 0x000fe4000001ff00 */
[----:B------:R-:W-:Y:S02]  /*4990*/  CS2R R122, SRZ ;  /* 0x00000000007a7805 */ /* 0x000fe4000001ff00 */
[----:B------:R-:W-:Y:S02]  /*49a0*/  ISETP.GE.AND P2, PT, R20, UR58, PT ;  /* 0x0000003a14007c0c */ /* 0x000fe4000bf46270 */
        /* <DEDUP_REMOVED lines=49> */
[----:B------:R-:W-:Y:S06]  /*4cc0*/  @!P2 BRA `(.L_x_1225) ;  /* 0x0000002400f0a947 */ /* 0x000fec0003800000 */
[----:B------:R-:W-:Y:S01]  /*4cd0*/  IMAD.MOV.U32 R0, RZ, RZ, 0x3f800000 ;  /* 0x3f800000ff007424 */ /* 0x000fe200078e00ff */
[----:B------:R-:W-:Y:S01]  /*4ce0*/  ULDC UR59, c[0x0][0x9e4] ;  /* 0x00027900003b7ab9 */ /* 0x000fe20000000800 */
[----:B------:R-:W-:-:S07]  /*4cf0*/  IMAD.MOV.U32 R151, RZ, RZ, RZ ;  /* 0x000000ffff977224 */ /* 0x000fce00078e00ff */
.L_x_1242:
[----:B------:R-:W-:-:S04]  /*4d00*/  UIADD3 UR4, UR36, 0x1, URZ ;  /* 0x0000000124047890 */ /* 0x000fc8000fffe03f */
[----:B------:R-:W-:-:S04]  /*4d10*/  UISETP.NE.AND UP2, UPT, UR4, 0x2, UPT ;  /* 0x000000020400788c */ /* 0x000fc8000bf45270 */
[----:B------:R-:W-:Y:S02]  /*4d20*/  USEL UR7, URZ, 0x1, UP2 ;  /* 0x000000013f077887 */ /* 0x000fe40009000000 */
[----:B------:R-:W-:Y:S02]  /*4d30*/  USEL UR4, UR4, URZ, UP2 ;  /* 0x0000003f04047287 */ /* 0x000fe40009000000 */
[----:B------:R-:W-:Y:S01]  /*4d40*/  ULOP3.LUT UR7, UR38, UR7, URZ, 0x3c, !UPT ;  /* 0x0000000726077292 */ /* 0x000fe2000f8e3c3f */
[----:B------:R-:W-:Y:S11]  /*4d50*/  @!P0 BRA `(.L_x_1226) ;  /* 0x0000000000048947 */ /* 0x000ff60003800000 */
[----:B------:R-:W-:Y:S01]  /*4d60*/  BPT.TRAP 0x1 ;  /* 0x000000040000795c */ /* 0x000fe20000300000 */
.L_x_1226:
[----:B------:R-:W-:Y:S01]  /*4d70*/  ULEA UR6, UR4, UR37, 0x3 ;  /* 0x0000002504067291 */ /* 0x000fe2000f8e183f */
[----:B------:R-:W-:-:S05]  /*4d80*/  IMAD.U32 R21, RZ, RZ, UR7 ;  /* 0x00000007ff157e24 */ /* 0x000fca000f8e00ff */
[----:B------:R-:W-:-:S04]  /*4d90*/  SHF.L.U32 R21, R21, 0x1f, RZ ;  /* 0x0000001f15157819 */ /* 0x000fc800000006ff */
[----:B------:R0:W1:Y:S01]  /*4da0*/  SYNCS.PHASECHK.TRANS64.TRYWAIT P2, [UR6+0x30830], R21 ;  /* 0x03083015ff0075a7 */ /* 0x0000620008040146 */
[----:B------:R-:W-:Y:S05]  /*4db0*/  @!P0 BRA `(.L_x_1227) ;  /* 0x0000000000048947 */ /* 0x000fea0003800000 */
[----:B------:R-:W-:Y:S01]  /*4dc0*/  BPT.TRAP 0x1 ;  /* 0x000000040000795c */ /* 0x000fe20000300000 */
.L_x_1227:
[-C--:B------:R-:W-:Y:S01]  /*4dd0*/  FMUL.FTZ R24, R24, R2.reuse ;  /* 0x0000000218187220 */ /* 0x080fe20000410000 */
[----:B------:R-:W-:Y:S01]  /*4de0*/  FMUL.FTZ R25, R25, R2 ;  /* 0x0000000219197220 */ /* 0x000fe20000410000 */
[----:B-1----:R-:W-:Y:S06]  /*4df0*/  @P2 BRA `(.L_x_1228) ;  /* 0x0000000000082947 */ /* 0x002fec0003800000 */
[----:B------:R-:W1:Y:S02]  /*4e00*/  SYNCS.PHASECHK.TRANS64.TRYWAIT P2, [UR6+0x30830], R21 ;  /* 0x03083015ff0075a7 */ /* 0x000e640008040146 */
[----:B-1----:R-:W-:Y:S05]  /*4e10*/  @!P2 BRA `(.L_x_1229) ;  /* 0x0000014c00a8a947 */ /* 0x002fea0003800000 */
.L_x_1228:
[----:B------:R-:W-:Y:S01]  /*4e20*/  R2UR UR5, R18 ;  /* 0x00000000120572ca */ /* 0x000fe200000e0000 */
[----:B-1----:R-:W-:Y:S01]  /*4e30*/  WARPGROUP.ARRIVE ;  /* 0x00000000000079c5 */ /* 0x002fe20000000000 */
        /* <DEDUP_REMOVED lines=171> */
[----:B------:R-:W-:-:S09]  /*58f0*/  WARPGROUP.ARRIVE ;  /* 0x00000000000079c5 */ /* 0x000fd20000000000 */
        /* <DEDUP_REMOVED lines=8> */
[----:B------:R-:W-:Y:S01]  /*5980*/  UIADD3 UR54, UR5, 0x606, URZ ;  /* 0x0000060605367890 */ /* 0x000fe2000fffe03f */
[----:B------:R-:W-:Y:S01]  /*5990*/  UMOV UR52, UR56 ;  /* 0x0000003800347c82 */ /* 0x000fe20008000000 */
[----:B------:R-:W-:Y:S01]  /*59a0*/  UMOV UR53, UR57 ;  /* 0x0000003900357c82 */ /* 0x000fe20008000000 */
        /* <DEDUP_REMOVED lines=37> */
.L_x_1230:
[----:B------:R-:W-:Y:S01]  /*5c00*/  ULEA UR10, UR36, UR37, 0x3 ;  /* 0x00000025240a7291 */ /* 0x000fe2000f8e183f */
[----:B------:R-:W-:-:S05]  /*5c10*/  IMAD.U32 R0, RZ, RZ, UR38 ;  /* 0x00000026ff007e24 */ /* 0x000fca000f8e00ff */
[----:B------:R-:W-:-:S04]  /*5c20*/  SHF.L.U32 R0, R0, 0x1f, RZ ;  /* 0x0000001f00007819 */ /* 0x000fc800000006ff */
[----:B------:R1:W2:Y:S01]  /*5c30*/  SYNCS.PHASECHK.TRANS64.TRYWAIT P2, [UR10+0x30850], R0 ;  /* 0x03085000ff0075a7 */ /* 0x0002a2000804014a */
[----:B------:R-:W-:Y:S05]  /*5c40*/  @!P0 BRA `(.L_x_1231) ;  /* 0x0000000000048947 */ /* 0x000fea0003800000 */
[----:B------:R-:W-:Y:S01]  /*5c50*/  BPT.TRAP 0x1 ;  /* 0x000000040000795c */ /* 0x000fe20000300000 */
.L_x_1231:
[----:B--2---:R-:W-:Y:S05]  /*5c60*/  @P2 BRA `(.L_x_1232) ;  /* 0x0000000000082947 */ /* 0x004fea0003800000 */
[----:B------:R-:W2:Y:S02]  /*5c70*/  SYNCS.PHASECHK.TRANS64.TRYWAIT P2, [UR10+0x30850], R0 ;  /* 0x03085000ff0075a7 */ /* 0x000ea4000804014a */
[----:B--2---:R-:W-:Y:S05]  /*5c80*/  @!P2 BRA `(.L_x_1233) ;  /* 0x000001400024a947 */ /* 0x004fea0003800000 */
.L_x_1232:
[----:B------:R-:W-:Y:S01]  /*5c90*/  UIADD3 UR5, UR37, 0x400, URZ ;  /* 0x0000040025057890 */ /* 0x000fe2000fffe03f */
[----:B------:R-:W-:Y:S01]  /*5ca0*/  WARPGROUP.ARRIVE ;  /* 0x00000000000079c5 */ /* 0x000fe20000000000 */
[----:B------:R-:W-:Y:S01]  /*5cb0*/  UMOV UR15, 0x40000040 ;  /* 0x40000040000f7882 */ /* 0x000fe20000000000 */
[----:B------:R-:W-:Y:S01]  /*5cc0*/  PLOP3.LUT P2, PT, PT, PT, UP0, 0x80, 0x0 ;  /* 0x000000000000781c */ /* 0x000fe20003f4f008 */
[----:B------:R-:W-:Y:S01]  /*5cd0*/  USHF.R.U32.HI UR5, URZ, 0x4, UR5 ;  /* 0x000000043f057899 */ /* 0x000fe20008011605 */
[----:B------:R-:W-:Y:S01]  /*5ce0*/  PLOP3.LUT P3, PT, PT, PT, UP0, 0x80, 0x0 ;  /* 0x000000000000781c */ /* 0x000fe20003f6f008 */
[----:B-12---:R-:W-:Y:S01]  /*5cf0*/  IMAD.U32 R0, RZ, RZ, UR6 ;  /* 0x00000006ff007e24 */ /* 0x006fe2000f8e00ff */
[----:B------:R-:W-:Y:S01]  /*5d00*/  ULDC UR11, c[0x0][0x9dc] ;  /* 0x00027700000b7ab9 */ /* 0x000fe20000000800 */
[----:B------:R-:W-:Y:S02]  /*5d10*/  ULOP3.LUT UR5, UR5, 0x3fff, URZ, 0xc0, !UPT ;  /* 0x00003fff05057892 */ /* 0x000fe4000f8ec03f */
[----:B------:R-:W-:Y:S01]  /*5d20*/  @!P1 VIADD R0, R0, 0x30840 ;  /* 0x0003084000009836 */ /* 0x000fe20000000000 */
[----:B------:R-:W-:Y:S01]  /*5d30*/  UMOV UR18, UR11 ;  /* 0x0000000b00127c82 */ /* 0x000fe20008000000 */
[----:B------:R-:W-:Y:S01]  /*5d40*/  ULOP3.LUT UR5, UR5, 0x2000000, URZ, 0xfc, !UPT ;  /* 0x0200000005057892 */ /* 0x000fe2000f8efc3f */
[----:B------:R-:W-:-:S02]  /*5d50*/  ULDC UR6, c[0x0][0x9e0] ;  /* 0x0002780000067ab9 */ /* 0x000fc40000000800 */
[----:B------:R-:W-:Y:S01]  /*5d60*/  @!P1 PRMT R0, RZ, 0x654, R0 ;  /* 0x00000654ff009816 */ /* 0x000fe20000000000 */
[----:B------:R-:W-:-:S07]  /*5d70*/  ULEA UR5, UR36, UR5, 0xb ;  /* 0x0000000524057291 */ /* 0x000fce000f8e583f */
        /* <DEDUP_REMOVED lines=16> */
[----:B------:R-:W-:Y:S01]  /*5e80*/  @UP0 ULDC UR5, c[0x0][0x44c] ;  /* 0x0001130000050ab9 */ /* 0x000fe20000000800 */
[----:B------:R-:W-:Y:S02]  /*5e90*/  WARPGROUP.DEPBAR.LE gsb0, 0x0 ;  /* 0x00008000000079c5 */ /* 0x000fe40000010000 */
[----:B------:R-:W-:Y:S01]  /*5ea0*/  WARPGROUP.ARRIVE ;  /* 0x00000000000079c5 */ /* 0x000fe20000000000 */
[----:B------:R-:W-:-:S04]  /*5eb0*/  VIADD R188, R19, UR61 ;  /* 0x0000003d13bc7c36 */ /* 0x000fc80008000000 */
[----:B------:R-:W-:-:S15]  /*5ec0*/  @P2 IMAD.HI.U32 R2, R188, UR5, RZ ;  /* 0x00000005bc022c27 */ /* 0x000fde000f8e00ff */
[----:B------:R-:W-:-:S01]  /*5ed0*/  NOP ;  /* 0x0000000000007918 */ /* 0x000fc20000000000 */
[----:B------:R-:W-:Y:S01]  /*5ee0*/  HGMMA.64x256x16.F32 R24, R184, gdesc[UR12].tnspB, R24, gsb0 ;  /* 0x43e0000cb8187df0 */ /* 0x000fe20008000818 */
[----:B------:R-:W-:Y:S01]  /*5ef0*/  @UP0 ULDC UR5, c[0x0][0x450] ;  /* 0x0001140000050ab9 */ /* 0x000fe20000000800 */
[----:B------:R-:W-:Y:S02]  /*5f00*/  PLOP3.LUT P2, PT, PT, PT, UP1, 0x40, 0x0 ;  /* 0x000000000000781c */ /* 0x000fe40003f4e818 */
[----:B------:R-:W-:Y:S01]  /*5f10*/  @P3 SHF.R.U32.HI R188, RZ, UR5, R2 ;  /* 0x00000005ffbc3c19 */ /* 0x000fe20008011602 */
[----:B------:R-:W-:Y:S01]  /*5f20*/  IMAD.U32 R2, RZ, RZ, UR39 ;  /* 0x00000027ff027e24 */ /* 0x000fe2000f8e00ff */
[----:B------:R-:W-:-:S03]  /*5f30*/  ULOP3.LUT UR5, URZ, UR18, URZ, 0x33, !UPT ;  /* 0x000000123f057292 */ /* 0x000fc6000f8e333f */
[----:B------:R-:W1:Y:S01]  /*5f40*/  SHFL.IDX PT, R189, R188, RZ, 0x1c1f ;  /* 0x001c1fffbcbd7589 */ /* 0x000e6200000e0000 */
[----:B------:R-:W-:Y:S02]  /*5f50*/  WARPGROUP.DEPBAR.LE gsb0, 0x0 ;  /* 0x00008000000079c5 */ /* 0x000fe40000010000 */
[----:B------:R2:W-:Y:S02]  /*5f60*/  @!P1 SYNCS.ARRIVE.TRANS64.RED.A1T0 RZ, [R0+URZ], RZ ;  /* 0x000000ff00ff99a7 */ /* 0x0005e4000810043f */
[----:B--2---:R-:W-:-:S05]  /*5f70*/  IMAD.SHL.U32 R0, R20, 0x40, RZ ;  /* 0x0000004014007824 */ /* 0x004fca00078e00ff */
[----:B0-----:R-:W-:-:S04]  /*5f80*/  IADD3 R21, -R16, 0x1, -R0 ;  /* 0x0000000110157810 */ /* 0x001fc80007ffe900 */
[----:B------:R-:W-:-:S05]  /*5f90*/  IADD3 R2, -R2, UR60, R21 ;  /* 0x0000003c02027c10 */ /* 0x000fca000fffe115 */
[C---:B------:R-:W-:Y:S02]  /*5fa0*/  VIADD R187, R2.reuse, UR6 ;  /* 0x0000000602bb7c36 */ /* 0x040fe40008000000 */
[----:B------:R-:W-:Y:S02]  /*5fb0*/  VIADD R186, R2, UR5 ;  /* 0x0000000502ba7c36 */ /* 0x000fe40008000000 */
[--C-:B-1----:R-:W-:Y:S02]  /*5fc0*/  IMAD.IADD R21, R187, 0x1, R189.reuse ;  /* 0x00000001bb157824 */ /* 0x102fe400078e02bd */
[----:B------:R-:W-:Y:S01]  /*5fd0*/  IMAD.IADD R2, R186, 0x1, R189 ;  /* 0x00000001ba027824 */ /* 0x000fe200078e02bd */
[----:B------:R-:W-:Y:S06]  /*5fe0*/  @P2 BRA `(.L_x_1234) ;  /* 0x00000000005c2947 */ /* 0x000fec0003800000 */
[----:B------:R-:W-:Y:S01]  /*5ff0*/  IMAD.U32 R184, RZ, RZ, UR39 ;  /* 0x00000027ffb87e24 */ /* 0x000fe2000f8e00ff */
[----:B------:R-:W-:Y:S04]  /*6000*/  BSSY B0, `(.L_x_1235) ;  /* 0x0000011000007945 */ /* 0x000fe80003800000 */
[----:B------:R-:W-:-:S04]  /*6010*/  IADD3 R189, -R184, UR60, R189 ;  /* 0x0000003cb8bd7c10 */ /* 0x000fc8000fffe1bd */
[----:B------:R-:W-:-:S13]  /*6020*/  ISETP.GT.AND P2, PT, R189, -0x1, PT ;  /* 0xffffffffbd00780c */ /* 0x000fda0003f44270 */
[----:B------:R-:W-:Y:S05]  /*6030*/  @P2 BRA `(.L_x_1236) ;  /* 0x0000000000202947 */ /* 0x000fea0003800000 */
[----:B------:R-:W-:Y:S01]  /*6040*/  IMAD.U32 R190, RZ, RZ, UR59 ;  /* 0x0000003bffbe7e24 */ /* 0x000fe2000f8e00ff */
[----:B------:R-:W-:-:S04]  /*6050*/  LOP3.LUT R189, RZ, R189, RZ, 0x33, !PT ;  /* 0x000000bdffbd7212 */ /* 0x000fc800078e33ff */
[----:B------:R-:W-:-:S13]  /*6060*/  ISETP.NE.AND P2, PT, R190, 0x1, PT ;  /* 0x00000001be00780c */ /* 0x000fda0003f45270 */
[----:B------:R-:W0:Y:S02]  /*6070*/  @P2 LDC.64 R184, c[0x0][0x9e8] ;  /* 0x00027a00ffb82b82 */ /* 0x000e240000000a00 */
[----:B0-----:R-:W-:-:S05]  /*6080*/  @P2 IMAD.HI.U32 R184, R189, R184, RZ ;  /* 0x000000b8bdb82227 */ /* 0x001fca00078e00ff */
[----:B------:R-:W-:-:S04]  /*6090*/  @P2 SHF.R.U32.HI R189, RZ, R185, R184 ;  /* 0x000000b9ffbd2219 */ /* 0x000fc800000116b8 */
[----:B------:R-:W-:Y:S01]  /*60a0*/  LOP3.LUT R189, RZ, R189, RZ, 0x33, !PT ;  /* 0x000000bdffbd7212 */ /* 0x000fe200078e33ff */
[----:B------:R-:W-:Y:S06]  /*60b0*/  BRA `(.L_x_1237) ;  /* 0x0000000000147947 */ /* 0x000fec0003800000 */
.L_x_1236:
[----:B------:R-:W-:-:S05]  /*60c0*/  IMAD.U32 R190, RZ, RZ, UR59 ;  /* 0x0000003bffbe7e24 */ /* 0x000fca000f8e00ff */
[----:B------:R-:W-:-:S13]  /*60d0*/  ISETP.NE.AND P2, PT, R190, 0x1, PT ;  /* 0x00000001be00780c */ /* 0x000fda0003f45270 */
[----:B------:R-:W0:Y:S02]  /*60e0*/  @P2 LDC.64 R184, c[0x0][0x9e8] ;  /* 0x00027a00ffb82b82 */ /* 0x000e240000000a00 */
[----:B0-----:R-:W-:-:S05]  /*60f0*/  @P2 IMAD.HI.U32 R184, R189, R184, RZ ;  /* 0x000000b8bdb82227 */ /* 0x001fca00078e00ff */
[----:B------:R-:W-:-:S07]  /*6100*/  @P2 SHF.R.U32.HI R189, RZ, R185, R184 ;  /* 0x000000b9ffbd2219 */ /* 0x000fce00000116b8 */
.L_x_1237:
[----:B------:R-:W-:Y:S05]  /*6110*/  BSYNC B0 ;  /* 0x0000000000007941 */ /* 0x000fea0003800000 */
.L_x_1235:
[----:B------:R-:W-:-:S04]  /*6120*/  IMAD R189, R189, R190, -R0 ;  /* 0x000000bebdbd7224 */ /* 0x000fc800078e0a00 */
[----:B------:R-:W-:-:S05]  /*6130*/  IMAD.IADD R189, R189, 0x1, -R16 ;  /* 0x00000001bdbd7824 */ /* 0x000fca00078e0a10 */
[----:B------:R-:W-:Y:S02]  /*6140*/  VIADDMNMX R21, R189, R190, R21, PT ;  /* 0x000000bebd157246 */ /* 0x000fe40003800115 */
[----:B------:R-:W-:-:S07]  /*6150*/  VIMNMX R2, R2, R189, !PT ;  /* 0x000000bd02027248 */ /* 0x000fce0007fe0100 */
.L_x_1234:
[----:B------:R-:W-:Y:S01]  /*6160*/  ISETP.GT.AND P2, PT, R20, -0x1, PT ;  /* 0xffffffff1400780c */ /* 0x000fe20003f44270 */
[----:B------:R-:W0:Y:S03]  /*6170*/  SHFL.IDX PT, R188, R188, 0x1, 0x1c1f ;  /* 0x003c1f00bcbc7f89 */ /* 0x000e2600000e0000 */
[C---:B------:R-:W-:Y:S02]  /*6180*/  ISETP.GT.AND P5, PT, R2.reuse, RZ, P2 ;  /* 0x000000ff0200720c */ /* 0x040fe400017a4270 */
[C---:B------:R-:W-:Y:S02]  /*6190*/  ISETP.GT.AND P4, PT, R2.reuse, 0x1, P2 ;  /* 0x000000010200780c */ /* 0x040fe40001784270 */
[----:B------:R-:W-:Y:S02]  /*61a0*/  ISETP.LT.OR P5, PT, R21, 0x1, P5 ;  /* 0x000000011500780c */ /* 0x000fe40002fa1670 */
[----:B------:R-:W-:-:S02]  /*61b0*/  ISETP.GT.AND P6, PT, R2, 0x8, P2 ;  /* 0x000000080200780c */ /* 0x000fc400017c4270 */
[----:B------:R-:W-:Y:S02]  /*61c0*/  FSEL R184, R152, -INF , !P5 ;  /* 0xff80000098b87808 */ /* 0x000fe40006800000 */
[C---:B------:R-:W-:Y:S02]  /*61d0*/  ISETP.GT.AND P5, PT, R2.reuse, 0x10, P2 ;  /* 0x000000100200780c */ /* 0x040fe400017a4270 */
[----:B------:R-:W-:Y:S02]  /*61e0*/  ISETP.GT.AND P3, PT, R2, 0x9, P2 ;  /* 0x000000090200780c */ /* 0x000fe40001764270 */
[C---:B------:R-:W-:Y:S02]  /*61f0*/  ISETP.LT.OR P5, PT, R21.reuse, 0x11, P5 ;  /* 0x000000111500780c */ /* 0x040fe40002fa1670 */
[----:B------:R-:W-:Y:S02]  /*6200*/  ISETP.LT.OR P4, PT, R21, 0x2, P4 ;  /* 0x000000021500780c */ /* 0x000fe40002781670 */
[----:B------:R-:W-:-:S02]  /*6210*/  FSEL R160, R160, -INF , !P5 ;  /* 0xff800000a0a07808 */ /* 0x000fc40006800000 */
[----:B------:R-:W-:Y:S01]  /*6220*/  ISETP.GT.AND P5, PT, R2, 0x20, P2 ;  /* 0x000000200200780c */ /* 0x000fe200017a4270 */
[--C-:B0-----:R-:W-:Y:S01]  /*6230*/  IMAD.IADD R187, R187, 0x1, R188.reuse ;  /* 0x00000001bbbb7824 */ /* 0x101fe200078e02bc */
[C---:B------:R-:W-:Y:S01]  /*6240*/  ISETP.LT.OR P6, PT, R21.reuse, 0x9, P6 ;  /* 0x000000091500780c */ /* 0x040fe200037c1670 */
[----:B------:R-:W-:Y:S01]  /*6250*/  IMAD.IADD R186, R186, 0x1, R188 ;  /* 0x00000001baba7824 */ /* 0x000fe200078e02bc */
[C---:B------:R-:W-:Y:S02]  /*6260*/  ISETP.LT.OR P3, PT, R21.reuse, 0xa, P3 ;  /* 0x0000000a1500780c */ /* 0x040fe40001f61670 */
[----:B------:R-:W-:Y:S02]  /*6270*/  ISETP.LT.OR P5, PT, R21, 0x21, P5 ;  /* 0x000000211500780c */ /* 0x000fe40002fa1670 */
[----:B------:R-:W-:Y:S02]  /*6280*/  FSEL R185, R153, -INF , !P4 ;  /* 0xff80000099b97808 */ /* 0x000fe40006000000 */
[----:B------:R-:W-:-:S02]  /*6290*/  FSEL R156, R156, -INF , !P6 ;  /* 0xff8000009c9c7808 */ /* 0x000fc40007000000 */
[----:B------:R-:W-:Y:S02]  /*62a0*/  FSEL R157, R157, -INF , !P3 ;  /* 0xff8000009d9d7808 */ /* 0x000fe40005800000 */
[C---:B------:R-:W-:Y:S02]  /*62b0*/  ISETP.GT.AND P4, PT, R2.reuse, 0x11, P2 ;  /* 0x000000110200780c */ /* 0x040fe40001784270 */
[C---:B------:R-:W-:Y:S02]  /*62c0*/  ISETP.GT.AND P6, PT, R2.reuse, 0x18, P2 ;  /* 0x000000180200780c */ /* 0x040fe400017c4270 */
[----:B------:R-:W-:Y:S02]  /*62d0*/  ISETP.GT.AND P3, PT, R2, 0x19, P2 ;  /* 0x000000190200780c */ /* 0x000fe40001764270 */
[----:B------:R-:W-:Y:S02]  /*62e0*/  FSEL R168, R168, -INF , !P5 ;  /* 0xff800000a8a87808 */ /* 0x000fe40006800000 */
[----:B------:R-:W-:-:S02]  /*62f0*/  ISETP.GT.AND P5, PT, R2, 0x30, P2 ;  /* 0x000000300200780c */ /* 0x000fc400017a4270 */
[C---:B------:R-:W-:Y:S02]  /*6300*/  ISETP.LT.OR P4, PT, R21.reuse, 0x12, P4 ;  /* 0x000000121500780c */ /* 0x040fe40002781670 */
[C---:B------:R-:W-:Y:S02]  /*6310*/  ISETP.LT.OR P6, PT, R21.reuse, 0x19, P6 ;  /* 0x000000191500780c */ /* 0x040fe400037c1670 */
        /* <DEDUP_REMOVED lines=9> */
[----:B------:R-:W-:-:S02]  /*63b0*/  PLOP3.LUT P5, PT, PT, PT, UP1, 0x40, 0x0 ;  /* 0x000000000000781c */ /* 0x000fc40003fae818 */
        /* <DEDUP_REMOVED lines=14> */
[----:B------:R-:W-:Y:S01]  /*64a0*/  FSEL R181, R181, -INF , !P3 ;  /* 0xff800000b5b57808 */ /* 0x000fe20005800000 */
        /* <DEDUP_REMOVED lines=14> */
.L_x_1240:
[----:B------:R-:W-:-:S05]  /*6590*/  IMAD.U32 R2, RZ, RZ, UR59 ;  /* 0x0000003bff027e24 */ /* 0x000fca000f8e00ff */
[----:B------:R-:W-:-:S13]  /*65a0*/  ISETP.NE.AND P3, PT, R2, 0x1, PT ;  /* 0x000000010200780c */ /* 0x000fda0003f65270 */
[----:B------:R-:W0:Y:S02]  /*65b0*/  @P3 LDC.64 R152, c[0x0][0x9e8] ;  /* 0x00027a00ff983b82 */ /* 0x000e240000000a00 */
[----:B0-----:R-:W-:-:S05]  /*65c0*/  @P3 IMAD.HI.U32 R152, R188, R152, RZ ;  /* 0x00000098bc983227 */ /* 0x001fca00078e00ff */
[----:B------:R-:W-:-:S07]  /*65d0*/  @P3 SHF.R.U32.HI R188, RZ, R153, R152 ;  /* 0x00000099ffbc3219 */ /* 0x000fce0000011698 */
.L_x_1241:
[----:B------:R-:W-:Y:S05]  /*65e0*/  BSYNC B0 ;  /* 0x0000000000007941 */ /* 0x000fea0003800000 */
.L_x_1239:
[----:B------:R-:W-:-:S04]  /*65f0*/  IMAD R0, R188, R2, -R0 ;  /* 0x00000002bc007224 */ /* 0x000fc800078e0a00 */
[----:B------:R-:W-:-:S05]  /*6600*/  IMAD.IADD R0, R0, 0x1, -R16 ;  /* 0x0000000100007824 */ /* 0x000fca00078e0a10 */
[----:B------:R-:W-:Y:S02]  /*6610*/  VIADDMNMX R187, R0, R2, R187, PT ;  /* 0x0000000200bb7246 */ /* 0x000fe400038001bb */
[----:B------:R-:W-:-:S07]  /*6620*/  VIMNMX R186, R186, R0, !PT ;  /* 0x00000000baba7248 */ /* 0x000fce0007fe0100 */
.L_x_1238:
[----:B------:R-:W-:Y:S01]  /*6630*/  ISETP.GT.AND P4, PT, R186, 0x9, P2 ;  /* 0x00000009ba00780c */ /* 0x000fe20001784270 */
[----:B------:R-:W-:Y:S01]  /*6640*/  ULDC UR5, c[0x0][0x988] ;  /* 0x0002620000057ab9 */ /* 0x000fe20000000800 */
[----:B------:R-:W-:Y:S01]  /*6650*/  FMNMX.FTZ R0, R184, R4, !PT ;  /* 0x00000004b8007209 */ /* 0x000fe20007810000 */
[----:B------:R-:W-:Y:S01]  /*6660*/  UMOV UR38, UR7 ;  /* 0x0000000700267c82 */ /* 0x000fe20008000000 */
[----:B------:R-:W-:Y:S01]  /*6670*/  ISETP.LT.OR P4, PT, R187, 0xa, P4 ;  /* 0x0000000abb00780c */ /* 0x000fe20002781670 */
[----:B------:R-:W-:Y:S01]  /*6680*/  UMOV UR36, UR4 ;  /* 0x0000000400247c82 */ /* 0x000fe20008000000 */
[----:B------:R-:W-:Y:S02]  /*6690*/  FMNMX.FTZ R0, R185, R0, !PT ;  /* 0x00000000b9007209 */ /* 0x000fe40007810000 */
[----:B------:R-:W-:Y:S02]  /*66a0*/  FSEL R159, R159, -INF , !P4 ;  /* 0xff8000009f9f7808 */ /* 0x000fe40006000000 */
[----:B------:R-:W-:-:S02]  /*66b0*/  ISETP.GT.AND P4, PT, R186, 0x19, P2 ;  /* 0x00000019ba00780c */ /* 0x000fc40001784270 */
[----:B------:R-:W-:Y:S02]  /*66c0*/  FMNMX.FTZ R0, R156, R0, !PT ;  /* 0x000000009c007209 */ /* 0x000fe40007810000 */
[----:B------:R-:W-:Y:S02]  /*66d0*/  ISETP.LT.OR P4, PT, R187, 0x1a, P4 ;  /* 0x0000001abb00780c */ /* 0x000fe40002781670 */
[C---:B------:R-:W-:Y:S02]  /*66e0*/  ISETP.GT.AND P3, PT, R186.reuse, 0x1, P2 ;  /* 0x00000001ba00780c */ /* 0x040fe40001764270 */
[----:B------:R-:W-:Y:S02]  /*66f0*/  FSEL R167, R167, -INF , !P4 ;  /* 0xff800000a7a77808 */ /* 0x000fe40006000000 */
[----:B------:R-:W-:Y:S02]  /*6700*/  ISETP.GT.AND P4, PT, R186, RZ, P2 ;  /* 0x000000ffba00720c */ /* 0x000fe40001784270 */
[----:B------:R-:W-:-:S02]  /*6710*/  FMNMX.FTZ R0, R157, R0, !PT ;  /* 0x000000009d007209 */ /* 0x000fc40007810000 */
[C---:B------:R-:W-:Y:S02]  /*6720*/  ISETP.LT.OR P4, PT, R187.reuse, 0x1, P4 ;  /* 0x00000001bb00780c */ /* 0x040fe40002781670 */
[----:B------:R-:W-:Y:S02]  /*6730*/  ISETP.GT.AND P6, PT, R186, 0x8, P2 ;  /* 0x00000008ba00780c */ /* 0x000fe400017c4270 */
[C---:B------:R-:W-:Y:S02]  /*6740*/  ISETP.LT.OR P3, PT, R187.reuse, 0x2, P3 ;  /* 0x00000002bb00780c */ /* 0x040fe40001f61670 */
[----:B------:R-:W-:Y:S02]  /*6750*/  FSEL R154, R154, -INF , !P4 ;  /* 0xff8000009a9a7808 */ /* 0x000fe40006000000 */
[----:B------:R-:W-:Y:S02]  /*6760*/  FMNMX.FTZ R0, R160, R0, !PT ;  /* 0x00000000a0007209 */ /* 0x000fe40007810000 */
[----:B------:R-:W-:-:S02]  /*6770*/  ISETP.LT.OR P6, PT, R187, 0x9, P6 ;  /* 0x00000009bb00780c */ /* 0x000fc400037c1670 */
[----:B------:R-:W-:Y:S02]  /*6780*/  FSEL R155, R155, -INF , !P3 ;  /* 0xff8000009b9b7808 */ /* 0x000fe40005800000 */
[----:B------:R-:W-:Y:S02]  /*6790*/  FMNMX.FTZ R2, R154, R3, !PT ;  /* 0x000000039a027209 */ /* 0x000fe40007810000 */
[----:B------:R-:W-:Y:S02]  /*67a0*/  FMNMX.FTZ R0, R161, R0, !PT ;  /* 0x00000000a1007209 */ /* 0x000fe40007810000 */
[----:B------:R-:W-:Y:S02]  /*67b0*/  ISETP.GT.AND P5, PT, R186, 0x10, P2 ;  /* 0x00000010ba00780c */ /* 0x000fe400017a4270 */
[----:B------:R-:W-:Y:S02]  /*67c0*/  FSEL R158, R158, -INF , !P6 ;  /* 0xff8000009e9e7808 */ /* 0x000fe40007000000 */
[----:B------:R-:W-:-:S02]  /*67d0*/  FMNMX.FTZ R2, R155, R2, !PT ;  /* 0x000000029b027209 */ /* 0x000fc40007810000 */
[----:B------:R-:W-:Y:S02]  /*67e0*/  FMNMX.FTZ R0, R164, R0, !PT ;  /* 0x00000000a4007209 */ /* 0x000fe40007810000 */
[----:B------:R-:W-:Y:S02]  /*67f0*/  ISETP.GT.AND P3, PT, R186, 0x11, P2 ;  /* 0x00000011ba00780c */ /* 0x000fe40001764270 */
[----:B------:R-:W-:Y:S02]  /*6800*/  ISETP.LT.OR P5, PT, R187, 0x11, P5 ;  /* 0x00000011bb00780c */ /* 0x000fe40002fa1670 */
[----:B------:R-:W-:Y:S02]  /*6810*/  FMNMX.FTZ R2, R158, R2, !PT ;  /* 0x000000029e027209 */ /* 0x000fe40007810000 */
[----:B------:R-:W-:Y:S02]  /*6820*/  FMNMX.FTZ R0, R165, R0, !PT ;  /* 0x00000000a5007209 */ /* 0x000fe40007810000 */
[----:B------:R-:W-:-:S02]  /*6830*/  ISETP.GT.AND P6, PT, R186, 0x18, P2 ;  /* 0x00000018ba00780c */ /* 0x000fc400017c4270 */
[----:B------:R-:W-:Y:S02]  /*6840*/  ISETP.LT.OR P3, PT, R187, 0x12, P3 ;  /* 0x00000012bb00780c */ /* 0x000fe40001f61670 */
[----:B------:R-:W-:Y:S02]  /*6850*/  FSEL R162, R162, -INF , !P5 ;  /* 0xff800000a2a27808 */ /* 0x000fe40006800000 */
[----:B------:R-:W-:Y:S02]  /*6860*/  FMNMX.FTZ R2, R159, R2, !PT ;  /* 0x000000029f027209 */ /* 0x000fe40007810000 */
[----:B------:R-:W-:Y:S02]  /*6870*/  FMNMX.FTZ R0, R168, R0, !PT ;  /* 0x00000000a8007209 */ /* 0x000fe40007810000 */
[----:B------:R-:W-:Y:S02]  /*6880*/  ISETP.LT.OR P6, PT, R187, 0x19, P6 ;  /* 0x00000019bb00780c */ /* 0x000fe400037c1670 */
[----:B------:R-:W-:-:S02]  /*6890*/  FSEL R163, R163, -INF , !P3 ;  /* 0xff800000a3a37808 */ /* 0x000fc40005800000 */
[----:B------:R-:W-:Y:S02]  /*68a0*/  FMNMX.FTZ R2, R162, R2, !PT ;  /* 0x00000002a2027209 */ /* 0x000fe40007810000 */
[----:B------:R-:W-:Y:S02]  /*68b0*/  FMNMX.FTZ R0, R169, R0, !PT ;  /* 0x00000000a9007209 */ /* 0x000fe40007810000 */
[----:B------:R-:W-:Y:S02]  /*68c0*/  ISETP.GT.AND P5, PT, R186, 0x20, P2 ;  /* 0x00000020ba00780c */ /* 0x000fe400017a4270 */
[----:B------:R-:W-:Y:S02]  /*68d0*/  FSEL R166, R166, -INF , !P6 ;  /* 0xff800000a6a67808 */ /* 0x000fe40007000000 */
[----:B------:R-:W-:Y:S02]  /*68e0*/  FMNMX.FTZ R2, R163, R2, !PT ;  /* 0x00000002a3027209 */ /* 0x000fe40007810000 */
[----:B------:R-:W-:-:S02]  /*68f0*/  FMNMX.FTZ R0, R172, R0, !PT ;  /* 0x00000000ac007209 */ /* 0x000fc40007810000 */
[----:B------:R-:W-:Y:S02]  /*6900*/  ISETP.GT.AND P3, PT, R186, 0x21, P2 ;  /* 0x00000021ba00780c */ /* 0x000fe40001764270 */
[----:B------:R-:W-:Y:S02]  /*6910*/  ISETP.LT.OR P5, PT, R187, 0x21, P5 ;  /* 0x00000021bb00780c */ /* 0x000fe40002fa1670 */
[----:B------:R-:W-:Y:S02]  /*6920*/  FMNMX.FTZ R2, R166, R2, !PT ;  /* 0x00000002a6027209 */ /* 0x000fe40007810000 */
[----:B------:R-:W-:Y:S02]  /*6930*/  FMNMX.FTZ R0, R173, R0, !PT ;  /* 0x00000000ad007209 */ /* 0x000fe40007810000 */
[----:B------:R-:W-:Y:S02]  /*6940*/  ISETP.GT.AND P6, PT, R186, 0x28, P2 ;  /* 0x00000028ba00780c */ /* 0x000fe400017c4270 */
[----:B------:R-:W-:-:S02]  /*6950*/  FSEL R170, R170, -INF , !P5 ;  /* 0xff800000aaaa7808 */ /* 0x000fc40006800000 */
[----:B------:R-:W-:Y:S02]  /*6960*/  ISETP.LT.OR P3, PT, R187, 0x22, P3 ;  /* 0x00000022bb00780c */ /* 0x000fe40001f61670 */
[----:B------:R-:W-:Y:S02]  /*6970*/  FMNMX.FTZ R2, R167, R2, !PT ;  /* 0x00000002a7027209 */ /* 0x000fe40007810000 */
[----:B------:R-:W-:Y:S02]  /*6980*/  FMNMX.FTZ R0, R176, R0, !PT ;  /* 0x00000000b0007209 */ /* 0x000fe40007810000 */
[----:B------:R-:W-:Y:S02]  /*6990*/  ISETP.GT.AND P5, PT, R186, 0x29, P2 ;  /* 0x00000029ba00780c */ /* 0x000fe400017a4270 */
[----:B------:R-:W-:Y:S02]  /*69a0*/  ISETP.LT.OR P6, PT, R187, 0x29, P6 ;  /* 0x00000029bb00780c */ /* 0x000fe400037c1670 */
[----:B------:R-:W-:-:S02]  /*69b0*/  FSEL R171, R171, -INF , !P3 ;  /* 0xff800000abab7808 */ /* 0x000fc40005800000 */
[----:B------:R-:W-:Y:S02]  /*69c0*/  FMNMX.FTZ R2, R170, R2, !PT ;  /* 0x00000002aa027209 */ /* 0x000fe40007810000 */
[----:B------:R-:W-:Y:S02]  /*69d0*/  FMNMX.FTZ R0, R177, R0, !PT ;  /* 0x00000000b1007209 */ /* 0x000fe40007810000 */
[----:B------:R-:W-:Y:S02]  /*69e0*/  ISETP.GT.AND P3, PT, R186, 0x30, P2 ;  /* 0x00000030ba00780c */ /* 0x000fe40001764270 */
[----:B------:R-:W-:Y:S02]  /*69f0*/  FSEL R174, R174, -INF , !P6 ;  /* 0xff800000aeae7808 */ /* 0x000fe40007000000 */
[----:B------:R-:W-:Y:S02]  /*6a00*/  ISETP.LT.OR P5, PT, R187, 0x2a, P5 ;  /* 0x0000002abb00780c */ /* 0x000fe40002fa1670 */
[----:B------:R-:W-:-:S02]  /*6a10*/  FMNMX.FTZ R2, R171, R2, !PT ;  /* 0x00000002ab027209 */ /* 0x000fc40007810000 */
[----:B------:R-:W-:Y:S02]  /*6a20*/  FMNMX.FTZ R0, R180, R0, !PT ;  /* 0x00000000b4007209 */ /* 0x000fe40007810000 */
[----:B------:R-:W-:Y:S02]  /*6a30*/  ISETP.GT.AND P4, PT, R186, 0x31, P2 ;  /* 0x00000031ba00780c */ /* 0x000fe40001784270 */
[----:B------:R-:W-:Y:S02]  /*6a40*/  ISETP.LT.OR P3, PT, R187, 0x31, P3 ;  /* 0x00000031bb00780c */ /* 0x000fe40001f61670 */
[----:B------:R-:W-:Y:S02]  /*6a50*/  FSEL R175, R175, -INF , !P5 ;  /* 0xff800000afaf7808 */ /* 0x000fe40006800000 */
[----:B------:R-:W-:Y:S02]  /*6a60*/  FMNMX.FTZ R2, R174, R2, !PT ;  /* 0x00000002ae027209 */ /* 0x000fe40007810000 */
[----:B------:R-:W-:-:S02]  /*6a70*/  FMNMX.FTZ R21, R181, R0, !PT ;  /* 0x00000000b5157209 */ /* 0x000fc40007810000 */
[----:B------:R-:W-:Y:S02]  /*6a80*/  ISETP.GT.AND P6, PT, R186, 0x38, P2 ;  /* 0x00000038ba00780c */ /* 0x000fe400017c4270 */
[----:B------:R-:W-:Y:S01]  /*6a90*/  ISETP.LT.OR P4, PT, R187, 0x32, P4 ;  /* 0x00000032bb00780c */ /* 0x000fe20002781670 */
[----:B------:R-:W0:Y:S01]  /*6aa0*/  SHFL.BFLY PT, R0, R21, 0x2, 0x1f ;  /* 0x0c401f0015007f89 */ /* 0x000e2200000e0000 */
[----:B------:R-:W-:Y:S02]  /*6ab0*/  FSEL R178, R178, -INF , !P3 ;  /* 0xff800000b2b27808 */ /* 0x000fe40005800000 */
[----:B------:R-:W-:Y:S02]  /*6ac0*/  FMNMX.FTZ R2, R175, R2, !PT ;  /* 0x00000002af027209 */ /* 0x000fe40007810000 */
[----:B------:R-:W-:Y:S02]  /*6ad0*/  ISETP.GT.AND P2, PT, R186, 0x39, P2 ;  /* 0x00000039ba00780c */ /* 0x000fe40001744270 */
[----:B------:R-:W-:-:S02]  /*6ae0*/  ISETP.LT.OR P6, PT, R187, 0x39, P6 ;  /* 0x00000039bb00780c */ /* 0x000fc400037c1670 */
[----:B------:R-:W-:Y:S02]  /*6af0*/  FSEL R179, R179, -INF , !P4 ;  /* 0xff800000b3b37808 */ /* 0x000fe40006000000 */
[----:B------:R-:W-:Y:S02]  /*6b00*/  FMNMX.FTZ R2, R178, R2, !PT ;  /* 0x00000002b2027209 */ /* 0x000fe40007810000 */
[----:B------:R-:W-:Y:S02]  /*6b10*/  ISETP.LT.OR P2, PT, R187, 0x3a, P2 ;  /* 0x0000003abb00780c */ /* 0x000fe40001741670 */
[----:B------:R-:W-:Y:S02]  /*6b20*/  FSEL R182, R182, -INF , !P6 ;  /* 0xff800000b6b67808 */ /* 0x000fe40007000000 */
[----:B------:R-:W-:Y:S02]  /*6b30*/  FMNMX.FTZ R2, R179, R2, !PT ;  /* 0x00000002b3027209 */ /* 0x000fe40007810000 */
[----:B------:R-:W-:-:S02]  /*6b40*/  FSEL R183, R183, -INF , !P2 ;  /* 0xff800000b7b77808 */ /* 0x000fc40005000000 */
[----:B------:R-:W-:Y:S02]  /*6b50*/  FMNMX.FTZ R2, R182, R2, !PT ;  /* 0x00000002b6027209 */ /* 0x000fe40007810000 */
[----:B0-----:R-:W-:Y:S02]  /*6b60*/  FMNMX.FTZ R21, R21, R0, !PT ;  /* 0x0000000015157209 */ /* 0x001fe40007810000 */
[----:B------:R-:W-:-:S03]  /*6b70*/  FMNMX.FTZ R2, R183, R2, !PT ;  /* 0x00000002b7027209 */ /* 0x000fc60007810000 */
[----:B------:R-:W0:Y:S04]  /*6b80*/  SHFL.BFLY PT, R0, R21, 0x1, 0x1f ;  /* 0x0c201f0015007f89 */ /* 0x000e2800000e0000 */
[----:B------:R-:W1:Y:S01]  /*6b90*/  SHFL.BFLY PT, R153, R2, 0x2, 0x1f ;  /* 0x0c401f0002997f89 */ /* 0x000e6200000e0000 */
[----:B0-----:R-:W-:Y:S02]  /*6ba0*/  FMNMX.FTZ R21, R21, R0, !PT ;  /* 0x0000000015157209 */ /* 0x001fe40007810000 */
[----:B-1----:R-:W-:-:S03]  /*6bb0*/  FMNMX.FTZ R153, R2, R153, !PT ;  /* 0x0000009902997209 */ /* 0x002fc60007810000 */
[C---:B------:R-:W-:Y:S01]  /*6bc0*/  FMUL.FTZ R0, R21.reuse, UR5 ;  /* 0x0000000515007c20 */ /* 0x040fe20008410000 */
[----:B------:R-:W-:Y:S01]  /*6bd0*/  FSETP.NEU.FTZ.AND P5, PT, R21, -INF , PT ;  /* 0xff8000001500780b */ /* 0x000fe20003fbd000 */
[----:B------:R-:W0:Y:S03]  /*6be0*/  SHFL.BFLY PT, R2, R153, 0x1, 0x1f ;  /* 0x0c201f0099027f89 */ /* 0x000e2600000e0000 */
[----:B------:R-:W-:-:S05]  /*6bf0*/  FSEL R0, R0, RZ, P5 ;  /* 0x000000ff00007208 */ /* 0x000fca0002800000 */
        /* <DEDUP_REMOVED lines=17> */
[----:B0-----:R-:W-:-:S02]  /*6d10*/  FMNMX.FTZ R153, R153, R2, !PT ;  /* 0x0000000299997209 */ /* 0x001fc40007810000 */
[----:B------:R-:W-:Y:S02]  /*6d20*/  FSEL R2, R21, RZ, P5 ;  /* 0x000000ff15027208 */ /* 0x000fe40002800000 */
[----:B------:R-:W-:-:S03]  /*6d30*/  FSETP.NEU.FTZ.AND P2, PT, R153, -INF , PT ;  /* 0xff8000009900780b */ /* 0x000fc60003f5d000 */
[----:B------:R-:W-:Y:S01]  /*6d40*/  MUFU.EX2 R152, R152 ;  /* 0x0000009800987308 */ /* 0x000fe20000000800 */
[----:B------:R-:W-:-:S04]  /*6d50*/  FADD.FTZ R2, -R2, R4 ;  /* 0x0000000402027221 */ /* 0x000fc80000010100 */
[----:B------:R-:W-:-:S03]  /*6d60*/  FMUL.FTZ R2, R2, UR5 ;  /* 0x0000000502027c20 */ /* 0x000fc60008410000 */
[----:B------:R0:W-:Y:S08]  /*6d70*/  MUFU.EX2 R4, R0 ;  /* 0x0000000000047308 */ /* 0x0001f00000000800 */
[----:B------:R-:W1:Y:S01]  /*6d80*/  MUFU.EX2 R2, R2 ;  /* 0x0000000200027308 */ /* 0x000e620000000800 */
[----:B0-----:R-:W-:-:S05]  /*6d90*/  FMUL.FTZ R0, R153, UR5 ;  /* 0x0000000599007c20 */ /* 0x001fca0008410000 */
[----:B------:R-:W-:Y:S02]  /*6da0*/  FSEL R0, R0, RZ, P2 ;  /* 0x000000ff00007208 */ /* 0x000fe40001000000 */
[----:B------:R-:W0:Y:S03]  /*6db0*/  MUFU.EX2 R198, R198 ;  /* 0x000000c600c67308 */ /* 0x000e260000000800 */
[--C-:B------:R-:W-:Y:S01]  /*6dc0*/  FFMA.FTZ R197, R154, UR5, -R0.reuse ;  /* 0x000000059ac57c23 */ /* 0x100fe20008010800 */
[--C-:B------:R-:W-:Y:S01]  /*6dd0*/  FFMA.FTZ R154, R155, UR5, -R0.reuse ;  /* 0x000000059b9a7c23 */ /* 0x100fe20008010800 */
[--C-:B------:R-:W-:Y:S01]  /*6de0*/  FFMA.FTZ R155, R159, UR5, -R0.reuse ;  /* 0x000000059f9b7c23 */ /* 0x100fe20008010800 */
[----:B------:R-:W-:Y:S01]  /*6df0*/  FSEL R159, R153, RZ, P2 ;  /* 0x000000ff999f7208 */ /* 0x000fe20001000000 */
[--C-:B------:R-:W-:Y:S01]  /*6e00*/  FFMA.FTZ R199, R158, UR5, -R0.reuse ;  /* 0x000000059ec77c23 */ /* 0x100fe20008010800 */
[--C-:B------:R-:W-:Y:S01]  /*6e10*/  FFMA.FTZ R193, R162, UR5, -R0.reuse ;  /* 0x00000005a2c17c23 */ /* 0x100fe20008010800 */
[--C-:B------:R-:W-:Y:S01]  /*6e20*/  FFMA.FTZ R163, R163, UR5, -R0.reuse ;  /* 0x00000005a3a37c23 */ /* 0x100fe20008010800 */
[--C-:B------:R-:W-:Y:S01]  /*6e30*/  FFMA.FTZ R195, R166, UR5, -R0.reuse ;  /* 0x00000005a6c37c23 */ /* 0x100fe20008010800 */
[----:B------:R-:W-:Y:S01]  /*6e40*/  FADD.FTZ R159, -R159, R3 ;  /* 0x000000039f9f7221 */ /* 0x000fe20000010100 */
[--C-:B------:R-:W-:Y:S01]  /*6e50*/  FFMA.FTZ R3, R167, UR5, -R0.reuse ;  /* 0x00000005a7037c23 */ /* 0x100fe20008010800 */
[--C-:B------:R-:W-:Y:S01]  /*6e60*/  FFMA.FTZ R170, R170, UR5, -R0.reuse ;  /* 0x00000005aaaa7c23 */ /* 0x100fe20008010800 */
[--C-:B------:R-:W-:Y:S01]  /*6e70*/  FFMA.FTZ R171, R171, UR5, -R0.reuse ;  /* 0x00000005abab7c23 */ /* 0x100fe20008010800 */
[----:B------:R-:W-:Y:S01]  /*6e80*/  FMUL.FTZ R159, R159, UR5 ;  /* 0x000000059f9f7c20 */ /* 0x000fe20008410000 */
[--C-:B------:R-:W-:Y:S01]  /*6e90*/  FFMA.FTZ R174, R174, UR5, -R0.reuse ;  /* 0x00000005aeae7c23 */ /* 0x100fe20008010800 */
[--C-:B------:R-:W-:Y:S01]  /*6ea0*/  FFMA.FTZ R175, R175, UR5, -R0.reuse ;  /* 0x00000005afaf7c23 */ /* 0x100fe20008010800 */
[--C-:B------:R-:W-:Y:S01]  /*6eb0*/  FFMA.FTZ R178, R178, UR5, -R0.reuse ;  /* 0x00000005b2b27c23 */ /* 0x100fe20008010800 */
[--C-:B------:R-:W-:Y:S01]  /*6ec0*/  FFMA.FTZ R179, R179, UR5, -R0.reuse ;  /* 0x00000005b3b37c23 */ /* 0x100fe20008010800 */
[--C-:B------:R-:W-:Y:S01]  /*6ed0*/  FFMA.FTZ R182, R182, UR5, -R0.reuse ;  /* 0x00000005b6b67c23 */ /* 0x100fe20008010800 */
[----:B------:R-:W-:Y:S01]  /*6ee0*/  FFMA.FTZ R183, R183, UR5, -R0 ;  /* 0x00000005b7b77c23 */ /* 0x000fe20008010800 */
[----:B------:R-:W-:Y:S01]  /*6ef0*/  MUFU.EX2 R197, R197 ;  /* 0x000000c500c57308 */ /* 0x000fe20000000800 */
[----:B------:R-:W-:-:S02]  /*6f00*/  IMAD.U32 R158, RZ, RZ, UR10 ;  /* 0x0000000aff9e7e24 */ /* 0x000fc4000f8e00ff */
[----:B-1----:R-:W-:Y:S01]  /*6f10*/  FFMA.FTZ R17, R2, R17, R196 ;  /* 0x0000001102117223 */ /* 0x002fe200000100c4 */
[C---:B------:R-:W-:Y:S01]  /*6f20*/  ISETP.GT.AND P2, PT, R20.reuse, UR58, PT ;  /* 0x0000003a14007c0c */ /* 0x040fe2000bf44270 */
[----:B------:R-:W-:Y:S01]  /*6f30*/  VIADD R20, R20, 0xffffffff ;  /* 0xffffffff14147836 */ /* 0x000fe20000000000 */
[----:B------:R-:W-:Y:S01]  /*6f40*/  F2FP.F16.F32.PACK_AB R196, R152, R196 ;  /* 0x000000c498c4723e */ /* 0x000fe200000000ff */
[----:B------:R-:W-:Y:S02]  /*6f50*/  @!P1 VIADD R158, R158, 0x30860 ;  /* 0x000308609e9e9836 */ /* 0x000fe40000000000 */
[----:B------:R-:W-:Y:S01]  /*6f60*/  FADD.FTZ R17, R152, R17 ;  /* 0x0000001198117221 */ /* 0x000fe20000010000 */
[----:B------:R-:W1:Y:S02]  /*6f70*/  MUFU.EX2 R0, R159 ;  /* 0x0000009f00007308 */ /* 0x000e640000000800 */
[----:B------:R-:W-:Y:S01]  /*6f80*/  @!P1 PRMT R158, RZ, 0x654, R158 ;  /* 0x00000654ff9e9816 */ /* 0x000fe2000000009e */
[----:B0-----:R-:W-:-:S03]  /*6f90*/  FADD.FTZ R17, R198, R17 ;  /* 0x00000011c6117221 */ /* 0x001fc60000010000 */
[----:B------:R0:W-:Y:S02]  /*6fa0*/  @!P1 SYNCS.ARRIVE.TRANS64.RED.A1T0 RZ, [R158+URZ], RZ ;  /* 0x000000ff9eff99a7 */ /* 0x0001e4000810043f */
[----:B------:R-:W2:Y:S08]  /*6fb0*/  MUFU.EX2 R154, R154 ;  /* 0x0000009a009a7308 */ /* 0x000eb00000000800 */
[----:B------:R-:W3:Y:S01]  /*6fc0*/  MUFU.EX2 R156, R156 ;  /* 0x0000009c009c7308 */ /* 0x000ee20000000800 */
[----:B-1----:R-:W-:-:S07]  /*6fd0*/  FFMA.FTZ R5, R0, R5, R197 ;  /* 0x0000000500057223 */ /* 0x002fce00000100c5 */
        /* <DEDUP_REMOVED lines=16> */
[----:B0-----:R-:W0:Y:S01]  /*70e0*/  MUFU.EX2 R158, R163 ;  /* 0x000000a3009e7308 */ /* 0x001e220000000800 */
[----:B--2---:R-:W-:-:S07]  /*70f0*/  FADD.FTZ R5, R193, R5 ;  /* 0x00000005c1057221 */ /* 0x004fce0000010000 */
[----:B------:R-:W1:Y:S01]  /*7100*/  MUFU.EX2 R160, R160 ;  /* 0x000000a000a07308 */ /* 0x000e620000000800 */
[----:B---3--:R-:W-:-:S07]  /*7110*/  FADD.FTZ R17, R194, R17 ;  /* 0x00000011c2117221 */ /* 0x008fce0000010000 */
        /* <DEDUP_REMOVED lines=12> */
[----:B------:R-:W-:Y:S01]  /*71e0*/  F2FP.F16.F32.PACK_AB R195, R3, R195 ;  /* 0x000000c303c3723e */ /* 0x000fe200000000ff */
[----:B------:R-:W-:-:S05]  /*71f0*/  IMAD.MOV.U32 R3, RZ, RZ, R153 ;  /* 0x000000ffff037224 */ /* 0x000fca00078e0099 */
[----:B------:R-:W1:Y:S01]  /*7200*/  MUFU.EX2 R190, R190 ;  /* 0x000000be00be7308 */ /* 0x000e620000000800 */
[C---:B--2---:R-:W-:Y:S01]  /*7210*/  FADD.FTZ R17, R161.reuse, R17 ;  /* 0x00000011a1117221 */ /* 0x044fe20000010000 */
[----:B------:R-:W-:-:S06]  /*7220*/  F2FP.F16.F32.PACK_AB R188, R161, R188 ;  /* 0x000000bca1bc723e */ /* 0x000fcc00000000ff */
[----:B------:R-:W2:Y:S01]  /*7230*/  MUFU.EX2 R171, R171 ;  /* 0x000000ab00ab7308 */ /* 0x000ea20000000800 */
[----:B0-----:R-:W-:-:S07]  /*7240*/  FADD.FTZ R5, R170, R5 ;  /* 0x00000005aa057221 */ /* 0x001fce0000010000 */
[----:B------:R-:W0:Y:S01]  /*7250*/  MUFU.EX2 R164, R164 ;  /* 0x000000a400a47308 */ /* 0x000e220000000800 */
[----:B-1----:R-:W-:-:S07]  /*7260*/  FADD.FTZ R17, R190, R17 ;  /* 0x00000011be117221 */ /* 0x002fce0000010000 */
[----:B------:R-:W1:Y:S01]  /*7270*/  MUFU.EX2 R174, R174 ;  /* 0x000000ae00ae7308 */ /* 0x000e620000000800 */
[C---:B--2---:R-:W-:Y:S01]  /*7280*/  FADD.FTZ R5, R171.reuse, R5 ;  /* 0x00000005ab057221 */ /* 0x044fe20000010000 */
[----:B------:R-:W-:-:S06]  /*7290*/  F2FP.F16.F32.PACK_AB R189, R171, R170 ;  /* 0x000000aaabbd723e */ /* 0x000fcc00000000ff */
[----:B------:R-:W2:Y:S01]  /*72a0*/  MUFU.EX2 R184, R184 ;  /* 0x000000b800b87308 */ /* 0x000ea20000000800 */
[C---:B0-----:R-:W-:Y:S01]  /*72b0*/  FADD.FTZ R17, R164.reuse, R17 ;  /* 0x00000011a4117221 */ /* 0x041fe20000010000 */
[----:B------:R-:W-:-:S06]  /*72c0*/  F2FP.F16.F32.PACK_AB R190, R164, R190 ;  /* 0x000000bea4be723e */ /* 0x000fcc00000000ff */
[----:B------:R-:W0:Y:S01]  /*72d0*/  MUFU.EX2 R175, R175 ;  /* 0x000000af00af7308 */ /* 0x000e220000000800 */
[----:B-1----:R-:W-:-:S07]  /*72e0*/  FADD.FTZ R5, R174, R5 ;  /* 0x00000005ae057221 */ /* 0x002fce0000010000 */
        /* <DEDUP_REMOVED lines=11> */
[----:B0-----:R-:W-:Y:S01]  /*73a0*/  FADD.FTZ R17, R186, R17 ;  /* 0x00000011ba117221 */ /* 0x001fe20000010000 */
[----:B------:R-:W-:-:S03]  /*73b0*/  F2FP.F16.F32.PACK_AB R186, R4, R186 ;  /* 0x000000ba04ba723e */ /* 0x000fc600000000ff */
[----:B------:R-:W-:-:S03]  /*73c0*/  FADD.FTZ R17, R4, R17 ;  /* 0x0000001104117221 */ /* 0x000fc60000010000 */
[----:B------:R-:W0:Y:S01]  /*73d0*/  MUFU.EX2 R183, R183 ;  /* 0x000000b700b77308 */ /* 0x000e220000000800 */
[C---:B-1----:R-:W-:Y:S01]  /*73e0*/  FADD.FTZ R5, R179.reuse, R5 ;  /* 0x00000005b3057221 */ /* 0x042fe20000010000 */
[----:B------:R-:W-:-:S03]  /*73f0*/  F2FP.F16.F32.PACK_AB R185, R179, R178 ;  /* 0x000000b2b3b9723e */ /* 0x000fc600000000ff */
[----:B--2---:R-:W-:-:S04]  /*7400*/  FADD.FTZ R4, R182, R5 ;  /* 0x00000005b6047221 */ /* 0x004fc80000010000 */
[C---:B0-----:R-:W-:Y:S01]  /*7410*/  FADD.FTZ R5, R183.reuse, R4 ;  /* 0x00000004b7057221 */ /* 0x041fe20000010000 */
[----:B------:R-:W-:Y:S01]  /*7420*/  F2FP.F16.F32.PACK_AB R187, R183, R182 ;  /* 0x000000b6b7bb723e */ /* 0x000fe200000000ff */
[----:B------:R-:W-:Y:S01]  /*7430*/  IMAD.MOV.U32 R4, RZ, RZ, R21 ;  /* 0x000000ffff047224 */ /* 0x000fe200078e0015 */
[----:B------:R-:W-:Y:S06]  /*7440*/  @P2 BRA `(.L_x_1242) ;  /* 0xffffffd8002c2947 */ /* 0x000fec000383ffff */
[----:B------:R-:W-:Y:S01]  /*7450*/  IMAD.MOV.U32 R3, RZ, RZ, R153 ;  /* 0x000000ffff037224 */ /* 0x000fe200078e0099 */
[----:B------:R-:W-:Y:S01]  /*7460*/  UMOV UR36, UR4 ;  /* 0x0000000400247c82 */ /* 0x000fe20008000000 */
[----:B------:R-:W-:Y:S01]  /*7470*/  IMAD.MOV.U32 R4, RZ, RZ, R21 ;  /* 0x000000ffff047224 */ /* 0x000fe200078e0015 */
[----:B------:R-:W-:-:S06]  /*7480*/  UMOV UR38, UR7 ;  /* 0x0000000700267c82 */ /* 0x000fcc0008000000 */
.L_x_1225:
[----:B------:R-:W-:Y:S01]  /*7490*/  ULDC UR4, c[0x0][0x448] ;  /* 0x0001120000047ab9 */ /* 0x000fe20000000800 */
[----:B------:R-:W-:Y:S02]  /*74a0*/  UIADD3 UR11, UR61, 0x7f, URZ ;  /* 0x0000007f3d0b7890 */ /* 0x000fe4000fffe03f */
[----:B------:R-:W-:Y:S02]  /*74b0*/  UISETP.NE.AND UP0, UPT, UR4, 0x1, UPT ;  /* 0x000000010400788c */ /* 0x000fe4000bf05270 */
[----:B------:R-:W-:Y:S01]  /*74c0*/  UIADD3 UR10, UR60, 0x1, -UR39 ;  /* 0x000000013c0a7890 */ /* 0x000fe2000fffe827 */
[----:B------:R-:W-:Y:S02]  /*74d0*/  ULDC UR4, c[0x0][0x9e4] ;  /* 0x0002790000047ab9 */ /* 0x000fe40000000800 */
[----:B------:R-:W-:-:S06]  /*74e0*/  UISETP.GE.AND UP1, UPT, UR4, 0x1, UPT ;  /* 0x000000010400788c */ /* 0x000fcc000bf26270 */
[----:B------:R-:W-:Y:S01]  /*74f0*/  @UP0 ULDC UR6, c[0x0][0x44c] ;  /* 0x0001130000060ab9 */ /* 0x000fe20000000800 */
[----:B------:R-:W-:Y:S01]  /*7500*/  PLOP3.LUT P5, PT, PT, PT, UP1, 0x80, 0x0 ;  /* 0x000000000000781c */ /* 0x000fe20003faf018 */
[----:B------:R-:W-:Y:S01]  /*7510*/  UIMAD.WIDE.U32 UR6, UR11, UR6, URZ ;  /* 0x000000060b0672a5 */ /* 0x000fe2000f8e003f */
[----:B------:R-:W-:-:S03]  /*7520*/  @UP0 ULDC UR14, c[0x0][0x450] ;  /* 0x00011400000e0ab9 */ /* 0x000fc60000000800 */
[----:B------:R-:W-:-:S04]  /*7530*/  @UP0 USHF.R.U32.HI UR11, URZ, UR14, UR7 ;  /* 0x0000000e3f0b0299 */ /* 0x000fc80008011607 */
[----:B------:R-:W-:-:S04]  /*7540*/  UIADD3 UR10, UR10, UR11, URZ ;  /* 0x0000000b0a0a7290 */ /* 0x000fc8000fffe03f */
[----:B------:R-:W-:Y:S01]  /*7550*/  UIADD3 UR18, UR10, -UR18, URZ ;  /* 0x800000120a127290 */ /* 0x000fe2000fffe03f */
[----:B------:R-:W-:Y:S11]  /*7560*/  @!P5 BRA `(.L_x_1243) ;  /* 0x000000000048d947 */ /* 0x000ff60003800000 */
        /* <DEDUP_REMOVED lines=11> */
.L_x_1244:
[----:B------:R-:W-:-:S11]  /*7620*/  UISETP.NE.AND UP1, UPT, UR4, 0x1, UPT ;  /* 0x000000010400788c */ /* 0x000fd6000bf25270 */
[----:B------:R-:W-:Y:S02]  /*7630*/  @UP1 ULDC.64 UR6, c[0x0][0x9e8] ;  /* 0x00027a0000061ab9 */ /* 0x000fe40000000a00 */
[----:B------:R-:W-:-:S04]  /*7640*/  UIMAD.WIDE.U32 UR10, UR14, UR6, URZ ;  /* 0x000000060e0a72a5 */ /* 0x000fc8000f8e003f */
[----:B------:R-:W-:-:S12]  /*7650*/  @UP1 USHF.R.U32.HI UR14, URZ, UR7, UR11 ;  /* 0x000000073f0e1299 */ /* 0x000fd8000801160b */
.L_x_1245:
[----:B------:R-:W-:-:S04]  /*7660*/  UIMAD UR4, UR14, UR4, URZ ;  /* 0x000000040e0472a4 */ /* 0x000fc8000f8e023f */
[----:B------:R-:W-:-:S04]  /*7670*/  UISETP.LT.AND UP1, UPT, UR18, UR4, UPT ;  /* 0x000000041200728c */ /* 0x000fc8000bf21270 */
[----:B------:R-:W-:-:S12]  /*7680*/  USEL UR18, UR18, UR4, !UP1 ;  /* 0x0000000412127287 */ /* 0x000fd8000c800000 */
.L_x_1243:
[----:B------:R-:W-:Y:S01]  /*7690*/  UIADD3 UR18, UR18, 0x3f, URZ ;  /* 0x0000003f12127890 */ /* 0x000fe2000fffe03f */
[----:B------:R-:W-:-:S03]  /*76a0*/  R2UR UR6, R22 ;  /* 0x00000000160672ca */ /* 0x000fc600000e0000 */
[----:B------:R-:W-:-:S04]  /*76b0*/  USHF.R.S32.HI UR4, URZ, 0x1f, UR18 ;  /* 0x0000001f3f047899 */ /* 0x000fc80008011412 */
[----:B------:R-:W-:-:S04]  /*76c0*/  ULEA.HI UR4, UR4, UR18, URZ, 0x6 ;  /* 0x0000001204047291 */ /* 0x000fc8000f8f303f */
[----:B------:R-:W-:-:S04]  /*76d0*/  USHF.R.S32.HI UR4, URZ, 0x6, UR4 ;  /* 0x000000063f047899 */ /* 0x000fc80008011404 */
[----:B------:R-:W-:-:S04]  /*76e0*/  UISETP.LT.AND UP1, UPT, UR6, UR4, UPT ;  /* 0x000000040600728c */ /* 0x000fc8000bf21270 */
[----:B------:R-:W-:-:S06]  /*76f0*/  USEL UR58, UR6, UR4, !UP1 ;  /* 0x00000004063a7287 */ /* 0x000fcc000c800000 */
[----:B------:R-:W-:-:S13]  /*7700*/  ISETP.GE.AND P2, PT, R20, UR58, PT ;  /* 0x0000003a14007c0c */ /* 0x000fda000bf46270 */
[----:B------:R-:W-:Y:S05]  /*7710*/  @!P2 BRA `(.L_x_1246) ;  /* 0x0000001c0024a947 */ /* 0x000fea0003800000 */
[----:B------:R-:W-:Y:S01]  /*7720*/  IMAD.MOV.U32 R230, RZ, RZ, R3 ;  /* 0x000000ffffe67224 */ /* 0x000fe200078e0003 */
[----:B------:R-:W-:Y:S01]  /*7730*/  UMOV UR6, UR38 ;  /* 0x0000002600067c82 */ /* 0x000fe20008000000 */
[----:B------:R-:W-:Y:S01]  /*7740*/  IMAD.MOV.U32 R21, RZ, RZ, R4 ;  /* 0x000000ffff157224 */ /* 0x000fe200078e0004 */
[----:B------:R-:W-:Y:S01]  /*7750*/  UMOV UR4, UR36 ;  /* 0x0000002400047c82 */ /* 0x000fe20008000000 */
[----:B------:R-:W-:-:S05]  /*7760*/  ULDC UR59, c[0x0][0x988] ;  /* 0x00026200003b7ab9 */ /* 0x000fca0000000800 */
.L_x_1255:
[----:B------:R-:W-:-:S04]  /*7770*/  UIADD3 UR7, UR4, 0x1, URZ ;  /* 0x0000000104077890 */ /* 0x000fc8000fffe03f */
[----:B------:R-:W-:-:S04]  /*7780*/  UISETP.NE.AND UP1, UPT, UR7, 0x2, UPT ;  /* 0x000000020700788c */ /* 0x000fc8000bf25270 */
[----:B------:R-:W-:Y:S02]  /*7790*/  USEL UR7, UR7, URZ, UP1 ;  /* 0x0000003f07077287 */ /* 0x000fe40008800000 */
[----:B------:R-:W-:-:S04]  /*77a0*/  USEL UR38, URZ, 0x1, UP1 ;  /* 0x000000013f267887 */ /* 0x000fc80008800000 */
[----:B------:R-:W-:Y:S01]  /*77b0*/  ULOP3.LUT UR38, UR6, UR38, URZ, 0x3c, !UPT ;  /* 0x0000002606267292 */ /* 0x000fe2000f8e3c3f */
[----:B------:R-:W-:Y:S01]  /*77c0*/  UMOV UR36, UR7 ;  /* 0x0000000700247c82 */ /* 0x000fe20008000000 */
[----:B------:R-:W-:Y:S10]  /*77d0*/  @!P0 BRA `(.L_x_1247) ;  /* 0x0000000000048947 */ /* 0x000ff40003800000 */
[----:B------:R-:W-:Y:S01]  /*77e0*/  BPT.TRAP 0x1 ;  /* 0x000000040000795c */ /* 0x000fe20000300000 */
.L_x_1247:
[----:B------:R-:W-:Y:S01]  /*77f0*/  ULEA UR5, UR36, UR37, 0x3 ;  /* 0x0000002524057291 */ /* 0x000fe2000f8e183f */
[----:B------:R-:W-:-:S05]  /*7800*/  IMAD.U32 R3, RZ, RZ, UR38 ;  /* 0x00000026ff037e24 */ /* 0x000fca000f8e00ff */
[----:B------:R-:W-:-:S04]  /*7810*/  SHF.L.U32 R3, R3, 0x1f, RZ ;  /* 0x0000001f03037819 */ /* 0x000fc800000006ff */
[----:B------:R0:W1:Y:S01]  /*7820*/  SYNCS.PHASECHK.TRANS64.TRYWAIT P2, [UR5+0x30830], R3 ;  /* 0x03083003ff0075a7 */ /* 0x0000620008040145 */
[----:B------:R-:W-:Y:S05]  /*7830*/  @!P0 BRA `(.L_x_1248) ;  /* 0x0000000000048947 */ /* 0x000fea0003800000 */
[----:B------:R-:W-:Y:S01]  /*7840*/  BPT.TRAP 0x1 ;  /* 0x000000040000795c */ /* 0x000fe20000300000 */
.L_x_1248:
[-C--:B------:R-:W-:Y:S01]  /*7850*/  FMUL.FTZ R24, R24, R2.reuse ;  /* 0x0000000218187220 */ /* 0x080fe20000410000 */
[----:B------:R-:W-:Y:S01]  /*7860*/  FMUL.FTZ R25, R25, R2 ;  /* 0x0000000219197220 */ /* 0x000fe20000410000 */
[----:B-1----:R-:W-:Y:S06]  /*7870*/  @P2 BRA `(.L_x_1249) ;  /* 0x0000000000082947 */ /* 0x002fec0003800000 */
[----:B------:R-:W1:Y:S02]  /*7880*/  SYNCS.PHASECHK.TRANS64.TRYWAIT P2, [UR5+0x30830], R3 ;  /* 0x03083003ff0075a7 */ /* 0x000e640008040145 */
[----:B-1----:R-:W-:Y:S05]  /*7890*/  @!P2 BRA `(.L_x_1250) ;  /* 0x000001240038a947 */ /* 0x002fea0003800000 */
.L_x_1249:
        /* <DEDUP_REMOVED lines=222> */
.L_x_1251:
[----:B------:R-:W-:Y:S01]  /*8680*/  ULEA UR14, UR4, UR37, 0x3 ;  /* 0x00000025040e7291 */ /* 0x000fe2000f8e183f */
[----:B------:R-:W-:-:S05]  /*8690*/  IMAD.U32 R0, RZ, RZ, UR6 ;  /* 0x00000006ff007e24 */ /* 0x000fca000f8e00ff */
[----:B------:R-:W-:-:S04]  /*86a0*/  SHF.L.U32 R0, R0, 0x1f, RZ ;  /* 0x0000001f00007819 */ /* 0x000fc800000006ff */
[----:B------:R2:W3:Y:S01]  /*86b0*/  SYNCS.PHASECHK.TRANS64.TRYWAIT P2, [UR14+0x30850], R0 ;  /* 0x03085000ff0075a7 */ /* 0x0004e2000804014e */
[----:B------:R-:W-:Y:S05]  /*86c0*/  @!P0 BRA `(.L_x_1252) ;  /* 0x0000000000048947 */ /* 0x000fea0003800000 */
[----:B------:R-:W-:Y:S01]  /*86d0*/  BPT.TRAP 0x1 ;  /* 0x000000040000795c */ /* 0x000fe20000300000 */
.L_x_1252:
[----:B---3--:R-:W-:Y:S05]  /*86e0*/  @P2 BRA `(.L_x_1253) ;  /* 0x0000000000082947 */ /* 0x008fea0003800000 */
[----:B------:R-:W3:Y:S02]  /*86f0*/  SYNCS.PHASECHK.TRANS64.TRYWAIT P2, [UR14+0x30850], R0 ;  /* 0x03085000ff0075a7 */ /* 0x000ee4000804014e */
[----:B---3--:R-:W-:Y:S05]  /*8700*/  @!P2 BRA `(.L_x_1254) ;  /* 0x0000011400b4a947 */ /* 0x008fea0003800000 */
.L_x_1253:
[----:B------:R-:W-:Y:S01]  /*8710*/  UIADD3 UR5, UR37, 0x400, URZ ;  /* 0x0000040025057890 */ /* 0x000fe2000fffe03f */
[----:B------:R-:W-:Y:S01]  /*8720*/  WARPGROUP.ARRIVE ;  /* 0x00000000000079c5 */ /* 0x000fe20000000000 */
[----:B------:R-:W-:Y:S01]  /*8730*/  UMOV UR11, 0x40000040 ;  /* 0x40000040000b7882 */ /* 0x000fe20000000000 */
[----:B--23--:R-:W-:Y:S01]  /*8740*/  FMNMX.FTZ R0, R152, R21, !PT ;  /* 0x0000001598007209 */ /* 0x00cfe20007810000 */
[----:B------:R-:W-:Y:S01]  /*8750*/  USHF.R.U32.HI UR5, URZ, 0x4, UR5 ;  /* 0x000000043f057899 */ /* 0x000fe20008011605 */
[C---:B------:R-:W-:Y:S01]  /*8760*/  ISETP.GT.AND P2, PT, R20.reuse, UR58, PT ;  /* 0x0000003a14007c0c */ /* 0x040fe2000bf44270 */
[----:B------:R-:W-:Y:S01]  /*8770*/  UMOV UR6, UR38 ;  /* 0x0000002600067c82 */ /* 0x000fe20008000000 */
[----:B------:R-:W-:Y:S01]  /*8780*/  FMNMX.FTZ R0, R153, R0, !PT ;  /* 0x0000000099007209 */ /* 0x000fe20007810000 */
[----:B------:R-:W-:Y:S01]  /*8790*/  ULOP3.LUT UR5, UR5, 0x3fff, URZ, 0xc0, !UPT ;  /* 0x00003fff05057892 */ /* 0x000fe2000f8ec03f */
[----:B------:R-:W-:Y:S02]  /*87a0*/  VIADD R20, R20, 0xffffffff ;  /* 0xffffffff14147836 */ /* 0x000fe40000000000 */
[----:B------:R-:W-:Y:S01]  /*87b0*/  FMNMX.FTZ R0, R156, R0, !PT ;  /* 0x000000009c007209 */ /* 0x000fe20007810000 */
[----:B------:R-:W-:-:S03]  /*87c0*/  ULOP3.LUT UR5, UR5, 0x2000000, URZ, 0xfc, !UPT ;  /* 0x0200000005057892 */ /* 0x000fc6000f8efc3f */
[----:B------:R-:W-:Y:S01]  /*87d0*/  FMNMX.FTZ R0, R157, R0, !PT ;  /* 0x000000009d007209 */ /* 0x000fe20007810000 */
[----:B------:R-:W-:-:S03]  /*87e0*/  ULEA UR4, UR4, UR5, 0xb ;  /* 0x0000000504047291 */ /* 0x000fc6000f8e583f */
[----:B------:R-:W-:Y:S01]  /*87f0*/  FMNMX.FTZ R0, R160, R0, !PT ;  /* 0x00000000a0007209 */ /* 0x000fe20007810000 */
[----:B------:R-:W-:-:S03]  /*8800*/  UMOV UR5, UR59 ;  /* 0x0000003b00057c82 */ /* 0x000fc60008000000 */
        /* <DEDUP_REMOVED lines=15> */
[----:B------:R-:W2:Y:S02]  /*8900*/  SHFL.BFLY PT, R2, R0, 0x2, 0x1f ;  /* 0x0c401f0000027f89 */ /* 0x000ea400000e0000 */
[----:B--2---:R-:W-:Y:S02]  /*8910*/  FMNMX.FTZ R2, R0, R2, !PT ;  /* 0x0000000200027209 */ /* 0x004fe40007810000 */
[----:B------:R-:W-:-:S03]  /*8920*/  FMNMX.FTZ R0, R154, R230, !PT ;  /* 0x000000e69a007209 */ /* 0x000fc60007810000 */
[----:B-1----:R-:W1:Y:S01]  /*8930*/  SHFL.BFLY PT, R4, R2, 0x1, 0x1f ;  /* 0x0c201f0002047f89 */ /* 0x002e6200000e0000 */
[----:B------:R-:W-:-:S04]  /*8940*/  FMNMX.FTZ R0, R155, R0, !PT ;  /* 0x000000009b007209 */ /* 0x000fc80007810000 */
[----:B------:R-:W-:-:S04]  /*8950*/  FMNMX.FTZ R0, R158, R0, !PT ;  /* 0x000000009e007209 */ /* 0x000fc80007810000 */
[----:B------:R-:W-:-:S04]  /*8960*/  FMNMX.FTZ R0, R159, R0, !PT ;  /* 0x000000009f007209 */ /* 0x000fc80007810000 */
[----:B------:R-:W-:-:S04]  /*8970*/  FMNMX.FTZ R0, R162, R0, !PT ;  /* 0x00000000a2007209 */ /* 0x000fc80007810000 */
[----:B------:R-:W-:-:S04]  /*8980*/  FMNMX.FTZ R0, R163, R0, !PT ;  /* 0x00000000a3007209 */ /* 0x000fc80007810000 */
[----:B------:R-:W-:Y:S02]  /*8990*/  FMNMX.FTZ R0, R166, R0, !PT ;  /* 0x00000000a6007209 */ /* 0x000fe40007810000 */
[----:B-1----:R-:W-:Y:S02]  /*89a0*/  FMNMX.FTZ R4, R2, R4, !PT ;  /* 0x0000000402047209 */ /* 0x002fe40007810000 */
[----:B0-----:R-:W-:-:S03]  /*89b0*/  FMNMX.FTZ R3, R167, R0, !PT ;  /* 0x00000000a7037209 */ /* 0x001fc60007810000 */
[----:B------:R-:W-:Y:S01]  /*89c0*/  FMUL.FTZ R0, R4, UR5 ;  /* 0x0000000504007c20 */ /* 0x000fe20008410000 */
[----:B------:R-:W-:Y:S01]  /*89d0*/  FMNMX.FTZ R3, R170, R3, !PT ;  /* 0x00000003aa037209 */ /* 0x000fe20007810000 */
[----:B------:R-:W-:Y:S02]  /*89e0*/  FADD.FTZ R2, -R4, R21 ;  /* 0x0000001504027221 */ /* 0x000fe40000010100 */
[--C-:B------:R-:W-:Y:S01]  /*89f0*/  FFMA.FTZ R21, R153, UR5, -R0.reuse ;  /* 0x0000000599157c23 */ /* 0x100fe20008010800 */
[----:B------:R-:W-:Y:S01]  /*8a00*/  FMNMX.FTZ R3, R171, R3, !PT ;  /* 0x00000003ab037209 */ /* 0x000fe20007810000 */
[----:B------:R-:W-:Y:S01]  /*8a10*/  FMUL.FTZ R2, R2, UR5 ;  /* 0x0000000502027c20 */ /* 0x000fe20008410000 */
[----:B------:R-:W-:Y:S02]  /*8a20*/  FFMA.FTZ R153, R165, UR5, -R0 ;  /* 0x00000005a5997c23 */ /* 0x000fe40008010800 */
[----:B------:R-:W-:Y:S01]  /*8a30*/  FMNMX.FTZ R3, R174, R3, !PT ;  /* 0x00000003ae037209 */ /* 0x000fe20007810000 */
[----:B------:R-:W-:Y:S03]  /*8a40*/  MUFU.EX2 R21, R21 ;  /* 0x0000001500157308 */ /* 0x000fe60000000800 */
[----:B------:R-:W-:-:S04]  /*8a50*/  FMNMX.FTZ R3, R175, R3, !PT ;  /* 0x00000003af037209 */ /* 0x000fc80007810000 */
[----:B------:R-:W-:Y:S01]  /*8a60*/  FMNMX.FTZ R3, R178, R3, !PT ;  /* 0x00000003b2037209 */ /* 0x000fe20007810000 */
[----:B------:R-:W-:Y:S03]  /*8a70*/  MUFU.EX2 R2, R2 ;  /* 0x0000000200027308 */ /* 0x000fe60000000800 */
[----:B------:R-:W-:-:S04]  /*8a80*/  FMNMX.FTZ R3, R179, R3, !PT ;  /* 0x00000003b3037209 */ /* 0x000fc80007810000 */
[----:B------:R-:W-:Y:S01]  /*8a90*/  FMNMX.FTZ R3, R182, R3, !PT ;  /* 0x00000003b6037209 */ /* 0x000fe20007810000 */
[----:B------:R-:W-:Y:S03]  /*8aa0*/  MUFU.EX2 R153, R153 ;  /* 0x0000009900997308 */ /* 0x000fe60000000800 */
[----:B------:R-:W-:Y:S01]  /*8ab0*/  FMNMX.FTZ R3, R183, R3, !PT ;  /* 0x00000003b7037209 */ /* 0x000fe20007810000 */
[----:B------:R-:W-:Y:S02]  /*8ac0*/  WARPGROUP.DEPBAR.LE gsb0, 0x0 ;  /* 0x00008000000079c5 */ /* 0x000fe40000010000 */
[----:B------:R-:W-:Y:S01]  /*8ad0*/  WARPGROUP.ARRIVE ;  /* 0x00000000000079c5 */ /* 0x000fe20000000000 */
[--C-:B------:R-:W-:Y:S01]  /*8ae0*/  FFMA.FTZ R198, R156, UR5, -R0.reuse ;  /* 0x000000059cc67c23 */ /* 0x100fe20008010800 */
[--C-:B------:R-:W-:Y:S01]  /*8af0*/  FFMA.FTZ R196, R152, UR5, -R0.reuse ;  /* 0x0000000598c47c23 */ /* 0x100fe20008010800 */
[----:B------:R-:W0:Y:S01]  /*8b00*/  SHFL.BFLY PT, R156, R3, 0x2, 0x1f ;  /* 0x0c401f00039c7f89 */ /* 0x000e2200000e0000 */
[----:B------:R-:W-:-:S02]  /*8b10*/  FFMA.FTZ R152, R161, UR5, -R0 ;  /* 0x00000005a1987c23 */ /* 0x000fc40008010800 */
[----:B------:R-:W-:Y:S01]  /*8b20*/  HGMMA.64x256x16.F32 R24, R192, gdesc[UR8].tnspB, R24, gsb0 ;  /* 0x43e00008c0187df0 */ /* 0x000fe20008000818 */
[----:B------:R-:W-:Y:S01]  /*8b30*/  UIADD3 UR10, UR4, 0x100, URZ ;  /* 0x00000100040a7890 */ /* 0x000fe2000fffe03f */
[----:B------:R-:W1:Y:S01]  /*8b40*/  MUFU.EX2 R196, R196 ;  /* 0x000000c400c47308 */ /* 0x000e620000000800 */
[----:B------:R-:W-:-:S07]  /*8b50*/  UMOV UR11, 0x40000040 ;  /* 0x40000040000b7882 */ /* 0x000fce0000000000 */
[----:B------:R-:W2:Y:S08]  /*8b60*/  MUFU.EX2 R198, R198 ;  /* 0x000000c600c67308 */ /* 0x000eb00000000800 */
[----:B------:R-:W-:Y:S01]  /*8b70*/  MUFU.EX2 R152, R152 ;  /* 0x0000009800987308 */ /* 0x000fe20000000800 */
[----:B-1----:R-:W-:Y:S01]  /*8b80*/  FFMA.FTZ R17, R2, R17, R196 ;  /* 0x0000001102117223 */ /* 0x002fe200000100c4 */
[----:B------:R-:W-:-:S02]  /*8b90*/  F2FP.F16.F32.PACK_AB R196, R21, R196 ;  /* 0x000000c415c4723e */ /* 0x000fc400000000ff */
[----:B0-----:R-:W-:Y:S01]  /*8ba0*/  FMNMX.FTZ R3, R3, R156, !PT ;  /* 0x0000009c03037209 */ /* 0x001fe20007810000 */
[----:B------:R-:W-:Y:S01]  /*8bb0*/  FFMA.FTZ R156, R169, UR5, -R0 ;  /* 0x00000005a99c7c23 */ /* 0x000fe20008010800 */
[----:B------:R-:W-:-:S03]  /*8bc0*/  FADD.FTZ R17, R21, R17 ;  /* 0x0000001115117221 */ /* 0x000fc60000010000 */
[----:B------:R-:W0:Y:S01]  /*8bd0*/  SHFL.BFLY PT, R161, R3, 0x1, 0x1f ;  /* 0x0c201f0003a17f89 */ /* 0x000e2200000e0000 */
[----:B--2---:R-:W-:Y:S01]  /*8be0*/  FADD.FTZ R17, R198, R17 ;  /* 0x00000011c6117221 */ /* 0x004fe20000010000 */
[----:B------:R-:W-:Y:S01]  /*8bf0*/  MUFU.EX2 R156, R156 ;  /* 0x0000009c009c7308 */ /* 0x000fe20000000800 */
[----:B0-----:R-:W-:Y:S01]  /*8c00*/  FMNMX.FTZ R3, R3, R161, !PT ;  /* 0x000000a103037209 */ /* 0x001fe20007810000 */
[----:B------:R-:W-:-:S06]  /*8c10*/  FFMA.FTZ R161, R181, UR5, -R0 ;  /* 0x00000005b5a17c23 */ /* 0x000fcc0008010800 */
[----:B------:R-:W-:Y:S01]  /*8c20*/  MUFU.EX2 R161, R161 ;  /* 0x000000a100a17308 */ /* 0x000fe20000000800 */
[----:B------:R-:W-:Y:S02]  /*8c30*/  WARPGROUP.DEPBAR.LE gsb0, 0x0 ;  /* 0x00008000000079c5 */ /* 0x000fe40000010000 */
[----:B------:R-:W-:Y:S01]  /*8c40*/  WARPGROUP.ARRIVE ;  /* 0x00000000000079c5 */ /* 0x000fe20000000000 */
[--C-:B------:R-:W-:Y:S01]  /*8c50*/  FFMA.FTZ R194, R164, UR5, -R0.reuse ;  /* 0x00000005a4c27c23 */ /* 0x100fe20008010800 */
[----:B------:R-:W-:Y:S01]  /*8c60*/  FMUL.FTZ R164, R3, UR5 ;  /* 0x0000000503a47c20 */ /* 0x000fe20008410000 */
[--C-:B------:R-:W-:Y:S01]  /*8c70*/  FFMA.FTZ R192, R160, UR5, -R0.reuse ;  /* 0x00000005a0c07c23 */ /* 0x100fe20008010800 */
[----:B------:R-:W-:Y:S02]  /*8c80*/  FFMA.FTZ R160, R177, UR5, -R0 ;  /* 0x00000005b1a07c23 */ /* 0x000fe40008010800 */
[----:B------:R-:W-:Y:S01]  /*8c90*/  HGMMA.64x256x16.F32 R24, R188, gdesc[UR8].tnspB, R24, gsb0 ;  /* 0x43e00008bc187df0 */ /* 0x000fe20008000818 */
[----:B------:R-:W-:Y:S01]  /*8ca0*/  UIADD3 UR10, UR4, 0x180, URZ ;  /* 0x00000180040a7890 */ /* 0x000fe2000fffe03f */
[--C-:B------:R-:W-:Y:S01]  /*8cb0*/  FFMA.FTZ R197, R154, UR5, -R164.reuse ;  /* 0x000000059ac57c23 */ /* 0x100fe200080108a4 */
[----:B------:R-:W-:Y:S01]  /*8cc0*/  UMOV UR11, 0x40000040 ;  /* 0x40000040000b7882 */ /* 0x000fe20000000000 */
[----:B------:R-:W-:Y:S01]  /*8cd0*/  FFMA.FTZ R154, R155, UR5, -R164 ;  /* 0x000000059b9a7c23 */ /* 0x000fe200080108a4 */
[----:B------:R-:W-:-:S02]  /*8ce0*/  IMAD.U32 R155, RZ, RZ, UR7 ;  /* 0x00000007ff9b7e24 */ /* 0x000fc4000f8e00ff */
[--C-:B------:R-:W-:Y:S01]  /*8cf0*/  FFMA.FTZ R199, R158, UR5, -R164.reuse ;  /* 0x000000059ec77c23 */ /* 0x100fe200080108a4 */
[--C-:B------:R-:W-:Y:S01]  /*8d00*/  FFMA.FTZ R158, R159, UR5, -R164.reuse ;  /* 0x000000059f9e7c23 */ /* 0x100fe200080108a4 */
[----:B------:R-:W-:Y:S01]  /*8d10*/  MUFU.EX2 R197, R197 ;  /* 0x000000c500c57308 */ /* 0x000fe20000000800 */
[--C-:B------:R-:W-:Y:S01]  /*8d20*/  FFMA.FTZ R193, R162, UR5, -R164.reuse ;  /* 0x00000005a2c17c23 */ /* 0x100fe200080108a4 */
[----:B------:R-:W-:Y:S01]  /*8d30*/  @!P1 LEA R155, R155, UR37, 0x3 ;  /* 0x000000259b9b9c11 */ /* 0x000fe2000f8e18ff */
[--C-:B------:R-:W-:Y:S01]  /*8d40*/  FFMA.FTZ R163, R163, UR5, -R164.reuse ;  /* 0x00000005a3a37c23 */ /* 0x100fe200080108a4 */
[--C-:B------:R-:W-:Y:S01]  /*8d50*/  FFMA.FTZ R195, R166, UR5, -R164.reuse ;  /* 0x00000005a6c37c23 */ /* 0x100fe200080108a4 */
[--C-:B------:R-:W-:Y:S01]  /*8d60*/  FFMA.FTZ R170, R170, UR5, -R164.reuse ;  /* 0x00000005aaaa7c23 */ /* 0x100fe200080108a4 */
[--C-:B------:R-:W-:Y:S01]  /*8d70*/  FFMA.FTZ R171, R171, UR5, -R164.reuse ;  /* 0x00000005abab7c23 */ /* 0x100fe200080108a4 */
[----:B------:R-:W-:Y:S01]  /*8d80*/  @!P1 VIADD R155, R155, 0x30840 ;  /* 0x000308409b9b9836 */ /* 0x000fe20000000000 */
[----:B------:R-:W-:Y:S01]  /*8d90*/  MUFU.EX2 R154, R154 ;  /* 0x0000009a009a7308 */ /* 0x000fe20000000800 */
[--C-:B------:R-:W-:Y:S01]  /*8da0*/  FFMA.FTZ R174, R174, UR5, -R164.reuse ;  /* 0x00000005aeae7c23 */ /* 0x100fe200080108a4 */
[--C-:B------:R-:W-:Y:S01]  /*8db0*/  FFMA.FTZ R175, R175, UR5, -R164.reuse ;  /* 0x00000005afaf7c23 */ /* 0x100fe200080108a4 */
[--C-:B------:R-:W-:Y:S01]  /*8dc0*/  FFMA.FTZ R178, R178, UR5, -R164.reuse ;  /* 0x00000005b2b27c23 */ /* 0x100fe200080108a4 */
[----:B------:R-:W-:Y:S01]  /*8dd0*/  @!P1 PRMT R155, RZ, 0x654, R155 ;  /* 0x00000654ff9b9816 */ /* 0x000fe2000000009b */
[--C-:B------:R-:W-:Y:S01]  /*8de0*/  FFMA.FTZ R179, R179, UR5, -R164.reuse ;  /* 0x00000005b3b37c23 */ /* 0x100fe200080108a4 */
[----:B------:R-:W-:Y:S01]  /*8df0*/  FFMA.FTZ R182, R182, UR5, -R164 ;  /* 0x00000005b6b67c23 */ /* 0x000fe200080108a4 */
[----:B------:R-:W-:Y:S01]  /*8e00*/  UMOV UR4, UR36 ;  /* 0x0000002400047c82 */ /* 0x000fe20008000000 */
[----:B------:R-:W-:Y:S08]  /*8e10*/  MUFU.EX2 R199, R199 ;  /* 0x000000c700c77308 */ /* 0x000ff00000000800 */
[----:B------:R-:W-:Y:S08]  /*8e20*/  MUFU.EX2 R158, R158 ;  /* 0x0000009e009e7308 */ /* 0x000ff00000000800 */
[----:B------:R-:W-:Y:S08]  /*8e30*/  MUFU.EX2 R192, R192 ;  /* 0x000000c000c07308 */ /* 0x000ff00000000800 */
[----:B------:R-:W-:Y:S08]  /*8e40*/  MUFU.EX2 R193, R193 ;  /* 0x000000c100c17308 */ /* 0x000ff00000000800 */
[----:B------:R-:W-:Y:S08]  /*8e50*/  MUFU.EX2 R194, R194 ;  /* 0x000000c200c27308 */ /* 0x000ff00000000800 */
[----:B------:R-:W-:Y:S08]  /*8e60*/  MUFU.EX2 R195, R195 ;  /* 0x000000c300c37308 */ /* 0x000ff00000000800 */
[----:B------:R-:W-:Y:S08]  /*8e70*/  MUFU.EX2 R170, R170 ;  /* 0x000000aa00aa7308 */ /* 0x000ff00000000800 */
[----:B------:R-:W0:Y:S08]  /*8e80*/  MUFU.EX2 R171, R171 ;  /* 0x000000ab00ab7308 */ /* 0x000e300000000800 */
[----:B------:R-:W-:Y:S08]  /*8e90*/  MUFU.EX2 R174, R174 ;  /* 0x000000ae00ae7308 */ /* 0x000ff00000000800 */
[----:B------:R-:W1:Y:S08]  /*8ea0*/  MUFU.EX2 R175, R175 ;  /* 0x000000af00af7308 */ /* 0x000e700000000800 */
[----:B------:R-:W-:Y:S08]  /*8eb0*/  MUFU.EX2 R178, R178 ;  /* 0x000000b200b27308 */ /* 0x000ff00000000800 */
[----:B------:R-:W-:Y:S08]  /*8ec0*/  MUFU.EX2 R160, R160 ;  /* 0x000000a000a07308 */ /* 0x000ff00000000800 */
[----:B------:R-:W-:Y:S08]  /*8ed0*/  MUFU.EX2 R179, R179 ;  /* 0x000000b300b37308 */ /* 0x000ff00000000800 */
[----:B------:R-:W-:Y:S01]  /*8ee0*/  MUFU.EX2 R182, R182 ;  /* 0x000000b600b67308 */ /* 0x000fe20000000800 */
[----:B------:R-:W-:-:S02]  /*8ef0*/  WARPGROUP.DEPBAR.LE gsb0, 0x0 ;  /* 0x00008000000079c5 */ /* 0x000fc40000010000 */
[----:B------:R-:W-:Y:S01]  /*8f00*/  WARPGROUP.ARRIVE ;  /* 0x00000000000079c5 */ /* 0x000fe20000000000 */
[--C-:B------:R-:W-:Y:S01]  /*8f10*/  FFMA.FTZ R188, R168, UR5, -R0.reuse ;  /* 0x00000005a8bc7c23 */ /* 0x100fe20008010800 */
[----:B------:R-:W-:Y:S01]  /*8f20*/  FFMA.FTZ R190, R172, UR5, -R0 ;  /* 0x00000005acbe7c23 */ /* 0x000fe20008010800 */
[----:B0-----:R-:W-:Y:S02]  /*8f30*/  F2FP.F16.F32.PACK_AB R189, R171, R170 ;  /* 0x000000aaabbd723e */ /* 0x001fe400000000ff */
[----:B-1----:R-:W-:Y:S01]  /*8f40*/  F2FP.F16.F32.PACK_AB R191, R175, R174 ;  /* 0x000000aeafbf723e */ /* 0x002fe200000000ff */
[----:B------:R-:W-:Y:S01]  /*8f50*/  HGMMA.64x256x16.F32 R24, R184, gdesc[UR8].tnspB, R24, gsb0 ;  /* 0x43e00008b8187df0 */ /* 0x000fe20008000818 */
[----:B------:R-:W-:Y:S08]  /*8f60*/  MUFU.EX2 R188, R188 ;  /* 0x000000bc00bc7308 */ /* 0x000ff00000000800 */
[----:B------:R-:W-:Y:S01]  /*8f70*/  MUFU.EX2 R190, R190 ;  /* 0x000000be00be7308 */ /* 0x000fe20000000800 */
[----:B------:R-:W-:-:S02]  /*8f80*/  WARPGROUP.DEPBAR.LE gsb0, 0x0 ;  /* 0x00008000000079c5 */ /* 0x000fc40000010000 */
[--C-:B------:R-:W-:Y:S01]  /*8f90*/  FFMA.FTZ R185, R157, UR5, -R0.reuse ;  /* 0x000000059db97c23 */ /* 0x100fe20008010800 */
[--C-:B------:R-:W-:Y:S01]  /*8fa0*/  FFMA.FTZ R157, R173, UR5, -R0.reuse ;  /* 0x00000005ad9d7c23 */ /* 0x100fe20008010800 */
[--C-:B------:R-:W-:Y:S01]  /*8fb0*/  FFMA.FTZ R184, R176, UR5, -R0.reuse ;  /* 0x00000005b0b87c23 */ /* 0x100fe20008010800 */
[----:B------:R-:W-:Y:S01]  /*8fc0*/  FFMA.FTZ R186, R180, UR5, -R0 ;  /* 0x00000005b4ba7c23 */ /* 0x000fe20008010800 */
[----:B------:R-:W-:Y:S01]  /*8fd0*/  FADD.FTZ R0, -R3, R230 ;  /* 0x000000e603007221 */ /* 0x000fe20000010100 */
[----:B------:R0:W-:Y:S01]  /*8fe0*/  @!P1 SYNCS.ARRIVE.TRANS64.RED.A1T0 RZ, [R155+URZ], RZ ;  /* 0x000000ff9bff99a7 */ /* 0x0001e2000810043f */
[----:B------:R-:W1:Y:S01]  /*8ff0*/  MUFU.EX2 R185, R185 ;  /* 0x000000b900b97308 */ /* 0x000e620000000800 */
[----:B------:R-:W-:Y:S02]  /*9000*/  IMAD.MOV.U32 R230, RZ, RZ, R3 ;  /* 0x000000ffffe67224 */ /* 0x000fe400078e0003 */
[----:B------:R-:W-:Y:S01]  /*9010*/  FMUL.FTZ R0, R0, UR5 ;  /* 0x0000000500007c20 */ /* 0x000fe20008410000 */
[----:B0-----:R-:W-:-:S05]  /*9020*/  IMAD.U32 R155, RZ, RZ, UR14 ;  /* 0x0000000eff9b7e24 */ /* 0x001fca000f8e00ff */
[----:B------:R-:W0:Y:S01]  /*9030*/  MUFU.EX2 R0, R0 ;  /* 0x0000000000007308 */ /* 0x000e220000000800 */
[----:B------:R-:W-:-:S05]  /*9040*/  @!P1 VIADD R159, R155, 0x30860 ;  /* 0x000308609b9f9836 */ /* 0x000fca0000000000 */
[----:B------:R-:W-:Y:S02]  /*9050*/  @!P1 PRMT R159, RZ, 0x654, R159 ;  /* 0x00000654ff9f9816 */ /* 0x000fe4000000009f */
[----:B------:R-:W2:Y:S01]  /*9060*/  MUFU.EX2 R155, R163 ;  /* 0x000000a3009b7308 */ /* 0x000ea20000000800 */
[C---:B-1----:R-:W-:Y:S01]  /*9070*/  F2FP.F16.F32.PACK_AB R198, R185.reuse, R198 ;  /* 0x000000c6b9c6723e */ /* 0x042fe200000000ff */
[----:B------:R1:W-:Y:S01]  /*9080*/  @!P1 SYNCS.ARRIVE.TRANS64.RED.A1T0 RZ, [R159+URZ], RZ ;  /* 0x000000ff9fff99a7 */ /* 0x0003e2000810043f */
[----:B0-----:R-:W-:Y:S01]  /*9090*/  FFMA.FTZ R21, R0, R5, R197 ;  /* 0x0000000500157223 */ /* 0x001fe200000100c5 */
[----:B------:R-:W-:-:S04]  /*90a0*/  FADD.FTZ R5, R185, R17 ;  /* 0x00000011b9057221 */ /* 0x000fc80000010000 */
[----:B------:R-:W-:Y:S01]  /*90b0*/  MUFU.EX2 R157, R157 ;  /* 0x0000009d009d7308 */ /* 0x000fe20000000800 */
[--C-:B-1----:R-:W-:Y:S01]  /*90c0*/  FFMA.FTZ R159, R167, UR5, -R164.reuse ;  /* 0x00000005a79f7c23 */ /* 0x102fe200080108a4 */
[----:B------:R-:W-:Y:S01]  /*90d0*/  FADD.FTZ R21, R154, R21 ;  /* 0x000000159a157221 */ /* 0x000fe20000010000 */
[----:B------:R-:W-:Y:S01]  /*90e0*/  FADD.FTZ R5, R192, R5 ;  /* 0x00000005c0057221 */ /* 0x000fe20000010000 */
[----:B------:R-:W-:Y:S01]  /*90f0*/  FFMA.FTZ R164, R183, UR5, -R164 ;  /* 0x00000005b7a47c23 */ /* 0x000fe200080108a4 */
[C---:B------:R-:W-:Y:S01]  /*9100*/  F2FP.F16.F32.PACK_AB R192, R152.reuse, R192 ;  /* 0x000000c098c0723e */ /* 0x040fe200000000ff */
[----:B------:R-:W-:Y:S01]  /*9110*/  FADD.FTZ R21, R199, R21 ;  /* 0x00000015c7157221 */ /* 0x000fe20000010000 */
[----:B------:R-:W-:Y:S01]  /*9120*/  FADD.FTZ R5, R152, R5 ;  /* 0x0000000598057221 */ /* 0x000fe20000010000 */
[----:B------:R-:W0:Y:S01]  /*9130*/  MUFU.EX2 R159, R159 ;  /* 0x0000009f009f7308 */ /* 0x000e220000000800 */
[----:B------:R-:W-:Y:S01]  /*9140*/  F2FP.F16.F32.PACK_AB R197, R154, R197 ;  /* 0x000000c59ac5723e */ /* 0x000fe200000000ff */
[----:B------:R-:W-:Y:S01]  /*9150*/  FADD.FTZ R21, R158, R21 ;  /* 0x000000159e157221 */ /* 0x000fe20000010000 */
[----:B------:R-:W-:Y:S01]  /*9160*/  FADD.FTZ R17, R194, R5 ;  /* 0x00000005c2117221 */ /* 0x000fe20000010000 */
[----:B------:R-:W-:-:S02]  /*9170*/  F2FP.F16.F32.PACK_AB R199, R158, R199 ;  /* 0x000000c79ec7723e */ /* 0x000fc400000000ff */
[----:B------:R-:W-:Y:S01]  /*9180*/  FADD.FTZ R21, R193, R21 ;  /* 0x00000015c1157221 */ /* 0x000fe20000010000 */
[----:B------:R-:W-:Y:S01]  /*9190*/  FADD.FTZ R17, R153, R17 ;  /* 0x0000001199117221 */ /* 0x000fe20000010000 */
[----:B------:R-:W1:Y:S01]  /*91a0*/  MUFU.EX2 R184, R184 ;  /* 0x000000b800b87308 */ /* 0x000e620000000800 */
[C---:B--2---:R-:W-:Y:S01]  /*91b0*/  F2FP.F16.F32.PACK_AB R193, R155.reuse, R193 ;  /* 0x000000c19bc1723e */ /* 0x044fe200000000ff */
[----:B------:R-:W-:Y:S01]  /*91c0*/  FADD.FTZ R21, R155, R21 ;  /* 0x000000159b157221 */ /* 0x000fe20000010000 */
[----:B------:R-:W-:Y:S01]  /*91d0*/  FADD.FTZ R17, R188, R17 ;  /* 0x00000011bc117221 */ /* 0x000fe20000010000 */
[----:B------:R-:W-:Y:S02]  /*91e0*/  F2FP.F16.F32.PACK_AB R194, R153, R194 ;  /* 0x000000c299c2723e */ /* 0x000fe400000000ff */
[----:B------:R-:W-:Y:S01]  /*91f0*/  FADD.FTZ R5, R195, R21 ;  /* 0x00000015c3057221 */ /* 0x000fe20000010000 */
[----:B------:R-:W-:Y:S01]  /*9200*/  FADD.FTZ R17, R156, R17 ;  /* 0x000000119c117221 */ /* 0x000fe20000010000 */
[----:B------:R-:W2:Y:S01]  /*9210*/  MUFU.EX2 R186, R186 ;  /* 0x000000ba00ba7308 */ /* 0x000ea20000000800 */
[C---:B0-----:R-:W-:Y:S01]  /*9220*/  F2FP.F16.F32.PACK_AB R195, R159.reuse, R195 ;  /* 0x000000c39fc3723e */ /* 0x041fe200000000ff */
[----:B------:R-:W-:Y:S01]  /*9230*/  FADD.FTZ R5, R159, R5 ;  /* 0x000000059f057221 */ /* 0x000fe20000010000 */
[----:B------:R-:W-:Y:S01]  /*9240*/  FADD.FTZ R17, R190, R17 ;  /* 0x00000011be117221 */ /* 0x000fe20000010000 */
[----:B------:R-:W-:Y:S01]  /*9250*/  F2FP.F16.F32.PACK_AB R188, R156, R188 ;  /* 0x000000bc9cbc723e */ /* 0x000fe200000000ff */
[----:B------:R-:W-:-:S02]  /*9260*/  IMAD.MOV.U32 R21, RZ, RZ, R4 ;  /* 0x000000ffff157224 */ /* 0x000fc400078e0004 */
[----:B------:R-:W-:Y:S01]  /*9270*/  FADD.FTZ R5, R170, R5 ;  /* 0x00000005aa057221 */ /* 0x000fe20000010000 */
[C---:B------:R-:W-:Y:S01]  /*9280*/  FADD.FTZ R17, R157.reuse, R17 ;  /* 0x000000119d117221 */ /* 0x040fe20000010000 */
[----:B------:R-:W0:Y:S01]  /*9290*/  MUFU.EX2 R164, R164 ;  /* 0x000000a400a47308 */ /* 0x000e220000000800 */
[----:B------:R-:W-:Y:S01]  /*92a0*/  F2FP.F16.F32.PACK_AB R190, R157, R190 ;  /* 0x000000be9dbe723e */ /* 0x000fe200000000ff */
[----:B------:R-:W-:Y:S01]  /*92b0*/  FADD.FTZ R5, R171, R5 ;  /* 0x00000005ab057221 */ /* 0x000fe20000010000 */
[----:B-1----:R-:W-:Y:S01]  /*92c0*/  FADD.FTZ R17, R184, R17 ;  /* 0x00000011b8117221 */ /* 0x002fe20000010000 */
[----:B------:R-:W-:Y:S02]  /*92d0*/  F2FP.F16.F32.PACK_AB R184, R160, R184 ;  /* 0x000000b8a0b8723e */ /* 0x000fe400000000ff */
[----:B------:R-:W-:Y:S01]  /*92e0*/  FADD.FTZ R5, R174, R5 ;  /* 0x00000005ae057221 */ /* 0x000fe20000010000 */
[----:B------:R-:W-:Y:S01]  /*92f0*/  FADD.FTZ R17, R160, R17 ;  /* 0x00000011a0117221 */ /* 0x000fe20000010000 */
[----:B------:R-:W-:-:S02]  /*9300*/  F2FP.F16.F32.PACK_AB R185, R179, R178 ;  /* 0x000000b2b3b9723e */ /* 0x000fc400000000ff */
[----:B------:R-:W-:Y:S01]  /*9310*/  FADD.FTZ R5, R175, R5 ;  /* 0x00000005af057221 */ /* 0x000fe20000010000 */
[----:B--2---:R-:W-:Y:S01]  /*9320*/  FADD.FTZ R152, R186, R17 ;  /* 0x00000011ba987221 */ /* 0x004fe20000010000 */
[C---:B------:R-:W-:Y:S02]  /*9330*/  F2FP.F16.F32.PACK_AB R186, R161.reuse, R186 ;  /* 0x000000baa1ba723e */ /* 0x040fe400000000ff */
[----:B------:R-:W-:Y:S01]  /*9340*/  FADD.FTZ R5, R178, R5 ;  /* 0x00000005b2057221 */ /* 0x000fe20000010000 */
[----:B------:R-:W-:Y:S01]  /*9350*/  FADD.FTZ R17, R161, R152 ;  /* 0x00000098a1117221 */ /* 0x000fe20000010000 */
[----:B0-----:R-:W-:Y:S02]  /*9360*/  F2FP.F16.F32.PACK_AB R187, R164, R182 ;  /* 0x000000b6a4bb723e */ /* 0x001fe400000000ff */
[----:B------:R-:W-:-:S04]  /*9370*/  FADD.FTZ R5, R179, R5 ;  /* 0x00000005b3057221 */ /* 0x000fc80000010000 */
[----:B------:R-:W-:-:S04]  /*9380*/  FADD.FTZ R5, R182, R5 ;  /* 0x00000005b6057221 */ /* 0x000fc80000010000 */
[----:B------:R-:W-:Y:S01]  /*9390*/  FADD.FTZ R5, R164, R5 ;  /* 0x00000005a4057221 */ /* 0x000fe20000010000 */
[----:B------:R-:W-:Y:S06]  /*93a0*/  @P2 BRA `(.L_x_1255) ;  /* 0xffffffe000f02947 */ /* 0x000fec000383ffff */
.L_x_1246:
[----:B------:R-:W-:-:S13]  /*93b0*/  R2UR UR4, R22 ;  /* 0x00000000160472ca */ /* 0x000fda00000e0000 */
[----:B------:R-:W-:-:S13]  /*93c0*/  ISETP.GE.AND P2, PT, R20, UR4, PT ;  /* 0x0000000414007c0c */ /* 0x000fda000bf46270 */
[----:B------:R-:W-:Y:S05]  /*93d0*/  @!P2 BRA `(.L_x_1256) ;  /* 0x0000002400e8a947 */ /* 0x000fea0003800000 */
[----:B------:R-:W-:Y:S01]  /*93e0*/  IMAD.MOV.U32 R21, RZ, RZ, R3 ;  /* 0x000000ffff157224 */ /* 0x000fe200078e0003 */
[----:B------:R-:W-:Y:S01]  /*93f0*/  UMOV UR6, UR38 ;  /* 0x0000002600067c82 */ /* 0x000fe20008000000 */
[----:B------:R-:W-:Y:S01]  /*9400*/  IMAD.MOV.U32 R230, RZ, RZ, R4 ;  /* 0x000000ffffe67224 */ /* 0x000fe200078e0004 */
[----:B------:R-:W-:Y:S01]  /*9410*/  UMOV UR4, UR36 ;  /* 0x0000002400047c82 */ /* 0x000fe20008000000 */
[----:B------:R-:W-:Y:S01]  /*9420*/  ULDC UR58, c[0x0][0x9e4] ;  /* 0x00027900003a7ab9 */ /* 0x000fe20000000800 */
[----:B------:R-:W-:-:S05]  /*9430*/  ULDC UR59, c[0x0][0x9dc] ;  /* 0x00027700003b7ab9 */ /* 0x000fca0000000800 */
.L_x_1273:
        /* <DEDUP_REMOVED lines=8> */
.L_x_1257:
[----:B------:R-:W-:Y:S01]  /*94c0*/  ULEA UR5, UR36, UR37, 0x3 ;  /* 0x0000002524057291 */ /* 0x000fe2000f8e183f */
[----:B------:R-:W-:-:S05]  /*94d0*/  IMAD.U32 R3, RZ, RZ, UR38 ;  /* 0x00000026ff037e24 */ /* 0x000fca000f8e00ff */
[----:B------:R-:W-:-:S04]  /*94e0*/  SHF.L.U32 R3, R3, 0x1f, RZ ;  /* 0x0000001f03037819 */ /* 0x000fc800000006ff */
[----:B------:R0:W1:Y:S01]  /*94f0*/  SYNCS.PHASECHK.TRANS64.TRYWAIT P2, [UR5+0x30830], R3 ;  /* 0x03083003ff0075a7 */ /* 0x0000620008040145 */
[----:B------:R-:W-:Y:S05]  /*9500*/  @!P0 BRA `(.L_x_1258) ;  /* 0x0000000000048947 */ /* 0x000fea0003800000 */
[----:B------:R-:W-:Y:S01]  /*9510*/  BPT.TRAP 0x1 ;  /* 0x000000040000795c */ /* 0x000fe20000300000 */
.L_x_1258:
[-C--:B------:R-:W-:Y:S01]  /*9520*/  FMUL.FTZ R24, R24, R2.reuse ;  /* 0x0000000218187220 */ /* 0x080fe20000410000 */
[----:B------:R-:W-:Y:S01]  /*9530*/  FMUL.FTZ R25, R25, R2 ;  /* 0x0000000219197220 */ /* 0x000fe20000410000 */
[----:B-1----:R-:W-:Y:S06]  /*9540*/  @P2 BRA `(.L_x_1259) ;  /* 0x0000000000082947 */ /* 0x002fec0003800000 */
[----:B------:R-:W1:Y:S02]  /*9550*/  SYNCS.PHASECHK.TRANS64.TRYWAIT P2, [UR5+0x30830], R3 ;  /* 0x03083003ff0075a7 */ /* 0x000e640008040145 */
[----:B-1----:R-:W-:Y:S05]  /*9560*/  @!P2 BRA `(.L_x_1260) ;  /* 0x000001080034a947 */ /* 0x002fea0003800000 */
.L_x_1259:
        /* <DEDUP_REMOVED lines=222> */
.L_x_1261:
[----:B------:R-:W-:Y:S01]  /*a350*/  ULEA UR14, UR4, UR37, 0x3 ;  /* 0x00000025040e7291 */ /* 0x000fe2000f8e183f */
[----:B------:R-:W-:-:S05]  /*a360*/  IMAD.U32 R0, RZ, RZ, UR6 ;  /* 0x00000006ff007e24 */ /* 0x000fca000f8e00ff */
[----:B------:R-:W-:-:S04]  /*a370*/  SHF.L.U32 R0, R0, 0x1f, RZ ;  /* 0x0000001f00007819 */ /* 0x000fc800000006ff */
[----:B------:R2:W3:Y:S01]  /*a380*/  SYNCS.PHASECHK.TRANS64.TRYWAIT P2, [UR14+0x30850], R0 ;  /* 0x03085000ff0075a7 */ /* 0x0004e2000804014e */
[----:B------:R-:W-:Y:S05]  /*a390*/  @!P0 BRA `(.L_x_1262) ;  /* 0x0000000000048947 */ /* 0x000fea0003800000 */
[----:B------:R-:W-:Y:S01]  /*a3a0*/  BPT.TRAP 0x1 ;  /* 0x000000040000795c */ /* 0x000fe20000300000 */
.L_x_1262:
[----:B---3--:R-:W-:Y:S05]  /*a3b0*/  @P2 BRA `(.L_x_1263) ;  /* 0x0000000000082947 */ /* 0x008fea0003800000 */
[----:B------:R-:W3:Y:S02]  /*a3c0*/  SYNCS.PHASECHK.TRANS64.TRYWAIT P2, [UR14+0x30850], R0 ;  /* 0x03085000ff0075a7 */ /* 0x000ee4000804014e */
[----:B---3--:R-:W-:Y:S05]  /*a3d0*/  @!P2 BRA `(.L_x_1264) ;  /* 0x000000f800b0a947 */ /* 0x008fea0003800000 */
.L_x_1263:
[----:B------:R-:W-:Y:S01]  /*a3e0*/  UIADD3 UR5, UR37, 0x400, URZ ;  /* 0x0000040025057890 */ /* 0x000fe2000fffe03f */
[----:B------:R-:W-:Y:S01]  /*a3f0*/  WARPGROUP.ARRIVE ;  /* 0x00000000000079c5 */ /* 0x000fe20000000000 */
[----:B------:R-:W-:Y:S01]  /*a400*/  UMOV UR11, 0x40000040 ;  /* 0x40000040000b7882 */ /* 0x000fe20000000000 */
[----:B------:R-:W-:Y:S01]  /*a410*/  PLOP3.LUT P2, PT, PT, PT, UP0, 0x80, 0x0 ;  /* 0x000000000000781c */ /* 0x000fe20003f4f008 */
[----:B------:R-:W-:Y:S01]  /*a420*/  USHF.R.U32.HI UR5, URZ, 0x4, UR5 ;  /* 0x000000043f057899 */ /* 0x000fe20008011605 */
[----:B--23--:R-:W-:-:S03]  /*a430*/  IMAD.U32 R0, RZ, RZ, UR7 ;  /* 0x00000007ff007e24 */ /* 0x00cfc6000f8e00ff */
[----:B------:R-:W-:Y:S02]  /*a440*/  ULOP3.LUT UR5, UR5, 0x3fff, URZ, 0xc0, !UPT ;  /* 0x00003fff05057892 */ /* 0x000fe4000f8ec03f */
[----:B------:R-:W-:Y:S02]  /*a450*/  @!P1 LEA R0, R0, UR37, 0x3 ;  /* 0x0000002500009c11 */ /* 0x000fe4000f8e18ff */
[----:B------:R-:W-:-:S03]  /*a460*/  ULOP3.LUT UR5, UR5, 0x2000000, URZ, 0xfc, !UPT ;  /* 0x0200000005057892 */ /* 0x000fc6000f8efc3f */
[----:B------:R-:W-:Y:S01]  /*a470*/  @!P1 VIADD R0, R0, 0x30840 ;  /* 0x0003084000009836 */ /* 0x000fe20000000000 */
[----:B------:R-:W-:-:S03]  /*a480*/  ULEA UR4, UR4, UR5, 0xb ;  /* 0x0000000504047291 */ /* 0x000fc6000f8e583f */
[----:B------:R-:W-:Y:S01]  /*a490*/  ULDC UR5, c[0x0][0x9e0] ;  /* 0x0002780000057ab9 */ /* 0x000fe20000000800 */
[----:B------:R-:W-:-:S03]  /*a4a0*/  @!P1 PRMT R0, RZ, 0x654, R0 ;  /* 0x00000654ff009816 */ /* 0x000fc60000000000 */
        /* <DEDUP_REMOVED lines=18> */
[----:B------:R-:W-:-:S15]  /*a5d0*/  WARPGROUP.ARRIVE ;  /* 0x00000000000079c5 */ /* 0x000fde0000000000 */
[----:B------:R-:W-:-:S06]  /*a5e0*/  NOP ;  /* 0x0000000000007918 */ /* 0x000fcc0000000000 */
[----:B------:R-:W-:Y:S03]  /*a5f0*/  HGMMA.64x256x16.F32 R24, R184, gdesc[UR8].tnspB, R24, gsb0 ;  /* 0x43e00008b8187df0 */ /* 0x000fe60008000818 */
[----:B------:R-:W-:Y:S02]  /*a600*/  WARPGROUP.DEPBAR.LE gsb0, 0x0 ;  /* 0x00008000000079c5 */ /* 0x000fe40000010000 */
[----:B------:R-:W-:Y:S01]  /*a610*/  VIADD R187, R19, UR61 ;  /* 0x0000003d13bb7c36 */ /* 0x000fe20008000000 */
[----:B------:R2:W-:Y:S03]  /*a620*/  @!P1 SYNCS.ARRIVE.TRANS64.RED.A1T0 RZ, [R0+URZ], RZ ;  /* 0x000000ff00ff99a7 */ /* 0x0005e6000810043f */
[----:B------:R-:W-:Y:S01]  /*a630*/  @P2 IMAD.HI.U32 R2, R187, UR4, RZ ;  /* 0x00000004bb022c27 */ /* 0x000fe2000f8e00ff */
[----:B------:R-:W-:-:S04]  /*a640*/  @UP0 ULDC UR4, c[0x0][0x450] ;  /* 0x0001140000040ab9 */ /* 0x000fc80000000800 */
[----:B------:R-:W-:Y:S01]  /*a650*/  @P2 SHF.R.U32.HI R187, RZ, UR4, R2 ;  /* 0x00000004ffbb2c19 */ /* 0x000fe20008011602 */
[----:B--2---:R-:W-:Y:S01]  /*a660*/  IMAD.SHL.U32 R0, R20, 0x40, RZ ;  /* 0x0000004014007824 */ /* 0x004fe200078e00ff */
[----:B------:R-:W-:Y:S01]  /*a670*/  ULOP3.LUT UR4, URZ, UR59, URZ, 0x33, !UPT ;  /* 0x0000003b3f047292 */ /* 0x000fe2000f8e333f */
[----:B------:R-:W-:Y:S02]  /*a680*/  IMAD.U32 R2, RZ, RZ, UR39 ;  /* 0x00000027ff027e24 */ /* 0x000fe4000f8e00ff */
[----:B------:R-:W2:Y:S01]  /*a690*/  SHFL.IDX PT, R188, R187, RZ, 0x1c1f ;  /* 0x001c1fffbbbc7589 */ /* 0x000ea200000e0000 */
[----:B01----:R-:W-:-:S04]  /*a6a0*/  IADD3 R3, -R16, 0x1, -R0 ;  /* 0x0000000110037810 */ /* 0x003fc80007ffe900 */
[----:B------:R-:W-:-:S05]  /*a6b0*/  IADD3 R2, -R2, UR60, R3 ;  /* 0x0000003c02027c10 */ /* 0x000fca000fffe103 */
[C---:B------:R-:W-:Y:S02]  /*a6c0*/  VIADD R186, R2.reuse, UR5 ;  /* 0x0000000502ba7c36 */ /* 0x040fe40008000000 */
[----:B------:R-:W-:Y:S02]  /*a6d0*/  VIADD R185, R2, UR4 ;  /* 0x0000000402b97c36 */ /* 0x000fe40008000000 */
[--C-:B--2---:R-:W-:Y:S02]  /*a6e0*/  IMAD.IADD R184, R186, 0x1, R188.reuse ;  /* 0x00000001bab87824 */ /* 0x104fe400078e02bc */
[----:B------:R-:W-:Y:S01]  /*a6f0*/  IMAD.IADD R4, R185, 0x1, R188 ;  /* 0x00000001b9047824 */ /* 0x000fe200078e02bc */
[----:B------:R-:W-:Y:S06]  /*a700*/  @!P5 BRA `(.L_x_1265) ;  /* 0x00000000005cd947 */ /* 0x000fec0003800000 */
        /* <DEDUP_REMOVED lines=13> */
.L_x_1267:
[----:B------:R-:W-:-:S05]  /*a7e0*/  IMAD.U32 R189, RZ, RZ, UR58 ;  /* 0x0000003affbd7e24 */ /* 0x000fca000f8e00ff */
[----:B------:R-:W-:-:S13]  /*a7f0*/  ISETP.NE.AND P2, PT, R189, 0x1, PT ;  /* 0x00000001bd00780c */ /* 0x000fda0003f45270 */
[----:B------:R-:W0:Y:S02]  /*a800*/  @P2 LDC.64 R2, c[0x0][0x9e8] ;  /* 0x00027a00ff022b82 */ /* 0x000e240000000a00 */
[----:B0-----:R-:W-:-:S05]  /*a810*/  @P2 IMAD.HI.U32 R2, R188, R2, RZ ;  /* 0x00000002bc022227 */ /* 0x001fca00078e00ff */
[----:B------:R-:W-:-:S07]  /*a820*/  @P2 SHF.R.U32.HI R188, RZ, R3, R2 ;  /* 0x00000003ffbc2219 */ /* 0x000fce0000011602 */
.L_x_1268:
[----:B------:R-:W-:Y:S05]  /*a830*/  BSYNC B0 ;  /* 0x0000000000007941 */ /* 0x000fea0003800000 */
.L_x_1266:
[----:B------:R-:W-:-:S04]  /*a840*/  IMAD R188, R188, R189, -R0 ;  /* 0x000000bdbcbc7224 */ /* 0x000fc800078e0a00 */
[----:B------:R-:W-:-:S05]  /*a850*/  IMAD.IADD R188, R188, 0x1, -R16 ;  /* 0x00000001bcbc7824 */ /* 0x000fca00078e0a10 */
[----:B------:R-:W-:Y:S02]  /*a860*/  VIADDMNMX R184, R188, R189, R184, PT ;  /* 0x000000bdbcb87246 */ /* 0x000fe400038001b8 */
[----:B------:R-:W-:-:S07]  /*a870*/  VIMNMX R4, R4, R188, !PT ;  /* 0x000000bc04047248 */ /* 0x000fce0007fe0100 */
.L_x_1265:
[----:B------:R-:W-:Y:S01]  /*a880*/  ISETP.GT.AND P2, PT, R20, -0x1, PT ;  /* 0xffffffff1400780c */ /* 0x000fe20003f44270 */
[----:B------:R-:W0:Y:S03]  /*a890*/  SHFL.IDX PT, R187, R187, 0x1, 0x1c1f ;  /* 0x003c1f00bbbb7f89 */ /* 0x000e2600000e0000 */
[C---:B------:R-:W-:Y:S02]  /*a8a0*/  ISETP.GT.AND P3, PT, R4.reuse, RZ, P2 ;  /* 0x000000ff0400720c */ /* 0x040fe40001764270 */
[----:B------:R-:W-:Y:S02]  /*a8b0*/  ISETP.GT.AND P6, PT, R4, 0x1, P2 ;  /* 0x000000010400780c */ /* 0x000fe400017c4270 */
[----:B------:R-:W-:Y:S02]  /*a8c0*/  ISETP.LT.OR P4, PT, R184, 0x1, P3 ;  /* 0x00000001b800780c */ /* 0x000fe40001f81670 */
[----:B------:R-:W-:-:S02]  /*a8d0*/  ISETP.GT.AND P3, PT, R4, 0x8, P2 ;  /* 0x000000080400780c */ /* 0x000fc40001764270 */
[----:B------:R-:W-:Y:S02]  /*a8e0*/  FSEL R152, R152, -INF , !P4 ;  /* 0xff80000098987808 */ /* 0x000fe40006000000 */
[----:B------:R-:W-:Y:S02]  /*a8f0*/  ISETP.GT.AND P4, PT, R4, 0x9, P2 ;  /* 0x000000090400780c */ /* 0x000fe40001784270 */
[C---:B------:R-:W-:Y:S02]  /*a900*/  ISETP.LT.OR P6, PT, R184.reuse, 0x2, P6 ;  /* 0x00000002b800780c */ /* 0x040fe400037c1670 */
[C---:B------:R-:W-:Y:S02]  /*a910*/  ISETP.LT.OR P3, PT, R184.reuse, 0x9, P3 ;  /* 0x00000009b800780c */ /* 0x040fe40001f61670 */
[----:B------:R-:W-:Y:S02]  /*a920*/  ISETP.LT.OR P4, PT, R184, 0xa, P4 ;  /* 0x0000000ab800780c */ /* 0x000fe40002781670 */
[----:B------:R-:W-:-:S02]  /*a930*/  FSEL R153, R153, -INF , !P6 ;  /* 0xff80000099997808 */ /* 0x000fc40007000000 */
[----:B------:R-:W-:Y:S01]  /*a940*/  FSEL R156, R156, -INF , !P3 ;  /* 0xff8000009c9c7808 */ /* 0x000fe20005800000 */
[--C-:B0-----:R-:W-:Y:S01]  /*a950*/  IMAD.IADD R186, R186, 0x1, R187.reuse ;  /* 0x00000001baba7824 */ /* 0x101fe200078e02bb */
[----:B------:R-:W-:Y:S01]  /*a960*/  FSEL R157, R157, -INF , !P4 ;  /* 0xff8000009d9d7808 */ /* 0x000fe20006000000 */
[----:B------:R-:W-:Y:S01]  /*a970*/  IMAD.IADD R185, R185, 0x1, R187 ;  /* 0x00000001b9b97824 */ /* 0x000fe200078e02bb */
        /* <DEDUP_REMOVED lines=35> */
[----:B------:R-:W-:Y:S01]  /*abb0*/  FSEL R181, R181, -INF , !P4 ;  /* 0xff800000b5b57808 */ /* 0x000fe20006000000 */
        /* <DEDUP_REMOVED lines=14> */
.L_x_1271:
[----:B------:R-:W-:-:S05]  /*aca0*/  IMAD.U32 R4, RZ, RZ, UR58 ;  /* 0x0000003aff047e24 */ /* 0x000fca000f8e00ff */
[----:B------:R-:W-:-:S13]  /*acb0*/  ISETP.NE.AND P3, PT, R4, 0x1, PT ;  /* 0x000000010400780c */ /* 0x000fda0003f65270 */
[----:B------:R-:W0:Y:S02]  /*acc0*/  @P3 LDC.64 R2, c[0x0][0x9e8] ;  /* 0x00027a00ff023b82 */ /* 0x000e240000000a00 */
[----:B0-----:R-:W-:-:S05]  /*acd0*/  @P3 IMAD.HI.U32 R2, R187, R2, RZ ;  /* 0x00000002bb023227 */ /* 0x001fca00078e00ff */
[----:B------:R-:W-:-:S07]  /*ace0*/  @P3 SHF.R.U32.HI R187, RZ, R3, R2 ;  /* 0x00000003ffbb3219 */ /* 0x000fce0000011602 */
.L_x_1272:
[----:B------:R-:W-:Y:S05]  /*acf0*/  BSYNC B0 ;  /* 0x0000000000007941 */ /* 0x000fea0003800000 */
.L_x_1270:
[----:B------:R-:W-:-:S04]  /*ad00*/  IMAD R0, R187, R4, -R0 ;  /* 0x00000004bb007224 */ /* 0x000fc800078e0a00 */
[----:B------:R-:W-:-:S05]  /*ad10*/  IMAD.IADD R0, R0, 0x1, -R16 ;  /* 0x0000000100007824 */ /* 0x000fca00078e0a10 */
[----:B------:R-:W-:Y:S02]  /*ad20*/  VIADDMNMX R186, R0, R4, R186, PT ;  /* 0x0000000400ba7246 */ /* 0x000fe400038001ba */
[----:B------:R-:W-:-:S07]  /*ad30*/  VIMNMX R185, R185, R0, !PT ;  /* 0x00000000b9b97248 */ /* 0x000fce0007fe0100 */
.L_x_1269:
        /* <DEDUP_REMOVED lines=11> */
[----:B------:R-:W-:Y:S02]  /*adf0*/  FMNMX.FTZ R0, R157, R0, !PT ;  /* 0x000000009d007209 */ /* 0x000fe40007810000 */
[----:B------:R-:W-:Y:S02]  /*ae00*/  FSEL R166, R166, -INF , !P6 ;  /* 0xff800000a6a67808 */ /* 0x000fe40007000000 */
[C---:B------:R-:W-:Y:S02]  /*ae10*/  ISETP.GT.AND P6, PT, R185.reuse, 0x21, P2 ;  /* 0x00000021b900780c */ /* 0x040fe400017c4270 */
[----:B------:R-:W-:-:S02]  /*ae20*/  ISETP.GT.AND P4, PT, R185, 0x1, P2 ;  /* 0x00000001b900780c */ /* 0x000fc40001784270 */
[----:B------:R-:W-:Y:S02]  /*ae30*/  ISETP.LT.OR P6, PT, R186, 0x22, P6 ;  /* 0x00000022ba00780c */ /* 0x000fe400037c1670 */
[----:B------:R-:W-:Y:S02]  /*ae40*/  FMNMX.FTZ R0, R160, R0, !PT ;  /* 0x00000000a0007209 */ /* 0x000fe40007810000 */
[----:B------:R-:W-:Y:S02]  /*ae50*/  FSEL R171, R171, -INF , !P6 ;  /* 0xff800000abab7808 */ /* 0x000fe40007000000 */
[C---:B------:R-:W-:Y:S02]  /*ae60*/  ISETP.GT.AND P6, PT, R185.reuse, RZ, P2 ;  /* 0x000000ffb900720c */ /* 0x040fe400017c4270 */
[----:B------:R-:W-:Y:S02]  /*ae70*/  ISETP.GT.AND P3, PT, R185, 0x8, P2 ;  /* 0x00000008b900780c */ /* 0x000fe40001764270 */
[----:B------:R-:W-:-:S02]  /*ae80*/  ISETP.LT.OR P6, PT, R186, 0x1, P6 ;  /* 0x00000001ba00780c */ /* 0x000fc400037c1670 */
[----:B------:R-:W-:Y:S02]  /*ae90*/  ISETP.LT.OR P4, PT, R186, 0x2, P4 ;  /* 0x00000002ba00780c */ /* 0x000fe40002781670 */
[----:B------:R-:W-:Y:S02]  /*aea0*/  FSEL R154, R154, -INF , !P6 ;  /* 0xff8000009a9a7808 */ /* 0x000fe40007000000 */
[----:B------:R-:W-:Y:S02]  /*aeb0*/  FMNMX.FTZ R0, R161, R0, !PT ;  /* 0x00000000a1007209 */ /* 0x000fe40007810000 */
[----:B------:R-:W-:Y:S02]  /*aec0*/  ISETP.LT.OR P3, PT, R186, 0x9, P3 ;  /* 0x00000009ba00780c */ /* 0x000fe40001f61670 */
[----:B------:R-:W-:Y:S02]  /*aed0*/  FSEL R155, R155, -INF , !P4 ;  /* 0xff8000009b9b7808 */ /* 0x000fe40006000000 */
[----:B------:R-:W-:-:S02]  /*aee0*/  FMNMX.FTZ R2, R154, R21, !PT ;  /* 0x000000159a027209 */ /* 0x000fc40007810000 */
[----:B------:R-:W-:Y:S02]  /*aef0*/  FMNMX.FTZ R0, R164, R0, !PT ;  /* 0x00000000a4007209 */ /* 0x000fe40007810000 */
[----:B------:R-:W-:Y:S02]  /*af00*/  ISETP.GT.AND P4, PT, R185, 0x10, P2 ;  /* 0x00000010b900780c */ /* 0x000fe40001784270 */
[----:B------:R-:W-:Y:S02]  /*af10*/  FSEL R158, R158, -INF , !P3 ;  /* 0xff8000009e9e7808 */ /* 0x000fe40005800000 */
[----:B------:R-:W-:Y:S02]  /*af20*/  FMNMX.FTZ R2, R155, R2, !PT ;  /* 0x000000029b027209 */ /* 0x000fe40007810000 */
[----:B------:R-:W-:Y:S02]  /*af30*/  FMNMX.FTZ R0, R165, R0, !PT ;  /* 0x00000000a5007209 */ /* 0x000fe40007810000 */
[----:B------:R-:W-:-:S02]  /*af40*/  ISETP.GT.AND P3, PT, R185, 0x11, P2 ;  /* 0x00000011b900780c */ /* 0x000fc40001764270 */
[----:B------:R-:W-:Y:S02]  /*af50*/  ISETP.LT.OR P4, PT, R186, 0x11, P4 ;  /* 0x00000011ba00780c */ /* 0x000fe40002781670 */
[----:B------:R-:W-:Y:S02]  /*af60*/  FMNMX.FTZ R2, R158, R2, !PT ;  /* 0x000000029e027209 */ /* 0x000fe40007810000 */
        /* <DEDUP_REMOVED lines=10> */
[C---:B------:R-:W-:Y:S02]  /*b010*/  ISETP.LT.OR P4, PT, R186.reuse, 0x1a, P4 ;  /* 0x0000001aba00780c */ /* 0x040fe40002781670 */
[----:B------:R-:W-:Y:S02]  /*b020*/  FMNMX.FTZ R2, R163, R2, !PT ;  /* 0x00000002a3027209 */ /* 0x000fe40007810000 */
[----:B------:R-:W-:Y:S02]  /*b030*/  FMNMX.FTZ R0, R173, R0, !PT ;  /* 0x00000000ad007209 */ /* 0x000fe40007810000 */
[----:B------:R-:W-:Y:S02]  /*b040*/  ISETP.LT.OR P3, PT, R186, 0x21, P3 ;  /* 0x00000021ba00780c */ /* 0x000fe40001f61670 */
[----:B------:R-:W-:Y:S02]  /*b050*/  FSEL R167, R167, -INF , !P4 ;  /* 0xff800000a7a77808 */ /* 0x000fe40006000000 */
[----:B------:R-:W-:-:S02]  /*b060*/  FMNMX.FTZ R2, R166, R2, !PT ;  /* 0x00000002a6027209 */ /* 0x000fc40007810000 */
[----:B------:R-:W-:Y:S02]  /*b070*/  ISETP.GT.AND P4, PT, R185, 0x28, P2 ;  /* 0x00000028b900780c */ /* 0x000fe40001784270 */
[----:B------:R-:W-:Y:S02]  /*b080*/  FMNMX.FTZ R0, R176, R0, !PT ;  /* 0x00000000b0007209 */ /* 0x000fe40007810000 */
[----:B------:R-:W-:Y:S02]  /*b090*/  FSEL R170, R170, -INF , !P3 ;  /* 0xff800000aaaa7808 */ /* 0x000fe40005800000 */
[----:B------:R-:W-:Y:S02]  /*b0a0*/  FMNMX.FTZ R2, R167, R2, !PT ;  /* 0x00000002a7027209 */ /* 0x000fe40007810000 */
[----:B------:R-:W-:Y:S02]  /*b0b0*/  ISETP.LT.OR P4, PT, R186, 0x29, P4 ;  /* 0x00000029ba00780c */ /* 0x000fe40002781670 */
[----:B------:R-:W-:-:S02]  /*b0c0*/  FMNMX.FTZ R0, R177, R0, !PT ;  /* 0x00000000b1007209 */ /* 0x000fc40007810000 */
[C---:B------:R-:W-:Y:S02]  /*b0d0*/  ISETP.GT.AND P3, PT, R185.reuse, 0x29, P2 ;  /* 0x00000029b900780c */ /* 0x040fe40001764270 */
[----:B------:R-:W-:Y:S02]  /*b0e0*/  FMNMX.FTZ R2, R170, R2, !PT ;  /* 0x00000002aa027209 */ /* 0x000fe40007810000 */
[----:B------:R-:W-:Y:S02]  /*b0f0*/  FSEL R174, R174, -INF , !P4 ;  /* 0xff800000aeae7808 */ /* 0x000fe40006000000 */
[----:B------:R-:W-:Y:S02]  /*b100*/  FMNMX.FTZ R0, R180, R0, !PT ;  /* 0x00000000b4007209 */ /* 0x000fe40007810000 */
[----:B------:R-:W-:Y:S02]  /*b110*/  ISETP.LT.OR P3, PT, R186, 0x2a, P3 ;  /* 0x0000002aba00780c */ /* 0x000fe40001f61670 */
[----:B------:R-:W-:-:S02]  /*b120*/  ISETP.GT.AND P4, PT, R185, 0x30, P2 ;  /* 0x00000030b900780c */ /* 0x000fc40001784270 */
[----:B------:R-:W-:Y:S02]  /*b130*/  FMNMX.FTZ R2, R171, R2, !PT ;  /* 0x00000002ab027209 */ /* 0x000fe40007810000 */
[----:B------:R-:W-:Y:S02]  /*b140*/  FMNMX.FTZ R4, R181, R0, !PT ;  /* 0x00000000b5047209 */ /* 0x000fe40007810000 */
[----:B------:R-:W-:Y:S02]  /*b150*/  FSEL R175, R175, -INF , !P3 ;  /* 0xff800000afaf7808 */ /* 0x000fe40005800000 */
[----:B------:R-:W-:Y:S01]  /*b160*/  ISETP.GT.AND P6, PT, R185, 0x31, P2 ;  /* 0x00000031b900780c */ /* 0x000fe200017c4270 */
[----:B------:R-:W0:Y:S01]  /*b170*/  SHFL.BFLY PT, R0, R4, 0x2, 0x1f ;  /* 0x0c401f0004007f89 */ /* 0x000e2200000e0000 */
[----:B------:R-:W-:Y:S02]  /*b180*/  ISETP.LT.OR P4, PT, R186, 0x31, P4 ;  /* 0x00000031ba00780c */ /* 0x000fe40002781670 */
[----:B------:R-:W-:-:S02]  /*b190*/  FMNMX.FTZ R2, R174, R2, !PT ;  /* 0x00000002ae027209 */ /* 0x000fc40007810000 */
[----:B------:R-:W-:Y:S02]  /*b1a0*/  ISETP.GT.AND P3, PT, R185, 0x38, P2 ;  /* 0x00000038b900780c */ /* 0x000fe40001764270 */
[----:B------:R-:W-:Y:S02]  /*b1b0*/  ISETP.LT.OR P6, PT, R186, 0x32, P6 ;  /* 0x00000032ba00780c */ /* 0x000fe400037c1670 */
        /* <DEDUP_REMOVED lines=12> */
[----:B------:R-:W-:Y:S02]  /*b280*/  FMNMX.FTZ R2, R183, R2, !PT ;  /* 0x00000002b7027209 */ /* 0x000fe40007810000 */
[----:B------:R-:W-:Y:S01]  /*b290*/  R2UR UR4, R22 ;  /* 0x00000000160472ca */ /* 0x000fe200000e0000 */
[----:B------:R-:W0:Y:S04]  /*b2a0*/  SHFL.BFLY PT, R0, R4, 0x1, 0x1f ;  /* 0x0c201f0004007f89 */ /* 0x000e2800000e0000 */
[----:B------:R-:W1:Y:S01]  /*b2b0*/  SHFL.BFLY PT, R3, R2, 0x2, 0x1f ;  /* 0x0c401f0002037f89 */ /* 0x000e6200000e0000 */
[----:B0-----:R-:W-:-:S02]  /*b2c0*/  FMNMX.FTZ R4, R4, R0, !PT ;  /* 0x0000000004047209 */ /* 0x001fc40007810000 */
        /* <DEDUP_REMOVED lines=21> */
[----:B------:R-:W-:Y:S01]  /*b420*/  FSEL R0, R4, RZ, P4 ;  /* 0x000000ff04007208 */ /* 0x000fe20002000000 */
[----:B------:R-:W-:Y:S01]  /*b430*/  MUFU.EX2 R196, R196 ;  /* 0x000000c400c47308 */ /* 0x000fe20000000800 */
[----:B0-----:R-:W-:-:S03]  /*b440*/  FMNMX.FTZ R3, R3, R2, !PT ;  /* 0x0000000203037209 */ /* 0x001fc60007810000 */
[----:B------:R-:W-:Y:S01]  /*b450*/  FADD.FTZ R0, -R0, R230 ;  /* 0x000000e600007221 */ /* 0x000fe20000010100 */
[C---:B------:R-:W-:Y:S01]  /*b460*/  FSETP.NEU.FTZ.AND P2, PT, R3.reuse, -INF , PT ;  /* 0xff8000000300780b */ /* 0x040fe20003f5d000 */
[----:B------:R-:W-:Y:S01]  /*b470*/  FMUL.FTZ R2, R3, UR5 ;  /* 0x0000000503027c20 */ /* 0x000fe20008410000 */
[----:B------:R-:W-:Y:S02]  /*b480*/  IMAD.MOV.U32 R230, RZ, RZ, R4 ;  /* 0x000000ffffe67224 */ /* 0x000fe400078e0004 */
[----:B------:R-:W-:Y:S01]  /*b490*/  FMUL.FTZ R168, R0, UR5 ;  /* 0x0000000500a87c20 */ /* 0x000fe20008410000 */
[----:B------:R-:W-:Y:S01]  /*b4a0*/  MUFU.EX2 R152, R152 ;  /* 0x0000009800987308 */ /* 0x000fe20000000800 */
[----:B------:R-:W-:-:S05]  /*b4b0*/  FSEL R0, R2, RZ, P2 ;  /* 0x000000ff02007208 */ /* 0x000fca0001000000 */
        /* <DEDUP_REMOVED lines=19> */
[----:B------:R-:W0:Y:S01]  /*b5f0*/  MUFU.EX2 R2, R168 ;  /* 0x000000a800027308 */ /* 0x000e220000000800 */
[----:B------:R-:W-:Y:S01]  /*b600*/  IMAD.U32 R158, RZ, RZ, UR14 ;  /* 0x0000000eff9e7e24 */ /* 0x000fe2000f8e00ff */
[C---:B------:R-:W-:Y:S01]  /*b610*/  ISETP.GT.AND P2, PT, R20.reuse, UR4, PT ;  /* 0x0000000414007c0c */ /* 0x040fe2000bf44270 */
[----:B------:R-:W-:Y:S01]  /*b620*/  UMOV UR4, UR36 ;  /* 0x0000002400047c82 */ /* 0x000fe20008000000 */
[----:B------:R-:W-:-:S02]  /*b630*/  VIADD R20, R20, 0xffffffff ;  /* 0xffffffff14147836 */ /* 0x000fc40000000000 */
[----:B------:R-:W-:Y:S02]  /*b640*/  @!P1 VIADD R158, R158, 0x30860 ;  /* 0x000308609e9e9836 */ /* 0x000fe40000000000 */
[----:B------:R-:W-:Y:S03]  /*b650*/  MUFU.EX2 R197, R197 ;  /* 0x000000c500c57308 */ /* 0x000fe60000000800 */
[----:B------:R-:W-:-:S04]  /*b660*/  @!P1 PRMT R158, RZ, 0x654, R158 ;  /* 0x00000654ff9e9816 */ /* 0x000fc8000000009e */
[----:B------:R1:W-:Y:S01]  /*b670*/  @!P1 SYNCS.ARRIVE.TRANS64.RED.A1T0 RZ, [R158+URZ], RZ ;  /* 0x000000ff9eff99a7 */ /* 0x0003e2000810043f */
[----:B------:R-:W2:Y:S01]  /*b680*/  MUFU.EX2 R0, R159 ;  /* 0x0000009f00007308 */ /* 0x000ea20000000800 */
[----:B0-----:R-:W-:Y:S01]  /*b690*/  FFMA.FTZ R17, R2, R17, R196 ;  /* 0x0000001102117223 */ /* 0x001fe200000100c4 */
[----:B------:R-:W-:-:S03]  /*b6a0*/  F2FP.F16.F32.PACK_AB R196, R152, R196 ;  /* 0x000000c498c4723e */ /* 0x000fc600000000ff */
[----:B------:R-:W-:-:S03]  /*b6b0*/  FADD.FTZ R17, R152, R17 ;  /* 0x0000001198117221 */ /* 0x000fc60000010000 */
[----:B------:R-:W0:Y:S08]  /*b6c0*/  MUFU.EX2 R154, R154 ;  /* 0x0000009a009a7308 */ /* 0x000e300000000800 */
[----:B------:R-:W3:Y:S01]  /*b6d0*/  MUFU.EX2 R198, R198 ;  /* 0x000000c600c67308 */ /* 0x000ee20000000800 */
[----:B--2---:R-:W-:-:S07]  /*b6e0*/  FFMA.FTZ R5, R0, R5, R197 ;  /* 0x0000000500057223 */ /* 0x004fce00000100c5 */
[----:B------:R-:W2:Y:S01]  /*b6f0*/  MUFU.EX2 R199, R199 ;  /* 0x000000c700c77308 */ /* 0x000ea20000000800 */
[C---:B0-----:R-:W-:Y:S01]  /*b700*/  FADD.FTZ R5, R154.reuse, R5 ;  /* 0x000000059a057221 */ /* 0x041fe20000010000 */
[----:B------:R-:W-:-:S06]  /*b710*/  F2FP.F16.F32.PACK_AB R197, R154, R197 ;  /* 0x000000c59ac5723e */ /* 0x000fcc00000000ff */
[----:B------:R-:W0:Y:S01]  /*b720*/  MUFU.EX2 R153, R153 ;  /* 0x0000009900997308 */ /* 0x000e220000000800 */
[----:B---3--:R-:W-:-:S07]  /*b730*/  FADD.FTZ R17, R198, R17 ;  /* 0x00000011c6117221 */ /* 0x008fce0000010000 */
[----:B------:R-:W3:Y:S01]  /*b740*/  MUFU.EX2 R155, R155 ;  /* 0x0000009b009b7308 */ /* 0x000ee20000000800 */
[----:B--2---:R-:W-:-:S07]  /*b750*/  FADD.FTZ R5, R199, R5 ;  /* 0x00000005c7057221 */ /* 0x004fce0000010000 */
[----:B------:R-:W2:Y:S01]  /*b760*/  MUFU.EX2 R192, R192 ;  /* 0x000000c000c07308 */ /* 0x000ea20000000800 */
[C---:B0-----:R-:W-:Y:S01]  /*b770*/  FADD.FTZ R17, R153.reuse, R17 ;  /* 0x0000001199117221 */ /* 0x041fe20000010000 */
[----:B------:R-:W-:-:S06]  /*b780*/  F2FP.F16.F32.PACK_AB R198, R153, R198 ;  /* 0x000000c699c6723e */ /* 0x000fcc00000000ff */
[----:B------:R-:W0:Y:S01]  /*b790*/  MUFU.EX2 R193, R193 ;  /* 0x000000c100c17308 */ /* 0x000e220000000800 */
[C---:B---3--:R-:W-:Y:S01]  /*b7a0*/  FADD.FTZ R5, R155.reuse, R5 ;  /* 0x000000059b057221 */ /* 0x048fe20000010000 */
[----:B------:R-:W-:-:S06]  /*b7b0*/  F2FP.F16.F32.PACK_AB R199, R155, R199 ;  /* 0x000000c79bc7723e */ /* 0x000fcc00000000ff */
[----:B------:R-:W3:Y:S01]  /*b7c0*/  MUFU.EX2 R156, R156 ;  /* 0x0000009c009c7308 */ /* 0x000ee20000000800 */
[----:B--2---:R-:W-:-:S07]  /*b7d0*/  FADD.FTZ R17, R192, R17 ;  /* 0x00000011c0117221 */ /* 0x004fce0000010000 */
[----:B-1----:R-:W1:Y:S01]  /*b7e0*/  MUFU.EX2 R158, R163 ;  /* 0x000000a3009e7308 */ /* 0x002e620000000800 */
[----:B0-----:R-:W-:-:S07]  /*b7f0*/  FADD.FTZ R5, R193, R5 ;  /* 0x00000005c1057221 */ /* 0x001fce0000010000 */
[----:B------:R-:W0:Y:S01]  /*b800*/  MUFU.EX2 R194, R194 ;  /* 0x000000c200c27308 */ /* 0x000e220000000800 */
[C---:B---3--:R-:W-:Y:S01]  /*b810*/  FADD.FTZ R17, R156.reuse, R17 ;  /* 0x000000119c117221 */ /* 0x048fe20000010000 */
[----:B------:R-:W-:-:S06]  /*b820*/  F2FP.F16.F32.PACK_AB R192, R156, R192 ;  /* 0x000000c09cc0723e */ /* 0x000fcc00000000ff */
[----:B------:R-:W2:Y:S01]  /*b830*/  MUFU.EX2 R195, R195 ;  /* 0x000000c300c37308 */ /* 0x000ea20000000800 */
[C---:B-1----:R-:W-:Y:S01]  /*b840*/  FADD.FTZ R5, R158.reuse, R5 ;  /* 0x000000059e057221 */ /* 0x042fe20000010000 */
[----:B------:R-:W-:-:S06]  /*b850*/  F2FP.F16.F32.PACK_AB R193, R158, R193 ;  /* 0x000000c19ec1723e */ /* 0x000fcc00000000ff */
        /* <DEDUP_REMOVED lines=9> */
[----:B------:R-:W-:Y:S01]  /*b8f0*/  F2FP.F16.F32.PACK_AB R195, R21, R195 ;  /* 0x000000c315c3723e */ /* 0x000fe200000000ff */
[----:B------:R-:W-:-:S05]  /*b900*/  IMAD.MOV.U32 R21, RZ, RZ, R3 ;  /* 0x000000ffff157224 */ /* 0x000fca00078e0003 */
[----:B------:R-:W0:Y:S01]  /*b910*/  MUFU.EX2 R160, R160 ;  /* 0x000000a000a07308 */ /* 0x000e220000000800 */
[----:B--2---:R-:W-:-:S07]  /*b920*/  FADD.FTZ R17, R188, R17 ;  /* 0x00000011bc117221 */ /* 0x004fce0000010000 */
[----:B------:R-:W2:Y:S01]  /*b930*/  MUFU.EX2 R171, R171 ;  /* 0x000000ab00ab7308 */ /* 0x000ea20000000800 */
[----:B-1----:R-:W-:-:S07]  /*b940*/  FADD.FTZ R5, R170, R5 ;  /* 0x00000005aa057221 */ /* 0x002fce0000010000 */
[----:B------:R-:W1:Y:S01]  /*b950*/  MUFU.EX2 R190, R190 ;  /* 0x000000be00be7308 */ /* 0x000e620000000800 */
[C---:B0-----:R-:W-:Y:S01]  /*b960*/  FADD.FTZ R17, R160.reuse, R17 ;  /* 0x00000011a0117221 */ /* 0x041fe20000010000 */
[----:B------:R-:W-:-:S06]  /*b970*/  F2FP.F16.F32.PACK_AB R188, R160, R188 ;  /* 0x000000bca0bc723e */ /* 0x000fcc00000000ff */
[----:B------:R-:W0:Y:S01]  /*b980*/  MUFU.EX2 R174, R174 ;  /* 0x000000ae00ae7308 */ /* 0x000e220000000800 */
[C---:B--2---:R-:W-:Y:S01]  /*b990*/  FADD.FTZ R5, R171.reuse, R5 ;  /* 0x00000005ab057221 */ /* 0x044fe20000010000 */
[----:B------:R-:W-:-:S06]  /*b9a0*/  F2FP.F16.F32.PACK_AB R189, R171, R170 ;  /* 0x000000aaabbd723e */ /* 0x000fcc00000000ff */
[----:B------:R-:W2:Y:S01]  /*b9b0*/  MUFU.EX2 R161, R161 ;  /* 0x000000a100a17308 */ /* 0x000ea20000000800 */
[----:B-1----:R-:W-:-:S07]  /*b9c0*/  FADD.FTZ R17, R190, R17 ;  /* 0x00000011be117221 */ /* 0x002fce0000010000 */
[----:B------:R-:W1:Y:S01]  /*b9d0*/  MUFU.EX2 R175, R175 ;  /* 0x000000af00af7308 */ /* 0x000e620000000800 */
[----:B0-----:R-:W-:-:S07]  /*b9e0*/  FADD.FTZ R5, R174, R5 ;  /* 0x00000005ae057221 */ /* 0x001fce0000010000 */
[----:B------:R-:W0:Y:S01]  /*b9f0*/  MUFU.EX2 R184, R184 ;  /* 0x000000b800b87308 */ /* 0x000e220000000800 */
[C---:B--2---:R-:W-:Y:S01]  /*ba00*/  FADD.FTZ R17, R161.reuse, R17 ;  /* 0x00000011a1117221 */ /* 0x044fe20000010000 */
        /* <DEDUP_REMOVED lines=15> */
[----:B--2---:R-:W-:-:S07]  /*bb00*/  FADD.FTZ R17, R186, R17 ;  /* 0x00000011ba117221 */ /* 0x004fce0000010000 */
[----:B------:R-:W2:Y:S01]  /*bb10*/  MUFU.EX2 R183, R183 ;  /* 0x000000b700b77308 */ /* 0x000ea20000000800 */
[----:B-1----:R-:W-:Y:S01]  /*bb20*/  FADD.FTZ R152, R182, R5 ;  /* 0x00000005b6987221 */ /* 0x002fe20000010000 */
[C---:B0-----:R-:W-:Y:S01]  /*bb30*/  FADD.FTZ R17, R165.reuse, R17 ;  /* 0x00000011a5117221 */ /* 0x041fe20000010000 */
[----:B------:R-:W-:Y:S02]  /*bb40*/  F2FP.F16.F32.PACK_AB R186, R165, R186 ;  /* 0x000000baa5ba723e */ /* 0x000fe400000000ff */
[C---:B--2---:R-:W-:Y:S01]  /*bb50*/  FADD.FTZ R5, R183.reuse, R152 ;  /* 0x00000098b7057221 */ /* 0x044fe20000010000 */
[----:B------:R-:W-:Y:S01]  /*bb60*/  F2FP.F16.F32.PACK_AB R187, R183, R182 ;  /* 0x000000b6b7bb723e */ /* 0x000fe200000000ff */
[----:B------:R-:W-:Y:S06]  /*bb70*/  @P2 BRA `(.L_x_1273) ;  /* 0xffffffd800302947 */ /* 0x000fec000383ffff */
.L_x_1256:
        /* <DEDUP_REMOVED lines=131> */
.L_x_1274:
[----:B------:R-:W-:Y:S01]  /*c3b0*/  ULEA UR8, UR36, UR37, 0x3 ;  /* 0x0000002524087291 */ /* 0x000fe2000f8e183f */
[----:B------:R-:W-:-:S05]  /*c3c0*/  IMAD.U32 R0, RZ, RZ, UR38 ;  /* 0x00000026ff007e24 */ /* 0x000fca000f8e00ff */
[----:B------:R-:W-:-:S04]  /*c3d0*/  SHF.L.U32 R0, R0, 0x1f, RZ ;  /* 0x0000001f00007819 */ /* 0x000fc800000006ff */
[----:B------:R0:W1:Y:S01]  /*c3e0*/  SYNCS.PHASECHK.TRANS64.TRYWAIT P2, [UR8+0x30850], R0 ;  /* 0x03085000ff0075a7 */ /* 0x0000620008040148 */
[----:B------:R-:W-:Y:S05]  /*c3f0*/  @!P0 BRA `(.L_x_1275) ;  /* 0x0000000000048947 */ /* 0x000fea0003800000 */
[----:B------:R-:W-:Y:S01]  /*c400*/  BPT.TRAP 0x1 ;  /* 0x000000040000795c */ /* 0x000fe20000300000 */
.L_x_1275:
[----:B-1----:R-:W-:Y:S05]  /*c410*/  @P2 BRA `(.L_x_1276) ;  /* 0x0000000000082947 */ /* 0x002fea0003800000 */
[----:B------:R-:W1:Y:S02]  /*c420*/  SYNCS.PHASECHK.TRANS64.TRYWAIT P0, [UR8+0x30850], R0 ;  /* 0x03085000ff0075a7 */ /* 0x000e640008000148 */
[----:B-1----:R-:W-:Y:S05]  /*c430*/  @!P0 BRA `(.L_x_1277) ;  /* 0x000000d800b08947 */ /* 0x002fea0003800000 */
.L_x_1276:
[----:B------:R-:W-:Y:S01]  /*c440*/  UIADD3 UR37, UR37, 0x400, URZ ;  /* 0x0000040025257890 */ /* 0x000fe2000fffe03f */
[----:B------:R-:W-:Y:S01]  /*c450*/  WARPGROUP.ARRIVE ;  /* 0x00000000000079c5 */ /* 0x000fe20000000000 */
[----:B------:R-:W-:Y:S01]  /*c460*/  UMOV UR7, 0x40000040 ;  /* 0x4000004000077882 */ /* 0x000fe20000000000 */
[----:B01----:R-:W0:Y:S01]  /*c470*/  SHFL.BFLY PT, R0, R17, 0x2, 0x1f ;  /* 0x0c401f0011007f89 */ /* 0x003e2200000e0000 */
[----:B------:R-:W-:Y:S01]  /*c480*/  USHF.R.U32.HI UR37, URZ, 0x4, UR37 ;  /* 0x000000043f257899 */ /* 0x000fe20008011625 */
[----:B------:R-:W-:Y:S01]  /*c490*/  IMAD.U32 R11, RZ, RZ, UR8 ;  /* 0x00000008ff0b7e24 */ /* 0x000fe2000f8e00ff */
[----:B------:R-:W-:Y:S01]  /*c4a0*/  R2UR UR9, R232 ;  /* 0x00000000e80972ca */ /* 0x000fe200000e0000 */
[----:B------:R-:W1:Y:S01]  /*c4b0*/  SHFL.BFLY PT, R2, R5, 0x2, 0x1f ;  /* 0x0c401f0005027f89 */ /* 0x000e6200000e0000 */
[----:B------:R-:W-:Y:S01]  /*c4c0*/  ULOP3.LUT UR37, UR37, 0x3fff, URZ, 0xc0, !UPT ;  /* 0x00003fff25257892 */ /* 0x000fe2000f8ec03f */
[----:B------:R-:W-:Y:S02]  /*c4d0*/  @!P1 VIADD R11, R11, 0x30860 ;  /* 0x000308600b0b9836 */ /* 0x000fe40000000000 */
[----:B------:R-:W-:Y:S01]  /*c4e0*/  IMAD.MOV.U32 R6, RZ, RZ, RZ ;  /* 0x000000ffff067224 */ /* 0x000fe200078e00ff */
[----:B------:R-:W-:Y:S01]  /*c4f0*/  ULOP3.LUT UR4, UR37, 0x2000000, URZ, 0xfc, !UPT ;  /* 0x0200000025047892 */ /* 0x000fe2000f8efc3f */
[----:B------:R-:W-:Y:S01]  /*c500*/  IMAD.U32 R13, RZ, RZ, UR5 ;  /* 0x00000005ff0d7e24 */ /* 0x000fe2000f8e00ff */
[----:B------:R-:W-:-:S02]  /*c510*/  @!P1 PRMT R11, RZ, 0x654, R11 ;  /* 0x00000654ff0b9816 */ /* 0x000fc4000000000b */
[----:B------:R-:W-:Y:S02]  /*c520*/  ULEA UR4, UR36, UR4, 0xb ;  /* 0x0000000424047291 */ /* 0x000fe4000f8e583f */
[----:B------:R-:W-:Y:S02]  /*c530*/  UIADD3 UR36, UR36, 0x1, URZ ;  /* 0x0000000124247890 */ /* 0x000fe4000fffe03f */
[----:B------:R-:W-:Y:S02]  /*c540*/  UIADD3 UR9, UR9, 0x1, URZ ;  /* 0x0000000109097890 */ /* 0x000fe4000fffe03f */
[----:B------:R-:W-:Y:S01]  /*c550*/  UISETP.NE.AND UP0, UPT, UR36, 0x2, UPT ;  /* 0x000000022400788c */ /* 0x000fe2000bf05270 */
[----:B------:R-:W-:Y:S02]  /*c560*/  UMOV UR6, UR4 ;  /* 0x0000000400067c82 */ /* 0x000fe40008000000 */
[----:B------:R-:W-:Y:S01]  /*c570*/  HGMMA.64x256x16.F32 R24, R196, gdesc[UR4].tnspB, R24, gsb0 ;  /* 0x43e00004c4187df0 */ /* 0x000fe20008000818 */
[----:B------:R-:W-:Y:S01]  /*c580*/  UIADD3 UR6, UR4, 0x80, URZ ;  /* 0x0000008004067890 */ /* 0x000fe2000fffe03f */
[----:B0-----:R-:W-:Y:S01]  /*c590*/  FADD.FTZ R0, R0, R17 ;  /* 0x0000001100007221 */ /* 0x001fe20000010000 */
[----:B------:R-:W-:Y:S01]  /*c5a0*/  UMOV UR7, 0x40000040 ;  /* 0x4000004000077882 */ /* 0x000fe20000000000 */
[----:B------:R-:W-:-:S02]  /*c5b0*/  IMAD.U32 R232, RZ, RZ, UR9 ;  /* 0x00000009ffe87e24 */ /* 0x000fc4000f8e00ff */
[----:B-1----:R-:W-:Y:S01]  /*c5c0*/  FADD.FTZ R2, R2, R5 ;  /* 0x0000000502027221 */ /* 0x002fe20000010000 */
[----:B------:R-:W-:Y:S01]  /*c5d0*/  IMAD.MOV.U32 R5, RZ, RZ, RZ ;  /* 0x000000ffff057224 */ /* 0x000fe200078e00ff */
[----:B------:R-:W0:Y:S01]  /*c5e0*/  SHFL.BFLY PT, R7, R0, 0x1, 0x1f ;  /* 0x0c201f0000077f89 */ /* 0x000e2200000e0000 */
[----:B------:R-:W-:-:S03]  /*c5f0*/  USEL UR36, UR36, URZ, UP0 ;  /* 0x0000003f24247287 */ /* 0x000fc60008000000 */
[----:B------:R-:W1:Y:S01]  /*c600*/  SHFL.BFLY PT, R9, R2, 0x1, 0x1f ;  /* 0x0c201f0002097f89 */ /* 0x000e6200000e0000 */
[----:B0-----:R-:W-:Y:S01]  /*c610*/  FADD.FTZ R10, R0, R7 ;  /* 0x00000007000a7221 */ /* 0x001fe20000010000 */
[----:B------:R-:W-:Y:S02]  /*c620*/  IMAD.U32 R7, RZ, RZ, UR5 ;  /* 0x00000005ff077e24 */ /* 0x000fe4000f8e00ff */
[----:B------:R-:W-:Y:S02]  /*c630*/  IMAD.MOV.U32 R0, RZ, RZ, -0x800000 ;  /* 0xff800000ff007424 */ /* 0x000fe400078e00ff */
[----:B-1----:R-:W-:Y:S01]  /*c640*/  FADD.FTZ R12, R2, R9 ;  /* 0x00000009020c7221 */ /* 0x002fe20000010000 */
[----:B------:R-:W-:Y:S01]  /*c650*/  FSETP.NE.FTZ.AND P0, PT, R10, RZ, PT ;  /* 0x000000ff0a00720b */ /* 0x000fe20003f15000 */
[----:B------:R-:W-:-:S03]  /*c660*/  IMAD.MOV.U32 R2, RZ, RZ, -0x800000 ;  /* 0xff800000ff027424 */ /* 0x000fc600078e00ff */
[----:B------:R-:W-:-:S09]  /*c670*/  FSETP.NE.FTZ.AND P2, PT, R12, RZ, PT ;  /* 0x000000ff0c00720b */ /* 0x000fd20003f55000 */
        /* <DEDUP_REMOVED lines=23> */
[----:B------:R-:W-:-:S04]  /*c7f0*/  USEL UR4, URZ, 0x1, UP0 ;  /* 0x000000013f047887 */ /* 0x000fc80008000000 */
[----:B------:R-:W-:Y:S01]  /*c800*/  ULOP3.LUT UR38, UR38, UR4, URZ, 0x3c, !UPT ;  /* 0x0000000426267292 */ /* 0x000fe2000f8e3c3f */
[----:B------:R-:W-:Y:S02]  /*c810*/  WARPGROUP.DEPBAR.LE gsb0, 0x0 ;  /* 0x00008000000079c5 */ /* 0x000fe40000010000 */
[----:B------:R-:W-:-:S15]  /*c820*/  WARPGROUP.ARRIVE ;  /* 0x00000000000079c5 */ /* 0x000fde0000000000 */
[----:B------:R-:W-:-:S03]  /*c830*/  NOP ;  /* 0x0000000000007918 */ /* 0x000fc60000000000 */
        /* <DEDUP_REMOVED lines=131> */
.L_x_1207:
        /* <DEDUP_REMOVED lines=11> */
[----:B------:R-:W2:Y:S01]  /*d120*/  LDL R3, [R1+0x60] ;  /* 0x0000600001037983 */ /* 0x000ea20000100800 */
[----:B------:R-:W0:Y:S01]  /*d130*/  S2UR UR4, SR_SWINHI ;  /* 0x00000000000479c3 */ /* 0x000e220000002f00 */
[----:B------:R-:W-:Y:S01]  /*d140*/  IMAD.MOV.U32 R20, RZ, RZ, 0x2 ;  /* 0x00000002ff147424 */ /* 0x000fe200078e00ff */
[----:B------:R-:W-:Y:S01]  /*d150*/  R2UR UR19, R23 ;  /* 0x00000000171372ca */ /* 0x000fe200000e0000 */
[----:B------:R-:W-:Y:S01]  /*d160*/  ULDC.64 UR16, c[0x0][0xc00] ;  /* 0x0003000000107ab9 */ /* 0x000fe20000000a00 */
[----:B------:R-:W-:Y:S01]  /*d170*/  F2FP.F16.F32.PACK_AB R6, R29, R28 ;  /* 0x0000001c1d06723e */ /* 0x000fe200000000ff */
[----:B------:R-:W-:Y:S01]  /*d180*/  ULDC.64 UR12, c[0x0][0xc00] ;  /* 0x00030000000c7ab9 */ /* 0x000fe20000000a00 */
[----:B------:R-:W-:Y:S01]  /*d190*/  F2FP.F16.F32.PACK_AB R7, R31, R30 ;  /* 0x0000001e1f07723e */ /* 0x000fe200000000ff */
[----:B------:R-:W-:Y:S01]  /*d1a0*/  ULDC.64 UR20, c[0x0][0x208] ;  /* 0x0000820000147ab9 */ /* 0x000fe20000000a00 */
[----:B------:R-:W-:Y:S01]  /*d1b0*/  R2UR UR9, R231 ;  /* 0x00000000e70972ca */ /* 0x000fe200000e0000 */
[----:B------:R-:W-:Y:S01]  /*d1c0*/  ULDC.64 UR14, c[0x0][0xc08] ;  /* 0x00030200000e7ab9 */ /* 0x000fe20000000a00 */
[----:B------:R-:W-:Y:S01]  /*d1d0*/  ULDC UR22, c[0x0][0xbe8] ;  /* 0x0002fa0000167ab9 */ /* 0x000fe20000000800 */
[----:B------:R-:W-:-:S02]  /*d1e0*/  R2UR UR18, R201 ;  /* 0x00000000c91272ca */ /* 0x000fc400000e0000 */
[----:B------:R-:W-:-:S08]  /*d1f0*/  R2UR UR26, R202 ;  /* 0x00000000ca1a72ca */ /* 0x000fd000000e0000 */
[----:B------:R-:W-:Y:S01]  /*d200*/  UIMAD.WIDE UR12, UR9, 0x4, UR12 ;  /* 0x00000004090c78a5 */ /* 0x000fe2000f8e020c */
[----:B------:R-:W-:Y:S01]  /*d210*/  UMOV UR10, UR8 ;  /* 0x00000008000a7c82 */ /* 0x000fe20008000000 */
[----:B0-----:R-:W-:Y:S01]  /*d220*/  UMOV UR11, UR4 ;  /* 0x00000004000b7c82 */ /* 0x001fe20008000000 */
[----:B------:R-:W-:Y:S01]  /*d230*/  UISETP.NE.U32.AND UP0, UPT, UR14, URZ, UPT ;  /* 0x0000003f0e00728c */ /* 0x000fe2000bf05070 */
[----:B------:R-:W-:-:S03]  /*d240*/  ULDC UR4, c[0x0][0xad4] ;  /* 0x0002b50000047ab9 */ /* 0x000fc60000000800 */
[----:B------:R-:W-:-:S11]  /*d250*/  UISETP.NE.AND.EX UP0, UPT, UR15, URZ, UPT, UP0 ;  /* 0x0000003f0f00728c */ /* 0x000fd6000bf05300 */
[----:B------:R-:W-:Y:S02]  /*d260*/  @UP0 ULDC.64 UR14, c[0x0][0xc08] ;  /* 0x00030200000e0ab9 */ /* 0x000fe40000000a00 */
[----:B------:R-:W-:Y:S01]  /*d270*/  @UP0 UIMAD.WIDE UR14, UR9, 0x4, UR14 ;  /* 0x00000004090e08a5 */ /* 0x000fe2000f8e020e */
[----:B------:R-:W-:Y:S01]  /*d280*/  BAR.SYNC.DEFER_BLOCKING 0x1, 0x100 ;  /* 0x0044000000007b1d */ /* 0x000fe20000010000 */
[----:B--2---:R-:W-:-:S03]  /*d290*/  IMAD.WIDE R20, R3, R20, UR10 ;  /* 0x0000000a03147e25 */ /* 0x004fc6000f8e0214 */
[C---:B------:R-:W-:Y:S02]  /*d2a0*/  IADD3 R9, P1, R20.reuse, 0x20, RZ ;  /* 0x0000002014097810 */ /* 0x040fe40007f3e0ff */
[C---:B------:R-:W-:Y:S02]  /*d2b0*/  IADD3 R11, P0, R20.reuse, 0x40, RZ ;  /* 0x00000040140b7810 */ /* 0x040fe40007f1e0ff */
[----:B------:R-:W-:Y:S02]  /*d2c0*/  LOP3.LUT R8, R9, 0x380, RZ, 0xc0, !PT ;  /* 0x0000038009087812 */ /* 0x000fe400078ec0ff */
[----:B------:R-:W-:Y:S02]  /*d2d0*/  IADD3 R23, P4, R20, 0x60, RZ ;  /* 0x0000006014177810 */ /* 0x000fe40007f9e0ff */
[----:B------:R-:W-:Y:S02]  /*d2e0*/  LOP3.LUT R10, R11, 0x380, RZ, 0xc0, !PT ;  /* 0x000003800b0a7812 */ /* 0x000fe400078ec0ff */
[----:B------:R-:W-:-:S02]  /*d2f0*/  SHF.R.U64 R8, R8, 0x3, RZ ;  /* 0x0000000308087819 */ /* 0x000fc400000012ff */
[C---:B------:R-:W-:Y:S02]  /*d300*/  IADD3 R155, P6, R20.reuse, 0x4020, RZ ;  /* 0x00004020149b7810 */ /* 0x040fe40007fde0ff */
[----:B------:R-:W-:Y:S02]  /*d310*/  IADD3 R157, P5, R20, 0x4040, RZ ;  /* 0x00004040149d7810 */ /* 0x000fe40007fbe0ff */
[----:B------:R-:W-:Y:S02]  /*d320*/  LOP3.LUT R22, R23, 0x380, RZ, 0xc0, !PT ;  /* 0x0000038017167812 */ /* 0x000fe400078ec0ff */
[----:B------:R-:W-:Y:S02]  /*d330*/  SHF.R.U64 R10, R10, 0x3, RZ ;  /* 0x000000030a0a7819 */ /* 0x000fe400000012ff */
[----:B------:R-:W-:Y:S01]  /*d340*/  LOP3.LUT R8, R8, R9, RZ, 0x3c, !PT ;  /* 0x0000000908087212 */ /* 0x000fe200078e3cff */
[----:B------:R-:W-:Y:S01]  /*d350*/  IMAD.X R9, RZ, RZ, R21, P1 ;  /* 0x000000ffff097224 */ /* 0x000fe200008e0615 */
[----:B------:R-:W-:-:S02]  /*d360*/  LOP3.LUT R154, R155, 0x380, RZ, 0xc0, !PT ;  /* 0x000003809b9a7812 */ /* 0x000fc400078ec0ff */
[----:B------:R-:W-:Y:S02]  /*d370*/  LOP3.LUT R156, R157, 0x380, RZ, 0xc0, !PT ;  /* 0x000003809d9c7812 */ /* 0x000fe400078ec0ff */
[C---:B------:R-:W-:Y:S02]  /*d380*/  LOP3.LUT R5, R20.reuse, 0x380, RZ, 0xc0, !PT ;  /* 0x0000038014057812 */ /* 0x040fe400078ec0ff */
[C---:B------:R-:W-:Y:S02]  /*d390*/  IADD3 R153, P3, R20.reuse, 0x4000, RZ ;  /* 0x0000400014997810 */ /* 0x040fe40007f7e0ff */
[C---:B------:R-:W-:Y:S02]  /*d3a0*/  IADD3 R159, P2, R20.reuse, 0x4060, RZ ;  /* 0x00004060149f7810 */ /* 0x040fe40007f5e0ff */
[----:B------:R-:W-:Y:S02]  /*d3b0*/  IADD3 R161, P1, R20, 0x8000, RZ ;  /* 0x0000800014a17810 */ /* 0x000fe40007f3e0ff */
[----:B------:R-:W-:-:S02]  /*d3c0*/  SHF.R.U64 R22, R22, 0x3, RZ ;  /* 0x0000000316167819 */ /* 0x000fc400000012ff */
[----:B------:R-:W-:Y:S01]  /*d3d0*/  LOP3.LUT R10, R10, R11, RZ, 0x3c, !PT ;  /* 0x0000000b0a0a7212 */ /* 0x000fe200078e3cff */
[----:B------:R-:W-:Y:S01]  /*d3e0*/  IMAD.X R11, RZ, RZ, R21, P0 ;  /* 0x000000ffff0b7224 */ /* 0x000fe200000e0615 */
[----:B------:R-:W-:Y:S02]  /*d3f0*/  SHF.R.U64 R154, R154, 0x3, RZ ;  /* 0x000000039a9a7819 */ /* 0x000fe400000012ff */
[----:B------:R-:W-:Y:S02]  /*d400*/  SHF.R.U64 R156, R156, 0x3, RZ ;  /* 0x000000039c9c7819 */ /* 0x000fe400000012ff */
[----:B------:R-:W-:Y:S02]  /*d410*/  SHF.R.U64 R5, R5, 0x3, RZ ;  /* 0x0000000305057819 */ /* 0x000fe400000012ff */
[----:B------:R-:W-:Y:S02]  /*d420*/  LOP3.LUT R152, R153, 0x380, RZ, 0xc0, !PT ;  /* 0x0000038099987812 */ /* 0x000fe400078ec0ff */
[----:B------:R-:W-:-:S02]  /*d430*/  LOP3.LUT R158, R159, 0x380, RZ, 0xc0, !PT ;  /* 0x000003809f9e7812 */ /* 0x000fc400078ec0ff */
[----:B------:R-:W-:Y:S02]  /*d440*/  IADD3 R163, P0, R20, 0x8020, RZ ;  /* 0x0000802014a37810 */ /* 0x000fe40007f1e0ff */
[----:B------:R-:W-:Y:S02]  /*d450*/  LOP3.LUT R160, R161, 0x380, RZ, 0xc0, !PT ;  /* 0x00000380a1a07812 */ /* 0x000fe400078ec0ff */
[----:B------:R-:W-:Y:S01]  /*d460*/  LOP3.LUT R22, R22, R23, RZ, 0x3c, !PT ;  /* 0x0000001716167212 */ /* 0x000fe200078e3cff */
[--C-:B------:R-:W-:Y:S01]  /*d470*/  IMAD.X R23, RZ, RZ, R21.reuse, P4 ;  /* 0x000000ffff177224 */ /* 0x100fe200020e0615 */
[----:B------:R-:W-:Y:S01]  /*d480*/  LOP3.LUT R154, R154, R155, RZ, 0x3c, !PT ;  /* 0x0000009b9a9a7212 */ /* 0x000fe200078e3cff */
[--C-:B------:R-:W-:Y:S01]  /*d490*/  IMAD.X R155, RZ, RZ, R21.reuse, P6 ;  /* 0x000000ffff9b7224 */ /* 0x100fe200030e0615 */
[----:B------:R-:W-:Y:S01]  /*d4a0*/  LOP3.LUT R156, R156, R157, RZ, 0x3c, !PT ;  /* 0x0000009d9c9c7212 */ /* 0x000fe200078e3cff */
[----:B------:R-:W-:Y:S01]  /*d4b0*/  IMAD.X R157, RZ, RZ, R21, P5 ;  /* 0x000000ffff9d7224 */ /* 0x000fe200028e0615 */
[----:B------:R-:W-:-:S02]  /*d4c0*/  IADD3 R169, P4, R20, 0x8040, RZ ;  /* 0x0000804014a97810 */ /* 0x000fc40007f9e0ff */
[----:B------:R-:W-:Y:S01]  /*d4d0*/  LOP3.LUT R4, R5, R20, RZ, 0x3c, !PT ;  /* 0x0000001405047212 */ /* 0x000fe200078e3cff */
[----:B------:R-:W-:Y:S01]  /*d4e0*/  IMAD.MOV.U32 R5, RZ, RZ, R21 ;  /* 0x000000ffff057224 */ /* 0x000fe200078e0015 */
[----:B------:R-:W-:Y:S02]  /*d4f0*/  SHF.R.U64 R152, R152, 0x3, RZ ;  /* 0x0000000398987819 */ /* 0x000fe400000012ff */
[----:B------:R-:W-:Y:S02]  /*d500*/  SHF.R.U64 R158, R158, 0x3, RZ ;  /* 0x000000039e9e7819 */ /* 0x000fe400000012ff */
[----:B------:R-:W-:Y:S02]  /*d510*/  LOP3.LUT R162, R163, 0x380, RZ, 0xc0, !PT ;  /* 0x00000380a3a27812 */ /* 0x000fe400078ec0ff */
[----:B------:R-:W-:Y:S02]  /*d520*/  SHF.R.U64 R160, R160, 0x3, RZ ;  /* 0x00000003a0a07819 */ /* 0x000fe400000012ff */
[----:B------:R-:W-:-:S02]  /*d530*/  IADD3 R13, P6, R20, 0xc000, RZ ;  /* 0x0000c000140d7810 */ /* 0x000fc40007fde0ff */
[----:B------:R-:W-:Y:S02]  /*d540*/  IADD3 R15, P5, R20, 0xc020, RZ ;  /* 0x0000c020140f7810 */ /* 0x000fe40007fbe0ff */
[----:B------:R-:W-:Y:S02]  /*d550*/  LOP3.LUT R168, R169, 0x380, RZ, 0xc0, !PT ;  /* 0x00000380a9a87812 */ /* 0x000fe400078ec0ff */
[----:B------:R-:W-:Y:S01]  /*d560*/  LOP3.LUT R152, R152, R153, RZ, 0x3c, !PT ;  /* 0x0000009998987212 */ /* 0x000fe200078e3cff */
[--C-:B------:R-:W-:Y:S01]  /*d570*/  IMAD.X R153, RZ, RZ, R21.reuse, P3 ;  /* 0x000000ffff997224 */ /* 0x100fe200018e0615 */
[----:B------:R-:W-:Y:S01]  /*d580*/  LOP3.LUT R158, R158, R159, RZ, 0x3c, !PT ;  /* 0x0000009f9e9e7212 */ /* 0x000fe200078e3cff */
[--C-:B------:R-:W-:Y:S01]  /*d590*/  IMAD.X R159, RZ, RZ, R21.reuse, P2 ;  /* 0x000000ffff9f7224 */ /* 0x100fe200010e0615 */
[----:B------:R-:W-:Y:S02]  /*d5a0*/  SHF.R.U64 R162, R162, 0x3, RZ ;  /* 0x00000003a2a27819 */ /* 0x000fe400000012ff */
[----:B------:R-:W-:Y:S01]  /*d5b0*/  LOP3.LUT R160, R160, R161, RZ, 0x3c, !PT ;  /* 0x000000a1a0a07212 */ /* 0x000fe200078e3cff */
[----:B------:R-:W-:Y:S01]  /*d5c0*/  IMAD.X R161, RZ, RZ, R21, P1 ;  /* 0x000000ffffa17224 */ /* 0x000fe200008e0615 */
[----:B------:R-:W-:-:S02]  /*d5d0*/  LOP3.LUT R12, R13, 0x380, RZ, 0xc0, !PT ;  /* 0x000003800d0c7812 */ /* 0x000fc400078ec0ff */
[----:B------:R-:W-:Y:S02]  /*d5e0*/  LOP3.LUT R14, R15, 0x380, RZ, 0xc0, !PT ;  /* 0x000003800f0e7812 */ /* 0x000fe400078ec0ff */
[----:B------:R-:W-:Y:S02]  /*d5f0*/  MOV R3, R4 ;  /* 0x0000000400037202 */ /* 0x000fe40000000f00 */
[C---:B------:R-:W-:Y:S02]  /*d600*/  IADD3 R171, P3, R20.reuse, 0x8060, RZ ;  /* 0x0000806014ab7810 */ /* 0x040fe40007f7e0ff */
[----:B------:R-:W-:Y:S02]  /*d610*/  F2FP.F16.F32.PACK_AB R4, R25, R24 ;  /* 0x000000181904723e */ /* 0x000fe400000000ff */
[----:B------:R-:W-:Y:S02]  /*d620*/  F2FP.F16.F32.PACK_AB R5, R27, R26 ;  /* 0x0000001a1b05723e */ /* 0x000fe400000000ff */
[----:B------:R-:W-:-:S02]  /*d630*/  IADD3 R167, P2, R20, 0xc040, RZ ;  /* 0x0000c04014a77810 */ /* 0x000fc40007f5e0ff */
[----:B------:R-:W-:Y:S01]  /*d640*/  IADD3 R164, P1, R20, 0xc060, RZ ;  /* 0x0000c06014a47810 */ /* 0x000fe20007f3e0ff */
[----:B------:R0:W-:Y:S01]  /*d650*/  STSM.16.M88.4 [R3], R4 ;  /* 0x0000000403007844 */ /* 0x0001e20000000200 */
[----:B------:R-:W-:Y:S02]  /*d660*/  SHF.R.U64 R168, R168, 0x3, RZ ;  /* 0x00000003a8a87819 */ /* 0x000fe400000012ff */
[----:B------:R-:W-:Y:S01]  /*d670*/  LOP3.LUT R162, R162, R163, RZ, 0x3c, !PT ;  /* 0x000000a3a2a27212 */ /* 0x000fe200078e3cff */
[----:B------:R-:W-:Y:S01]  /*d680*/  IMAD.X R163, RZ, RZ, R21, P0 ;  /* 0x000000ffffa37224 */ /* 0x000fe200000e0615 */
[----:B------:R-:W-:Y:S02]  /*d690*/  SHF.R.U64 R12, R12, 0x3, RZ ;  /* 0x000000030c0c7819 */ /* 0x000fe400000012ff */
[----:B------:R-:W-:Y:S02]  /*d6a0*/  SHF.R.U64 R14, R14, 0x3, RZ ;  /* 0x000000030e0e7819 */ /* 0x000fe400000012ff */
[----:B------:R-:W-:-:S02]  /*d6b0*/  LOP3.LUT R170, R171, 0x380, RZ, 0xc0, !PT ;  /* 0x00000380abaa7812 */ /* 0x000fc400078ec0ff */
[----:B------:R-:W-:Y:S02]  /*d6c0*/  LOP3.LUT R166, R167, 0x380, RZ, 0xc0, !PT ;  /* 0x00000380a7a67812 */ /* 0x000fe400078ec0ff */
[----:B------:R-:W-:Y:S02]  /*d6d0*/  LOP3.LUT R165, R164, 0x380, RZ, 0xc0, !PT ;  /* 0x00000380a4a57812 */ /* 0x000fe400078ec0ff */
[----:B------:R-:W-:Y:S01]  /*d6e0*/  LOP3.LUT R168, R168, R169, RZ, 0x3c, !PT ;  /* 0x000000a9a8a87212 */ /* 0x000fe200078e3cff */
[--C-:B------:R-:W-:Y:S01]  /*d6f0*/  IMAD.X R169, RZ, RZ, R21.reuse, P4 ;  /* 0x000000ffffa97224 */ /* 0x100fe200020e0615 */
[----:B------:R-:W-:Y:S01]  /*d700*/  LOP3.LUT R12, R12, R13, RZ, 0x3c, !PT ;  /* 0x0000000d0c0c7212 */ /* 0x000fe200078e3cff */
[--C-:B------:R-:W-:Y:S01]  /*d710*/  IMAD.X R13, RZ, RZ, R21.reuse, P6 ;  /* 0x000000ffff0d7224 */ /* 0x100fe200030e0615 */
[----:B------:R-:W-:Y:S01]  /*d720*/  LOP3.LUT R14, R14, R15, RZ, 0x3c, !PT ;  /* 0x0000000f0e0e7212 */ /* 0x000fe200078e3cff */
[----:B------:R-:W-:Y:S01]  /*d730*/  IMAD.X R15, RZ, RZ, R21, P5 ;  /* 0x000000ffff0f7224 */ /* 0x000fe200028e0615 */
[----:B------:R-:W-:-:S02]  /*d740*/  MOV R18, R8 ;  /* 0x0000000800127202 */ /* 0x000fc40000000f00 */
[----:B------:R-:W-:Y:S02]  /*d750*/  MOV R20, R10 ;  /* 0x0000000a00147202 */ /* 0x000fe40000000f00 */
[----:B0-----:R-:W-:Y:S02]  /*d760*/  F2FP.F16.F32.PACK_AB R4, R33, R32 ;  /* 0x000000202104723e */ /* 0x001fe400000000ff */
[----:B------:R-:W-:Y:S02]  /*d770*/  F2FP.F16.F32.PACK_AB R5, R35, R34 ;  /* 0x000000222305723e */ /* 0x000fe400000000ff */
[----:B------:R-:W-:Y:S02]  /*d780*/  F2FP.F16.F32.PACK_AB R6, R37, R36 ;  /* 0x000000242506723e */ /* 0x000fe400000000ff */
[----:B------:R-:W-:Y:S02]  /*d790*/  F2FP.F16.F32.PACK_AB R7, R39, R38 ;  /* 0x000000262707723e */ /* 0x000fe400000000ff */
[----:B------:R-:W-:-:S02]  /*d7a0*/  MOV R173, R156 ;  /* 0x0000009c00ad7202 */ /* 0x000fc40000000f00 */
[----:B------:R-:W-:Y:S01]  /*d7b0*/  MOV R174, R158 ;  /* 0x0000009e00ae7202 */ /* 0x000fe20000000f00 */
[----:B------:R0:W-:Y:S01]  /*d7c0*/  STSM.16.M88.4 [R18], R4 ;  /* 0x0000000412007844 */ /* 0x0001e20000000200 */
[----:B------:R-:W-:Y:S02]  /*d7d0*/  F2FP.F16.F32.PACK_AB R8, R41, R40 ;  /* 0x000000282908723e */ /* 0x000fe400000000ff */
[----:B------:R-:W-:Y:S02]  /*d7e0*/  F2FP.F16.F32.PACK_AB R9, R43, R42 ;  /* 0x0000002a2b09723e */ /* 0x000fe400000000ff */
[----:B------:R-:W-:Y:S02]  /*d7f0*/  F2FP.F16.F32.PACK_AB R10, R45, R44 ;  /* 0x0000002c2d0a723e */ /* 0x000fe400000000ff */
[----:B------:R-:W-:Y:S02]  /*d800*/  F2FP.F16.F32.PACK_AB R11, R47, R46 ;  /* 0x0000002e2f0b723e */ /* 0x000fe400000000ff */
[----:B------:R-:W-:-:S02]  /*d810*/  SHF.R.U64 R170, R170, 0x3, RZ ;  /* 0x00000003aaaa7819 */ /* 0x000fc400000012ff */
[----:B------:R-:W-:Y:S01]  /*d820*/  SHF.R.U64 R166, R166, 0x3, RZ ;  /* 0x00000003a6a67819 */ /* 0x000fe200000012ff */
[----:B------:R1:W-:Y:S01]  /*d830*/  STSM.16.M88.4 [R20], R8 ;  /* 0x0000000814007844 */ /* 0x0003e20000000200 */
[----:B------:R-:W-:Y:S02]  /*d840*/  SHF.R.U64 R165, R165, 0x3, RZ ;  /* 0x00000003a5a57819 */ /* 0x000fe400000012ff */
[----:B------:R-:W-:Y:S02]  /*d850*/  MOV R22, R22 ;  /* 0x0000001600167202 */ /* 0x000fe40000000f00 */
[----:B------:R-:W-:Y:S02]  /*d860*/  MOV R3, R160 ;  /* 0x000000a000037202 */ /* 0x000fe40000000f00 */
[----:B------:R-:W-:Y:S02]  /*d870*/  MOV R17, R162 ;  /* 0x000000a200117202 */ /* 0x000fe40000000f00 */
[----:B------:R-:W-:-:S02]  /*d880*/  F2FP.F16.F32.PACK_AB R156, R49, R48 ;  /* 0x00000030319c723e */ /* 0x000fc400000000ff */
[----:B------:R-:W-:Y:S02]  /*d890*/  F2FP.F16.F32.PACK_AB R157, R51, R50 ;  /* 0x00000032339d723e */ /* 0x000fe400000000ff */
[----:B------:R-:W-:Y:S02]  /*d8a0*/  F2FP.F16.F32.PACK_AB R158, R53, R52 ;  /* 0x00000034359e723e */ /* 0x000fe400000000ff */
[----:B------:R-:W-:Y:S02]  /*d8b0*/  F2FP.F16.F32.PACK_AB R159, R55, R54 ;  /* 0x00000036379f723e */ /* 0x000fe400000000ff */
[----:B------:R-:W-:Y:S02]  /*d8c0*/  MOV R152, R152 ;  /* 0x0000009800987202 */ /* 0x000fe40000000f00 */
[----:B------:R-:W-:Y:S01]  /*d8d0*/  F2FP.F16.F32.PACK_AB R160, R57, R56 ;  /* 0x0000003839a0723e */ /* 0x000fe200000000ff */
[----:B------:R2:W-:Y:S01]  /*d8e0*/  STSM.16.M88.4 [R22], R156 ;  /* 0x0000009c16007844 */ /* 0x0005e20000000200 */
[----:B------:R-:W-:-:S02]  /*d8f0*/  F2FP.F16.F32.PACK_AB R161, R59, R58 ;  /* 0x0000003a3ba1723e */ /* 0x000fc400000000ff */
[----:B------:R-:W-:Y:S02]  /*d900*/  F2FP.F16.F32.PACK_AB R162, R61, R60 ;  /* 0x0000003c3da2723e */ /* 0x000fe400000000ff */
[----:B------:R-:W-:Y:S02]  /*d910*/  F2FP.F16.F32.PACK_AB R163, R63, R62 ;  /* 0x0000003e3fa3723e */ /* 0x000fe400000000ff */
[----:B------:R-:W-:Y:S02]  /*d920*/  MOV R169, R168 ;  /* 0x000000a800a97202 */ /* 0x000fe40000000f00 */
[----:B------:R-:W-:Y:S01]  /*d930*/  LOP3.LUT R170, R170, R171, RZ, 0x3c, !PT ;  /* 0x000000abaaaa7212 */ /* 0x000fe200078e3cff */
[--C-:B------:R-:W-:Y:S01]  /*d940*/  IMAD.X R171, RZ, RZ, R21.reuse, P3 ;  /* 0x000000ffffab7224 */ /* 0x100fe200018e0615 */
[----:B------:R-:W-:Y:S01]  /*d950*/  LOP3.LUT R166, R166, R167, RZ, 0x3c, !PT ;  /* 0x000000a7a6a67212 */ /* 0x000fe200078e3cff */
[--C-:B------:R-:W-:Y:S01]  /*d960*/  IMAD.X R167, RZ, RZ, R21.reuse, P2 ;  /* 0x000000ffffa77224 */ /* 0x100fe200010e0615 */
[----:B------:R-:W-:Y:S01]  /*d970*/  LOP3.LUT R164, R165, R164, RZ, 0x3c, !PT ;  /* 0x000000a4a5a47212 */ /* 0x000fe200078e3cff */
[----:B------:R-:W-:Y:S01]  /*d980*/  IMAD.X R165, RZ, RZ, R21, P1 ;  /* 0x000000ffffa57224 */ /* 0x000fe200008e0615 */
[----:B0-----:R-:W-:Y:S01]  /*d990*/  MOV R18, R12 ;  /* 0x0000000c00127202 */ /* 0x001fe20000000f00 */
[----:B------:R0:W-:Y:S01]  /*d9a0*/  STSM.16.M88.4 [R152], R160 ;  /* 0x000000a098007844 */ /* 0x0001e20000000200 */
[----:B------:R-:W-:-:S02]  /*d9b0*/  MOV R168, R14 ;  /* 0x0000000e00a87202 */ /* 0x000fc40000000f00 */
[----:B------:R-:W-:Y:S02]  /*d9c0*/  MOV R172, R154 ;  /* 0x0000009a00ac7202 */ /* 0x000fe40000000f00 */
[----:B------:R-:W-:Y:S02]  /*d9d0*/  F2FP.F16.F32.PACK_AB R12, R65, R64 ;  /* 0x00000040410c723e */ /* 0x000fe400000000ff */
[----:B------:R-:W-:Y:S02]  /*d9e0*/  F2FP.F16.F32.PACK_AB R13, R67, R66 ;  /* 0x00000042430d723e */ /* 0x000fe400000000ff */
[----:B------:R-:W-:Y:S02]  /*d9f0*/  F2FP.F16.F32.PACK_AB R14, R69, R68 ;  /* 0x00000044450e723e */ /* 0x000fe400000000ff */
[----:B------:R-:W-:Y:S02]  /*da00*/  F2FP.F16.F32.PACK_AB R15, R71, R70 ;  /* 0x00000046470f723e */ /* 0x000fe400000000ff */
[----:B-1----:R-:W-:-:S02]  /*da10*/  F2FP.F16.F32.PACK_AB R20, R73, R72 ;  /* 0x000000484914723e */ /* 0x002fc400000000ff */
[----:B------:R-:W-:Y:S01]  /*da20*/  F2FP.F16.F32.PACK_AB R21, R75, R74 ;  /* 0x0000004a4b15723e */ /* 0x000fe200000000ff */
[----:B------:R1:W-:Y:S01]  /*da30*/  STSM.16.M88.4 [R172], R12 ;  /* 0x0000000cac007844 */ /* 0x0003e20000000200 */
[----:B--2---:R-:W-:Y:S02]  /*da40*/  F2FP.F16.F32.PACK_AB R22, R77, R76 ;  /* 0x0000004c4d16723e */ /* 0x004fe400000000ff */
[----:B------:R-:W-:Y:S02]  /*da50*/  F2FP.F16.F32.PACK_AB R23, R79, R78 ;  /* 0x0000004e4f17723e */ /* 0x000fe400000000ff */
[----:B0-----:R-:W-:Y:S02]  /*da60*/  F2FP.F16.F32.PACK_AB R152, R81, R80 ;  /* 0x000000505198723e */ /* 0x001fe400000000ff */
[----:B------:R-:W-:Y:S01]  /*da70*/  F2FP.F16.F32.PACK_AB R153, R83, R82 ;  /* 0x000000525399723e */ /* 0x000fe200000000ff */
[----:B------:R0:W-:Y:S01]  /*da80*/  STSM.16.M88.4 [R173], R20 ;  /* 0x00000014ad007844 */ /* 0x0001e20000000200 */
[----:B------:R-:W-:-:S02]  /*da90*/  F2FP.F16.F32.PACK_AB R154, R85, R84 ;  /* 0x00000054559a723e */ /* 0x000fc400000000ff */
[----:B------:R-:W-:Y:S02]  /*daa0*/  F2FP.F16.F32.PACK_AB R155, R87, R86 ;  /* 0x00000056579b723e */ /* 0x000fe400000000ff */
[----:B------:R-:W-:Y:S02]  /*dab0*/  F2FP.F16.F32.PACK_AB R4, R89, R88 ;  /* 0x000000585904723e */ /* 0x000fe400000000ff */
[----:B------:R-:W-:Y:S01]  /*dac0*/  F2FP.F16.F32.PACK_AB R5, R91, R90 ;  /* 0x0000005a5b05723e */ /* 0x000fe200000000ff */
[----:B------:R2:W-:Y:S01]  /*dad0*/  STSM.16.M88.4 [R174], R152 ;  /* 0x00000098ae007844 */ /* 0x0005e20000000200 */
[----:B------:R-:W-:Y:S02]  /*dae0*/  F2FP.F16.F32.PACK_AB R6, R93, R92 ;  /* 0x0000005c5d06723e */ /* 0x000fe400000000ff */
[----:B------:R-:W-:Y:S02]  /*daf0*/  F2FP.F16.F32.PACK_AB R7, R95, R94 ;  /* 0x0000005e5f07723e */ /* 0x000fe400000000ff */
[----:B------:R-:W-:-:S02]  /*db00*/  F2FP.F16.F32.PACK_AB R8, R97, R96 ;  /* 0x000000606108723e */ /* 0x000fc400000000ff */
[----:B------:R-:W-:Y:S01]  /*db10*/  F2FP.F16.F32.PACK_AB R9, R99, R98 ;  /* 0x000000626309723e */ /* 0x000fe200000000ff */
[----:B------:R-:W-:Y:S01]  /*db20*/  STSM.16.M88.4 [R3], R4 ;  /* 0x0000000403007844 */ /* 0x000fe20000000200 */
[----:B------:R-:W-:Y:S02]  /*db30*/  F2FP.F16.F32.PACK_AB R10, R101, R100 ;  /* 0x00000064650a723e */ /* 0x000fe400000000ff */
[----:B------:R-:W-:Y:S02]  /*db40*/  F2FP.F16.F32.PACK_AB R11, R103, R102 ;  /* 0x00000066670b723e */ /* 0x000fe400000000ff */
[----:B-1----:R-:W-:Y:S02]  /*db50*/  F2FP.F16.F32.PACK_AB R12, R105, R104 ;  /* 0x00000068690c723e */ /* 0x002fe400000000ff */
[----:B------:R-:W-:Y:S01]  /*db60*/  F2FP.F16.F32.PACK_AB R13, R107, R106 ;  /* 0x0000006a6b0d723e */ /* 0x000fe200000000ff */
[----:B------:R-:W-:Y:S01]  /*db70*/  STSM.16.M88.4 [R17], R8 ;  /* 0x0000000811007844 */ /* 0x000fe20000000200 */
[----:B------:R-:W-:-:S02]  /*db80*/  F2FP.F16.F32.PACK_AB R14, R109, R108 ;  /* 0x0000006c6d0e723e */ /* 0x000fc400000000ff */
[----:B------:R-:W-:Y:S02]  /*db90*/  F2FP.F16.F32.PACK_AB R15, R111, R110 ;  /* 0x0000006e6f0f723e */ /* 0x000fe400000000ff */
[----:B------:R-:W-:Y:S02]  /*dba0*/  MOV R170, R170 ;  /* 0x000000aa00aa7202 */ /* 0x000fe40000000f00 */
[----:B0-----:R-:W-:Y:S01]  /*dbb0*/  F2FP.F16.F32.PACK_AB R20, R113, R112 ;  /* 0x000000707114723e */ /* 0x001fe200000000ff */
[----:B------:R0:W-:Y:S01]  /*dbc0*/  STSM.16.M88.4 [R169], R12 ;  /* 0x0000000ca9007844 */ /* 0x0001e20000000200 */
[----:B------:R-:W-:Y:S02]  /*dbd0*/  F2FP.F16.F32.PACK_AB R21, R115, R114 ;  /* 0x000000727315723e */ /* 0x000fe400000000ff */
[----:B------:R-:W-:Y:S02]  /*dbe0*/  F2FP.F16.F32.PACK_AB R22, R117, R116 ;  /* 0x000000747516723e */ /* 0x000fe400000000ff */
[----:B------:R-:W-:-:S02]  /*dbf0*/  F2FP.F16.F32.PACK_AB R23, R119, R118 ;  /* 0x000000767717723e */ /* 0x000fc400000000ff */
[----:B--2---:R-:W-:Y:S02]  /*dc00*/  F2FP.F16.F32.PACK_AB R152, R121, R120 ;  /* 0x000000787998723e */ /* 0x004fe400000000ff */
[----:B------:R-:W-:Y:S01]  /*dc10*/  F2FP.F16.F32.PACK_AB R153, R123, R122 ;  /* 0x0000007a7b99723e */ /* 0x000fe200000000ff */
[----:B------:R-:W-:Y:S01]  /*dc20*/  STSM.16.M88.4 [R170], R20 ;  /* 0x00000014aa007844 */ /* 0x000fe20000000200 */
[----:B------:R-:W-:Y:S02]  /*dc30*/  F2FP.F16.F32.PACK_AB R154, R125, R124 ;  /* 0x0000007c7d9a723e */ /* 0x000fe400000000ff */
[----:B------:R-:W-:Y:S02]  /*dc40*/  F2FP.F16.F32.PACK_AB R155, R127, R126 ;  /* 0x0000007e7f9b723e */ /* 0x000fe400000000ff */
[----:B------:R-:W-:Y:S01]  /*dc50*/  F2FP.F16.F32.PACK_AB R156, R129, R128 ;  /* 0x00000080819c723e */ /* 0x000fe200000000ff */
[----:B0-----:R-:W-:Y:S01]  /*dc60*/  IMAD.U32 R12, RZ, RZ, UR12 ;  /* 0x0000000cff0c7e24 */ /* 0x001fe2000f8e00ff */
[----:B------:R-:W-:Y:S01]  /*dc70*/  F2FP.F16.F32.PACK_AB R157, R131, R130 ;  /* 0x00000082839d723e */ /* 0x000fe200000000ff */
[----:B------:R-:W-:Y:S01]  /*dc80*/  STSM.16.M88.4 [R18], R152 ;  /* 0x0000009812007844 */ /* 0x000fe20000000200 */
[----:B------:R-:W-:Y:S01]  /*dc90*/  F2FP.F16.F32.PACK_AB R158, R133, R132 ;  /* 0x00000084859e723e */ /* 0x000fe200000000ff */
[----:B------:R-:W-:Y:S01]  /*dca0*/  IMAD.U32 R13, RZ, RZ, UR13 ;  /* 0x0000000dff0d7e24 */ /* 0x000fe2000f8e00ff */
[----:B------:R-:W-:-:S02]  /*dcb0*/  F2FP.F16.F32.PACK_AB R159, R135, R134 ;  /* 0x00000086879f723e */ /* 0x000fc400000000ff */
[----:B------:R-:W-:Y:S02]  /*dcc0*/  MOV R166, R166 ;  /* 0x000000a600a67202 */ /* 0x000fe40000000f00 */
[----:B------:R-:W-:Y:S01]  /*dcd0*/  F2FP.F16.F32.PACK_AB R4, R137, R136 ;  /* 0x000000888904723e */ /* 0x000fe200000000ff */
[----:B------:R-:W-:Y:S01]  /*dce0*/  STSM.16.M88.4 [R168], R156 ;  /* 0x0000009ca8007844 */ /* 0x000fe20000000200 */
[----:B------:R-:W-:Y:S02]  /*dcf0*/  F2FP.F16.F32.PACK_AB R5, R139, R138 ;  /* 0x0000008a8b05723e */ /* 0x000fe400000000ff */
[----:B------:R-:W-:Y:S02]  /*dd00*/  F2FP.F16.F32.PACK_AB R6, R141, R140 ;  /* 0x0000008c8d06723e */ /* 0x000fe400000000ff */
[----:B------:R-:W-:Y:S02]  /*dd10*/  F2FP.F16.F32.PACK_AB R7, R143, R142 ;  /* 0x0000008e8f07723e */ /* 0x000fe400000000ff */
[----:B------:R-:W-:-:S02]  /*dd20*/  MOV R164, R164 ;  /* 0x000000a400a47202 */ /* 0x000fc40000000f00 */
[----:B------:R-:W-:Y:S01]  /*dd30*/  F2FP.F16.F32.PACK_AB R8, R145, R144 ;  /* 0x000000909108723e */ /* 0x000fe200000000ff */
[----:B------:R0:W-:Y:S01]  /*dd40*/  STSM.16.M88.4 [R166], R4 ;  /* 0x00000004a6007844 */ /* 0x0001e20000000200 */
[----:B------:R-:W-:Y:S02]  /*dd50*/  F2FP.F16.F32.PACK_AB R9, R147, R146 ;  /* 0x000000929309723e */ /* 0x000fe400000000ff */
[----:B------:R-:W-:Y:S02]  /*dd60*/  F2FP.F16.F32.PACK_AB R10, R149, R148 ;  /* 0x00000094950a723e */ /* 0x000fe400000000ff */
[----:B------:R-:W-:Y:S02]  /*dd70*/  F2FP.F16.F32.PACK_AB R11, R151, R150 ;  /* 0x00000096970b723e */ /* 0x000fe400000000ff */
[----:B------:R-:W-:-:S03]  /*dd80*/  ISETP.NE.U32.AND P0, PT, RZ, UR16, PT ;  /* 0x00000010ff007c0c */ /* 0x000fc6000bf05070 */
[----:B------:R1:W-:Y:S01]  /*dd90*/  STSM.16.M88.4 [R164], R8 ;  /* 0x00000008a4007844 */ /* 0x0003e20000000200 */
[----:B------:R-:W-:Y:S01]  /*dda0*/  BAR.SYNC.DEFER_BLOCKING 0x1, 0x100 ;  /* 0x0044000000007b1d */ /* 0x000fe20000010000 */
[----:B------:R-:W-:-:S13]  /*ddb0*/  ISETP.NE.AND.EX P0, PT, RZ, UR17, PT, P0 ;  /* 0x00000011ff007c0c */ /* 0x000fda000bf05300 */
[----:B------:R-:W2:Y:S01]  /*ddc0*/  @P0 LDG.E R12, desc[UR20][R12.64] ;  /* 0x000000140c0c0981 */ /* 0x000ea2000c1e1900 */
[----:B------:R-:W-:Y:S01]  /*ddd0*/  PLOP3.LUT P4, PT, PT, PT, UP0, 0x80, 0x0 ;  /* 0x000000000000781c */ /* 0x000fe20003f8f008 */
[----:B0-----:R-:W-:Y:S02]  /*dde0*/  IMAD.U32 R4, RZ, RZ, UR14 ;  /* 0x0000000eff047e24 */ /* 0x001fe4000f8e00ff */
[----:B------:R-:W-:-:S10]  /*ddf0*/  IMAD.U32 R5, RZ, RZ, UR15 ;  /* 0x0000000fff057e24 */ /* 0x000fd4000f8e00ff */
[----:B------:R0:W3:Y:S01]  /*de00*/  @P4 LDG.E R3, desc[UR20][R4.64] ;  /* 0x0000001404034981 */ /* 0x0000e2000c1e1900 */
[----:B------:R-:W-:Y:S01]  /*de10*/  UISETP.NE.AND UP0, UPT, UR19, URZ, UPT ;  /* 0x0000003f1300728c */ /* 0x000fe2000bf05270 */
[----:B------:R-:W-:Y:S01]  /*de20*/  VIADD R14, R19, UR61 ;  /* 0x0000003d130e7c36 */ /* 0x000fe20008000000 */
[----:B------:R-:W-:Y:S02]  /*de30*/  UISETP.NE.AND UP1, UPT, UR22, 0x1, UPT ;  /* 0x000000011600788c */ /* 0x000fe4000bf25270 */
[----:B------:R-:W-:Y:S01]  /*de40*/  USEL UR4, UR19, UR4, UP0 ;  /* 0x0000000413047287 */ /* 0x000fe20008000000 */
[----:B------:R-:W-:Y:S01]  /*de50*/  UMOV UR25, 0x9b8 ;  /* 0x000009b800197882 */ /* 0x000fe20000000000 */
[----:B------:R-:W-:Y:S02]  /*de60*/  UISETP.NE.U32.AND UP0, UPT, UR16, URZ, UPT ;  /* 0x0000003f1000728c */ /* 0x000fe4000bf05070 */
[----:B------:R-:W-:Y:S01]  /*de70*/  PLOP3.LUT P1, PT, PT, PT, UP1, 0x80, 0x0 ;  /* 0x000000000000781c */ /* 0x000fe20003f2f018 */
[----:B------:R-:W-:Y:S01]  /*de80*/  UISETP.GT.AND UP2, UPT, UR4, 0x1, UPT ;  /* 0x000000010400788c */ /* 0x000fe2000bf44270 */
[----:B0-----:R-:W-:Y:S01]  /*de90*/  IMAD.MOV.U32 R5, RZ, RZ, R14 ;  /* 0x000000ffff057224 */ /* 0x001fe200078e000e */
[----:B------:R-:W-:-:S02]  /*dea0*/  UISETP.NE.AND.EX UP0, UPT, UR17, URZ, UPT, UP0 ;  /* 0x0000003f1100728c */ /* 0x000fc4000bf05300 */
[----:B------:R-:W-:Y:S01]  /*deb0*/  USEL UR25, UR25, 0x978, UP2 ;  /* 0x0000097819197887 */ /* 0x000fe20009000000 */
[----:B------:R-:W-:Y:S01]  /*dec0*/  UMOV UR4, URZ ;  /* 0x0000003f00047c82 */ /* 0x000fe20008000000 */
[----:B------:R-:W-:Y:S02]  /*ded0*/  USHF.R.S32.HI UR14, URZ, 0x1f, UR9 ;  /* 0x0000001f3f0e7899 */ /* 0x000fe40008011409 */
[----:B------:R-:W-:Y:S02]  /*dee0*/  USEL UR9, UR9, URZ, !UP0 ;  /* 0x0000003f09097287 */ /* 0x000fe4000c000000 */
[----:B------:R-:W-:Y:S01]  /*def0*/  USEL UR23, UR18, URZ, UP2 ;  /* 0x0000003f12177287 */ /* 0x000fe20009000000 */
[----:B------:R-:W-:Y:S01]  /*df00*/  @UP1 ULDC UR27, c[0x0][0xbec] ;  /* 0x0002fb00001b1ab9 */ /* 0x000fe20000000800 */
[----:B------:R-:W-:Y:S01]  /*df10*/  USEL UR24, UR14, URZ, !UP0 ;  /* 0x0000003f0e187287 */ /* 0x000fe2000c000000 */
[----:B------:R-:W-:-:S03]  /*df20*/  @P1 IMAD.HI.U32 R4, R14, UR27, RZ ;  /* 0x0000001b0e041c27 */ /* 0x000fc6000f8e00ff */
[----:B------:R-:W-:Y:S01]  /*df30*/  ULDC.64 UR18, c[0x0][UR25+0x220] ;  /* 0x0000880019127abb */ /* 0x000fe20008000a00 */
[----:B------:R-:W-:Y:S01]  /*df40*/  ULDC.64 UR16, c[0x0][UR25+0x218] ;  /* 0x0000860019107abb */ /* 0x000fe20008000a00 */
[----:B------:R-:W-:Y:S01]  /*df50*/  UIMAD UR19, UR19, UR9, URZ ;  /* 0x00000009131372a4 */ /* 0x000fe2000f8e023f */
[----:B------:R-:W-:Y:S01]  /*df60*/  ULDC.64 UR20, c[0x0][UR25+0x228] ;  /* 0x00008a0019147abb */ /* 0x000fe20008000a00 */
[----:B------:R-:W-:Y:S01]  /*df70*/  UIMAD.WIDE.U32 UR14, UR16, UR26, URZ ;  /* 0x0000001a100e72a5 */ /* 0x000fe2000f8e003f */
[----:B------:R-:W-:Y:S01]  /*df80*/  @UP1 ULDC UR30, c[0x0][0xbf0] ;  /* 0x0002fc00001e1ab9 */ /* 0x000fe20000000800 */
[----:B------:R-:W-:Y:S01]  /*df90*/  UIMAD UR26, UR17, UR26, URZ ;  /* 0x0000001a111a72a4 */ /* 0x000fe2000f8e023f */
[----:B------:R-:W-:Y:S01]  /*dfa0*/  @P1 SHF.R.U32.HI R5, RZ, UR30, R4 ;  /* 0x0000001eff051c19 */ /* 0x000fe20008011604 */
[----:B------:R-:W-:Y:S02]  /*dfb0*/  UIMAD.WIDE.U32 UR28, UR20, UR23, URZ ;  /* 0x00000017141c72a5 */ /* 0x000fe4000f8e003f */
[----:B------:R-:W-:-:S02]  /*dfc0*/  UIMAD.WIDE.U32 UR16, UR18, UR9, URZ ;  /* 0x00000009121072a5 */ /* 0x000fc4000f8e003f */
[----:B------:R-:W-:Y:S01]  /*dfd0*/  UIMAD UR20, UR21, UR23, URZ ;  /* 0x00000017151472a4 */ /* 0x000fe2000f8e023f */
[----:B------:R-:W-:Y:S01]  /*dfe0*/  IMAD.MOV R7, RZ, RZ, -R5 ;  /* 0x000000ffff077224 */ /* 0x000fe200078e0a05 */
[----:B------:R-:W-:Y:S01]  /*dff0*/  UIMAD UR19, UR18, UR24, UR19 ;  /* 0x00000018121372a4 */ /* 0x000fe2000f8e0213 */
[----:B------:R-:W-:Y:S01]  /*e000*/  IMAD.U32 R4, RZ, RZ, UR28 ;  /* 0x0000001cff047e24 */ /* 0x000fe2000f8e00ff */
[----:B------:R-:W-:Y:S01]  /*e010*/  UIADD3 UR20, UR29, UR20, URZ ;  /* 0x000000141d147290 */ /* 0x000fe2000fffe03f */
[----:B------:R-:W-:Y:S01]  /*e020*/  IMAD R7, R7, UR22, R14 ;  /* 0x0000001607077c24 */ /* 0x000fe2000f8e020e */
[----:B------:R-:W-:Y:S02]  /*e030*/  UIADD3 UR19, UR17, UR19, URZ ;  /* 0x0000001311137290 */ /* 0x000fe4000fffe03f */
[----:B------:R-:W-:Y:S02]  /*e040*/  UIADD3 UR26, UR15, UR26, URZ ;  /* 0x0000001a0f1a7290 */ /* 0x000fe4000fffe03f */
[----:B-1----:R-:W-:Y:S01]  /*e050*/  IMAD.U32 R8, RZ, RZ, UR20 ;  /* 0x00000014ff087e24 */ /* 0x002fe2000f8e00ff */
[----:B------:R-:W-:-:S02]  /*e060*/  SHF.R.S32.HI R6, RZ, 0x1f, R7 ;  /* 0x0000001fff067819 */ /* 0x000fc40000011407 */
[----:B--2---:R-:W-:-:S13]  /*e070*/  @P0 R2UR UR4, R12 ;  /* 0x000000000c0402ca */ /* 0x004fda00000e0000 */
[----:B------:R-:W-:Y:S02]  /*e080*/  UIADD3 UR14, UP0, UP3, UR16, UR14, UR4 ;  /* 0x0000000e100e7290 */ /* 0x000fe4000fb1e004 */
[----:B------:R-:W-:-:S04]  /*e090*/  USHF.R.S32.HI UR17, URZ, 0x1f, UR4 ;  /* 0x0000001f3f117899 */ /* 0x000fc80008011404 */
[----:B------:R-:W-:Y:S01]  /*e0a0*/  UIADD3.X UR16, UR19, UR26, UR17, UP0, UP3 ;  /* 0x0000001a13107290 */ /* 0x000fe200087e6411 */
[----:B------:R-:W-:Y:S01]  /*e0b0*/  IADD3 R4, P2, P3, R5, UR14, R4 ;  /* 0x0000000e05047c10 */ /* 0x000fe2000fb5e004 */
[----:B------:R-:W-:Y:S01]  /*e0c0*/  ULDC.64 UR14, c[0x0][UR25+0x210] ;  /* 0x00008400190e7abb */ /* 0x000fe20008000a00 */
[----:B------:R-:W-:Y:S01]  /*e0d0*/  SHF.R.S32.HI R5, RZ, 0x1f, R5 ;  /* 0x0000001fff057819 */ /* 0x000fe20000011405 */
[----:B------:R-:W-:Y:S01]  /*e0e0*/  IMAD R9, R7, UR15, RZ ;  /* 0x0000000f07097c24 */ /* 0x000fe2000f8e02ff */
[----:B------:R-:W-:Y:S01]  /*e0f0*/  ULDC.64 UR18, c[0x0][0xba8] ;  /* 0x0002ea0000127ab9 */ /* 0x000fe20000000a00 */
[----:B------:R-:W-:Y:S01]  /*e100*/  @!UP2 ULDC UR18, c[0x0][0xb50] ;  /* 0x0002d4000012aab9 */ /* 0x000fe20000000800 */
[----:B------:R-:W-:Y:S01]  /*e110*/  IADD3.X R5, R5, UR16, R8, P2, P3 ;  /* 0x0000001005057c10 */ /* 0x000fe200097e6408 */
[----:B------:R-:W-:Y:S01]  /*e120*/  IMAD R9, R6, UR14, R9 ;  /* 0x0000000e06097c24 */ /* 0x000fe2000f8e0209 */
[----:B------:R-:W-:Y:S01]  /*e130*/  @!UP2 ULDC UR19, c[0x0][0xb54] ;  /* 0x0002d5000013aab9 */ /* 0x000fe20000000800 */
[----:B------:R-:W-:Y:S01]  /*e140*/  IMAD.WIDE.U32 R4, R7, UR14, R4 ;  /* 0x0000000e07047c25 */ /* 0x000fe2000f8e0004 */
[----:B------:R-:W-:Y:S01]  /*e150*/  ULDC UR14, c[0x0][0xa88] ;  /* 0x0002a200000e7ab9 */ /* 0x000fe20000000800 */
[----:B---3--:R-:W-:-:S02]  /*e160*/  @P4 R2UR UR14, R3 ;  /* 0x00000000030e42ca */ /* 0x008fc400000e0000 */
[----:B------:R-:W-:Y:S01]  /*e170*/  IMAD.IADD R5, R5, 0x1, R9 ;  /* 0x0000000105057824 */ /* 0x000fe200078e0209 */
[----:B------:R-:W-:-:S04]  /*e180*/  LEA R9, P2, R4, UR18, 0x2 ;  /* 0x0000001204097c11 */ /* 0x000fc8000f8410ff */
[----:B------:R-:W-:Y:S01]  /*e190*/  LEA.HI.X R10, R4, UR19, R5, 0x2, P2 ;  /* 0x00000013040a7c11 */ /* 0x000fe200090f1405 */
[----:B------:R-:W-:Y:S08]  /*e1a0*/  @P4 BRA `(.L_x_1280) ;  /* 0x00000000002c4947 */ /* 0x000ff00003800000 */
[----:B------:R-:W-:Y:S05]  /*e1b0*/  @!P0 BRA `(.L_x_1280) ;  /* 0x0000000000288947 */ /* 0x000fea0003800000 */
[----:B------:R-:W-:Y:S01]  /*e1c0*/  IMAD.U32 R4, RZ, RZ, UR12 ;  /* 0x0000000cff047e24 */ /* 0x000fe2000f8e00ff */
[----:B------:R-:W-:Y:S01]  /*e1d0*/  ULDC.64 UR14, c[0x0][0x208] ;  /* 0x00008200000e7ab9 */ /* 0x000fe20000000a00 */
[----:B------:R-:W-:Y:S02]  /*e1e0*/  IMAD.U32 R6, RZ, RZ, UR12 ;  /* 0x0000000cff067e24 */ /* 0x000fe4000f8e00ff */
[----:B------:R-:W-:Y:S02]  /*e1f0*/  IMAD.U32 R5, RZ, RZ, UR13 ;  /* 0x0000000dff057e24 */ /* 0x000fe4000f8e00ff */
[----:B------:R-:W-:-:S03]  /*e200*/  IMAD.U32 R7, RZ, RZ, UR13 ;  /* 0x0000000dff077e24 */ /* 0x000fc6000f8e00ff */
[----:B------:R-:W2:Y:S04]  /*e210*/  LDG.E R4, desc[UR14][R4.64] ;  /* 0x0000000e04047981 */ /* 0x000ea8000c1e1900 */
[----:B------:R-:W3:Y:S01]  /*e220*/  LDG.E R6, desc[UR14][R6.64+0x4] ;  /* 0x0000040e06067981 */ /* 0x000ee2000c1e1900 */
[----:B--2---:R-:W-:Y:S02]  /*e230*/  R2UR UR12, R4 ;  /* 0x00000000040c72ca */ /* 0x004fe400000e0000 */
[----:B---3--:R-:W-:-:S13]  /*e240*/  R2UR UR14, R6 ;  /* 0x00000000060e72ca */ /* 0x008fda00000e0000 */
[----:B------:R-:W-:-:S12]  /*e250*/  UIADD3 UR14, -UR12, UR14, URZ ;  /* 0x0000000e0c0e7290 */ /* 0x000fd8000fffe13f */
.L_x_1280:
[----:B------:R-:W2:Y:S01]  /*e260*/  LDL R3, [R1+0x5c] ;  /* 0x00005c0001037983 */ /* 0x000ea20000100800 */
[----:B------:R-:W-:Y:S01]  /*e270*/  UIMAD UR12, UR14, UR22, URZ ;  /* 0x000000160e0c72a4 */ /* 0x000fe2000f8e023f */
[----:B------:R-:W-:Y:S01]  /*e280*/  LOP3.LUT P0, RZ, R233, 0x3, RZ, 0xc0, !PT ;  /* 0x00000003e9ff7812 */ /* 0x000fe2000780c0ff */
[----:B------:R-:W-:Y:S01]  /*e290*/  ULDC.64 UR18, c[0x0][0x208] ;  /* 0x0000820000127ab9 */ /* 0x000fe20000000a00 */
[----:B------:R-:W-:Y:S04]  /*e2a0*/  SHFL.IDX PT, R4, R9, RZ, 0x1c1f ;  /* 0x001c1fff09047589 */ /* 0x000fe800000e0000 */
[----:B------:R-:W0:Y:S04]  /*e2b0*/  SHFL.IDX PT, R5, R10, RZ, 0x1c1f ;  /* 0x001c1fff0a057589 */ /* 0x000e2800000e0000 */
[----:B------:R-:W-:Y:S04]  /*e2c0*/  SHFL.IDX PT, R6, R9, 0x1, 0x1c1f ;  /* 0x003c1f0009067f89 */ /* 0x000fe800000e0000 */
[----:B------:R-:W1:Y:S01]  /*e2d0*/  SHFL.IDX PT, R7, R10, 0x1, 0x1c1f ;  /* 0x003c1f000a077f89 */ /* 0x000e6200000e0000 */
[----:B--2---:R-:W-:-:S04]  /*e2e0*/  VIADD R11, R3, UR61 ;  /* 0x0000003d030b7c36 */ /* 0x004fc80008000000 */
        /* <DEDUP_REMOVED lines=116> */
[----:B0-----:R-:W-:Y:S01]  /*ea30*/  IMAD R2, R17, 0x20, R78 ;  /* 0x0000002011027824 */ /* 0x001fe200078e024e */
[----:B------:R-:W-:Y:S01]  /*ea40*/  UIMAD.WIDE.U32 UR10, UR4, UR14, URZ ;  /* 0x0000000e040a72a5 */ /* 0x000fe2000f8e003f */
[----:B------:R-:W-:Y:S01]  /*ea50*/  @!PT LDS RZ, [RZ] ;  /* 0x00000000fffff984 */ /* 0x000fe20000000800 */
[----:B------:R-:W-:Y:S01]  /*ea60*/  @!PT LDS RZ, [RZ] ;  /* 0x00000000fffff984 */ /* 0x000fe20000000800 */
[----:B------:R-:W-:Y:S01]  /*ea70*/  @!PT LDS RZ, [RZ] ;  /* 0x00000000fffff984 */ /* 0x000fe20000000800 */
[----:B------:R-:W-:Y:S01]  /*ea80*/  @!PT LDS RZ, [RZ] ;  /* 0x00000000fffff984 */ /* 0x000fe20000000800 */
[----:B------:R0:W-:Y:S06]  /*ea90*/  MEMBAR.ALL.CTA ;  /* 0x0000000000007992 */ /* 0x0001ec0000008000 */
[----:B0-----:R-:W0:Y:S01]  /*eaa0*/  FENCE.VIEW.ASYNC.S ;  /* 0x00000000000073c6 */ /* 0x001e220000000000 */
[----:B------:R-:W-:-:S03]  /*eab0*/  UIMAD UR13, UR4, UR15, UR13 ;  /* 0x0000000f040d72a4 */ /* 0x000fc6000f8e020d */
[----:B------:R-:W-:Y:S01]  /*eac0*/  ULDC.64 UR14, c[0x0][0xae8] ;  /* 0x0002ba00000e7ab9 */ /* 0x000fe20000000a00 */
[----:B------:R-:W-:Y:S02]  /*ead0*/  UIADD3 UR11, UR11, UR13, URZ ;  /* 0x0000000d0b0b7290 */ /* 0x000fe4000fffe03f */
[----:B------:R-:W-:Y:S02]  /*eae0*/  USHF.R.S32.HI UR4, URZ, 0x1f, UR9 ;  /* 0x0000001f3f047899 */ /* 0x000fe40008011409 */
[----:B------:R-:W-:Y:S01]  /*eaf0*/  UIMAD.WIDE.U32 UR10, UR16, UR14, UR10 ;  /* 0x0000000e100a72a5 */ /* 0x000fe2000f8e000a */
[----:B------:R-:W-:Y:S01]  /*eb00*/  VIADD R72, R2, UR61 ;  /* 0x0000003d02487c36 */ /* 0x000fe20008000000 */
        /* <DEDUP_REMOVED lines=25> */
[----:B------:R-:W-:Y:S02]  /*eca0*/  VIADD R78, R78, UR61 ;  /* 0x0000003d4e4e7c36 */ /* 0x000fe40008000000 */
[----:B------:R-:W-:-:S02]  /*ecb0*/  IMAD R17, R73, UR11, R18 ;  /* 0x0000000b49117c24 */ /* 0x000fc4000f8e0212 */
[----:B------:R-:W-:Y:S01]  /*ecc0*/  IMAD.WIDE.U32 R2, R73, UR10, R2 ;  /* 0x0000000a49027c25 */ /* 0x000fe2000f8e0002 */
[----:B------:R-:W-:-:S03]  /*ecd0*/  ULDC.64 UR10, c[0x0][0xa80] ;  /* 0x0002a000000a7ab9 */ /* 0x000fc60000000a00 */
[----:B------:R-:W-:Y:S02]  /*ece0*/  VIADD R18, R78, 0x20 ;  /* 0x000000204e127836 */ /* 0x000fe40000000000 */
[----:B------:R-:W-:Y:S01]  /*ecf0*/  IMAD.IADD R3, R3, 0x1, R17 ;  /* 0x0000000103037824 */ /* 0x000fe200078e0211 */
[----:B------:R-:W-:Y:S01]  /*ed00*/  LEA R17, P2, R2, UR10, 0x1 ;  /* 0x0000000a02117c11 */ /* 0x000fe2000f8408ff */
[----:B------:R-:W-:Y:S01]  /*ed10*/  UIADD3 UR8, UR8, 0x30820, URZ ;  /* 0x0003082008087890 */ /* 0x000fe2000fffe03f */
        /* <DEDUP_REMOVED lines=36> */
.L_x_1283:
[----:B------:R-:W-:Y:S05]  /*ef60*/  BSYNC B1 ;  /* 0x0000000000017941 */ /* 0x000fea0003800000 */
.L_x_1282:
[----:B0----5:R0:W3:Y:S01]  /*ef70*/  SHFL.IDX PT, R25, R18, 0x1, 0x181f ;  /* 0x00381f0012197f89 */ /* 0x0210e200000e0000 */
[----:B------:R-:W-:Y:S03]  /*ef80*/  BSSY B1, `(.L_x_1284) ;  /* 0x0000015000017945 */ /* 0x000fe60003800000 */
[----:B------:R0:W4:Y:S01]  /*ef90*/  SHFL.IDX PT, R7, R17, 0x1, 0x181f ;  /* 0x00381f0011077f89 */ /* 0x00012200000e0000 */
        /* <DEDUP_REMOVED lines=19> */
.L_x_1285:
[----:B------:R-:W-:Y:S05]  /*f0d0*/  BSYNC B1 ;  /* 0x0000000000017941 */ /* 0x000fea0003800000 */
.L_x_1284:
        /* <DEDUP_REMOVED lines=22> */
.L_x_1287:
[----:B------:R-:W-:Y:S05]  /*f240*/  BSYNC B1 ;  /* 0x0000000000017941 */ /* 0x000fea0003800000 */
.L_x_1286:
[----:B0-----:R-:W-:Y:S01]  /*f250*/  VIADD R2, R78, 0x60 ;  /* 0x000000604e027836 */ /* 0x001fe20000000000 */
[----:B------:R0:W0:Y:S04]  /*f260*/  SHFL.IDX PT, R9, R18, 0x3, 0x181f ;  /* 0x00781f0012097f89 */ /* 0x00002800000e0000 */
[----:B------:R-:W-:Y:S01]  /*f270*/  ISETP.GE.AND P0, PT, R2, UR12, PT ;  /* 0x0000000c02007c0c */ /* 0x000fe2000bf06270 */
[----:B---3--:R-:W3:-:S12]  /*f280*/  SHFL.IDX PT, R17, R17, 0x3, 0x181f ;  /* 0x00781f0011117f89 */ /* 0x008ed800000e0000 */
[----:B------:R-:W-:Y:S05]  /*f290*/  @P0 BRA `(.L_x_1288) ;  /* 0x0000002800000947 */ /* 0x000fea0003800000 */
[----:B------:R-:W-:Y:S01]  /*f2a0*/  ULDC UR4, c[0x0][0xac8] ;  /* 0x0002b20000047ab9 */ /* 0x000fe20000000800 */
[----:B------:R-:W-:Y:S01]  /*f2b0*/  ULDC.64 UR8, c[0x0][0x208] ;  /* 0x0000820000087ab9 */ /* 0x000fe20000000a00 */
[----:B------:R-:W-:Y:S02]  /*f2c0*/  ISETP.GE.AND P3, PT, R0, UR4, PT ;  /* 0x0000000400007c0c */ /* 0x000fe4000bf66270 */
[----:B------:R-:W-:Y:S02]  /*f2d0*/  ISETP.GE.AND P4, PT, R80, UR4, PT ;  /* 0x0000000450007c0c */ /* 0x000fe4000bf86270 */
[----:B------:R-:W-:-:S09]  /*f2e0*/  ISETP.GE.AND P5, PT, R82, UR4, PT ;  /* 0x0000000452007c0c */ /* 0x000fd2000bfa6270 */
[-C--:B---3--:R-:W-:Y:S02]  /*f2f0*/  @!P3 LEA R2, P0, R0, R17.reuse, 0x1 ;  /* 0x000000110002b211 */ /* 0x088fe400078008ff */
[----:B------:R-:W-:Y:S02]  /*f300*/  @!P4 LEA R4, P1, R80, R17, 0x1 ;  /* 0x000000115004c211 */ /* 0x000fe400078208ff */
[----:B0-----:R-:W-:Y:S02]  /*f310*/  @!P3 LEA.HI.X R3, R0, R9, R86, 0x1, P0 ;  /* 0x000000090003b211 */ /* 0x001fe400000f0c56 */
        /* <DEDUP_REMOVED lines=13> */
.L_x_1281:
        /* <DEDUP_REMOVED lines=9> */
[----:B------:R-:W-:Y:S01]  /*f480*/  BSSY B1, `(.L_x_1289) ;  /* 0x00000cc000017945 */ /* 0x000fe20003800000 */
[----:B------:R-:W-:Y:S01]  /*f490*/  UIADD3 UR11, UR11, UR13, URZ ;  /* 0x0000000d0b0b7290 */ /* 0x000fe2000fffe03f */
[----:B------:R-:W-:Y:S01]  /*f4a0*/  SHF.R.S32.HI R152, RZ, 0x1f, R207 ;  /* 0x0000001fff987819 */ /* 0x000fe200000114cf */
[----:B------:R-:W-:Y:S01]  /*f4b0*/  ULDC.64 UR14, c[0x0][0xb38] ;  /* 0x0002ce00000e7ab9 */ /* 0x000fe20000000a00 */
[----:B------:R-:W-:Y:S01]  /*f4c0*/  ULDC.64 UR16, c[0x0][0xb40] ;  /* 0x0002d00000107ab9 */ /* 0x000fe20000000a00 */
[----:B------:R-:W-:Y:S01]  /*f4d0*/  UIMAD.WIDE.U32 UR10, UR19, UR14, UR10 ;  /* 0x0000000e130a72a5 */ /* 0x000fe2000f8e000a */
[----:B------:R-:W-:Y:S01]  /*f4e0*/  SHF.R.S32.HI R153, RZ, 0x1f, R208 ;  /* 0x0000001fff997819 */ /* 0x000fe200000114d0 */
[----:B------:R-:W-:Y:S01]  /*f4f0*/  UIMAD UR4, UR4, UR16, URZ ;  /* 0x00000010040472a4 */ /* 0x000fe2000f8e023f */
[----:B------:R-:W-:Y:S01]  /*f500*/  SHF.R.S32.HI R154, RZ, 0x1f, R209 ;  /* 0x0000001fff9a7819 */ /* 0x000fe200000114d1 */
        /* <DEDUP_REMOVED lines=46> */
[----:B------:R-:W-:-:S02]  /*f7f0*/  LEA R0, P1, R2, UR10, 0x2 ;  /* 0x0000000a02007c11 */ /* 0x000fc4000f8210ff */
[----:B------:R-:W-:Y:S02]  /*f800*/  SHF.R.S32.HI R169, RZ, 0x1f, R224 ;  /* 0x0000001fffa97819 */ /* 0x000fe400000114e0 */
[----:B------:R-:W-:Y:S01]  /*f810*/  LEA.HI.X R9, R2, UR11, R9, 0x2, P1 ;  /* 0x0000000b02097c11 */ /* 0x000fe200088f1409 */
[----:B------:R0:W1:Y:S01]  /*f820*/  SHFL.IDX PT, R10, R0, RZ, 0x1c1f ;  /* 0x001c1fff000a7589 */ /* 0x00006200000e0000 */
[----:B------:R-:W-:Y:S02]  /*f830*/  SHF.R.S32.HI R170, RZ, 0x1f, R225 ;  /* 0x0000001fffaa7819 */ /* 0x000fe400000114e1 */
[----:B------:R-:W-:Y:S01]  /*f840*/  SHF.R.S32.HI R171, RZ, 0x1f, R226 ;  /* 0x0000001fffab7819 */ /* 0x000fe200000114e2 */
[----:B------:R0:W2:Y:S01]  /*f850*/  SHFL.IDX PT, R11, R9, RZ, 0x1c1f ;  /* 0x001c1fff090b7589 */ /* 0x0000a200000e0000 */
[----:B------:R-:W-:Y:S02]  /*f860*/  SHF.R.S32.HI R172, RZ, 0x1f, R227 ;  /* 0x0000001fffac7819 */ /* 0x000fe400000114e3 */
[----:B------:R-:W-:-:S02]  /*f870*/  SHF.R.S32.HI R173, RZ, 0x1f, R228 ;  /* 0x0000001fffad7819 */ /* 0x000fc400000114e4 */
[----:B------:R-:W-:Y:S02]  /*f880*/  SHF.R.S32.HI R174, RZ, 0x1f, R229 ;  /* 0x0000001fffae7819 */ /* 0x000fe400000114e5 */
[----:B------:R-:W-:Y:S01]  /*f890*/  SHF.R.S32.HI R175, RZ, 0x1f, R16 ;  /* 0x0000001fffaf7819 */ /* 0x000fe20000011410 */
[----:B0-----:R-:W-:Y:S06]  /*f8a0*/  @P0 BRA `(.L_x_1290) ;  /* 0x0000000800240947 */ /* 0x001fec0003800000 */
[----:B------:R-:W-:Y:S01]  /*f8b0*/  ULDC UR4, c[0x0][0xac8] ;  /* 0x0002b20000047ab9 */ /* 0x000fe20000000800 */
[----:B------:R-:W-:Y:S01]  /*f8c0*/  ULDC.64 UR8, c[0x0][0x208] ;  /* 0x0000820000087ab9 */ /* 0x000fe20000000a00 */
[C---:B------:R-:W-:Y:S01]  /*f8d0*/  ISETP.GE.AND P5, PT, R16.reuse, UR4, PT ;  /* 0x0000000410007c0c */ /* 0x040fe2000bfa6270 */
[----:B------:R-:W-:Y:S01]  /*f8e0*/  VIADD R17, R16, 0xe8 ;  /* 0x000000e810117836 */ /* 0x000fe20000000000 */
[----:B------:R-:W-:Y:S02]  /*f8f0*/  ISETP.GE.AND P4, PT, R229, UR4, PT ;  /* 0x00000004e5007c0c */ /* 0x000fe4000bf86270 */
[----:B------:R-:W-:Y:S02]  /*f900*/  ISETP.GE.AND P3, PT, R228, UR4, PT ;  /* 0x00000004e4007c0c */ /* 0x000fe4000bf66270 */
[----:B------:R-:W-:-:S07]  /*f910*/  ISETP.GE.AND P0, PT, R227, UR4, PT ;  /* 0x00000004e3007c0c */ /* 0x000fce000bf06270 */
[CC--:B-1----:R-:W-:Y:S02]  /*f920*/  @!P5 LEA R2, P1, R16.reuse, R10.reuse, 0x2 ;  /* 0x0000000a1002d211 */ /* 0x0c2fe400078210ff */
[CC--:B------:R-:W-:Y:S02]  /*f930*/  @!P4 LEA R4, P2, R229.reuse, R10.reuse, 0x2 ;  /* 0x0000000ae504c211 */ /* 0x0c0fe400078410ff */
[-C--:B--2---:R-:W-:Y:S02]  /*f940*/  @!P5 LEA.HI.X R3, R16, R11.reuse, R175, 0x2, P1 ;  /* 0x0000000b1003d211 */ /* 0x084fe400008f14af */
[----:B------:R-:W-:Y:S02]  /*f950*/  ISETP.GE.AND P1, PT, R226, UR4, PT ;  /* 0x00000004e2007c0c */ /* 0x000fe4000bf26270 */
[----:B------:R-:W-:Y:S01]  /*f960*/  @!P3 LEA R6, P6, R228, R10, 0x2 ;  /* 0x0000000ae406b211 */ /* 0x000fe200078c10ff */
[----:B------:R0:W-:Y:S01]  /*f970*/  @!P5 ST.E.64 desc[UR8][R2.64], R24 ;  /* 0x000000180200d985 */ /* 0x0001e2000c101b08 */
[----:B------:R-:W-:-:S02]  /*f980*/  @!P4 LEA.HI.X R5, R229, R11, R174, 0x2, P2 ;  /* 0x0000000be505c211 */ /* 0x000fc400010f14ae */
[----:B------:R-:W-:Y:S02]  /*f990*/  ISETP.GE.AND P2, PT, R225, UR4, PT ;  /* 0x00000004e1007c0c */ /* 0x000fe4000bf46270 */
[----:B------:R-:W-:Y:S01]  /*f9a0*/  @!P3 LEA.HI.X R7, R228, R11, R173, 0x2, P6 ;  /* 0x0000000be407b211 */ /* 0x000fe200030f14ad */
[----:B------:R1:W-:Y:S01]  /*f9b0*/  @!P4 ST.E.64 desc[UR8][R4.64], R28 ;  /* 0x0000001c0400c985 */ /* 0x0003e2000c101b08 */
[----:B------:R-:W-:-:S03]  /*f9c0*/  ISETP.GE.AND P4, PT, R223, UR4, PT ;  /* 0x00000004df007c0c */ /* 0x000fc6000bf86270 */
[----:B------:R2:W-:Y:S01]  /*f9d0*/  @!P3 ST.E.64 desc[UR8][R6.64], R32 ;  /* 0x000000200600b985 */ /* 0x0005e2000c101b08 */
[----:B------:R-:W-:Y:S02]  /*f9e0*/  ISETP.GE.AND P3, PT, R224, UR4, PT ;  /* 0x00000004e0007c0c */ /* 0x000fe4000bf66270 */
[----:B0-----:R-:W-:-:S04]  /*f9f0*/  @!P0 LEA R2, P6, R227, R10, 0x2 ;  /* 0x0000000ae3028211 */ /* 0x001fc800078c10ff */
[----:B------:R-:W-:Y:S02]  /*fa00*/  @!P0 LEA.HI.X R3, R227, R11, R172, 0x2, P6 ;  /* 0x0000000be3038211 */ /* 0x000fe400030f14ac */
[----:B-1----:R-:W-:-:S03]  /*fa10*/  @!P1 LEA R4, P5, R226, R10, 0x2 ;  /* 0x0000000ae2049211 */ /* 0x002fc600078a10ff */
[----:B------:R0:W-:Y:S01]  /*fa20*/  @!P0 ST.E.64 desc[UR8][R2.64], R36 ;  /* 0x0000002402008985 */ /* 0x0001e2000c101b08 */
[-C--:B------:R-:W-:Y:S02]  /*fa30*/  @!P1 LEA.HI.X R5, R226, R11.reuse, R171, 0x2, P5 ;  /* 0x0000000be2059211 */ /* 0x080fe400028f14ab */
[----:B------:R-:W-:Y:S02]  /*fa40*/  ISETP.GE.AND P5, PT, R222, UR4, PT ;  /* 0x00000004de007c0c */ /* 0x000fe4000bfa6270 */
[----:B--2---:R-:W-:Y:S01]  /*fa50*/  @!P2 LEA R6, P6, R225, R10, 0x2 ;  /* 0x0000000ae106a211 */ /* 0x004fe200078c10ff */
[----:B------:R1:W-:Y:S01]  /*fa60*/  @!P1 ST.E.64 desc[UR8][R4.64], R40 ;  /* 0x0000002804009985 */ /* 0x0003e2000c101b08 */
[----:B------:R-:W-:Y:S02]  /*fa70*/  ISETP.GE.AND P0, PT, R221, UR4, PT ;  /* 0x00000004dd007c0c */ /* 0x000fe4000bf06270 */
[----:B------:R-:W-:Y:S02]  /*fa80*/  @!P2 LEA.HI.X R7, R225, R11, R170, 0x2, P6 ;  /* 0x0000000be107a211 */ /* 0x000fe400030f14aa */
[----:B------:R-:W-:-:S02]  /*fa90*/  ISETP.GE.AND P1, PT, R220, UR4, PT ;  /* 0x00000004dc007c0c */ /* 0x000fc4000bf26270 */
[CC--:B0-----:R-:W-:Y:S01]  /*faa0*/  @!P3 LEA R2, P6, R224.reuse, R10.reuse, 0x2 ;  /* 0x0000000ae002b211 */ /* 0x0c1fe200078c10ff */
[----:B------:R0:W-:Y:S03]  /*fab0*/  @!P2 ST.E.64 desc[UR8][R6.64], R44 ;  /* 0x0000002c0600a985 */ /* 0x0001e6000c101b08 */
[----:B------:R-:W-:Y:S02]  /*fac0*/  @!P3 LEA.HI.X R3, R224, R11, R169, 0x2, P6 ;  /* 0x0000000be003b211 */ /* 0x000fe400030f14a9 */
[----:B-1----:R-:W-:-:S03]  /*fad0*/  @!P4 LEA R4, P2, R223, R10, 0x2 ;  /* 0x0000000adf04c211 */ /* 0x002fc600078410ff */
[----:B------:R1:W-:Y:S01]  /*fae0*/  @!P3 ST.E.64 desc[UR8][R2.64], R48 ;  /* 0x000000300200b985 */ /* 0x0003e2000c101b08 */
[----:B------:R-:W-:Y:S02]  /*faf0*/  @!P4 LEA.HI.X R5, R223, R11, R168, 0x2, P2 ;  /* 0x0000000bdf05c211 */ /* 0x000fe400010f14a8 */
[----:B------:R-:W-:Y:S02]  /*fb00*/  ISETP.GE.AND P2, PT, R219, UR4, PT ;  /* 0x00000004db007c0c */ /* 0x000fe4000bf46270 */
[----:B------:R-:W-:Y:S01]  /*fb10*/  ISETP.GE.AND P3, PT, R218, UR4, PT ;  /* 0x00000004da007c0c */ /* 0x000fe2000bf66270 */
[----:B------:R2:W-:Y:S01]  /*fb20*/  @!P4 ST.E.64 desc[UR8][R4.64], R52 ;  /* 0x000000340400c985 */ /* 0x0005e2000c101b08 */
[----:B0-----:R-:W-:-:S04]  /*fb30*/  @!P5 LEA R6, P6, R222, R10, 0x2 ;  /* 0x0000000ade06d211 */ /* 0x001fc800078c10ff */
[----:B------:R-:W-:Y:S02]  /*fb40*/  @!P5 LEA.HI.X R7, R222, R11, R167, 0x2, P6 ;  /* 0x0000000bde07d211 */ /* 0x000fe400030f14a7 */
[----:B-1----:R-:W-:-:S03]  /*fb50*/  @!P0 LEA R2, P4, R221, R10, 0x2 ;  /* 0x0000000add028211 */ /* 0x002fc600078810ff */
[----:B------:R0:W-:Y:S01]  /*fb60*/  @!P5 ST.E.64 desc[UR8][R6.64], R56 ;  /* 0x000000380600d985 */ /* 0x0001e2000c101b08 */
[-C--:B------:R-:W-:Y:S02]  /*fb70*/  @!P0 LEA.HI.X R3, R221, R11.reuse, R166, 0x2, P4 ;  /* 0x0000000bdd038211 */ /* 0x080fe400020f14a6 */
[C---:B--2---:R-:W-:Y:S02]  /*fb80*/  @!P1 LEA R4, P5, R220.reuse, R10, 0x2 ;  /* 0x0000000adc049211 */ /* 0x044fe400078a10ff */
[----:B------:R-:W-:Y:S01]  /*fb90*/  ISETP.GE.AND P4, PT, R217, UR4, PT ;  /* 0x00000004d9007c0c */ /* 0x000fe2000bf86270 */
[----:B------:R1:W-:Y:S01]  /*fba0*/  @!P0 ST.E.64 desc[UR8][R2.64], R60 ;  /* 0x0000003c02008985 */ /* 0x0003e2000c101b08 */
[----:B------:R-:W-:Y:S02]  /*fbb0*/  @!P1 LEA.HI.X R5, R220, R11, R165, 0x2, P5 ;  /* 0x0000000bdc059211 */ /* 0x000fe400028f14a5 */
[----:B------:R-:W-:-:S03]  /*fbc0*/  ISETP.GE.AND P5, PT, R216, UR4, PT ;  /* 0x00000004d8007c0c */ /* 0x000fc6000bfa6270 */
[----:B------:R2:W-:Y:S01]  /*fbd0*/  @!P1 ST.E.64 desc[UR8][R4.64], R64 ;  /* 0x0000004004009985 */ /* 0x0005e2000c101b08 */
[CC--:B0-----:R-:W-:Y:S02]  /*fbe0*/  @!P2 LEA R6, P6, R219.reuse, R10.reuse, 0x2 ;  /* 0x0000000adb06a211 */ /* 0x0c1fe400078c10ff */
[----:B------:R-:W-:Y:S02]  /*fbf0*/  ISETP.GE.AND P1, PT, R214, UR4, PT ;  /* 0x00000004d6007c0c */ /* 0x000fe4000bf26270 */
[----:B------:R-:W-:Y:S02]  /*fc00*/  @!P2 LEA.HI.X R7, R219, R11, R164, 0x2, P6 ;  /* 0x0000000bdb07a211 */ /* 0x000fe400030f14a4 */
[----:B-1----:R-:W-:-:S03]  /*fc10*/  @!P3 LEA R2, P6, R218, R10, 0x2 ;  /* 0x0000000ada02b211 */ /* 0x002fc600078c10ff */
        /* <DEDUP_REMOVED lines=8> */
[----:B------:R0:W-:Y:S01]  /*fca0*/  @!P4 ST.E.64 desc[UR8][R4.64], R76 ;  /* 0x0000004c0400c985 */ /* 0x0001e2000c101b08 */
[----:B------:R-:W-:Y:S02]  /*fcb0*/  ISETP.GE.AND P4, PT, R211, UR4, PT ;  /* 0x00000004d3007c0c */ /* 0x000fe4000bf86270 */
[----:B------:R-:W-:Y:S02]  /*fcc0*/  @!P5 LEA.HI.X R7, R216, R11, R161, 0x2, P6 ;  /* 0x0000000bd807d211 */ /* 0x000fe400030f14a1 */
[----:B-1----:R-:W-:-:S03]  /*fcd0*/  @!P2 LEA R2, P6, R215, R10, 0x2 ;  /* 0x0000000ad702a211 */ /* 0x002fc600078c10ff */
        /* <DEDUP_REMOVED lines=8> */
[C---:B-1----:R-:W-:Y:S01]  /*fd60*/  @!P0 LEA R6, P6, R213.reuse, R10, 0x2 ;  /* 0x0000000ad5068211 */ /* 0x042fe200078c10ff */
[----:B------:R1:W-:Y:S03]  /*fd70*/  @!P1 ST.E.64 desc[UR8][R4.64], R88 ;  /* 0x0000005804009985 */ /* 0x0003e6000c101b08 */
[----:B------:R-:W-:-:S02]  /*fd80*/  @!P0 LEA.HI.X R7, R213, R11, R158, 0x2, P6 ;  /* 0x0000000bd5078211 */ /* 0x000fc400030f149e */
[----:B0-----:R-:W-:-:S03]  /*fd90*/  @!P5 LEA R2, P1, R212, R10, 0x2 ;  /* 0x0000000ad402d211 */ /* 0x001fc600078210ff */
[----:B------:R0:W-:Y:S01]  /*fda0*/  @!P0 ST.E.64 desc[UR8][R6.64], R92 ;  /* 0x0000005c06008985 */ /* 0x0001e2000c101b08 */
[-C--:B------:R-:W-:Y:S02]  /*fdb0*/  @!P5 LEA.HI.X R3, R212, R11.reuse, R157, 0x2, P1 ;  /* 0x0000000bd403d211 */ /* 0x080fe400008f149d */
[----:B------:R-:W-:Y:S02]  /*fdc0*/  ISETP.GE.AND P1, PT, R208, UR4, PT ;  /* 0x00000004d0007c0c */ /* 0x000fe4000bf26270 */
[C---:B-1----:R-:W-:Y:S01]  /*fdd0*/  @!P4 LEA R4, P0, R211.reuse, R10, 0x2 ;  /* 0x0000000ad304c211 */ /* 0x042fe200078010ff */
[----:B------:R1:W-:Y:S03]  /*fde0*/  @!P5 ST.E.64 desc[UR8][R2.64], R96 ;  /* 0x000000600200d985 */ /* 0x0003e6000c101b08 */
[----:B------:R-:W-:Y:S02]  /*fdf0*/  @!P4 LEA.HI.X R5, R211, R11, R156, 0x2, P0 ;  /* 0x0000000bd305c211 */ /* 0x000fe400000f149c */
[----:B------:R-:W-:-:S02]  /*fe00*/  ISETP.GE.AND P0, PT, R207, UR4, PT ;  /* 0x00000004cf007c0c */ /* 0x000fc4000bf06270 */
[CC--:B0-----:R-:W-:Y:S01]  /*fe10*/  @!P3 LEA R6, P6, R210.reuse, R10.reuse, 0x2 ;  /* 0x0000000ad206b211 */ /* 0x0c1fe200078c10ff */
[----:B------:R-:W-:Y:S01]  /*fe20*/  @!P4 ST.E.64 desc[UR8][R4.64], R100 ;  /* 0x000000640400c985 */ /* 0x000fe2000c101b08 */
[----:B------:R-:W-:Y:S02]  /*fe30*/  ISETP.GE.AND P4, PT, R205, UR4, PT ;  /* 0x00000004cd007c0c */ /* 0x000fe4000bf86270 */
[----:B------:R-:W-:Y:S02]  /*fe40*/  @!P3 LEA.HI.X R7, R210, R11, R155, 0x2, P6 ;  /* 0x0000000bd207b211 */ /* 0x000fe400030f149b */
[-C--:B------:R-:W-:Y:S02]  /*fe50*/  @!P2 LEA R12, P6, R209, R10.reuse, 0x2 ;  /* 0x0000000ad10ca211 */ /* 0x080fe400078c10ff */
[----:B------:R-:W-:Y:S01]  /*fe60*/  @!P1 LEA R14, P5, R208, R10, 0x2 ;  /* 0x0000000ad00e9211 */ /* 0x000fe200078a10ff */
[----:B------:R-:W-:Y:S01]  /*fe70*/  @!P3 ST.E.64 desc[UR8][R6.64], R104 ;  /* 0x000000680600b985 */ /* 0x000fe2000c101b08 */
[----:B------:R-:W-:-:S02]  /*fe80*/  ISETP.GE.AND P3, PT, R206, UR4, PT ;  /* 0x00000004ce007c0c */ /* 0x000fc4000bf66270 */
[-C--:B------:R-:W-:Y:S02]  /*fe90*/  @!P2 LEA.HI.X R13, R209, R11.reuse, R154, 0x2, P6 ;  /* 0x0000000bd10da211 */ /* 0x080fe400030f149a */
[-C--:B------:R-:W-:Y:S02]  /*fea0*/  @!P1 LEA.HI.X R15, R208, R11.reuse, R153, 0x2, P5 ;  /* 0x0000000bd00f9211 */ /* 0x080fe400028f1499 */
[-C--:B------:R-:W-:Y:S01]  /*feb0*/  @!P0 LEA R20, P6, R207, R10.reuse, 0x2 ;  /* 0x0000000acf148211 */ /* 0x080fe200078c10ff */
[----:B------:R-:W-:Y:S01]  /*fec0*/  @!P2 ST.E.64 desc[UR8][R12.64], R108 ;  /* 0x0000006c0c00a985 */ /* 0x000fe2000c101b08 */
[----:B------:R-:W-:Y:S02]  /*fed0*/  @!P4 LEA R24, P5, R205, R10, 0x2 ;  /* 0x0000000acd18c211 */ /* 0x000fe400078a10ff */
[----:B------:R-:W-:Y:S01]  /*fee0*/  @!P0 LEA.HI.X R21, R207, R11, R152, 0x2, P6 ;  /* 0x0000000bcf158211 */ /* 0x000fe200030f1498 */
[----:B------:R0:W-:Y:S01]  /*fef0*/  @!P1 ST.E.64 desc[UR8][R14.64], R112 ;  /* 0x000000700e009985 */ /* 0x0001e2000c101b08 */
[----:B------:R-:W-:-:S02]  /*ff00*/  ISETP.GE.AND P2, PT, R204, UR4, PT ;  /* 0x00000004cc007c0c */ /* 0x000fc4000bf46270 */
[CC--:B------:R-:W-:Y:S01]  /*ff10*/  @!P3 LEA R22, P1, R206.reuse, R10.reuse, 0x2 ;  /* 0x0000000ace16b211 */ /* 0x0c0fe200078210ff */
[----:B------:R2:W-:Y:S01]  /*ff20*/  @!P0 ST.E.64 desc[UR8][R20.64], R116 ;  /* 0x0000007414008985 */ /* 0x0005e2000c101b08 */
[-C--:B------:R-:W-:Y:S02]  /*ff30*/  @!P4 LEA.HI.X R25, R205, R11.reuse, R236, 0x2, P5 ;  /* 0x0000000bcd19c211 */ /* 0x080fe400028f14ec */
[----:B------:R-:W-:Y:S02]  /*ff40*/  @!P3 LEA.HI.X R23, R206, R11, R237, 0x2, P1 ;  /* 0x0000000bce17b211 */ /* 0x000fe400008f14ed */
[----:B------:R-:W-:Y:S02]  /*ff50*/  ISETP.GE.AND P1, PT, R203, UR4, PT ;  /* 0x00000004cb007c0c */ /* 0x000fe4000bf26270 */
[----:B------:R-:W-:Y:S01]  /*ff60*/  ISETP.GE.AND P0, PT, R200, UR4, PT ;  /* 0x00000004c8007c0c */ /* 0x000fe2000bf06270 */
[----:B------:R3:W-:Y:S01]  /*ff70*/  @!P3 ST.E.64 desc[UR8][R22.64], R120 ;  /* 0x000000781600b985 */ /* 0x0007e2000c101b08 */
[----:B-1----:R-:W-:Y:S01]  /*ff80*/  SHF.R.S32.HI R3, RZ, 0x1f, R200 ;  /* 0x0000001fff037819 */ /* 0x002fe200000114c8 */
[----:B0-----:R-:W-:Y:S01]  /*ff90*/  VIADD R15, R16, 0xf0 ;  /* 0x000000f0100f7836 */ /* 0x001fe20000000000 */
[----:B------:R-:W-:Y:S01]  /*ffa0*/  @!P2 LEA R6, P5, R204, R10, 0x2 ;  /* 0x0000000acc06a211 */ /* 0x000fe200078a10ff */
[----:B------:R3:W-:Y:S01]  /*ffb0*/  @!P4 ST.E.64 desc[UR8][R24.64], R124 ;  /* 0x0000007c1800c985 */ /* 0x0007e2000c101b08 */
[----:B------:R-:W-:Y:S01]  /*ffc0*/  ISETP.GE.AND P4, PT, R17, UR4, PT ;  /* 0x0000000411007c0c */ /* 0x000fe2000bf86270 */
[----:B--2---:R-:W-:Y:S01]  /*ffd0*/  VIADD R20, R16, 0xf8 ;  /* 0x000000f810147836 */ /* 0x004fe20000000000 */
[----:B------:R-:W-:-:S02]  /*ffe0*/  ISETP.GE.AND P3, PT, R15, UR4, PT ;  /* 0x000000040f007c0c */ /* 0x000fc4000bf66270 */
[-C--:B------:R-:W-:Y:S02]  /*fff0*/  @!P2 LEA.HI.X R7, R204, R11.reuse, R235, 0x2, P5 ;  /* 0x0000000bcc07a211 */ /* 0x080fe400028f14eb */
[CC--:B------:R-:W-:Y:S02]  /*10000*/  @!P1 LEA R4, P6, R203.reuse, R10.reuse, 0x2 ;  /* 0x0000000acb049211 */ /* 0x0c0fe400078c10ff */
[----:B------:R-:W-:Y:S01]  /*10010*/  @!P0 LEA R2, P5, R200, R10, 0x2 ;  /* 0x0000000ac8028211 */ /* 0x000fe200078a10ff */
[----:B------:R3:W-:Y:S01]  /*10020*/  @!P2 ST.E.64 desc[UR8][R6.64], R128 ;  /* 0x000000800600a985 */ /* 0x0007e2000c101b08 */
        /* <DEDUP_REMOVED lines=8> */
[-C--:B------:R-:W-:Y:S02]  /*100b0*/  @!P4 LEA.HI.X R13, R17, R11.reuse, R14, 0x2, P5 ;  /* 0x0000000b110dc211 */ /* 0x080fe400028f140e */
[C---:B------:R-:W-:Y:S02]  /*100c0*/  @!P3 LEA R14, P5, R15.reuse, R10, 0x2 ;  /* 0x0000000a0f0eb211 */ /* 0x040fe400078a10ff */
[----:B------:R-:W-:Y:S01]  /*100d0*/  SHF.R.S32.HI R17, RZ, 0x1f, R20 ;  /* 0x0000001fff117819 */ /* 0x000fe20000011414 */
[----:B------:R3:W-:Y:S01]  /*100e0*/  @!P4 ST.E.64 desc[UR8][R12.64], R140 ;  /* 0x0000008c0c00c985 */ /* 0x0007e2000c101b08 */
[----:B------:R-:W-:-:S02]  /*100f0*/  @!P3 LEA.HI.X R15, R15, R11, R18, 0x2, P5 ;  /* 0x0000000b0f0fb211 */ /* 0x000fc400028f1412 */
[----:B------:R-:W-:-:S03]  /*10100*/  @!P6 LEA R10, P5, R20, R10, 0x2 ;  /* 0x0000000a140ae211 */ /* 0x000fc600078a10ff */
[----:B------:R3:W-:Y:S01]  /*10110*/  @!P3 ST.E.64 desc[UR8][R14.64], R144 ;  /* 0x000000900e00b985 */ /* 0x0007e2000c101b08 */
[----:B------:R-:W-:-:S05]  /*10120*/  @!P6 LEA.HI.X R11, R20, R11, R17, 0x2, P5 ;  /* 0x0000000b140be211 */ /* 0x000fca00028f1411 */
[----:B------:R3:W-:Y:S04]  /*10130*/  @!P6 ST.E.64 desc[UR8][R10.64], R148 ;  /* 0x000000940a00e985 */ /* 0x0007e8000c101b08 */
.L_x_1290:
[----:B------:R-:W-:Y:S05]  /*10140*/  BSYNC B1 ;  /* 0x0000000000017941 */ /* 0x000fea0003800000 */
.L_x_1289:
[----:B------:R-:W-:Y:S01]  /*10150*/  ISETP.GE.AND P0, PT, R8, UR12, PT ;  /* 0x0000000c08007c0c */ /* 0x000fe2000bf06270 */
[----:B---3--:R0:W3:Y:S04]  /*10160*/  SHFL.IDX PT, R15, R9, 0x1, 0x1c1f ;  /* 0x003c1f00090f7f89 */ /* 0x0080e800000e0000 */
[----:B------:R0:W4:Y:S08]  /*10170*/  SHFL.IDX PT, R17, R0, 0x1, 0x1c1f ;  /* 0x003c1f0000117f89 */ /* 0x00013000000e0000 */
[----:B0-----:R-:W-:Y:S05]  /*10180*/  @P0 BRA `(.L_x_1288) ;  /* 0x0000001800440947 */ /* 0x001fea0003800000 */
[----:B------:R-:W-:Y:S01]  /*10190*/  ULDC UR4, c[0x0][0xac8] ;  /* 0x0002b20000047ab9 */ /* 0x000fe20000000800 */
[----:B------:R-:W-:Y:S01]  /*101a0*/  ULDC.64 UR8, c[0x0][0x208] ;  /* 0x0000820000087ab9 */ /* 0x000fe20000000a00 */
[C---:B------:R-:W-:Y:S01]  /*101b0*/  ISETP.GE.AND P4, PT, R16.reuse, UR4, PT ;  /* 0x0000000410007c0c */ /* 0x040fe2000bf86270 */
[C---:B------:R-:W-:Y:S01]  /*101c0*/  VIADD R0, R16.reuse, 0xf0 ;  /* 0x000000f010007836 */ /* 0x040fe20000000000 */
[----:B------:R-:W-:Y:S01]  /*101d0*/  ISETP.GE.AND P5, PT, R229, UR4, PT ;  /* 0x00000004e5007c0c */ /* 0x000fe2000bfa6270 */
[----:B------:R-:W-:Y:S01]  /*101e0*/  VIADD R14, R16, 0xe8 ;  /* 0x000000e8100e7836 */ /* 0x000fe20000000000 */
[----:B------:R-:W-:Y:S02]  /*101f0*/  ISETP.GE.AND P2, PT, R228, UR4, PT ;  /* 0x00000004e4007c0c */ /* 0x000fe4000bf46270 */
[----:B------:R-:W-:-:S07]  /*10200*/  ISETP.GE.AND P1, PT, R227, UR4, PT ;  /* 0x00000004e3007c0c */ /* 0x000fce000bf26270 */
[CC--:B----4-:R-:W-:Y:S02]  /*10210*/  @!P4 LEA R2, P0, R16.reuse, R17.reuse, 0x2 ;  /* 0x000000111002c211 */ /* 0x0d0fe400078010ff */
[C---:B------:R-:W-:Y:S02]  /*10220*/  @!P5 LEA R4, P3, R229.reuse, R17, 0x2 ;  /* 0x00000011e504d211 */ /* 0x040fe400078610ff */
[-C--:B---3--:R-:W-:Y:S02]  /*10230*/  @!P4 LEA.HI.X R3, R16, R15.reuse, R175, 0x2, P0 ;  /* 0x0000000f1003c211 */ /* 0x088fe400000f14af */
[----:B------:R-:W-:Y:S02]  /*10240*/  ISETP.GE.AND P0, PT, R226, UR4, PT ;  /* 0x00000004e2007c0c */ /* 0x000fe4000bf06270 */
[----:B------:R-:W-:Y:S01]  /*10250*/  @!P5 LEA.HI.X R5, R229, R15, R174, 0x2, P3 ;  /* 0x0000000fe505d211 */ /* 0x000fe200018f14ae */
[----:B------:R0:W-:Y:S01]  /*10260*/  @!P4 ST.E.64 desc[UR8][R2.64], R26 ;  /* 0x0000001a0200c985 */ /* 0x0001e2000c101b08 */
[----:B------:R-:W-:-:S02]  /*10270*/  @!P2 LEA R6, P6, R228, R17, 0x2 ;  /* 0x00000011e406a211 */ /* 0x000fc400078c10ff */
[----:B------:R-:W-:Y:S01]  /*10280*/  ISETP.GE.AND P3, PT, R225, UR4, PT ;  /* 0x00000004e1007c0c */ /* 0x000fe2000bf66270 */
[----:B------:R3:W-:Y:S01]  /*10290*/  @!P5 ST.E.64 desc[UR8][R4.64], R30 ;  /* 0x0000001e0400d985 */ /* 0x0007e2000c101b08 */
[C---:B------:R-:W-:Y:S02]  /*102a0*/  @!P1 LEA R8, P5, R227.reuse, R17, 0x2 ;  /* 0x00000011e3089211 */ /* 0x040fe400078a10ff */
[----:B------:R-:W-:Y:S02]  /*102b0*/  @!P2 LEA.HI.X R7, R228, R15, R173, 0x2, P6 ;  /* 0x0000000fe407a211 */ /* 0x000fe400030f14ad */
[----:B------:R-:W-:Y:S02]  /*102c0*/  ISETP.GE.AND P4, PT, R224, UR4, PT ;  /* 0x00000004e0007c0c */ /* 0x000fe4000bf86270 */
[----:B-1----:R-:W-:Y:S01]  /*102d0*/  @!P0 LEA R10, P6, R226, R17, 0x2 ;  /* 0x00000011e20a8211 */ /* 0x002fe200078c10ff */
[----:B------:R1:W-:Y:S01]  /*102e0*/  @!P2 ST.E.64 desc[UR8][R6.64], R34 ;  /* 0x000000220600a985 */ /* 0x0003e2000c101b08 */
[----:B------:R-:W-:-:S02]  /*102f0*/  @!P1 LEA.HI.X R9, R227, R15, R172, 0x2, P5 ;  /* 0x0000000fe3099211 */ /* 0x000fc400028f14ac */
[----:B------:R-:W-:Y:S02]  /*10300*/  ISETP.GE.AND P5, PT, R223, UR4, PT ;  /* 0x00000004df007c0c */ /* 0x000fe4000bfa6270 */
[----:B--2---:R-:W-:Y:S01]  /*10310*/  @!P0 LEA.HI.X R11, R226, R15, R171, 0x2, P6 ;  /* 0x0000000fe20b8211 */ /* 0x004fe200030f14ab */
[----:B------:R2:W-:Y:S01]  /*10320*/  @!P1 ST.E.64 desc[UR8][R8.64], R38 ;  /* 0x0000002608009985 */ /* 0x0005e2000c101b08 */
[-C--:B0-----:R-:W-:Y:S02]  /*10330*/  @!P3 LEA R2, P6, R225, R17.reuse, 0x2 ;  /* 0x00000011e102b211 */ /* 0x081fe400078c10ff */
[----:B------:R-:W-:Y:S01]  /*10340*/  ISETP.GE.AND P1, PT, R221, UR4, PT ;  /* 0x00000004dd007c0c */ /* 0x000fe2000bf26270 */
[----:B------:R0:W-:Y:S01]  /*10350*/  @!P0 ST.E.64 desc[UR8][R10.64], R42 ;  /* 0x0000002a0a008985 */ /* 0x0001e2000c101b08 */
[----:B------:R-:W-:Y:S02]  /*10360*/  ISETP.GE.AND P0, PT, R222, UR4, PT ;  /* 0x00000004de007c0c */ /* 0x000fe4000bf06270 */
[----:B---3--:R-:W-:-:S02]  /*10370*/  @!P4 LEA R4, P2, R224, R17, 0x2 ;  /* 0x00000011e004c211 */ /* 0x008fc400078410ff */
[----:B------:R-:W-:Y:S02]  /*10380*/  @!P3 LEA.HI.X R3, R225, R15, R170, 0x2, P6 ;  /* 0x0000000fe103b211 */ /* 0x000fe400030f14aa */
[C---:B------:R-:W-:Y:S02]  /*10390*/  @!P5 LEA R12, P6, R223.reuse, R17, 0x2 ;  /* 0x00000011df0cd211 */ /* 0x040fe400078c10ff */
[-C--:B------:R-:W-:Y:S01]  /*103a0*/  @!P4 LEA.HI.X R5, R224, R15.reuse, R169, 0x2, P2 ;  /* 0x0000000fe005c211 */ /* 0x080fe200010f14a9 */
[----:B------:R3:W-:Y:S01]  /*103b0*/  @!P3 ST.E.64 desc[UR8][R2.64], R46 ;  /* 0x0000002e0200b985 */ /* 0x0007e2000c101b08 */
[----:B------:R-:W-:Y:S02]  /*103c0*/  ISETP.GE.AND P2, PT, R220, UR4, PT ;  /* 0x00000004dc007c0c */ /* 0x000fe4000bf46270 */
[----:B------:R-:W-:Y:S01]  /*103d0*/  @!P5 LEA.HI.X R13, R223, R15, R168, 0x2, P6 ;  /* 0x0000000fdf0dd211 */ /* 0x000fe200030f14a8 */
[----:B------:R4:W-:Y:S01]  /*103e0*/  @!P4 ST.E.64 desc[UR8][R4.64], R50 ;  /* 0x000000320400c985 */ /* 0x0009e2000c101b08 */
[----:B-1----:R-:W-:-:S02]  /*103f0*/  @!P0 LEA R6, P4, R222, R17, 0x2 ;  /* 0x00000011de068211 */ /* 0x002fc400078810ff */
[----:B------:R-:W-:Y:S01]  /*10400*/  ISETP.GE.AND P3, PT, R219, UR4, PT ;  /* 0x00000004db007c0c */ /* 0x000fe2000bf66270 */
[----:B------:R1:W-:Y:S01]  /*10410*/  @!P5 ST.E.64 desc[UR8][R12.64], R54 ;  /* 0x000000360c00d985 */ /* 0x0003e2000c101b08 */
[C---:B--2---:R-:W-:Y:S02]  /*10420*/  @!P1 LEA R8, P5, R221.reuse, R17, 0x2 ;  /* 0x00000011dd089211 */ /* 0x044fe400078a10ff */
[-C--:B------:R-:W-:Y:S02]  /*10430*/  @!P0 LEA.HI.X R7, R222, R15.reuse, R167, 0x2, P4 ;  /* 0x0000000fde078211 */ /* 0x080fe400020f14a7 */
[----:B------:R-:W-:Y:S02]  /*10440*/  ISETP.GE.AND P4, PT, R218, UR4, PT ;  /* 0x00000004da007c0c */ /* 0x000fe4000bf86270 */
[----:B------:R-:W-:Y:S01]  /*10450*/  @!P1 LEA.HI.X R9, R221, R15, R166, 0x2, P5 ;  /* 0x0000000fdd099211 */ /* 0x000fe200028f14a6 */
[----:B------:R-:W-:Y:S01]  /*10460*/  @!P0 ST.E.64 desc[UR8][R6.64], R58 ;  /* 0x0000003a06008985 */ /* 0x000fe2000c101b08 */
[----:B------:R-:W-:-:S02]  /*10470*/  ISETP.GE.AND P5, PT, R217, UR4, PT ;  /* 0x00000004d9007c0c */ /* 0x000fc4000bfa6270 */
[C---:B0-----:R-:W-:Y:S01]  /*10480*/  @!P2 LEA R10, P6, R220.reuse, R17, 0x2 ;  /* 0x00000011dc0aa211 */ /* 0x041fe200078c10ff */
[----:B------:R0:W-:Y:S01]  /*10490*/  @!P1 ST.E.64 desc[UR8][R8.64], R62 ;  /* 0x0000003e08009985 */ /* 0x0001e2000c101b08 */
[----:B------:R-:W-:Y:S02]  /*104a0*/  ISETP.GE.AND P1, PT, R215, UR4, PT ;  /* 0x00000004d7007c0c */ /* 0x000fe4000bf26270 */
[----:B------:R-:W-:Y:S02]  /*104b0*/  @!P2 LEA.HI.X R11, R220, R15, R165, 0x2, P6 ;  /* 0x0000000fdc0ba211 */ /* 0x000fe400030f14a5 */
[-C--:B---3--:R-:W-:Y:S02]  /*104c0*/  @!P3 LEA R2, P6, R219, R17.reuse, 0x2 ;  /* 0x00000011db02b211 */ /* 0x088fe400078c10ff */
[----:B----4-:R-:W-:Y:S01]  /*104d0*/  @!P4 LEA R4, P0, R218, R17, 0x2 ;  /* 0x00000011da04c211 */ /* 0x010fe200078010ff */
[----:B------:R2:W-:Y:S01]  /*104e0*/  @!P2 ST.E.64 desc[UR8][R10.64], R66 ;  /* 0x000000420a00a985 */ /* 0x0005e2000c101b08 */
[----:B------:R-:W-:-:S02]  /*104f0*/  ISETP.GE.AND P2, PT, R216, UR4, PT ;  /* 0x00000004d8007c0c */ /* 0x000fc4000bf46270 */
[----:B------:R-:W-:Y:S02]  /*10500*/  @!P3 LEA.HI.X R3, R219, R15, R164, 0x2, P6 ;  /* 0x0000000fdb03b211 */ /* 0x000fe400030f14a4 */
[C---:B-1----:R-:W-:Y:S02]  /*10510*/  @!P5 LEA R12, P6, R217.reuse, R17, 0x2 ;  /* 0x00000011d90cd211 */ /* 0x042fe400078c10ff */
[-C--:B------:R-:W-:Y:S01]  /*10520*/  @!P4 LEA.HI.X R5, R218, R15.reuse, R163, 0x2, P0 ;  /* 0x0000000fda05c211 */ /* 0x080fe200000f14a3 */
[----:B------:R1:W-:Y:S01]  /*10530*/  @!P3 ST.E.64 desc[UR8][R2.64], R70 ;  /* 0x000000460200b985 */ /* 0x0003e2000c101b08 */
[----:B------:R-:W-:Y:S02]  /*10540*/  ISETP.GE.AND P0, PT, R214, UR4, PT ;  /* 0x00000004d6007c0c */ /* 0x000fe4000bf06270 */
[----:B------:R-:W-:Y:S01]  /*10550*/  @!P5 LEA.HI.X R13, R217, R15, R162, 0x2, P6 ;  /* 0x0000000fd90dd211 */ /* 0x000fe200030f14a2 */
[----:B------:R3:W-:Y:S01]  /*10560*/  @!P4 ST.E.64 desc[UR8][R4.64], R74 ;  /* 0x0000004a0400c985 */ /* 0x0007e2000c101b08 */
[----:B0-----:R-:W-:-:S02]  /*10570*/  @!P1 LEA R8, P3, R215, R17, 0x2 ;  /* 0x00000011d7089211 */ /* 0x001fc400078610ff */
[----:B------:R-:W-:Y:S01]  /*10580*/  @!P2 LEA R6, P6, R216, R17, 0x2 ;  /* 0x00000011d806a211 */ /* 0x000fe200078c10ff */
[----:B------:R0:W-:Y:S01]  /*10590*/  @!P5 ST.E.64 desc[UR8][R12.64], R78 ;  /* 0x0000004e0c00d985 */ /* 0x0001e2000c101b08 */
[----:B------:R-:W-:Y:S02]  /*105a0*/  ISETP.GE.AND P5, PT, R213, UR4, PT ;  /* 0x00000004d5007c0c */ /* 0x000fe4000bfa6270 */
[----:B------:R-:W-:Y:S02]  /*105b0*/  ISETP.GE.AND P4, PT, R212, UR4, PT ;  /* 0x00000004d4007c0c */ /* 0x000fe4000bf86270 */
[----:B------:R-:W-:Y:S02]  /*105c0*/  @!P2 LEA.HI.X R7, R216, R15, R161, 0x2, P6 ;  /* 0x0000000fd807a211 */ /* 0x000fe400030f14a1 */
[----:B--2---:R-:W-:Y:S02]  /*105d0*/  @!P0 LEA R10, P6, R214, R17, 0x2 ;  /* 0x00000011d60a8211 */ /* 0x004fe400078c10ff */
[----:B------:R-:W-:Y:S01]  /*105e0*/  @!P1 LEA.HI.X R9, R215, R15, R160, 0x2, P3 ;  /* 0x0000000fd7099211 */ /* 0x000fe200018f14a0 */
[----:B------:R2:W-:Y:S01]  /*105f0*/  @!P2 ST.E.64 desc[UR8][R6.64], R82 ;  /* 0x000000520600a985 */ /* 0x0005e2000c101b08 */
[----:B------:R-:W-:-:S02]  /*10600*/  ISETP.GE.AND P3, PT, R211, UR4, PT ;  /* 0x00000004d3007c0c */ /* 0x000fc4000bf66270 */
[----:B------:R-:W-:Y:S01]  /*10610*/  @!P0 LEA.HI.X R11, R214, R15, R159, 0x2, P6 ;  /* 0x0000000fd60b8211 */ /* 0x000fe200030f149f */
[----:B------:R4:W-:Y:S01]  /*10620*/  @!P1 ST.E.64 desc[UR8][R8.64], R86 ;  /* 0x0000005608009985 */ /* 0x0009e2000c101b08 */
[CC--:B-1----:R-:W-:Y:S02]  /*10630*/  @!P5 LEA R2, P2, R213.reuse, R17.reuse, 0x2 ;  /* 0x00000011d502d211 */ /* 0x0c2fe400078410ff */
[----:B---3--:R-:W-:Y:S01]  /*10640*/  @!P4 LEA R4, P1, R212, R17, 0x2 ;  /* 0x00000011d404c211 */ /* 0x008fe200078210ff */
[----:B------:R1:W-:Y:S01]  /*10650*/  @!P0 ST.E.64 desc[UR8][R10.64], R90 ;  /* 0x0000005a0a008985 */ /* 0x0003e2000c101b08 */
[----:B------:R-:W-:Y:S02]  /*10660*/  ISETP.GE.AND P0, PT, R210, UR4, PT ;  /* 0x00000004d2007c0c */ /* 0x000fe4000bf06270 */
[----:B------:R-:W-:Y:S02]  /*10670*/  @!P5 LEA.HI.X R3, R213, R15, R158, 0x2, P2 ;  /* 0x0000000fd503d211 */ /* 0x000fe400010f149e */
[----:B------:R-:W-:-:S02]  /*10680*/  ISETP.GE.AND P2, PT, R209, UR4, PT ;  /* 0x00000004d1007c0c */ /* 0x000fc4000bf46270 */
[----:B------:R-:W-:Y:S01]  /*10690*/  @!P4 LEA.HI.X R5, R212, R15, R157, 0x2, P1 ;  /* 0x0000000fd405c211 */ /* 0x000fe200008f149d */
[----:B------:R3:W-:Y:S01]  /*106a0*/  @!P5 ST.E.64 desc[UR8][R2.64], R94 ;  /* 0x0000005e0200d985 */ /* 0x0007e2000c101b08 */
[C---:B0-----:R-:W-:Y:S02]  /*106b0*/  @!P3 LEA R12, P6, R211.reuse, R17, 0x2 ;  /* 0x00000011d30cb211 */ /* 0x041fe400078c10ff */
[----:B------:R-:W-:Y:S01]  /*106c0*/  ISETP.GE.AND P1, PT, R208, UR4, PT ;  /* 0x00000004d0007c0c */ /* 0x000fe2000bf26270 */
[----:B------:R-:W-:Y:S01]  /*106d0*/  @!P4 ST.E.64 desc[UR8][R4.64], R98 ;  /* 0x000000620400c985 */ /* 0x000fe2000c101b08 */
[----:B------:R-:W-:Y:S02]  /*106e0*/  @!P3 LEA.HI.X R13, R211, R15, R156, 0x2, P6 ;  /* 0x0000000fd30db211 */ /* 0x000fe400030f149c */
[----:B------:R-:W-:Y:S02]  /*106f0*/  ISETP.GE.AND P4, PT, R207, UR4, PT ;  /* 0x00000004cf007c0c */ /* 0x000fe4000bf86270 */
[-C--:B--2---:R-:W-:Y:S01]  /*10700*/  @!P0 LEA R6, P6, R210, R17.reuse, 0x2 ;  /* 0x00000011d2068211 */ /* 0x084fe200078c10ff */
[----:B------:R0:W-:Y:S01]  /*10710*/  @!P3 ST.E.64 desc[UR8][R12.64], R102 ;  /* 0x000000660c00b985 */ /* 0x0001e2000c101b08 */
[----:B----4-:R-:W-:-:S02]  /*10720*/  @!P2 LEA R8, P3, R209, R17, 0x2 ;  /* 0x00000011d108a211 */ /* 0x010fc400078610ff */
[-C--:B------:R-:W-:Y:S02]  /*10730*/  @!P0 LEA.HI.X R7, R210, R15.reuse, R155, 0x2, P6 ;  /* 0x0000000fd2078211 */ /* 0x080fe400030f149b */
[----:B------:R-:W-:Y:S02]  /*10740*/  @!P2 LEA.HI.X R9, R209, R15, R154, 0x2, P3 ;  /* 0x0000000fd109a211 */ /* 0x000fe400018f149a */
[----:B------:R-:W-:Y:S01]  /*10750*/  ISETP.GE.AND P3, PT, R205, UR4, PT ;  /* 0x00000004cd007c0c */ /* 0x000fe2000bf66270 */
[----:B------:R2:W-:Y:S01]  /*10760*/  @!P0 ST.E.64 desc[UR8][R6.64], R106 ;  /* 0x0000006a06008985 */ /* 0x0005e2000c101b08 */
[-C--:B-1----:R-:W-:Y:S02]  /*10770*/  @!P1 LEA R10, P6, R208, R17.reuse, 0x2 ;  /* 0x00000011d00a9211 */ /* 0x082fe400078c10ff */
[----:B------:R-:W-:Y:S01]  /*10780*/  ISETP.GE.AND P5, PT, R206, UR4, PT ;  /* 0x00000004ce007c0c */ /* 0x000fe2000bfa6270 */
[----:B------:R1:W-:Y:S01]  /*10790*/  @!P2 ST.E.64 desc[UR8][R8.64], R110 ;  /* 0x0000006e0800a985 */ /* 0x0003e2000c101b08 */
[----:B---3--:R-:W-:-:S02]  /*107a0*/  @!P4 LEA R2, P0, R207, R17, 0x2 ;  /* 0x00000011cf02c211 */ /* 0x008fc400078010ff */
[-C--:B------:R-:W-:Y:S02]  /*107b0*/  @!P1 LEA.HI.X R11, R208, R15.reuse, R153, 0x2, P6 ;  /* 0x0000000fd00b9211 */ /* 0x080fe400030f1499 */
[----:B------:R-:W-:Y:S02]  /*107c0*/  @!P4 LEA.HI.X R3, R207, R15, R152, 0x2, P0 ;  /* 0x0000000fcf03c211 */ /* 0x000fe400000f1498 */
[----:B------:R-:W-:Y:S01]  /*107d0*/  ISETP.GE.AND P0, PT, R204, UR4, PT ;  /* 0x00000004cc007c0c */ /* 0x000fe2000bf06270 */
[----:B------:R-:W-:Y:S01]  /*107e0*/  @!P1 ST.E.64 desc[UR8][R10.64], R114 ;  /* 0x000000720a009985 */ /* 0x000fe2000c101b08 */
[----:B0-----:R-:W-:Y:S02]  /*107f0*/  @!P3 LEA R12, P2, R205, R17, 0x2 ;  /* 0x00000011cd0cb211 */ /* 0x001fe400078410ff */
[----:B------:R-:W-:Y:S01]  /*10800*/  ISETP.GE.AND P1, PT, R14, UR4, PT ;  /* 0x000000040e007c0c */ /* 0x000fe2000bf26270 */
[----:B------:R0:W-:Y:S01]  /*10810*/  @!P4 ST.E.64 desc[UR8][R2.64], R118 ;  /* 0x000000760200c985 */ /* 0x0001e2000c101b08 */
[----:B------:R-:W-:-:S02]  /*10820*/  ISETP.GE.AND P4, PT, R203, UR4, PT ;  /* 0x00000004cb007c0c */ /* 0x000fc4000bf86270 */
[----:B------:R-:W-:Y:S02]  /*10830*/  @!P5 LEA R4, P6, R206, R17, 0x2 ;  /* 0x00000011ce04d211 */ /* 0x000fe400078c10ff */
[-C--:B------:R-:W-:Y:S02]  /*10840*/  @!P3 LEA.HI.X R13, R205, R15.reuse, R236, 0x2, P2 ;  /* 0x0000000fcd0db211 */ /* 0x080fe400010f14ec */
[----:B------:R-:W-:Y:S02]  /*10850*/  ISETP.GE.AND P2, PT, R0, UR4, PT ;  /* 0x0000000400007c0c */ /* 0x000fe4000bf46270 */
[----:B------:R-:W-:Y:S02]  /*10860*/  @!P5 LEA.HI.X R5, R206, R15, R237, 0x2, P6 ;  /* 0x0000000fce05d211 */ /* 0x000fe400030f14ed */
[C---:B--2---:R-:W-:Y:S02]  /*10870*/  @!P0 LEA R6, P6, R204.reuse, R17, 0x2 ;  /* 0x00000011cc068211 */ /* 0x044fe400078c10ff */
[----:B-1----:R-:W-:Y:S01]  /*10880*/  SHF.R.S32.HI R9, RZ, 0x1f, R14 ;  /* 0x0000001fff097819 */ /* 0x002fe2000001140e */
[----:B------:R1:W-:Y:S01]  /*10890*/  @!P5 ST.E.64 desc[UR8][R4.64], R122 ;  /* 0x0000007a0400d985 */ /* 0x0003e2000c101b08 */
[----:B------:R-:W-:-:S02]  /*108a0*/  @!P0 LEA.HI.X R7, R204, R15, R235, 0x2, P6 ;  /* 0x0000000fcc078211 */ /* 0x000fc400030f14eb */
[C---:B0-----:R-:W-:Y:S01]  /*108b0*/  @!P4 LEA R2, P6, R203.reuse, R17, 0x2 ;  /* 0x00000011cb02c211 */ /* 0x041fe200078c10ff */
[----:B------:R0:W-:Y:S01]  /*108c0*/  @!P3 ST.E.64 desc[UR8][R12.64], R126 ;  /* 0x0000007e0c00b985 */ /* 0x0001e2000c101b08 */
[----:B------:R-:W-:Y:S02]  /*108d0*/  ISETP.GE.AND P5, PT, R200, UR4, PT ;  /* 0x00000004c8007c0c */ /* 0x000fe4000bfa6270 */
[----:B------:R-:W-:Y:S01]  /*108e0*/  @!P4 LEA.HI.X R3, R203, R15, R234, 0x2, P6 ;  /* 0x0000000fcb03c211 */ /* 0x000fe200030f14ea */
[----:B------:R0:W-:Y:S01]  /*108f0*/  @!P0 ST.E.64 desc[UR8][R6.64], R130 ;  /* 0x0000008206008985 */ /* 0x0001e2000c101b08 */
[-C--:B------:R-:W-:Y:S02]  /*10900*/  @!P2 LEA R10, P6, R0, R17.reuse, 0x2 ;  /* 0x00000011000aa211 */ /* 0x080fe400078c10ff */
[----:B------:R-:W-:Y:S01]  /*10910*/  @!P1 LEA R8, P3, R14, R17, 0x2 ;  /* 0x000000110e089211 */ /* 0x000fe200078610ff */
[----:B------:R0:W-:Y:S01]  /*10920*/  @!P4 ST.E.64 desc[UR8][R2.64], R134 ;  /* 0x000000860200c985 */ /* 0x0001e2000c101b08 */
[----:B-1----:R-:W-:-:S02]  /*10930*/  SHF.R.S32.HI R5, RZ, 0x1f, R0 ;  /* 0x0000001fff057819 */ /* 0x002fc40000011400 */
[-C--:B------:R-:W-:Y:S02]  /*10940*/  @!P1 LEA.HI.X R9, R14, R15.reuse, R9, 0x2, P3 ;  /* 0x0000000f0e099211 */ /* 0x080fe400018f1409 */
[----:B------:R-:W-:Y:S01]  /*10950*/  @!P2 LEA.HI.X R11, R0, R15, R5, 0x2, P6 ;  /* 0x0000000f000ba211 */ /* 0x000fe200030f1405 */
[----:B------:R-:W-:Y:S01]  /*10960*/  VIADD R0, R16, 0xf8 ;  /* 0x000000f810007836 */ /* 0x000fe20000000000 */
[----:B------:R-:W-:Y:S02]  /*10970*/  SHF.R.S32.HI R14, RZ, 0x1f, R200 ;  /* 0x0000001fff0e7819 */ /* 0x000fe400000114c8 */
[----:B------:R-:W-:Y:S02]  /*10980*/  @!P5 LEA R4, P3, R200, R17, 0x2 ;  /* 0x00000011c804d211 */ /* 0x000fe400078610ff */
[----:B------:R-:W-:Y:S02]  /*10990*/  ISETP.GE.AND P0, PT, R0, UR4, PT ;  /* 0x0000000400007c0c */ /* 0x000fe4000bf06270 */
[----:B------:R-:W-:-:S05]  /*109a0*/  @!P5 LEA.HI.X R5, R200, R15, R14, 0x2, P3 ;  /* 0x0000000fc805d211 */ /* 0x000fca00018f140e */
[----:B------:R0:W-:Y:S04]  /*109b0*/  @!P5 ST.E.64 desc[UR8][R4.64], R138 ;  /* 0x0000008a0400d985 */ /* 0x0001e8000c101b08 */
[----:B------:R0:W-:Y:S04]  /*109c0*/  @!P1 ST.E.64 desc[UR8][R8.64], R142 ;  /* 0x0000008e08009985 */ /* 0x0001e8000c101b08 */
[----:B------:R0:W-:Y:S01]  /*109d0*/  @!P2 ST.E.64 desc[UR8][R10.64], R146 ;  /* 0x000000920a00a985 */ /* 0x0001e2000c101b08 */
[----:B------:R-:W-:Y:S05]  /*109e0*/  @P0 BRA `(.L_x_1288) ;  /* 0x00000010002c0947 */ /* 0x000fea0003800000 */
[----:B0-----:R-:W-:Y:S01]  /*109f0*/  LEA R2, P0, R0, R17, 0x2 ;  /* 0x0000001100027211 */ /* 0x001fe200078010ff */
[----:B------:R-:W-:Y:S01]  /*10a00*/  ULDC.64 UR8, c[0x0][0x208] ;  /* 0x0000820000087ab9 */ /* 0x000fe20000000a00 */
[----:B------:R-:W-:-:S04]  /*10a10*/  SHF.R.S32.HI R3, RZ, 0x1f, R0 ;  /* 0x0000001fff037819 */ /* 0x000fc80000011400 */
[----:B------:R-:W-:-:S05]  /*10a20*/  LEA.HI.X R3, R0, R15, R3, 0x2, P0 ;  /* 0x0000000f00037211 */ /* 0x000fca00000f1403 */
[----:B------:R0:W-:Y:S01]  /*10a30*/  ST.E.64 desc[UR8][R2.64], R150 ;  /* 0x0000009602007985 */ /* 0x0001e2000c101b08 */
[----:B------:R-:W-:Y:S05]  /*10a40*/  BRA `(.L_x_1288) ;  /* 0x0000001000147947 */ /* 0x000fea0003800000 */
.L_x_1279:
[----:B------:R-:W-:Y:S01]  /*10a50*/  ULDC.64 UR8, c[0x0][0xc00] ;  /* 0x0003000000087ab9 */ /* 0x000fe20000000a00 */
[----:B------:R-:W-:Y:S01]  /*10a60*/  R2UR UR4, R231 ;  /* 0x00000000e70472ca */ /* 0x000fe200000e0000 */
[----:B------:R-:W-:Y:S01]  /*10a70*/  UISETP.NE.U32.AND UP0, UPT, UR8, URZ, UPT ;  /* 0x0000003f0800728c */ /* 0x000fe2000bf05070 */
[----:B------:R-:W-:Y:S01]  /*10a80*/  R2UR UR10, R23 ;  /* 0x00000000170a72ca */ /* 0x000fe200000e0000 */
[----:B------:R-:W-:Y:S02]  /*10a90*/  ULDC.64 UR12, c[0x0][0x208] ;  /* 0x00008200000c7ab9 */ /* 0x000fe40000000a00 */
[----:B------:R-:W-:-:S03]  /*10aa0*/  UISETP.NE.AND.EX UP0, UPT, UR9, URZ, UPT, UP0 ;  /* 0x0000003f0900728c */ /* 0x000fc6000bf05300 */
[----:B------:R-:W-:-:S03]  /*10ab0*/  ULDC.64 UR8, c[0x0][0xc00] ;  /* 0x0003000000087ab9 */ /* 0x000fc60000000a00 */
[----:B------:R-:W-:Y:S02]  /*10ac0*/  PLOP3.LUT P1, PT, PT, PT, UP0, 0x80, 0x0 ;  /* 0x000000000000781c */ /* 0x000fe40003f2f008 */
[----:B------:R-:W-:-:S06]  /*10ad0*/  UIMAD.WIDE UR8, UR4, 0x4, UR8 ;  /* 0x00000004040878a5 */ /* 0x000fcc000f8e0208 */
[----:B------:R-:W-:Y:S02]  /*10ae0*/  IMAD.U32 R2, RZ, RZ, UR8 ;  /* 0x00000008ff027e24 */ /* 0x000fe4000f8e00ff */
[----:B------:R-:W-:Y:S01]  /*10af0*/  IMAD.U32 R3, RZ, RZ, UR9 ;  /* 0x00000009ff037e24 */ /* 0x000fe2000f8e00ff */
[----:B------:R-:W0:Y:S01]  /*10b00*/  S2R R6, SR_TID.X ;  /* 0x0000000000067919 */ /* 0x000e220000002100 */
[----:B------:R-:W-:-:S03]  /*10b10*/  ULDC.64 UR8, c[0x0][0xc08] ;  /* 0x0003020000087ab9 */ /* 0x000fc60000000a00 */
[----:B------:R-:W2:Y:S01]  /*10b20*/  @P1 LDG.E R7, desc[UR12][R2.64] ;  /* 0x0000000c02071981 */ /* 0x000ea2000c1e1900 */
[----:B------:R-:W-:-:S04]  /*10b30*/  UISETP.NE.U32.AND UP1, UPT, UR8, URZ, UPT ;  /* 0x0000003f0800728c */ /* 0x000fc8000bf25070 */
[----:B------:R-:W-:-:S06]  /*10b40*/  UISETP.NE.AND.EX UP1, UPT, UR9, URZ, UPT, UP1 ;  /* 0x0000003f0900728c */ /* 0x000fcc000bf25310 */
[----:B------:R-:W-:-:S05]  /*10b50*/  PLOP3.LUT P2, PT, PT, PT, UP1, 0x80, 0x0 ;  /* 0x000000000000781c */ /* 0x000fca0003f4f018 */
[----:B------:R-:W-:Y:S02]  /*10b60*/  @UP1 ULDC.64 UR8, c[0x0][0xc08] ;  /* 0x0003020000081ab9 */ /* 0x000fe40000000a00 */
[----:B------:R-:W-:Y:S02]  /*10b70*/  @UP1 UIMAD.WIDE UR8, UR4, 0x4, UR8 ;  /* 0x00000004040818a5 */ /* 0x000fe4000f8e0208 */
[----:B------:R-:W-:Y:S01]  /*10b80*/  UISETP.NE.AND UP1, UPT, UR10, URZ, UPT ;  /* 0x0000003f0a00728c */ /* 0x000fe2000bf25270 */
[----:B------:R-:W-:Y:S02]  /*10b90*/  ULDC UR4, c[0x0][0xa88] ;  /* 0x0002a20000047ab9 */ /* 0x000fe40000000800 */
[----:B------:R-:W-:Y:S02]  /*10ba0*/  IMAD.U32 R0, RZ, RZ, UR4 ;  /* 0x00000004ff007e24 */ /* 0x000fe4000f8e00ff */
[----:B------:R-:W-:Y:S02]  /*10bb0*/  IMAD.U32 R4, RZ, RZ, UR8 ;  /* 0x00000008ff047e24 */ /* 0x000fe4000f8e00ff */
[----:B------:R-:W-:Y:S01]  /*10bc0*/  IMAD.U32 R5, RZ, RZ, UR9 ;  /* 0x00000009ff057e24 */ /* 0x000fe2000f8e00ff */
[----:B------:R-:W-:Y:S01]  /*10bd0*/  UMOV UR4, URZ ;  /* 0x0000003f00047c82 */ /* 0x000fe20008000000 */
[----:B0-----:R-:W-:-:S02]  /*10be0*/  VIADD R6, R6, 0xffffff80 ;  /* 0xffffff8006067836 */ /* 0x001fc40000000000 */
[----:B------:R-:W-:Y:S01]  /*10bf0*/  @!UP1 ULDC UR10, c[0x0][0xad4] ;  /* 0x0002b500000a9ab9 */ /* 0x000fe20000000800 */
[----:B------:R0:W5:Y:S01]  /*10c00*/  @P2 LDG.E R0, desc[UR12][R4.64] ;  /* 0x0000000c04002981 */ /* 0x000162000c1e1900 */
[----:B------:R-:W-:Y:S01]  /*10c10*/  IMAD.U32 R23, RZ, RZ, UR10 ;  /* 0x0000000aff177e24 */ /* 0x000fe2000f8e00ff */
[----:B------:R-:W-:Y:S02]  /*10c20*/  ISETP.GT.AND P0, PT, R6, 0x7f, PT ;  /* 0x0000007f0600780c */ /* 0x000fe40003f04270 */
[----:B--2---:R-:W-:Y:S01]  /*10c30*/  @P1 R2UR UR4, R7 ;  /* 0x00000000070412ca */ /* 0x004fe200000e0000 */
[----:B0-----:R-:W-:-:S14]  /*10c40*/  @P2 BRA `(.L_x_1291) ;  /* 0x0000000000142947 */ /* 0x001fdc0003800000 */
[----:B------:R-:W-:Y:S05]  /*10c50*/  @!P1 BRA `(.L_x_1291) ;  /* 0x0000000000109947 */ /* 0x000fea0003800000 */
[----:B------:R-:W-:Y:S02]  /*10c60*/  ULDC.64 UR8, c[0x0][0x208] ;  /* 0x0000820000087ab9 */ /* 0x000fe40000000a00 */
[----:B------:R-:W2:Y:S04]  /*10c70*/  LDG.E R5, desc[UR8][R2.64] ;  /* 0x0000000802057981 */ /* 0x000ea8000c1e1900 */
[----:B-----5:R-:W2:Y:S02]  /*10c80*/  LDG.E R0, desc[UR8][R2.64+0x4] ;  /* 0x0000040802007981 */ /* 0x020ea4000c1e1900 */
[----:B--2---:R-:W-:-:S07]  /*10c90*/  IMAD.IADD R0, R0, 0x1, -R5 ;  /* 0x0000000100007824 */ /* 0x004fce00078e0a05 */
.L_x_1291:
[----:B------:R-:W-:Y:S01]  /*10ca0*/  R2UR UR8, R231 ;  /* 0x00000000e70872ca */ /* 0x000fe200000e0000 */
[----:B------:R-:W-:Y:S01]  /*10cb0*/  USHF.R.S32.HI UR21, URZ, 0x1f, UR4 ;  /* 0x0000001f3f157899 */ /* 0x000fe20008011404 */
[----:B------:R-:W-:Y:S11]  /*10cc0*/  BSSY B1, `(.L_x_1292) ;  /* 0x000003e000017945 */ /* 0x000ff60003800000 */
[----:B------:R-:W-:-:S02]  /*10cd0*/  USHF.R.S32.HI UR13, URZ, 0x1f, UR8 ;  /* 0x0000001f3f0d7899 */ /* 0x000fc40008011408 */
[----:B------:R-:W-:Y:S02]  /*10ce0*/  USEL UR12, UR8, URZ, !UP0 ;  /* 0x0000003f080c7287 */ /* 0x000fe4000c000000 */
[----:B------:R-:W-:Y:S01]  /*10cf0*/  USEL UR13, UR13, URZ, !UP0 ;  /* 0x0000003f0d0d7287 */ /* 0x000fe2000c000000 */
[----:B------:R-:W-:Y:S11]  /*10d00*/  @P0 BRA `(.L_x_1293) ;  /* 0x0000000000e40947 */ /* 0x000ff60003800000 */
[----:B------:R-:W0:Y:S01]  /*10d10*/  S2R R4, SR_TID.X ;  /* 0x0000000000047919 */ /* 0x000e220000002100 */
[----:B------:R-:W1:Y:S01]  /*10d20*/  LDC R9, c[0x0][0xbe8] ;  /* 0x0002fa00ff097b82 */ /* 0x000e620000000800 */
[----:B------:R-:W-:Y:S02]  /*10d30*/  IMAD.U32 R3, RZ, RZ, UR61 ;  /* 0x0000003dff037e24 */ /* 0x000fe4000f8e00ff */
[----:B-1---5:R-:W-:-:S03]  /*10d40*/  IMAD R2, R0, R9, RZ ;  /* 0x0000000900027224 */ /* 0x022fc600078e02ff */
[----:B0-----:R-:W-:-:S04]  /*10d50*/  IADD3 R4, R3, -0x80, R4 ;  /* 0xffffff8003047810 */ /* 0x001fc80007ffe004 */
        /* <DEDUP_REMOVED lines=17> */
[----:B------:R-:W-:Y:S02]  /*10e70*/  UIMAD.WIDE.U32 UR10, UR8, UR20, URZ ;  /* 0x00000014080a72a5 */ /* 0x000fe4000f8e003f */
[----:B------:R-:W-:Y:S01]  /*10e80*/  UIMAD UR20, UR9, UR20, URZ ;  /* 0x00000014091472a4 */ /* 0x000fe2000f8e023f */
        /* <DEDUP_REMOVED lines=14> */
[----:B------:R-:W-:Y:S01]  /*10f70*/  IADD3 R2, P0, P1, R5, UR10, R2 ;  /* 0x0000000a05027c10 */ /* 0x000fe2000f91e002 */
[----:B------:R-:W-:Y:S01]  /*10f80*/  IMAD R7, R9, R7, R4 ;  /* 0x0000000709077224 */ /* 0x000fe200078e0204 */
[----:B------:R-:W-:Y:S01]  /*10f90*/  SHF.R.S32.HI R5, RZ, 0x1f, R5 ;  /* 0x0000001fff057819 */ /* 0x000fe20000011405 */
[----:B------:R-:W-:Y:S01]  /*10fa0*/  UIADD3.X UR10, UR15, UR20, UR21, UP1, UP2 ;  /* 0x000000140f0a7290 */ /* 0x000fe20008fe4415 */
[----:B------:R-:W-:Y:S01]  /*10fb0*/  IMAD.U32 R8, RZ, RZ, UR16 ;  /* 0x00000010ff087e24 */ /* 0x000fe2000f8e00ff */
        /* <DEDUP_REMOVED lines=14> */
.L_x_1293:
[----:B------:R-:W-:Y:S05]  /*110a0*/  BSYNC B1 ;  /* 0x0000000000017941 */ /* 0x000fea0003800000 */
.L_x_1292:
[----:B------:R-:W-:-:S13]  /*110b0*/  R2UR UR8, R23 ;  /* 0x00000000170872ca */ /* 0x000fda00000e0000 */
[----:B------:R-:W-:-:S06]  /*110c0*/  UISETP.GT.AND UP0, UPT, UR8, 0x1, UPT ;  /* 0x000000010800788c */ /* 0x000fcc000bf04270 */
[----:B------:R-:W-:-:S13]  /*110d0*/  PLOP3.LUT P0, PT, PT, PT, UP0, 0x80, 0x0 ;  /* 0x000000000000781c */ /* 0x000fda0003f0f008 */
[----:B------:R-:W-:Y:S05]  /*110e0*/  @P0 BRA `(.L_x_1288) ;  /* 0x00000008006c0947 */ /* 0x000fea0003800000 */
[----:B------:R-:W1:Y:S01]  /*110f0*/  LDC R11, c[0x0][0xbe8] ;  /* 0x0002fa00ff0b7b82 */ /* 0x000e620000000800 */
[----:B0-----:R-:W-:Y:S01]  /*11100*/  SHF.R.S32.HI R3, RZ, 0x1f, R6 ;  /* 0x0000001fff037819 */ /* 0x001fe20000011406 */
[----:B------:R-:W-:Y:S01]  /*11110*/  ULDC.64 UR10, c[0x0][0xaa0] ;  /* 0x0002a800000a7ab9 */ /* 0x000fe20000000a00 */
[----:B------:R-:W-:Y:S01]  /*11120*/  R2UR UR14, R202 ;  /* 0x00000000ca0e72ca */ /* 0x000fe200000e0000 */
[----:B------:R-:W-:Y:S01]  /*11130*/  UIMAD.WIDE.U32 UR8, UR4, UR10, URZ ;  /* 0x0000000a040872a5 */ /* 0x000fe2000f8e003f */
[----:B------:R-:W-:Y:S01]  /*11140*/  LEA.HI R2, R3, R6, RZ, 0x3 ;  /* 0x0000000603027211 */ /* 0x000fe200078f18ff */
[----:B------:R-:W-:Y:S01]  /*11150*/  UIMAD UR10, UR21, UR10, URZ ;  /* 0x0000000a150a72a4 */ /* 0x000fe2000f8e023f */
[----:B------:R-:W-:Y:S02]  /*11160*/  BSSY B1, `(.L_x_1294) ;  /* 0x000004e000017945 */ /* 0x000fe40003800000 */
[----:B------:R-:W-:Y:S01]  /*11170*/  LOP3.LUT R5, R2, 0xfffffff8, RZ, 0xc0, !PT ;  /* 0xfffffff802057812 */ /* 0x000fe200078ec0ff */
[----:B------:R-:W-:Y:S01]  /*11180*/  UIMAD UR10, UR4, UR11, UR10 ;  /* 0x0000000b040a72a4 */ /* 0x000fe2000f8e020a */
[----:B------:R-:W-:-:S03]  /*11190*/  SHF.R.S32.HI R13, RZ, 0x3, R2 ;  /* 0x00000003ff0d7819 */ /* 0x000fc60000011402 */
[----:B------:R-:W-:Y:S01]  /*111a0*/  IMAD.IADD R8, R6, 0x1, -R5 ;  /* 0x0000000106087824 */ /* 0x000fe200078e0a05 */
[----:B------:R-:W-:-:S03]  /*111b0*/  UIADD3 UR9, UR9, UR10, URZ ;  /* 0x0000000a09097290 */ /* 0x000fc6000fffe03f */
[----:B------:R-:W-:Y:S01]  /*111c0*/  IMAD R2, R8, 0x20, R13 ;  /* 0x0000002008027824 */ /* 0x000fe200078e020d */
[----:B------:R-:W-:Y:S02]  /*111d0*/  ULDC.64 UR10, c[0x0][0xae8] ;  /* 0x0002ba00000a7ab9 */ /* 0x000fe40000000a00 */
[----:B------:R-:W-:Y:S01]  /*111e0*/  UIMAD.WIDE.U32 UR8, UR14, UR10, UR8 ;  /* 0x0000000a0e0872a5 */ /* 0x000fe2000f8e0008 */
[----:B------:R-:W-:Y:S01]  /*111f0*/  VIADD R6, R2, UR61 ;  /* 0x0000003d02067c36 */ /* 0x000fe20008000000 */
[----:B-1----:R-:W-:Y:S02]  /*11200*/  ISETP.NE.AND P0, PT, R11, 0x1, PT ;  /* 0x000000010b00780c */ /* 0x002fe40003f05270 */
[----:B------:R-:W-:Y:S01]  /*11210*/  UIMAD UR9, UR14, UR11, UR9 ;  /* 0x0000000b0e0972a4 */ /* 0x000fe2000f8e0209 */
[----:B------:R-:W-:Y:S02]  /*11220*/  IMAD.MOV.U32 R5, RZ, RZ, R6 ;  /* 0x000000ffff057224 */ /* 0x000fe400078e0006 */
[----:B------:R-:W-:-:S02]  /*11230*/  ULDC.64 UR10, c[0x0][0xaf0] ;  /* 0x0002bc00000a7ab9 */ /* 0x000fc40000000a00 */
[----:B------:R-:W-:-:S04]  /*11240*/  UIMAD UR13, UR13, UR10, URZ ;  /* 0x0000000a0d0d72a4 */ /* 0x000fc8000f8e023f */
[----:B------:R-:W-:Y:S02]  /*11250*/  UIMAD UR4, UR12, UR11, UR13 ;  /* 0x0000000b0c0472a4 */ /* 0x000fe4000f8e020d */
[----:B------:R-:W-:Y:S01]  /*11260*/  UIMAD.WIDE.U32 UR12, UR12, UR10, UR8 ;  /* 0x0000000a0c0c72a5 */ /* 0x000fe2000f8e0008 */
[----:B------:R-:W0:Y:S02]  /*11270*/  @P0 LDC R3, c[0x0][0xbec] ;  /* 0x0002fb00ff030b82 */ /* 0x000e240000000800 */
[----:B------:R-:W-:Y:S01]  /*11280*/  ULDC.64 UR8, c[0x0][0xae0] ;  /* 0x0002b80000087ab9 */ /* 0x000fe20000000a00 */
[----:B------:R-:W-:-:S05]  /*11290*/  UIADD3 UR4, UR13, UR4, URZ ;  /* 0x000000040d047290 */ /* 0x000fca000fffe03f */
[----:B------:R-:W1:Y:S01]  /*112a0*/  @P0 LDC R7, c[0x0][0xbf0] ;  /* 0x0002fc00ff070b82 */ /* 0x000e620000000800 */
[----:B0-----:R-:W-:-:S04]  /*112b0*/  @P0 IMAD.HI.U32 R2, R6, R3, RZ ;  /* 0x0000000306020227 */ /* 0x001fc800078e00ff */
[----:B------:R-:W-:Y:S02]  /*112c0*/  IMAD.U32 R3, RZ, RZ, UR13 ;  /* 0x0000000dff037e24 */ /* 0x000fe4000f8e00ff */
[----:B------:R-:W-:Y:S01]  /*112d0*/  IMAD.U32 R3, RZ, RZ, UR4 ;  /* 0x00000004ff037e24 */ /* 0x000fe2000f8e00ff */
[----:B-1----:R-:W-:Y:S01]  /*112e0*/  @P0 SHF.R.U32.HI R5, RZ, R7, R2 ;  /* 0x00000007ff050219 */ /* 0x002fe20000011602 */
[----:B------:R-:W-:-:S03]  /*112f0*/  IMAD.U32 R2, RZ, RZ, UR12 ;  /* 0x0000000cff027e24 */ /* 0x000fc6000f8e00ff */
[--C-:B------:R-:W-:Y:S01]  /*11300*/  SHF.R.S32.HI R4, RZ, 0x1f, R5.reuse ;  /* 0x0000001fff047819 */ /* 0x100fe20000011405 */
[----:B------:R-:W-:Y:S02]  /*11310*/  IMAD.MOV R7, RZ, RZ, -R5 ;  /* 0x000000ffff077224 */ /* 0x000fe400078e0a05 */
[----:B------:R-:W-:-:S04]  /*11320*/  IMAD.WIDE.U32 R2, R5, UR8, R2 ;  /* 0x0000000805027c25 */ /* 0x000fc8000f8e0002 */
[----:B------:R-:W-:Y:S02]  /*11330*/  IMAD R7, R11, R7, R6 ;  /* 0x000000070b077224 */ /* 0x000fe400078e0206 */
[----:B------:R-:W-:Y:S02]  /*11340*/  IMAD R4, R4, UR8, RZ ;  /* 0x0000000804047c24 */ /* 0x000fe4000f8e02ff */
[----:B------:R-:W-:Y:S02]  /*11350*/  VIADD R6, R13, UR61 ;  /* 0x0000003d0d067c36 */ /* 0x000fe40008000000 */
[----:B------:R-:W-:Y:S01]  /*11360*/  IMAD R9, R5, UR9, R4 ;  /* 0x0000000905097c24 */ /* 0x000fe2000f8e0204 */
[----:B------:R-:W-:Y:S01]  /*11370*/  SHF.R.S32.HI R4, RZ, 0x1f, R7 ;  /* 0x0000001fff047819 */ /* 0x000fe20000011407 */
[----:B------:R-:W-:Y:S01]  /*11380*/  ULDC.64 UR8, c[0x0][0xad8] ;  /* 0x0002b60000087ab9 */ /* 0x000fe20000000a00 */
[----:B-----5:R-:W-:Y:S02]  /*11390*/  IMAD R11, R0, R11, RZ ;  /* 0x0000000b000b7224 */ /* 0x020fe400078e02ff */
[----:B------:R-:W-:-:S02]  /*113a0*/  IMAD.IADD R3, R3, 0x1, R9 ;  /* 0x0000000103037824 */ /* 0x000fc400078e0209 */
[----:B------:R-:W-:Y:S02]  /*113b0*/  IMAD R4, R4, UR8, RZ ;  /* 0x0000000804047c24 */ /* 0x000fe4000f8e02ff */
[----:B------:R-:W-:-:S04]  /*113c0*/  IMAD.WIDE.U32 R2, R7, UR8, R2 ;  /* 0x0000000807027c25 */ /* 0x000fc8000f8e0002 */
[----:B------:R-:W-:Y:S01]  /*113d0*/  IMAD R5, R7, UR9, R4 ;  /* 0x0000000907057c24 */ /* 0x000fe2000f8e0204 */
[----:B------:R-:W-:Y:S01]  /*113e0*/  ULDC.64 UR8, c[0x0][0xa80] ;  /* 0x0002a00000087ab9 */ /* 0x000fe20000000a00 */
[----:B------:R-:W-:Y:S02]  /*113f0*/  VIADD R4, R6, 0x40 ;  /* 0x0000004006047836 */ /* 0x000fe40000000000 */
[----:B------:R-:W-:Y:S01]  /*11400*/  IMAD.IADD R3, R3, 0x1, R5 ;  /* 0x0000000103037824 */ /* 0x000fe200078e0205 */
[----:B------:R-:W-:Y:S01]  /*11410*/  LEA R5, P2, R2, UR8, 0x1 ;  /* 0x0000000802057c11 */ /* 0x000fe2000f8408ff */
[----:B------:R-:W-:Y:S01]  /*11420*/  VIADD R0, R6, 0x20 ;  /* 0x0000002006007836 */ /* 0x000fe20000000000 */
[-C--:B------:R-:W-:Y:S01]  /*11430*/  ISETP.GE.AND P0, PT, R4, R11.reuse, PT ;  /* 0x0000000b0400720c */ /* 0x080fe20003f06270 */
[----:B------:R-:W-:Y:S01]  /*11440*/  IMAD.SHL.U32 R7, R8, 0x8, RZ ;  /* 0x0000000808077824 */ /* 0x000fe200078e00ff */
[----:B------:R-:W-:Y:S02]  /*11450*/  LEA.HI.X R4, R2, UR9, R3, 0x1, P2 ;  /* 0x0000000902047c11 */ /* 0x000fe400090f0c03 */
[-C--:B------:R-:W-:Y:S01]  /*11460*/  ISETP.GE.AND P2, PT, R6, R11.reuse, PT ;  /* 0x0000000b0600720c */ /* 0x080fe20003f46270 */
[C---:B------:R-:W-:Y:S01]  /*11470*/  VIADD R9, R7.reuse, 0x80 ;  /* 0x0000008007097836 */ /* 0x040fe20000000000 */
[----:B------:R-:W-:Y:S01]  /*11480*/  ISETP.GE.AND P1, PT, R0, R11, PT ;  /* 0x0000000b0000720c */ /* 0x000fe20003f26270 */
[C---:B------:R-:W-:Y:S01]  /*11490*/  VIADD R13, R7.reuse, 0xc0 ;  /* 0x000000c0070d7836 */ /* 0x040fe20000000000 */
[----:B------:R0:W1:Y:S01]  /*114a0*/  SHFL.IDX PT, R2, R5, RZ, 0x181f ;  /* 0x00181fff05027589 */ /* 0x00006200000e0000 */
[----:B------:R-:W-:Y:S01]  /*114b0*/  VIADD R15, R7, 0x40 ;  /* 0x00000040070f7836 */ /* 0x000fe20000000000 */
[----:B------:R-:W-:-:S02]  /*114c0*/  SHF.R.S32.HI R10, RZ, 0x1f, R7 ;  /* 0x0000001fff0a7819 */ /* 0x000fc40000011407 */
[----:B------:R0:W2:Y:S01]  /*114d0*/  SHFL.IDX PT, R0, R4, RZ, 0x181f ;  /* 0x00181fff04007589 */ /* 0x0000a200000e0000 */
[----:B------:R-:W-:Y:S02]  /*114e0*/  SHF.R.S32.HI R8, RZ, 0x1f, R9 ;  /* 0x0000001fff087819 */ /* 0x000fe40000011409 */
[----:B------:R-:W-:Y:S02]  /*114f0*/  SHF.R.S32.HI R12, RZ, 0x1f, R13 ;  /* 0x0000001fff0c7819 */ /* 0x000fe4000001140d */
        /* <DEDUP_REMOVED lines=20> */
.L_x_1295:
[----:B------:R-:W-:Y:S05]  /*11640*/  BSYNC B1 ;  /* 0x0000000000017941 */ /* 0x000fea0003800000 */
.L_x_1294:
        /* <DEDUP_REMOVED lines=22> */
.L_x_1297:
[----:B------:R-:W-:Y:S05]  /*117b0*/  BSYNC B1 ;  /* 0x0000000000017941 */ /* 0x000fea0003800000 */
.L_x_1296:
        /* <DEDUP_REMOVED lines=22> */
.L_x_1299:
[----:B------:R-:W-:Y:S05]  /*11920*/  BSYNC B1 ;  /* 0x0000000000017941 */ /* 0x000fea0003800000 */
.L_x_1298:
[----:B0-----:R-:W-:Y:S01]  /*11930*/  VIADD R0, R6, 0x60 ;  /* 0x0000006006007836 */ /* 0x001fe20000000000 */
[----:B--2-4-:R-:W2:Y:S04]  /*11940*/  SHFL.IDX PT, R4, R4, 0x3, 0x181f ;  /* 0x00781f0004047f89 */ /* 0x014ea800000e0000 */
[----:B------:R-:W-:Y:S01]  /*11950*/  ISETP.GE.AND P0, PT, R0, R11, PT ;  /* 0x0000000b0000720c */ /* 0x000fe20003f06270 */
[----:B-1-3--:R1:W3:-:S12]  /*11960*/  SHFL.IDX PT, R2, R5, 0x3, 0x181f ;  /* 0x00781f0005027f89 */ /* 0x00a2d800000e0000 */
[----:B-1----:R-:W-:Y:S05]  /*11970*/  @P0 BRA `(.L_x_1288) ;  /* 0x0000000000480947 */ /* 0x002fea0003800000 */
[----:B------:R-:W-:Y:S01]  /*11980*/  ULDC UR4, c[0x0][0xac8] ;  /* 0x0002b20000047ab9 */ /* 0x000fe20000000800 */
[----:B------:R-:W-:Y:S01]  /*11990*/  ULDC.64 UR8, c[0x0][0x208] ;  /* 0x0000820000087ab9 */ /* 0x000fe20000000a00 */
[----:B------:R-:W-:Y:S02]  /*119a0*/  ISETP.GE.AND P3, PT, R7, UR4, PT ;  /* 0x0000000407007c0c */ /* 0x000fe4000bf66270 */
[----:B------:R-:W-:Y:S02]  /*119b0*/  ISETP.GE.AND P2, PT, R15, UR4, PT ;  /* 0x000000040f007c0c */ /* 0x000fe4000bf46270 */
[----:B------:R-:W-:Y:S02]  /*119c0*/  ISETP.GE.AND P1, PT, R9, UR4, PT ;  /* 0x0000000409007c0c */ /* 0x000fe4000bf26270 */
[----:B------:R-:W-:-:S07]  /*119d0*/  ISETP.GE.AND P0, PT, R13, UR4, PT ;  /* 0x000000040d007c0c */ /* 0x000fce000bf06270 */
[----:B---3--:R-:W-:-:S04]  /*119e0*/  @!P3 LEA R6, P4, R7, R2, 0x1 ;  /* 0x000000020706b211 */ /* 0x008fc800078808ff */
[----:B--2---:R-:W-:Y:S02]  /*119f0*/  @!P3 LEA.HI.X R7, R7, R4, R10, 0x1, P4 ;  /* 0x000000040707b211 */ /* 0x004fe400020f0c0a */
        /* <DEDUP_REMOVED lines=10> */
.L_x_1288:
[----:B------:R-:W-:Y:S05]  /*11aa0*/  BSYNC B0 ;  /* 0x0000000000007941 */ /* 0x000fea0003800000 */
.L_x_1278:
[----:B------:R-:W-:Y:S02]  /*11ab0*/  ULDC UR4, c[0x0][0xc3c] ;  /* 0x00030f0000047ab9 */ /* 0x000fe40000000800 */
[----:B------:R-:W-:-:S06]  /*11ac0*/  UISETP.GE.AND UP0, UPT, UR6, UR4, UPT ;  /* 0x000000040600728c */ /* 0x000fcc000bf06270 */
[----:B------:R-:W-:-:S13]  /*11ad0*/  PLOP3.LUT P0, PT, PT, PT, UP0, 0x80, 0x0 ;  /* 0x000000000000781c */ /* 0x000fda0003f0f008 */
[----:B------:R-:W-:Y:S05]  /*11ae0*/  @!P0 BRA `(.L_x_1300) ;  /* 0xfffffef4009c8947 */ /* 0x000fea000383ffff */
[----:B------:R-:W-:Y:S05]  /*11af0*/  EXIT ;  /* 0x000000000000794d */ /* 0x000fea0003800000 */
.L_x_1195:
[----:B------:R-:W-:-:S08]  /*11b00*/  NOP ;  /* 0x0000000000007918 */ /* 0x000fd00000000000 */
[----:B0-----:R-:W0:-:S00]  /*11b10*/  USETMAXREG.DEALLOC.CTAPOOL 0x18 ;  /* 0x00000018000079c8 */ /* 0x001e0000080e0500 */
        /* <DEDUP_REMOVED lines=18> */
.L_x_1301:
[----:B------:R-:W-:Y:S01]  /*11c40*/  LOP3.LUT R0, R6, 0x1f, RZ, 0xc0, !PT ;  /* 0x0000001f06007812 */ /* 0x000fe200078ec0ff */
[----:B------:R-:W-:Y:S01]  /*11c50*/  ULDC UR4, c[0x0][0xc3c] ;  /* 0x00030f0000047ab9 */ /* 0x000fe20000000800 */
[----:B------:R-:W-:Y:S01]  /*11c60*/  ULDC.64 UR6, c[0x0][0x208] ;  /* 0x0000820000067ab9 */ /* 0x000fe20000000a00 */
[----:B------:R-:W-:Y:S01]  /*11c70*/  IMAD.MOV.U32 R8, RZ, RZ, RZ ;  /* 0x000000ffff087224 */ /* 0x000fe200078e00ff */
[----:B------:R-:W-:Y:S01]  /*11c80*/  ISETP.NE.AND P0, PT, R0, 0x1f, PT ;  /* 0x0000001f0000780c */ /* 0x000fe20003f05270 */
[----:B------:R-:W-:-:S03]  /*11c90*/  ULDC UR5, c[0x0][0xc38] ;  /* 0x00030e0000057ab9 */ /* 0x000fc60000000800 */
        /* <DEDUP_REMOVED lines=38> */
.L_x_1305:
        /* <DEDUP_REMOVED lines=39> */
[----:B------:R-:W-:-:S07]  /*12170*/  IMAD.MOV.U32 R5, RZ, RZ, R2 ;  /* 0x000000ffff057224 */ /* 0x000fce00078e0002 */
.L_x_1303:
[----:B------:R-:W-:Y:S02]  /*12180*/  IMAD.IADD R10, R9, 0x1, -R4 ;  /* 0x00000001090a7824 */ /* 0x000fe400078e0a04 */
[----:B------:R-:W-:Y:S02]  /*12190*/  IMAD.MOV.U32 R3, RZ, RZ, RZ ;  /* 0x000000ffff037224 */ /* 0x000fe400078e00ff */
[----:B------:R-:W-:-:S05]  /*121a0*/  IMAD R2, R5, UR5, R10 ;  /* 0x0000000505027c24 */ /* 0x000fca000f8e020a */
[----:B------:R-:W-:-:S13]  /*121b0*/  ISETP.GT.AND P0, PT, R2, UR6, PT ;  /* 0x0000000602007c0c */ /* 0x000fda000bf04270 */
[----:B------:R-:W-:-:S04]  /*121c0*/  VOTE.ANY R2, PT, !P0 ;  /* 0x0000000000027806 */ /* 0x000fc800040e0100 */
[----:B------:R-:W0:Y:S01]  /*121d0*/  POPC R9, R2 ;  /* 0x0000000200097309 */ /* 0x000e220000000000 */
[----:B------:R-:W-:Y:S01]  /*121e0*/  ISETP.NE.AND P0, PT, R2, RZ, PT ;  /* 0x000000ff0200720c */ /* 0x000fe20003f05270 */
[----:B0-----:R0:W1:Y:S04]  /*121f0*/  SHFL.IDX PT, R8, R8, R9, 0x1f ;  /* 0x00001f0908087589 */ /* 0x00106800000e0000 */
[----:B------:R0:W2:Y:S08]  /*12200*/  SHFL.IDX PT, R4, R7, R9, 0x1f ;  /* 0x00001f0907047589 */ /* 0x0000b000000e0000 */
[----:B------:R-:W-:Y:S05]  /*12210*/  @!P0 BRA `(.L_x_1306) ;  /* 0x0000000000088947 */ /* 0x000fea0003800000 */
[----:B------:R-:W-:-:S05]  /*12220*/  VIADD R2, R9, 0xffffffff ;  /* 0xffffffff09027836 */ /* 0x000fca0000000000 */
[----:B------:R3:W4:Y:S02]  /*12230*/  SHFL.IDX PT, R3, R5, R2, 0x1f ;  /* 0x00001f0205037589 */ /* 0x00072400000e0000 */
.L_x_1306:
[----:B----4-:R-:W-:Y:S01]  /*12240*/  IMAD R3, R3, UR5, R10 ;  /* 0x0000000503037c24 */ /* 0x010fe2000f8e020a */
[----:B-1----:R-:W-:Y:S01]  /*12250*/  ISETP.NE.AND P0, PT, R8, 0x1, PT ;  /* 0x000000010800780c */ /* 0x002fe20003f05270 */
[----:B------:R-:W-:-:S03]  /*12260*/  VIADD R14, R9, UR4 ;  /* 0x00000004090e7c36 */ /* 0x000fc60008000000 */
[----:B------:R1:W-:Y:S01]  /*12270*/  STL [R1], R3 ;  /* 0x0000000301007387 */ /* 0x0003e20000100800 */
[----:B---3--:R-:W-:-:S03]  /*12280*/  IADD3 R5, -R3, UR6, RZ ;  /* 0x0000000603057c10 */ /* 0x008fc6000fffe1ff */
[----:B------:R1:W-:Y:S05]  /*12290*/  STL [R1+0xc], R14 ;  /* 0x00000c0e01007387 */ /* 0x0003ea0000100800 */
[----:B------:R-:W-:Y:S05]  /*122a0*/  @!P0 BRA `(.L_x_1307) ;  /* 0x0000000000e08947 */ /* 0x000fea0003800000 */
[----:B0-2---:R-:W-:Y:S02]  /*122b0*/  IABS R7, R4 ;  /* 0x0000000400077213 */ /* 0x005fe40000000000 */
[----:B------:R-:W-:Y:S02]  /*122c0*/  IABS R9, R8 ;  /* 0x0000000800097213 */ /* 0x000fe40000000000 */
[----:B------:R-:W0:Y:S01]  /*122d0*/  I2F.RP R10, R7 ;  /* 0x00000007000a7306 */ /* 0x000e220000209400 */
[----:B------:R-:W-:-:S07]  /*122e0*/  IABS R12, R5 ;  /* 0x00000005000c7213 */ /* 0x000fce0000000000 */
[----:B------:R-:W-:Y:S08]  /*122f0*/  I2F.RP R13, R9 ;  /* 0x00000009000d7306 */ /* 0x000ff00000209400 */
[----:B0-----:R-:W1:Y:S02]  /*12300*/  MUFU.RCP R10, R10 ;  /* 0x0000000a000a7308 */ /* 0x001e640000001000 */
[----:B-1----:R-:W-:-:S06]  /*12310*/  VIADD R3, R10, 0xffffffe ;  /* 0x0ffffffe0a037836 */ /* 0x002fcc0000000000 */
[----:B------:R-:W0:Y:S02]  /*12320*/  F2I.FTZ.U32.TRUNC.NTZ R3, R3 ;  /* 0x0000000300037305 */ /* 0x000e24000021f000 */
[----:B0-----:R-:W-:-:S04]  /*12330*/  IMAD.MOV R2, RZ, RZ, -R3 ;  /* 0x000000ffff027224 */ /* 0x001fc800078e0a03 */
[----:B------:R-:W-:Y:S02]  /*12340*/  IMAD R11, R2, R7, RZ ;  /* 0x00000007020b7224 */ /* 0x000fe400078e02ff */
[----:B------:R-:W-:-:S04]  /*12350*/  IMAD.MOV.U32 R2, RZ, RZ, RZ ;  /* 0x000000ffff027224 */ /* 0x000fc800078e00ff */
[----:B------:R-:W-:Y:S01]  /*12360*/  IMAD.HI.U32 R11, R3, R11, R2 ;  /* 0x0000000b030b7227 */ /* 0x000fe200078e0002 */
[----:B------:R-:W-:Y:S01]  /*12370*/  IABS R3, R4 ;  /* 0x0000000400037213 */ /* 0x000fe20000000000 */
[----:B------:R-:W0:Y:S04]  /*12380*/  MUFU.RCP R2, R13 ;  /* 0x0000000d00027308 */ /* 0x000e280000001000 */
[----:B------:R-:W-:Y:S02]  /*12390*/  IMAD.MOV R3, RZ, RZ, -R3 ;  /* 0x000000ffff037224 */ /* 0x000fe400078e0a03 */
[----:B------:R-:W-:-:S04]  /*123a0*/  IMAD.HI.U32 R10, R11, R12, RZ ;  /* 0x0000000c0b0a7227 */ /* 0x000fc800078e00ff */
[----:B------:R-:W-:-:S05]  /*123b0*/  IMAD R12, R10, R3, R12 ;  /* 0x000000030a0c7224 */ /* 0x000fca00078e020c */
[----:B------:R-:W-:Y:S01]  /*123c0*/  ISETP.GT.U32.AND P1, PT, R7, R12, PT ;  /* 0x0000000c0700720c */ /* 0x000fe20003f24070 */
[----:B0-----:R-:W-:-:S06]  /*123d0*/  VIADD R3, R2, 0xffffffe ;  /* 0x0ffffffe02037836 */ /* 0x001fcc0000000000 */
[----:B------:R-:W0:Y:S06]  /*123e0*/  F2I.FTZ.U32.TRUNC.NTZ R3, R3 ;  /* 0x0000000300037305 */ /* 0x000e2c000021f000 */
[----:B------:R-:W-:Y:S02]  /*123f0*/  @!P1 IMAD.IADD R12, R12, 0x1, -R7 ;  /* 0x000000010c0c9824 */ /* 0x000fe400078e0a07 */
[----:B------:R-:W-:Y:S01]  /*12400*/  @!P1 VIADD R10, R10, 0x1 ;  /* 0x000000010a0a9836 */ /* 0x000fe20000000000 */
[----:B------:R-:W-:Y:S02]  /*12410*/  ISETP.NE.AND P1, PT, R4, RZ, PT ;  /* 0x000000ff0400720c */ /* 0x000fe40003f25270 */
[----:B------:R-:W-:Y:S01]  /*12420*/  ISETP.GE.U32.AND P0, PT, R12, R7, PT ;  /* 0x000000070c00720c */ /* 0x000fe20003f06070 */
[----:B0-----:R-:W-:-:S04]  /*12430*/  IMAD.MOV R2, RZ, RZ, -R3 ;  /* 0x000000ffff027224 */ /* 0x001fc800078e0a03 */
[----:B------:R-:W-:Y:S02]  /*12440*/  IMAD R7, R2, R9, RZ ;  /* 0x0000000902077224 */ /* 0x000fe400078e02ff */
[----:B------:R-:W-:-:S06]  /*12450*/  IMAD.MOV.U32 R2, RZ, RZ, RZ ;  /* 0x000000ffff027224 */ /* 0x000fcc00078e00ff */
[----:B------:R-:W-:Y:S02]  /*12460*/  @P0 VIADD R10, R10, 0x1 ;  /* 0x000000010a0a0836 */ /* 0x000fe40000000000 */
[----:B------:R-:W-:Y:S01]  /*12470*/  IMAD.HI.U32 R7, R3, R7, R2 ;  /* 0x0000000703077227 */ /* 0x000fe200078e0002 */
[----:B------:R-:W-:Y:S02]  /*12480*/  LOP3.LUT R2, R5, R4, RZ, 0x3c, !PT ;  /* 0x0000000405027212 */ /* 0x000fe400078e3cff */
[----:B------:R-:W-:Y:S02]  /*12490*/  IABS R3, R8 ;  /* 0x0000000800037213 */ /* 0x000fe40000000000 */
[----:B------:R-:W-:-:S03]  /*124a0*/  ISETP.GE.AND P2, PT, R2, RZ, PT ;  /* 0x000000ff0200720c */ /* 0x000fc60003f46270 */
[----:B------:R-:W-:-:S10]  /*124b0*/  IMAD.MOV R3, RZ, RZ, -R3 ;  /* 0x000000ffff037224 */ /* 0x000fd400078e0a03 */
[----:B------:R-:W-:Y:S01]  /*124c0*/  @!P2 IMAD.MOV R10, RZ, RZ, -R10 ;  /* 0x000000ffff0aa224 */ /* 0x000fe200078e0a0a */
[----:B------:R-:W-:-:S04]  /*124d0*/  @!P1 LOP3.LUT R10, RZ, R4, RZ, 0x33, !PT ;  /* 0x00000004ff0a9212 */ /* 0x000fc800078e33ff */
        /* <DEDUP_REMOVED lines=8> */
[----:B------:R-:W-:-:S04]  /*12560*/  LOP3.LUT R2, R10, R8, RZ, 0x3c, !PT ;  /* 0x000000080a027212 */ /* 0x000fc800078e3cff */
[----:B------:R-:W-:Y:S01]  /*12570*/  ISETP.GE.AND P2, PT, R2, RZ, PT ;  /* 0x000000ff0200720c */ /* 0x000fe20003f46270 */
[----:B------:R-:W-:-:S04]  /*12580*/  IMAD.MOV R2, RZ, RZ, -R10 ;  /* 0x000000ffff027224 */ /* 0x000fc800078e0a0a */
[----:B------:R-:W-:Y:S02]  /*12590*/  IMAD R2, R4, R2, R5 ;  /* 0x0000000204027224 */ /* 0x000fe400078e0205 */
        /* <DEDUP_REMOVED lines=8> */
[----:B------:R-:W-:Y:S05]  /*12620*/  BRA `(.L_x_1308) ;  /* 0x0000000000f87947 */ /* 0x000fea0003800000 */
.L_x_1307:
[----:B-1----:R-:W1:Y:S01]  /*12630*/  LDC.64 R2, c[0x0][0xc90] ;  /* 0x00032400ff027b82 */ /* 0x002e620000000a00 */
[----:B------:R-:W-:Y:S01]  /*12640*/  ULDC.64 UR6, c[0x0][0x208] ;  /* 0x0000820000067ab9 */ /* 0x000fe20000000a00 */
[----:B-1----:R-:W-:-:S05]  /*12650*/  IMAD.WIDE R2, R14, 0x4, R2 ;  /* 0x000000040e027825 */ /* 0x002fca00078e0202 */
[----:B0-----:R0:W2:Y:S02]  /*12660*/  LDG.E R7, desc[UR6][R2.64] ;  /* 0x0000000602077981 */ /* 0x0010a4000c1e1900 */
[----:B0-----:R-:W-:Y:S02]  /*12670*/  IMAD.MOV.U32 R2, RZ, RZ, RZ ;  /* 0x000000ffff027224 */ /* 0x001fe400078e00ff */
[----:B--2---:R-:W-:-:S05]  /*12680*/  IMAD R8, R4, R7, RZ ;  /* 0x0000000704087224 */ /* 0x004fca00078e02ff */
[----:B------:R-:W-:-:S04]  /*12690*/  IABS R9, R8 ;  /* 0x0000000800097213 */ /* 0x000fc80000000000 */
[----:B------:R-:W0:Y:S08]  /*126a0*/  I2F.RP R10, R9 ;  /* 0x00000009000a7306 */ /* 0x000e300000209400 */
[----:B0-----:R-:W0:Y:S02]  /*126b0*/  MUFU.RCP R10, R10 ;  /* 0x0000000a000a7308 */ /* 0x001e240000001000 */
[----:B0-----:R-:W-:-:S06]  /*126c0*/  VIADD R11, R10, 0xffffffe ;  /* 0x0ffffffe0a0b7836 */ /* 0x001fcc0000000000 */
[----:B------:R-:W0:Y:S02]  /*126d0*/  F2I.FTZ.U32.TRUNC.NTZ R3, R11 ;  /* 0x0000000b00037305 */ /* 0x000e24000021f000 */
[----:B0-----:R-:W-:-:S04]  /*126e0*/  IMAD.MOV R12, RZ, RZ, -R3 ;  /* 0x000000ffff0c7224 */ /* 0x001fc800078e0a03 */
[----:B------:R-:W-:-:S04]  /*126f0*/  IMAD R13, R12, R9, RZ ;  /* 0x000000090c0d7224 */ /* 0x000fc800078e02ff */
[----:B------:R-:W-:Y:S01]  /*12700*/  IMAD.HI.U32 R2, R3, R13, R2 ;  /* 0x0000000d03027227 */ /* 0x000fe200078e0002 */
[----:B------:R-:W-:Y:S02]  /*12710*/  IABS R13, R5 ;  /* 0x00000005000d7213 */ /* 0x000fe40000000000 */
[----:B------:R-:W-:-:S03]  /*12720*/  IABS R3, R8 ;  /* 0x0000000800037213 */ /* 0x000fc60000000000 */
[----:B------:R-:W-:-:S04]  /*12730*/  IMAD.HI.U32 R2, R2, R13, RZ ;  /* 0x0000000d02027227 */ /* 0x000fc800078e00ff */
[----:B------:R-:W-:-:S04]  /*12740*/  IMAD.MOV R3, RZ, RZ, -R3 ;  /* 0x000000ffff037224 */ /* 0x000fc800078e0a03 */
        /* <DEDUP_REMOVED lines=11> */
[----:B------:R-:W-:Y:S02]  /*12800*/  IMAD R9, R7, R2, RZ ;  /* 0x0000000207097224 */ /* 0x000fe400078e02ff */
[----:B------:R-:W-:Y:S02]  /*12810*/  IMAD.MOV R2, RZ, RZ, -R2 ;  /* 0x000000ffff027224 */ /* 0x000fe400078e0a02 */
[----:B------:R-:W-:Y:S02]  /*12820*/  IMAD.MOV R10, RZ, RZ, -R9 ;  /* 0x000000ffff0a7224 */ /* 0x000fe400078e0a09 */
[----:B------:R-:W-:Y:S02]  /*12830*/  IMAD R8, R8, R2, R5 ;  /* 0x0000000208087224 */ /* 0x000fe400078e0205 */
[----:B------:R-:W-:Y:S01]  /*12840*/  IMAD.MOV.U32 R2, RZ, RZ, RZ ;  /* 0x000000ffff027224 */ /* 0x000fe200078e00ff */
[----:B------:R-:W-:Y:S02]  /*12850*/  VIADDMNMX R7, R10, UR5, R7, PT ;  /* 0x000000050a077c46 */ /* 0x000fe4000b800107 */
[----:B------:R-:W-:-:S02]  /*12860*/  IADD3 R9, R9, 0x1000000, R8 ;  /* 0x0100000009097810 */ /* 0x000fc40007ffe008 */
[----:B------:R-:W-:-:S04]  /*12870*/  IABS R10, R7 ;  /* 0x00000007000a7213 */ /* 0x000fc80000000000 */
[----:B------:R-:W0:Y:S08]  /*12880*/  I2F.RP R11, R10 ;  /* 0x0000000a000b7306 */ /* 0x000e300000209400 */
[----:B0-----:R-:W0:Y:S02]  /*12890*/  MUFU.RCP R11, R11 ;  /* 0x0000000b000b7308 */ /* 0x001e240000001000 */
[----:B0-----:R-:W-:Y:S01]  /*128a0*/  VIADD R3, R11, 0xffffffe ;  /* 0x0ffffffe0b037836 */ /* 0x001fe20000000000 */
[----:B------:R-:W-:-:S05]  /*128b0*/  IABS R11, R7 ;  /* 0x00000007000b7213 */ /* 0x000fca0000000000 */
[----:B------:R-:W0:Y:S02]  /*128c0*/  F2I.FTZ.U32.TRUNC.NTZ R3, R3 ;  /* 0x0000000300037305 */ /* 0x000e24000021f000 */
[----:B0-----:R-:W-:-:S04]  /*128d0*/  IMAD.MOV R5, RZ, RZ, -R3 ;  /* 0x000000ffff057224 */ /* 0x001fc800078e0a03 */
[----:B------:R-:W-:-:S04]  /*128e0*/  IMAD R5, R5, R10, RZ ;  /* 0x0000000a05057224 */ /* 0x000fc800078e02ff */
[----:B------:R-:W-:Y:S01]  /*128f0*/  IMAD.HI.U32 R2, R3, R5, R2 ;  /* 0x0000000503027227 */ /* 0x000fe200078e0002 */
[----:B------:R-:W-:-:S03]  /*12900*/  IABS R5, R8 ;  /* 0x0000000800057213 */ /* 0x000fc60000000000 */
[----:B------:R-:W-:Y:S02]  /*12910*/  IMAD.MOV R3, RZ, RZ, -R11 ;  /* 0x000000ffff037224 */ /* 0x000fe400078e0a0b */
        /* <DEDUP_REMOVED lines=8> */
[----:B------:R-:W-:-:S07]  /*129a0*/  ISETP.GE.AND P2, PT, R3, RZ, PT ;  /* 0x000000ff0300720c */ /* 0x000fce0003f46270 */
[----:B------:R-:W-:-:S06]  /*129b0*/  @P0 VIADD R2, R2, 0x1 ;  /* 0x0000000102020836 */ /* 0x000fcc0000000000 */
[----:B------:R-:W-:Y:S01]  /*129c0*/  @!P2 IMAD.MOV R2, RZ, RZ, -R2 ;  /* 0x000000ffff02a224 */ /* 0x000fe200078e0a02 */
[----:B------:R-:W-:Y:S01]  /*129d0*/  @!P1 LOP3.LUT R2, RZ, R7, RZ, 0x33, !PT ;  /* 0x00000007ff029212 */ /* 0x000fe200078e33ff */
[----:B------:R-:W-:-:S04]  /*129e0*/  IMAD.MOV R7, RZ, RZ, -R7 ;  /* 0x000000ffff077224 */ /* 0x000fc800078e0a07 */
[----:B------:R-:W-:-:S05]  /*129f0*/  IMAD R3, R2, R7, R9 ;  /* 0x0000000702037224 */ /* 0x000fca00078e0209 */
[----:B------:R1:W-:Y:S02]  /*12a00*/  STL [R1+0x8], R3 ;  /* 0x0000080301007387 */ /* 0x0003e40000100800 */
.L_x_1308:
[----:B01----:R-:W-:-:S05]  /*12a10*/  LOP3.LUT R3, RZ, R2, RZ, 0x33, !PT ;  /* 0x00000002ff037212 */ /* 0x003fca00078e33ff */
[----:B------:R-:W-:-:S05]  /*12a20*/  IMAD.IADD R2, R4, 0x1, R3 ;  /* 0x0000000104027824 */ /* 0x000fca00078e0203 */
[----:B------:R1:W-:Y:S01]  /*12a30*/  STL [R1+0x4], R2 ;  /* 0x0000040201007387 */ /* 0x0003e20000100800 */
[----:B------:R-:W-:Y:S05]  /*12a40*/  BRA `(.L_x_1309) ;  /* 0x0000000000107947 */ /* 0x000fea0003800000 */
.L_x_1304:
[----:B------:R-:W-:Y:S01]  /*12a50*/  IMAD.U32 R2, RZ, RZ, UR6 ;  /* 0x00000006ff027e24 */ /* 0x000fe2000f8e00ff */
[----:B------:R0:W-:Y:S04]  /*12a60*/  STL [R1+0x4], RZ ;  /* 0x000004ff01007387 */ /* 0x0001e80000100800 */
[----:B------:R0:W-:Y:S04]  /*12a70*/  STL [R1+0x8], RZ ;  /* 0x000008ff01007387 */ /* 0x0001e80000100800 */
[----:B------:R0:W-:Y:S02]  /*12a80*/  STL [R1], R2 ;  /* 0x0000000201007387 */ /* 0x0001e40000100800 */
.L_x_1309:
[----:B------:R-:W2:Y:S04]  /*12a90*/  LDL R8, [R1] ;  /* 0x0000000001087983 */ /* 0x000ea80000100800 */
[----:B------:R-:W2:Y:S04]  /*12aa0*/  LDL R9, [R1+0x4] ;  /* 0x0000040001097983 */ /* 0x000ea80000100800 */
[----:B------:R-:W2:Y:S04]  /*12ab0*/  LDL R10, [R1+0x8] ;  /* 0x00000800010a7983 */ /* 0x000ea80000100800 */
[----:B------:R-:W2:Y:S01]  /*12ac0*/  LDL R11, [R1+0xc] ;  /* 0x00000c00010b7983 */ /* 0x000ea20000100800 */
[----:B------:R-:W-:-:S13]  /*12ad0*/  ISETP.NE.AND P0, PT, R0, RZ, PT ;  /* 0x000000ff0000720c */ /* 0x000fda0003f05270 */
[----:B------:R-:W3:Y:S01]  /*12ae0*/  @!P0 S2R R3, SR_CgaCtaId ;  /* 0x0000000000038919 */ /* 0x000ee20000008800 */
[----:B------:R-:W-:-:S04]  /*12af0*/  @!P0 MOV R0, 0x400 ;  /* 0x0000040000008802 */ /* 0x000fc80000000f00 */
[----:B---3--:R-:W-:-:S05]  /*12b00*/  @!P0 LEA R0, R3, R0, 0x18 ;  /* 0x0000000003008211 */ /* 0x008fca00078ec0ff */
[----:B--2---:R2:W-:Y:S01]  /*12b10*/  @!P0 STS.128 [R0+0x308d0], R8 ;  /* 0x0308d00800008388 */ /* 0x0045e20000000c00 */
[----:B------:R-:W-:Y:S06]  /*12b20*/  BAR.ARV 0x5, 0x180 ;  /* 0x0146000000007b1d */ /* 0x000fec0000002000 */
.L_x_1302:
[----:B--2---:R-:W2:Y:S01]  /*12b30*/  LDL R0, [R1+0xc] ;  /* 0x00000c0001007983 */ /* 0x004ea20000100800 */
[----:B------:R-:W-:Y:S01]  /*12b40*/  ULDC UR4, c[0x0][0xc3c] ;  /* 0x00030f0000047ab9 */ /* 0x000fe20000000800 */
[----:B------:R-:W-:Y:S01]  /*12b50*/  IMAD.MOV.U32 R19, RZ, RZ, RZ ;  /* 0x000000ffff137224 */ /* 0x000fe200078e00ff */
[----:B--2---:R-:W-:Y:S01]  /*12b60*/  ISETP.GE.AND P0, PT, R0, UR4, PT ;  /* 0x0000000400007c0c */ /* 0x004fe2000bf06270 */
[----:B------:R-:W-:-:S05]  /*12b70*/  IMAD.MOV.U32 R0, RZ, RZ, 0x1 ;  /* 0x00000001ff007424 */ /* 0x000fca00078e00ff */
[----:B------:R2:W-:Y:S04]  /*12b80*/  STL [R1+0x10], R0 ;  /* 0x0000100001007387 */ /* 0x0005e80000100800 */
[----:B------:R2:W-:Y:S03]  /*12b90*/  STL [R1+0x50], RZ ;  /* 0x000050ff01007387 */ /* 0x0005e60000100800 */
[----:B------:R-:W-:Y:S05]  /*12ba0*/  @P0 BRA `(.L_x_1310) ;  /* 0x0000006c00240947 */ /* 0x000fea0003800000 */
[----:B------:R-:W4:Y:S01]  /*12bb0*/  S2UR UR5, SR_CgaCtaId ;  /* 0x00000000000579c3 */ /* 0x000f220000008800 */
[C---:B--2---:R-:W-:Y:S01]  /*12bc0*/  IMAD.SHL.U32 R0, R6.reuse, 0x8, RZ ;  /* 0x0000000806007824 */ /* 0x044fe200078e00ff */
[----:B------:R-:W-:Y:S01]  /*12bd0*/  LOP3.LUT R4, R6, 0x7f, RZ, 0xc0, !PT ;  /* 0x0000007f06047812 */ /* 0x000fe200078ec0ff */
[----:B------:R-:W-:Y:S01]  /*12be0*/  UMOV UR4, 0x400 ;  /* 0x0000040000047882 */ /* 0x000fe20000000000 */
[----:B------:R-:W-:Y:S01]  /*12bf0*/  BSSY B8, `(.L_x_1310) ;  /* 0x00006c4000087945 */ /* 0x000fe20003800000 */
[----:B------:R-:W-:Y:S01]  /*12c00*/  IMAD.MOV.U32 R19, RZ, RZ, RZ ;  /* 0x000000ffff137224 */ /* 0x000fe200078e00ff */
[----:B------:R-:W-:Y:S01]  /*12c10*/  LOP3.LUT R3, R0, 0x1f8, RZ, 0xc0, !PT ;  /* 0x000001f800037812 */ /* 0x000fe200078ec0ff */
[----:B01----:R-:W-:Y:S01]  /*12c20*/  IMAD.SHL.U32 R2, R4, 0x8, RZ ;  /* 0x0000000804027824 */ /* 0x003fe200078e00ff */
        /* <DEDUP_REMOVED lines=9> */
[----:B----4-:R-:W-:-:S06]  /*12cc0*/  ULEA UR4, UR5, UR4, 0x18 ;  /* 0x0000000405047291 */ /* 0x010fcc000f8ec03f */
[----:B------:R-:W-:-:S04]  /*12cd0*/  IMAD.U32 R18, RZ, RZ, UR4 ;  /* 0x00000004ff127e24 */ /* 0x000fc8000f8e00ff */
[----:B------:R-:W-:-:S05]  /*12ce0*/  IMAD R3, R3, 0x2, R18 ;  /* 0x0000000203037824 */ /* 0x000fca00078e0212 */
[----:B------:R0:W-:Y:S04]  /*12cf0*/  STL [R1+0x20], R3 ;  /* 0x0000200301007387 */ /* 0x0001e80000100800 */
[----:B------:R-:W-:Y:S04]  /*12d00*/  STL [R1+0x50], RZ ;  /* 0x000050ff01007387 */ /* 0x000fe80000100800 */
[----:B------:R1:W-:Y:S01]  /*12d10*/  STL [R1+0x10], R2 ;  /* 0x0000100201007387 */ /* 0x0003e20000100800 */
[C---:B0-----:R-:W-:Y:S02]  /*12d20*/  LOP3.LUT R3, R0.reuse, 0x40, RZ, 0xfc, !PT ;  /* 0x0000004000037812 */ /* 0x041fe400078efcff */
[----:B-1----:R-:W-:-:S02]  /*12d30*/  LOP3.LUT R2, R0, 0x80, RZ, 0xfc, !PT ;  /* 0x0000008000027812 */ /* 0x002fc400078efcff */
[----:B------:R-:W-:-:S07]  /*12d40*/  LOP3.LUT R0, R0, 0xc0, RZ, 0xfc, !PT ;  /* 0x000000c000007812 */ /* 0x000fce00078efcff */
.L_x_1433:
[----:B---3--:R-:W2:Y:S01]  /*12d50*/  LDL R9, [R1+0xc] ;  /* 0x00000c0001097983 */ /* 0x008ea20000100800 */
[----:B------:R-:W-:Y:S05]  /*12d60*/  YIELD ;  /* 0x0000000000007946 */ /* 0x000fea0003800000 */
[----:B------:R-:W-:Y:S01]  /*12d70*/  ULDC.64 UR4, c[0x0][0xa28] ;  /* 0x00028a0000047ab9 */ /* 0x000fe20000000a00 */
[----:B------:R-:W-:Y:S01]  /*12d80*/  IMAD.MOV.U32 R0, RZ, RZ, RZ ;  /* 0x000000ffff007224 */ /* 0x000fe200078e00ff */
[----:B------:R-:W-:Y:S01]  /*12d90*/  ISETP.NE.U32.AND P0, PT, RZ, UR4, PT ;  /* 0x00000004ff007c0c */ /* 0x000fe2000bf05070 */
[----:B01----:R-:W0:Y:S01]  /*12da0*/  LDC.64 R4, c[0x0][0xa00] ;  /* 0x00028000ff047b82 */ /* 0x003e220000000a00 */
[----:B------:R-:W-:Y:S01]  /*12db0*/  ULDC.64 UR8, c[0x0][0x208] ;  /* 0x0000820000087ab9 */ /* 0x000fe20000000a00 */
[----:B------:R-:W-:Y:S01]  /*12dc0*/  IMAD.MOV.U32 R10, RZ, RZ, RZ ;  /* 0x000000ffff0a7224 */ /* 0x000fe200078e00ff */
[----:B------:R-:W-:Y:S01]  /*12dd0*/  ISETP.NE.AND.EX P0, PT, RZ, UR5, PT, P0 ;  /* 0x00000005ff007c0c */ /* 0x000fe2000bf05300 */
[----:B------:R-:W-:Y:S01]  /*12de0*/  ULDC.64 UR4, c[0x0][0xa18] ;  /* 0x0002860000047ab9 */ /* 0x000fe20000000a00 */
[----:B------:R-:W-:-:S11]  /*12df0*/  ULDC.64 UR6, c[0x0][0xa08] ;  /* 0x0002820000067ab9 */ /* 0x000fd60000000a00 */
[----:B------:R-:W2:Y:S02]  /*12e00*/  @P0 LDC.64 R2, c[0x0][0xa28] ;  /* 0x00028a00ff020b82 */ /* 0x000ea40000000a00 */
[----:B--2---:R-:W-:-:S05]  /*12e10*/  @P0 IMAD.WIDE R2, R9, 0x4, R2 ;  /* 0x0000000409020825 */ /* 0x004fca00078e0202 */
[----:B------:R1:W5:Y:S01]  /*12e20*/  @P0 LDG.E R0, desc[UR8][R2.64] ;  /* 0x0000000802000981 */ /* 0x000362000c1e1900 */
[----:B------:R-:W-:Y:S01]  /*12e30*/  ISETP.NE.U32.AND P0, PT, RZ, UR4, PT ;  /* 0x00000004ff007c0c */ /* 0x000fe2000bf05070 */
[----:B0-----:R-:W-:Y:S01]  /*12e40*/  IMAD.WIDE R4, R9, 0x4, R4 ;  /* 0x0000000409047825 */ /* 0x001fe200078e0204 */
[----:B------:R-:W-:Y:S02]  /*12e50*/  ISETP.NE.U32.AND P1, PT, RZ, UR6, PT ;  /* 0x00000006ff007c0c */ /* 0x000fe4000bf25070 */
[----:B------:R-:W-:Y:S01]  /*12e60*/  ISETP.NE.AND.EX P2, PT, RZ, UR5, PT, P0 ;  /* 0x00000005ff007c0c */ /* 0x000fe2000bf45300 */
[----:B------:R-:W-:Y:S01]  /*12e70*/  ULDC.64 UR4, c[0x0][0xa00] ;  /* 0x0002800000047ab9 */ /* 0x000fe20000000a00 */
[----:B------:R-:W-:Y:S01]  /*12e80*/  ISETP.NE.AND.EX P1, PT, RZ, UR7, PT, P1 ;  /* 0x00000007ff007c0c */ /* 0x000fe2000bf25310 */
[----:B------:R-:W-:Y:S01]  /*12e90*/  IMAD.MOV.U32 R8, RZ, RZ, RZ ;  /* 0x000000ffff087224 */ /* 0x000fe200078e00ff */
[----:B------:R-:W-:Y:S01]  /*12ea0*/  ISETP.NE.U32.AND P0, PT, RZ, UR4, PT ;  /* 0x00000004ff007c0c */ /* 0x000fe2000bf05070 */
[----:B-1----:R-:W0:Y:S03]  /*12eb0*/  LDC.64 R2, c[0x0][0xa08] ;  /* 0x00028200ff027b82 */ /* 0x002e260000000a00 */
[----:B------:R-:W-:-:S05]  /*12ec0*/  ISETP.NE.AND.EX P0, PT, RZ, UR5, PT, P0 ;  /* 0x00000005ff007c0c */ /* 0x000fca000bf05300 */
[----:B------:R-:W1:Y:S08]  /*12ed0*/  @P2 LDC.64 R6, c[0x0][0xa18] ;  /* 0x00028600ff062b82 */ /* 0x000e700000000a00 */
[----:B------:R-:W2:Y:S01]  /*12ee0*/  @P0 LDG.E R10, desc[UR8][R4.64] ;  /* 0x00000008040a0981 */ /* 0x000ea2000c1e1900 */
[----:B------:R-:W-:Y:S01]  /*12ef0*/  ULDC UR4, c[0x0][0x288] ;  /* 0x0000a20000047ab9 */ /* 0x000fe20000000800 */
[----:B0-----:R-:W-:-:S05]  /*12f00*/  IMAD.WIDE R2, R9, 0x4, R2 ;  /* 0x0000000409027825 */ /* 0x001fca00078e0202 */
[----:B------:R-:W5:Y:S01]  /*12f10*/  @P1 LDG.E R8, desc[UR8][R2.64] ;  /* 0x0000000802081981 */ /* 0x000f62000c1e1900 */
[----:B-1----:R-:W-:-:S03]  /*12f20*/  @P2 IMAD.WIDE R6, R9, 0x4, R6 ;  /* 0x0000000409062825 */ /* 0x002fc600078e0206 */
[----:B--2---:R0:W-:Y:S02]  /*12f30*/  STL [R1+0x30], R10 ;  /* 0x0000300a01007387 */ /* 0x0041e40000100800 */
[----:B0-----:R-:W-:Y:S01]  /*12f40*/  IMAD.U32 R10, RZ, RZ, UR4 ;  /* 0x00000004ff0a7e24 */ /* 0x001fe2000f8e00ff */
[----:B------:R-:W-:-:S05]  /*12f50*/  ULDC.64 UR4, c[0x0][0x418] ;  /* 0x0001060000047ab9 */ /* 0x000fca0000000a00 */
        /* <DEDUP_REMOVED lines=12> */
[----:B------:R-:W0:Y:S04]  /*13020*/  LDG.E R7, desc[UR4][R4.64] ;  /* 0x0000000404077981 */ /* 0x000e28000c1e1900 */
[----:B------:R-:W0:Y:S02]  /*13030*/  LDG.E R4, desc[UR4][R4.64+0x4] ;  /* 0x0000040404047981 */ /* 0x000e24000c1e1900 */
[----:B0-----:R-:W-:-:S05]  /*13040*/  IMAD.IADD R10, R4, 0x1, -R7 ;  /* 0x00000001040a7824 */ /* 0x001fca00078e0a07 */
[----:B------:R1:W-:Y:S02]  /*13050*/  STL [R1+0x2c], R10 ;  /* 0x00002c0a01007387 */ /* 0x0003e40000100800 */
.L_x_1311:
[----:B------:R-:W2:Y:S01]  /*13060*/  LDL.LU R5, [R1+0x8] ;  /* 0x0000080001057983 */ /* 0x000ea20000300800 */
[----:B------:R-:W-:Y:S02]  /*13070*/  ULDC.64 UR4, c[0x0][0xa20] ;  /* 0x0002880000047ab9 */ /* 0x000fe40000000a00 */
[----:B------:R-:W-:-:S04]  /*13080*/  ISETP.NE.U32.AND P0, PT, RZ, UR4, PT ;  /* 0x00000004ff007c0c */ /* 0x000fc8000bf05070 */
[----:B------:R-:W-:Y:S02]  /*13090*/  ISETP.NE.AND.EX P0, PT, RZ, UR5, PT, P0 ;  /* 0x00000005ff007c0c */ /* 0x000fe4000bf05300 */
[C---:B--2---:R-:W-:Y:S02]  /*130a0*/  LOP3.LUT R7, R5.reuse, 0xff000000, RZ, 0xc0, !PT ;  /* 0xff00000005077812 */ /* 0x044fe400078ec0ff */
[C---:B------:R-:W-:Y:S02]  /*130b0*/  LOP3.LUT R4, R5.reuse, 0xff0000, RZ, 0xc0, !PT ;  /* 0x00ff000005047812 */ /* 0x040fe400078ec0ff */
[----:B------:R-:W-:Y:S02]  /*130c0*/  SHF.R.U32.HI R7, RZ, 0x8, R7 ;  /* 0x00000008ff077819 */ /* 0x000fe40000011607 */
[----:B------:R-:W-:Y:S02]  /*130d0*/  LOP3.LUT R16, R5, 0xffff, RZ, 0xc0, !PT ;  /* 0x0000ffff05107812 */ /* 0x000fe400078ec0ff */
[----:B------:R-:W-:Y:S01]  /*130e0*/  LEA.HI R7, R4, R7, RZ, 0x10 ;  /* 0x0000000704077211 */ /* 0x000fe200078f80ff */
[----:B-----5:R-:W-:-:S05]  /*130f0*/  IMAD.IADD R4, R8, 0x1, R0 ;  /* 0x0000000108047824 */ /* 0x020fca00078e0200 */
[----:B------:R2:W-:Y:S01]  /*13100*/  STL [R1+0x14], R4 ;  /* 0x0000140401007387 */ /* 0x0005e20000100800 */
[----:B------:R-:W-:Y:S05]  /*13110*/  @!P0 BRA `(.L_x_1312) ;  /* 0x0000000000148947 */ /* 0x000fea0003800000 */
[----:B------:R-:W3:Y:S01]  /*13120*/  LDC.64 R2, c[0x0][0xa20] ;  /* 0x00028800ff027b82 */ /* 0x000ee20000000a00 */
[----:B------:R-:W-:Y:S01]  /*13130*/  ULDC.64 UR4, c[0x0][0x208] ;  /* 0x0000820000047ab9 */ /* 0x000fe20000000a00 */
[----:B---3--:R-:W-:-:S05]  /*13140*/  IMAD.WIDE R2, R9, 0x4, R2 ;  /* 0x0000000409027825 */ /* 0x008fca00078e0202 */
[----:B------:R3:W5:Y:S01]  /*13150*/  LDG.E R6, desc[UR4][R2.64] ;  /* 0x0000000402067981 */ /* 0x000762000c1e1900 */
[----:B------:R-:W-:Y:S05]  /*13160*/  BRA `(.L_x_1313) ;  /* 0x0000000000147947 */ /* 0x000fea0003800000 */
.L_x_1312:
[----:B------:R-:W-:Y:S05]  /*13170*/  @!P1 BRA `(.L_x_1313) ;  /* 0x0000000000109947 */ /* 0x000fea0003800000 */
[----:B------:R-:W-:Y:S02]  /*13180*/  ULDC.64 UR4, c[0x0][0x208] ;  /* 0x0000820000047ab9 */ /* 0x000fe40000000a00 */
[----:B------:R-:W3:Y:S04]  /*13190*/  LDG.E R6, desc[UR4][R2.64] ;  /* 0x0000000402067981 */ /* 0x000ee8000c1e1900 */
[----:B------:R-:W3:Y:S02]  /*131a0*/  LDG.E R2, desc[UR4][R2.64+0x4] ;  /* 0x0000040402027981 */ /* 0x000ee4000c1e1900 */
[----:B---3--:R-:W-:-:S07]  /*131b0*/  IMAD.IADD R6, R2, 0x1, -R6 ;  /* 0x0000000102067824 */ /* 0x008fce00078e0a06 */
.L_x_1313:
[----:B--2---:R-:W2:Y:S01]  /*131c0*/  LDL.LU R4, [R1+0x4] ;  /* 0x0000040001047983 */ /* 0x004ea20000300800 */
[----:B---3--:R-:W3:Y:S01]  /*131d0*/  LDC R2, c[0x0][0x448] ;  /* 0x00011200ff027b82 */ /* 0x008ee20000000800 */
[----:B-----5:R-:W-:Y:S01]  /*131e0*/  IMAD.IADD R0, R6, 0x1, -R0 ;  /* 0x0000000106007824 */ /* 0x020fe200078e0a00 */
[----:B---3--:R-:W-:-:S13]  /*131f0*/  ISETP.NE.AND P1, PT, R2, 0x1, PT ;  /* 0x000000010200780c */ /* 0x008fda0003f25270 */
[----:B------:R-:W3:Y:S08]  /*13200*/  @P1 LDC R3, c[0x0][0x44c] ;  /* 0x00011300ff031b82 */ /* 0x000ef00000000800 */
[----:B------:R-:W4:Y:S01]  /*13210*/  @P1 LDC R2, c[0x0][0x450] ;  /* 0x00011400ff021b82 */ /* 0x000f220000000800 */
[----:B--2---:R-:W-:-:S04]  /*13220*/  IMAD.SHL.U32 R11, R4, 0x80, RZ ;  /* 0x00000080040b7824 */ /* 0x004fc800078e00ff */
[----:B------:R-:W-:Y:S01]  /*13230*/  VIADD R4, R11, 0x7f ;  /* 0x0000007f0b047836 */ /* 0x000fe20000000000 */
[----:B------:R2:W-:Y:S03]  /*13240*/  STL [R1+0x28], R11 ;  /* 0x0000280b01007387 */ /* 0x0005e60000100800 */
[----:B---3--:R-:W-:-:S04]  /*13250*/  @P1 IMAD.HI.U32 R3, R4, R3, RZ ;  /* 0x0000000304031227 */ /* 0x008fc800078e00ff */
[----:B------:R-:W-:Y:S01]  /*13260*/  IMAD.MOV.U32 R6, RZ, RZ, R4 ;  /* 0x000000ffff067224 */ /* 0x000fe200078e0004 */
[----:B----4-:R-:W-:Y:S01]  /*13270*/  @P1 SHF.R.U32.HI R6, RZ, R2, R3 ;  /* 0x00000002ff061219 */ /* 0x010fe20000011603 */
[----:B------:R-:W-:-:S05]  /*13280*/  VIADD R4, R0, 0x3f ;  /* 0x0000003f00047836 */ /* 0x000fca0000000000 */
[----:B------:R-:W-:-:S04]  /*13290*/  SHF.R.S32.HI R2, RZ, 0x1f, R4 ;  /* 0x0000001fff027819 */ /* 0x000fc80000011404 */
[----:B------:R-:W-:Y:S02]  /*132a0*/  LEA.HI R4, R2, R4, RZ, 0x6 ;  /* 0x0000000402047211 */ /* 0x000fe400078f30ff */
[----:B------:R-:W-:Y:S02]  /*132b0*/  IADD3 R2, R0, 0x1, -R10 ;  /* 0x0000000100027810 */ /* 0x000fe40007ffe80a */
[----:B------:R-:W-:-:S03]  /*132c0*/  SHF.R.S32.HI R9, RZ, 0x6, R4 ;  /* 0x00000006ff097819 */ /* 0x000fc60000011404 */
[----:B------:R-:W-:Y:S02]  /*132d0*/  IMAD.IADD R6, R2, 0x1, R6 ;  /* 0x0000000102067824 */ /* 0x000fe400078e0206 */
[----:B------:R-:W3:Y:S01]  /*132e0*/  LDC.64 R2, c[0x0][0x9e0] ;  /* 0x00027800ff027b82 */ /* 0x000ee20000000a00 */
[----:B------:R2:W-:Y:S01]  /*132f0*/  STL [R1+0x58], R9 ;  /* 0x0000580901007387 */ /* 0x0005e20000100800 */
[----:B---3--:R-:W-:Y:S01]  /*13300*/  ISETP.GE.AND P2, PT, R3, 0x1, PT ;  /* 0x000000010300780c */ /* 0x008fe20003f46270 */
[----:B------:R-:W-:-:S12]  /*13310*/  IMAD.IADD R2, R6, 0x1, R2 ;  /* 0x0000000106027824 */ /* 0x000fd800078e0202 */
[----:B--2---:R-:W-:Y:S05]  /*13320*/  @!P2 BRA `(.L_x_1314) ;  /* 0x000000000048a947 */ /* 0x004fea0003800000 */
[C---:B------:R-:W-:Y:S01]  /*13330*/  ISETP.GT.AND P0, PT, R6.reuse, RZ, PT ;  /* 0x000000ff0600720c */ /* 0x040fe20003f04270 */
[----:B------:R-:W-:Y:S01]  /*13340*/  BSSY B0, `(.L_x_1315) ;  /* 0x000000e000007945 */ /* 0x000fe20003800000 */
[----:B------:R-:W-:-:S11]  /*13350*/  VIADD R8, R6, 0xffffffff ;  /* 0xffffffff06087836 */ /* 0x000fd60000000000 */
[----:B------:R-:W-:Y:S05]  /*13360*/  @P0 BRA `(.L_x_1316) ;  /* 0x00000000001c0947 */ /* 0x000fea0003800000 */
[----:B------:R-:W-:Y:S01]  /*13370*/  ISETP.NE.AND P0, PT, R3, 0x1, PT ;  /* 0x000000010300780c */ /* 0x000fe20003f05270 */
[----:B------:R-:W-:-:S12]  /*13380*/  IMAD.MOV R6, RZ, RZ, -R6 ;  /* 0x000000ffff067224 */ /* 0x000fd800078e0a06 */
[----:B------:R-:W2:Y:S02]  /*13390*/  @P0 LDC.64 R4, c[0x0][0x9e8] ;  /* 0x00027a00ff040b82 */ /* 0x000ea40000000a00 */
[----:B--2---:R-:W-:-:S05]  /*133a0*/  @P0 IMAD.HI.U32 R4, R6, R4, RZ ;  /* 0x0000000406040227 */ /* 0x004fca00078e00ff */
[----:B------:R-:W-:-:S04]  /*133b0*/  @P0 SHF.R.U32.HI R6, RZ, R5, R4 ;  /* 0x00000005ff060219 */ /* 0x000fc80000011604 */
[----:B------:R-:W-:Y:S01]  /*133c0*/  LOP3.LUT R8, RZ, R6, RZ, 0x33, !PT ;  /* 0x00000006ff087212 */ /* 0x000fe200078e33ff */
[----:B------:R-:W-:Y:S06]  /*133d0*/  BRA `(.L_x_1317) ;  /* 0x0000000000107947 */ /* 0x000fec0003800000 */
.L_x_1316:
[----:B------:R-:W-:-:S13]  /*133e0*/  ISETP.NE.AND P0, PT, R3, 0x1, PT ;  /* 0x000000010300780c */ /* 0x000fda0003f05270 */
[----:B------:R-:W2:Y:S02]  /*133f0*/  @P0 LDC.64 R4, c[0x0][0x9e8] ;  /* 0x00027a00ff040b82 */ /* 0x000ea40000000a00 */
[----:B--2---:R-:W-:-:S05]  /*13400*/  @P0 IMAD.HI.U32 R4, R8, R4, RZ ;  /* 0x0000000408040227 */ /* 0x004fca00078e00ff */
[----:B------:R-:W-:-:S07]  /*13410*/  @P0 SHF.R.U32.HI R8, RZ, R5, R4 ;  /* 0x00000005ff080219 */ /* 0x000fce0000011604 */
.L_x_1317:
[----:B------:R-:W-:Y:S05]  /*13420*/  BSYNC B0 ;  /* 0x0000000000007941 */ /* 0x000fea0003800000 */
.L_x_1315:
[----:B------:R-:W-:-:S05]  /*13430*/  IMAD R8, R8, R3, R3 ;  /* 0x0000000308087224 */ /* 0x000fca00078e0203 */
[----:B------:R-:W-:-:S07]  /*13440*/  VIMNMX R2, R2, R8, PT ;  /* 0x0000000802027248 */ /* 0x000fce0003fe0100 */
.L_x_1314:
[----:B------:R-:W2:Y:S01]  /*13450*/  @P1 LDC R4, c[0x0][0x44c] ;  /* 0x00011300ff041b82 */ /* 0x000ea20000000800 */
[----:B------:R-:W-:Y:S01]  /*13460*/  IMAD.MOV.U32 R5, RZ, RZ, R11 ;  /* 0x000000ffff057224 */ /* 0x000fe200078e000b */
[----:B------:R-:W-:Y:S01]  /*13470*/  ULDC UR4, c[0x0][0x9dc] ;  /* 0x0002770000047ab9 */ /* 0x000fe20000000800 */
[----:B------:R-:W-:-:S05]  /*13480*/  VIADD R2, R2, 0x3f ;  /* 0x0000003f02027836 */ /* 0x000fca0000000000 */
[----:B------:R-:W3:Y:S01]  /*13490*/  @P1 LDC R6, c[0x0][0x450] ;  /* 0x00011400ff061b82 */ /* 0x000ee20000000800 */
[----:B--2---:R-:W-:-:S05]  /*134a0*/  @P1 IMAD.HI.U32 R4, R11, R4, RZ ;  /* 0x000000040b041227 */ /* 0x004fca00078e00ff */
[----:B---3--:R-:W-:-:S04]  /*134b0*/  @P1 SHF.R.U32.HI R5, RZ, R6, R4 ;  /* 0x00000006ff051219 */ /* 0x008fc80000011604 */
[----:B------:R-:W-:Y:S02]  /*134c0*/  IADD3 R6, R5, R0, -R10 ;  /* 0x0000000005067210 */ /* 0x000fe40007ffe80a */
[----:B------:R-:W-:-:S04]  /*134d0*/  SHF.R.S32.HI R0, RZ, 0x1f, R2 ;  /* 0x0000001fff007819 */ /* 0x000fc80000011402 */
[----:B------:R-:W-:Y:S01]  /*134e0*/  LEA.HI R0, R0, R2, RZ, 0x6 ;  /* 0x0000000200007211 */ /* 0x000fe200078f30ff */
[----:B------:R-:W-:-:S03]  /*134f0*/  VIADD R2, R6, -UR4 ;  /* 0x8000000406027c36 */ /* 0x000fc60008000000 */
[----:B------:R-:W-:-:S04]  /*13500*/  SHF.R.S32.HI R4, RZ, 0x6, R0 ;  /* 0x00000006ff047819 */ /* 0x000fc80000011400 */
[----:B------:R-:W-:Y:S01]  /*13510*/  VIMNMX R0, R9, R4, PT ;  /* 0x0000000409007248 */ /* 0x000fe20003fe0100 */
[----:B------:R2:W-:Y:S01]  /*13520*/  STL [R1+0x54], R4 ;  /* 0x0000540401007387 */ /* 0x0005e20000100800 */
[----:B------:R-:W-:Y:S05]  /*13530*/  @!P2 BRA `(.L_x_1318) ;  /* 0x000000000044a947 */ /* 0x000fea0003800000 */
[----:B------:R-:W-:Y:S01]  /*13540*/  ISETP.GT.AND P0, PT, R6, -0x1, PT ;  /* 0xffffffff0600780c */ /* 0x000fe20003f04270 */
[----:B------:R-:W-:-:S12]  /*13550*/  BSSY B0, `(.L_x_1319) ;  /* 0x000000d000007945 */ /* 0x000fd80003800000 */
[----:B------:R-:W-:Y:S05]  /*13560*/  @P0 BRA `(.L_x_1320) ;  /* 0x00000000001c0947 */ /* 0x000fea0003800000 */
[----:B------:R-:W-:Y:S02]  /*13570*/  ISETP.NE.AND P0, PT, R3, 0x1, PT ;  /* 0x000000010300780c */ /* 0x000fe40003f05270 */
[----:B------:R-:W-:-:S11]  /*13580*/  LOP3.LUT R6, RZ, R6, RZ, 0x33, !PT ;  /* 0x00000006ff067212 */ /* 0x000fd600078e33ff */
[----:B--2---:R-:W2:Y:S02]  /*13590*/  @P0 LDC.64 R4, c[0x0][0x9e8] ;  /* 0x00027a00ff040b82 */ /* 0x004ea40000000a00 */
[----:B--2---:R-:W-:-:S05]  /*135a0*/  @P0 IMAD.HI.U32 R4, R6, R4, RZ ;  /* 0x0000000406040227 */ /* 0x004fca00078e00ff */
[----:B------:R-:W-:-:S04]  /*135b0*/  @P0 SHF.R.U32.HI R6, RZ, R5, R4 ;  /* 0x00000005ff060219 */ /* 0x000fc80000011604 */
[----:B------:R-:W-:Y:S01]  /*135c0*/  LOP3.LUT R6, RZ, R6, RZ, 0x33, !PT ;  /* 0x00000006ff067212 */ /* 0x000fe200078e33ff */
[----:B------:R-:W-:Y:S06]  /*135d0*/  BRA `(.L_x_1321) ;  /* 0x0000000000107947 */ /* 0x000fec0003800000 */
.L_x_1320:
[----:B------:R-:W-:-:S13]  /*135e0*/  ISETP.NE.AND P0, PT, R3, 0x1, PT ;  /* 0x000000010300780c */ /* 0x000fda0003f05270 */
[----:B--2---:R-:W2:Y:S02]  /*135f0*/  @P0 LDC.64 R4, c[0x0][0x9e8] ;  /* 0x00027a00ff040b82 */ /* 0x004ea40000000a00 */
[----:B--2---:R-:W-:-:S05]  /*13600*/  @P0 IMAD.HI.U32 R4, R6, R4, RZ ;  /* 0x0000000406040227 */ /* 0x004fca00078e00ff */
[----:B------:R-:W-:-:S07]  /*13610*/  @P0 SHF.R.U32.HI R6, RZ, R5, R4 ;  /* 0x00000005ff060219 */ /* 0x000fce0000011604 */
.L_x_1321:
[----:B------:R-:W-:Y:S05]  /*13620*/  BSYNC B0 ;  /* 0x0000000000007941 */ /* 0x000fea0003800000 */
.L_x_1319:
[----:B------:R-:W-:-:S05]  /*13630*/  IMAD R3, R6, R3, RZ ;  /* 0x0000000306037224 */ /* 0x000fca00078e02ff */
[----:B------:R-:W-:-:S07]  /*13640*/  VIMNMX R2, R2, R3, !PT ;  /* 0x0000000302027248 */ /* 0x000fce0007fe0100 */
.L_x_1318:
[----:B------:R-:W-:Y:S01]  /*13650*/  SHF.R.S32.HI R3, RZ, 0x1f, R2 ;  /* 0x0000001fff037819 */ /* 0x000fe20000011402 */
[----:B------:R-:W-:Y:S01]  /*13660*/  IMAD.MOV.U32 R5, RZ, RZ, RZ ;  /* 0x000000ffff057224 */ /* 0x000fe200078e00ff */
[----:B--2---:R-:W-:Y:S01]  /*13670*/  SHF.R.U32.HI R4, RZ, 0x10, R7 ;  /* 0x00000010ff047819 */ /* 0x004fe20000011607 */
[----:B------:R-:W-:Y:S01]  /*13680*/  BSSY B0, `(.L_x_1322) ;  /* 0x0000029000007945 */ /* 0x000fe20003800000 */
[----:B------:R-:W-:Y:S01]  /*13690*/  LEA.HI R3, R3, R2, RZ, 0x6 ;  /* 0x0000000203037211 */ /* 0x000fe200078f30ff */
[----:B01----:R-:W-:Y:S01]  /*136a0*/  IMAD.MOV.U32 R10, RZ, RZ, R5 ;  /* 0x000000ffff0a7224 */ /* 0x003fe200078e0005 */
[----:B------:R-:W-:Y:S02]  /*136b0*/  ISETP.NE.AND P0, PT, R4, RZ, PT ;  /* 0x000000ff0400720c */ /* 0x000fe40003f05270 */
[----:B------:R-:W-:Y:S02]  /*136c0*/  SHF.R.S32.HI R3, RZ, 0x6, R3 ;  /* 0x00000006ff037819 */ /* 0x000fe40000011403 */
[----:B------:R-:W-:-:S02]  /*136d0*/  LOP3.LUT R8, R7, 0xff, RZ, 0xc0, !PT ;  /* 0x000000ff07087812 */ /* 0x000fc400078ec0ff */
[----:B------:R-:W-:-:S04]  /*136e0*/  VIMNMX R9, RZ, R3, !PT ;  /* 0x00000003ff097248 */ /* 0x000fc80007fe0100 */
[----:B------:R-:W-:Y:S01]  /*136f0*/  ISETP.GT.AND P1, PT, R0, R9, PT ;  /* 0x000000090000720c */ /* 0x000fe20003f24270 */
[----:B------:R0:W-:Y:S02]  /*13700*/  STL [R1+0x34], R9 ;  /* 0x0000340901007387 */ /* 0x0001e40000100800 */
[----:B------:R-:W1:Y:S02]  /*13710*/  @!P0 LDC R4, c[0x0][0x9f0] ;  /* 0x00027c00ff048b82 */ /* 0x000e640000000800 */
[----:B------:R0:W-:Y:S04]  /*13720*/  STL [R1+0x38], R5 ;  /* 0x0000380501007387 */ /* 0x0001e80000100800 */
[----:B------:R0:W-:Y:S04]  /*13730*/  STL [R1+0x40], R8 ;  /* 0x0000400801007387 */ /* 0x0001e80000100800 */
[----:B------:R-:W-:Y:S05]  /*13740*/  @!P1 BRA `(.L_x_1323) ;  /* 0x0000000000709947 */ /* 0x000fea0003800000 */
[-C--:B01----:R-:W-:Y:S02]  /*13750*/  IABS R5, R4.reuse ;  /* 0x0000000400057213 */ /* 0x083fe40000000000 */
[----:B------:R-:W-:Y:S02]  /*13760*/  IABS R7, R4 ;  /* 0x0000000400077213 */ /* 0x000fe40000000000 */
[----:B------:R-:W0:Y:S03]  /*13770*/  I2F.RP R2, R5 ;  /* 0x0000000500027306 */ /* 0x000e260000209400 */
[----:B------:R-:W-:-:S05]  /*13780*/  IMAD.MOV R7, RZ, RZ, -R7 ;  /* 0x000000ffff077224 */ /* 0x000fca00078e0a07 */
[----:B0-----:R-:W0:Y:S02]  /*13790*/  MUFU.RCP R2, R2 ;  /* 0x0000000200027308 */ /* 0x001e240000001000 */
[----:B0-----:R-:W-:-:S06]  /*137a0*/  VIADD R2, R2, 0xffffffe ;  /* 0x0ffffffe02027836 */ /* 0x001fcc0000000000 */
[----:B------:R-:W0:Y:S02]  /*137b0*/  F2I.FTZ.U32.TRUNC.NTZ R3, R2 ;  /* 0x0000000200037305 */ /* 0x000e24000021f000 */
[----:B0-----:R-:W-:-:S04]  /*137c0*/  IMAD.MOV R2, RZ, RZ, -R3 ;  /* 0x000000ffff027224 */ /* 0x001fc800078e0a03 */
[----:B------:R-:W-:Y:S02]  /*137d0*/  IMAD R6, R2, R5, RZ ;  /* 0x0000000502067224 */ /* 0x000fe400078e02ff */
[----:B------:R-:W-:-:S04]  /*137e0*/  IMAD.MOV.U32 R2, RZ, RZ, RZ ;  /* 0x000000ffff027224 */ /* 0x000fc800078e00ff */
[----:B------:R-:W-:Y:S01]  /*137f0*/  IMAD.HI.U32 R6, R3, R6, R2 ;  /* 0x0000000603067227 */ /* 0x000fe200078e0002 */
[----:B------:R-:W-:-:S05]  /*13800*/  IADD3 R3, R4, -0x1, R0 ;  /* 0xffffffff04037810 */ /* 0x000fca0007ffe000 */
[----:B------:R-:W-:-:S05]  /*13810*/  IMAD.IADD R3, R3, 0x1, -R9 ;  /* 0x0000000103037824 */ /* 0x000fca00078e0a09 */
[----:B------:R-:W-:Y:S02]  /*13820*/  IABS R2, R3 ;  /* 0x0000000300027213 */ /* 0x000fe40000000000 */
[----:B------:R-:W-:-:S03]  /*13830*/  LOP3.LUT R3, R3, R4, RZ, 0x3c, !PT ;  /* 0x0000000403037212 */ /* 0x000fc600078e3cff */
        /* <DEDUP_REMOVED lines=13> */
.L_x_1323:
[----:B------:R-:W-:Y:S05]  /*13910*/  BSYNC B0 ;  /* 0x0000000000007941 */ /* 0x000fea0003800000 */
.L_x_1322:
[----:B------:R-:W-:Y:S01]  /*13920*/  IMAD.MOV.U32 R3, RZ, RZ, R10 ;  /* 0x000000ffff037224 */ /* 0x000fe200078e000a */
[----:B------:R-:W-:Y:S03]  /*13930*/  BSSY B7, `(.L_x_1324) ;  /* 0x00004ce000077945 */ /* 0x000fe60003800000 */
[----:B------:R-:W-:-:S05]  /*13940*/  IMAD R2, R8, R3, R9 ;  /* 0x0000000308027224 */ /* 0x000fca00078e0209 */
[----:B------:R-:W-:Y:S01]  /*13950*/  VIADDMNMX R0, R2, R3, R0, PT ;  /* 0x0000000302007246 */ /* 0x000fe20003800100 */
[----:B------:R3:W-:Y:S03]  /*13960*/  STL [R1+0x24], R2 ;  /* 0x0000240201007387 */ /* 0x0007e60000100800 */
[----:B------:R-:W-:Y:S01]  /*13970*/  ISETP.GT.AND P0, PT, R0, R2, PT ;  /* 0x000000020000720c */ /* 0x000fe20003f04270 */
[----:B------:R3:W-:-:S12]  /*13980*/  STL [R1+0x3c], R0 ;  /* 0x00003c0001007387 */ /* 0x0007d80000100800 */
[----:B---3--:R-:W-:Y:S05]  /*13990*/  @P0 BRA `(.L_x_1325) ;  /* 0x00000000004c0947 */ /* 0x008fea0003800000 */
[----:B------:R-:W3:Y:S02]  /*139a0*/  S2R R2, SR_TID.X ;  /* 0x0000000000027919 */ /* 0x000ee40000002100 */
[----:B---3--:R-:W-:-:S04]  /*139b0*/  LOP3.LUT R2, R2, 0x7f, RZ, 0xc0, !PT ;  /* 0x0000007f02027812 */ /* 0x008fc800078ec0ff */
[----:B------:R-:W-:-:S13]  /*139c0*/  ISETP.NE.AND P0, PT, R2, RZ, PT ;  /* 0x000000ff0200720c */ /* 0x000fda0003f05270 */
[----:B------:R-:W-:Y:S05]  /*139d0*/  @P0 BRA `(.L_x_1326) ;  /* 0x0000004c000c0947 */ /* 0x000fea0003800000 */
[----:B------:R-:W3:Y:S01]  /*139e0*/  S2R R3, SR_LANEID ;  /* 0x0000000000037919 */ /* 0x000ee20000000000 */
[----:B------:R-:W-:Y:S01]  /*139f0*/  VOTEU.ANY UR4, UPT, PT ;  /* 0x0000000000047886 */ /* 0x000fe200038e0100 */
[----:B------:R-:W-:Y:S01]  /*13a00*/  ULDC.64 UR6, c[0x0][0x208] ;  /* 0x0000820000067ab9 */ /* 0x000fe20000000a00 */
[----:B------:R-:W3:Y:S08]  /*13a10*/  FLO.U32 R0, UR4 ;  /* 0x0000000400007d00 */ /* 0x000ef000080e0000 */
[----:B0-----:R-:W0:Y:S01]  /*13a20*/  POPC R5, UR4 ;  /* 0x0000000400057d09 */ /* 0x001e220008000000 */
[----:B---3--:R-:W-:-:S02]  /*13a30*/  ISETP.EQ.U32.AND P0, PT, R0, R3, PT ;  /* 0x000000030000720c */ /* 0x008fc40003f02070 */
[----:B------:R-:W0:Y:S11]  /*13a40*/  LDC.64 R2, c[0x0][0xc60] ;  /* 0x00031800ff027b82 */ /* 0x000e360000000a00 */
[----:B0-----:R-:W3:Y:S01]  /*13a50*/  @P0 ATOMG.E.ADD.STRONG.GPU PT, R3, desc[UR6][R2.64], R5 ;  /* 0x00000005020309a8 */ /* 0x001ee200081ee1c6 */
[----:B-1----:R-:W0:Y:S02]  /*13a60*/  S2R R4, SR_LTMASK ;  /* 0x0000000000047919 */ /* 0x002e240000003900 */
[----:B0-----:R-:W-:-:S04]  /*13a70*/  LOP3.LUT R4, R4, UR4, RZ, 0xc0, !PT ;  /* 0x0000000404047c12 */ /* 0x001fc8000f8ec0ff */
[----:B------:R-:W0:Y:S01]  /*13a80*/  POPC R7, R4 ;  /* 0x0000000400077309 */ /* 0x000e220000000000 */
[----:B---3--:R-:W0:Y:S02]  /*13a90*/  SHFL.IDX PT, R0, R3, R0, 0x1f ;  /* 0x00001f0003007589 */ /* 0x008e2400000e0000 */
[----:B0-----:R-:W-:-:S05]  /*13aa0*/  IADD3 R0, R0, UR38, R7 ;  /* 0x0000002600007c10 */ /* 0x001fca000fffe007 */
[----:B------:R3:W-:Y:S01]  /*13ab0*/  STL [R1], R0 ;  /* 0x0000000001007387 */ /* 0x0007e20000100800 */
[----:B------:R-:W-:Y:S05]  /*13ac0*/  BRA `(.L_x_1326) ;  /* 0x0000004800d07947 */ /* 0x000fea0003800000 */
.L_x_1325:
        /* <DEDUP_REMOVED lines=8> */
[----:B-1----:R-:W-:Y:S02]  /*13b50*/  IMAD.U32 R4, RZ, RZ, UR6 ;  /* 0x00000006ff047e24 */ /* 0x002fe4000f8e00ff */
[----:B------:R-:W1:Y:S01]  /*13b60*/  LDC.64 R2, c[0x4][R2] ;  /* 0x0100000002027b82 */ /* 0x000e620000000a00 */
[----:B0-----:R-:W-:Y:S02]  /*13b70*/  IMAD.U32 R5, RZ, RZ, UR7 ;  /* 0x00000007ff057e24 */ /* 0x001fe4000f8e00ff */
[----:B------:R-:W-:Y:S02]  /*13b80*/  IMAD.U32 R6, RZ, RZ, UR8 ;  /* 0x00000008ff067e24 */ /* 0x000fe4000f8e00ff */
[----:B------:R-:W-:-:S02]  /*13b90*/  IMAD.U32 R7, RZ, RZ, UR9 ;  /* 0x00000009ff077e24 */ /* 0x000fc4000f8e00ff */
[----:B--2---:R-:W-:Y:S02]  /*13ba0*/  IMAD.U32 R10, RZ, RZ, UR4 ;  /* 0x00000004ff0a7e24 */ /* 0x004fe4000f8e00ff */
[----:B------:R-:W-:Y:S02]  /*13bb0*/  IMAD.U32 R11, RZ, RZ, UR5 ;  /* 0x00000005ff0b7e24 */ /* 0x000fe4000f8e00ff */
[----:B------:R-:W-:Y:S02]  /*13bc0*/  IMAD.MOV.U32 R8, RZ, RZ, 0x70 ;  /* 0x00000070ff087424 */ /* 0x000fe400078e00ff */
[----:B------:R-:W-:Y:S02]  /*13bd0*/  IMAD.MOV.U32 R12, RZ, RZ, 0x1 ;  /* 0x00000001ff0c7424 */ /* 0x000fe400078e00ff */
[----:B------:R-:W-:-:S07]  /*13be0*/  IMAD.MOV.U32 R13, RZ, RZ, RZ ;  /* 0x000000ffff0d7224 */ /* 0x000fce00078e00ff */
[----:B------:R-:W-:-:S07]  /*13bf0*/  LEPC R20, `(.L_x_1328) ;  /* 0x000000001014794e */ /* 0x000fce0000000000 */
[----:B-1----:R-:W-:Y:S05]  /*13c00*/  CALL.ABS.NOINC R2 ;  /* 0x0000000002007343 */ /* 0x002fea0003c00000 */
.L_x_1328:
[----:B------:R-:W-:Y:S05]  /*13c10*/  BSYNC B6 ;  /* 0x0000000000067941 */ /* 0x000fea0003800000 */
.L_x_1327:
        /* <DEDUP_REMOVED lines=9> */
[----:B-1----:R-:W-:Y:S02]  /*13cb0*/  IMAD.U32 R4, RZ, RZ, UR6 ;  /* 0x00000006ff047e24 */ /* 0x002fe4000f8e00ff */
[----:B0-----:R-:W-:Y:S02]  /*13cc0*/  IMAD.U32 R5, RZ, RZ, UR7 ;  /* 0x00000007ff057e24 */ /* 0x001fe4000f8e00ff */
[----:B------:R-:W-:Y:S02]  /*13cd0*/  IMAD.U32 R6, RZ, RZ, UR8 ;  /* 0x00000008ff067e24 */ /* 0x000fe4000f8e00ff */
[----:B------:R-:W-:-:S02]  /*13ce0*/  IMAD.U32 R7, RZ, RZ, UR9 ;  /* 0x00000009ff077e24 */ /* 0x000fc4000f8e00ff */
[----:B--2---:R-:W-:Y:S02]  /*13cf0*/  IMAD.U32 R10, RZ, RZ, UR4 ;  /* 0x00000004ff0a7e24 */ /* 0x004fe4000f8e00ff */
[----:B------:R-:W-:Y:S02]  /*13d00*/  IMAD.U32 R11, RZ, RZ, UR5 ;  /* 0x00000005ff0b7e24 */ /* 0x000fe4000f8e00ff */
[----:B------:R-:W-:Y:S02]  /*13d10*/  IMAD.MOV.U32 R8, RZ, RZ, 0x70 ;  /* 0x00000070ff087424 */ /* 0x000fe400078e00ff */
[----:B------:R-:W-:Y:S02]  /*13d20*/  IMAD.MOV.U32 R12, RZ, RZ, 0x1 ;  /* 0x00000001ff0c7424 */ /* 0x000fe400078e00ff */
[----:B---3--:R-:W-:-:S07]  /*13d30*/  IMAD.MOV.U32 R13, RZ, RZ, RZ ;  /* 0x000000ffff0d7224 */ /* 0x008fce00078e00ff */
[----:B------:R-:W-:-:S07]  /*13d40*/  LEPC R20, `(.L_x_1331) ;  /* 0x000000001014794e */ /* 0x000fce0000000000 */
[----:B----4-:R-:W-:Y:S05]  /*13d50*/  CALL.ABS.NOINC R2 ;  /* 0x0000000002007343 */ /* 0x010fea0003c00000 */
.L_x_1331:
[----:B------:R0:W1:Y:S01]  /*13d60*/  LDC.64 R2, c[0x4][R17] ;  /* 0x0100000011027b82 */ /* 0x0000620000000a00 */
[----:B------:R-:W-:Y:S01]  /*13d70*/  ULDC.64 UR6, c[0x4][0xa8] ;  /* 0x01002a0000067ab9 */ /* 0x000fe20000000a00 */
[----:B------:R-:W-:Y:S01]  /*13d80*/  ULDC.64 UR8, c[0x4][0xb0] ;  /* 0x01002c0000087ab9 */ /* 0x000fe20000000a00 */
[----:B------:R-:W-:Y:S01]  /*13d90*/  ULDC.64 UR4, c[0x4][0x40] ;  /* 0x0100100000047ab9 */ /* 0x000fe20000000a00 */
        /* <DEDUP_REMOVED lines=11> */
.L_x_1330:
[----:B------:R-:W-:Y:S05]  /*13e50*/  BSYNC B6 ;  /* 0x0000000000067941 */ /* 0x000fea0003800000 */
.L_x_1329:
[----:B------:R-:W3:Y:S01]  /*13e60*/  LDL R0, [R1+0xc] ;  /* 0x00000c0001007983 */ /* 0x000ee20000100800 */
[----:B------:R-:W-:Y:S02]  /*13e70*/  ULDC.64 UR4, c[0x0][0x9f8] ;  /* 0x00027e0000047ab9 */ /* 0x000fe40000000a00 */
[----:B------:R-:W-:Y:S01]  /*13e80*/  ISETP.NE.U32.AND P0, PT, RZ, UR4, PT ;  /* 0x00000004ff007c0c */ /* 0x000fe2000bf05070 */
[----:B------:R-:W4:Y:S01]  /*13e90*/  LDL R17, [R1+0x3c] ;  /* 0x00003c0001117983 */ /* 0x000f220000100800 */
[----:B------:R-:W-:Y:S02]  /*13ea0*/  ULDC.64 UR6, c[0x0][0x208] ;  /* 0x0000820000067ab9 */ /* 0x000fe40000000a00 */
[----:B------:R-:W-:Y:S01]  /*13eb0*/  ISETP.NE.AND.EX P0, PT, RZ, UR5, PT, P0 ;  /* 0x00000005ff007c0c */ /* 0x000fe2000bf05300 */
[----:B------:R-:W-:-:S12]  /*13ec0*/  ULDC.64 UR4, c[0x0][0xa08] ;  /* 0x0002820000047ab9 */ /* 0x000fd80000000a00 */
[----:B------:R-:W5:Y:S01]  /*13ed0*/  @P0 LDC.64 R2, c[0x0][0x9f8] ;  /* 0x00027e00ff020b82 */ /* 0x000f620000000a00 */
[----:B---3--:R-:W-:Y:S02]  /*13ee0*/  IMAD.MOV.U32 R7, RZ, RZ, R0 ;  /* 0x000000ffff077224 */ /* 0x008fe400078e0000 */
[----:B-----5:R-:W-:-:S05]  /*13ef0*/  @P0 IMAD.WIDE R2, R0, 0x4, R2 ;  /* 0x0000000400020825 */ /* 0x020fca00078e0202 */
[----:B------:R3:W0:Y:S01]  /*13f00*/  @P0 LDG.E R7, desc[UR6][R2.64] ;  /* 0x0000000602070981 */ /* 0x000622000c1e1900 */
[----:B----4-:R-:W-:Y:S01]  /*13f10*/  VIADD R0, R17, 0xffffffff ;  /* 0xffffffff11007836 */ /* 0x010fe20000000000 */
[----:B---3--:R-:W3:Y:S02]  /*13f20*/  LDC.64 R2, c[0x0][0x418] ;  /* 0x00010600ff027b82 */ /* 0x008ee40000000a00 */
[----:B---3--:R-:W-:Y:S01]  /*13f30*/  LOP3.LUT P0, RZ, R2, UR4, RZ, 0xfc, !PT ;  /* 0x0000000402ff7c12 */ /* 0x008fe2000f80fcff */
[----:B------:R-:W-:-:S03]  /*13f40*/  UMOV UR4, 0xffffffff ;  /* 0xffffffff00047882 */ /* 0x000fc60000000000 */
[----:B------:R-:W-:Y:S02]  /*13f50*/  LOP3.LUT P0, RZ, R3, UR5, RZ, 0xfc, P0 ;  /* 0x0000000503ff7c12 */ /* 0x000fe4000800fcff */
[----:B0-----:R-:W-:Y:S01]  /*13f60*/  SHF.R.S32.HI R8, RZ, 0x1f, R7 ;  /* 0x0000001fff087819 */ /* 0x001fe20000011407 */
[----:B------:R0:W-:Y:S01]  /*13f70*/  STL [R1+0x8], R7 ;  /* 0x0000080701007387 */ /* 0x0001e20000100800 */
[----:B------:R-:W-:-:S03]  /*13f80*/  SEL R17, R7, RZ, !P0 ;  /* 0x000000ff07117207 */ /* 0x000fc60004000000 */
[----:B------:R0:W-:Y:S01]  /*13f90*/  STL [R1+0x1c], R8 ;  /* 0x00001c0801007387 */ /* 0x0001e20000100800 */
[----:B------:R-:W-:Y:S05]  /*13fa0*/  BRA.DIV UR4, `(.L_x_1332) ;  /* 0x0000005e04ec7947 */ /* 0x000fea000b800000 */
[----:B-1----:R-:W1:Y:S02]  /*13fb0*/  S2R R4, SR_TID.X ;  /* 0x0000000000047919 */ /* 0x002e640000002100 */
[----:B-1----:R-:W-:-:S04]  /*13fc0*/  SHF.R.U32.HI R4, RZ, 0x5, R4 ;  /* 0x00000005ff047819 */ /* 0x002fc80000011604 */
[----:B------:R-:W-:-:S05]  /*13fd0*/  LOP3.LUT R4, R4, 0x3, RZ, 0xc0, !PT ;  /* 0x0000000304047812 */ /* 0x000fca00078ec0ff */
[----:B------:R1:W3:Y:S02]  /*13fe0*/  SHFL.IDX PT, R14, R4, RZ, 0x1f ;  /* 0x00001fff040e7589 */ /* 0x0002e400000e0000 */
.L_x_1449:
[----:B-1----:R-:W4:Y:S01]  /*13ff0*/  LDL.LU R4, [R1+0x18] ;  /* 0x0000180001047983 */ /* 0x002f220000300800 */
[----:B------:R-:W-:Y:S02]  /*14000*/  PLOP3.LUT P1, PT, PT, PT, PT, 0x8, 0x0 ;  /* 0x000000000000781c */ /* 0x000fe40003f2e170 */
[----:B---3--:R-:W-:Y:S01]  /*14010*/  ISETP.NE.AND P0, PT, R14, RZ, PT ;  /* 0x000000ff0e00720c */ /* 0x008fe20003f05270 */
[----:B------:R1:W-:Y:S01]  /*14020*/  STL [R1+0x4], R0 ;  /* 0x0000040001007387 */ /* 0x0003e20000100800 */
[----:B----4-:R-:W-:-:S09]  /*14030*/  LOP3.LUT R4, R4, 0xfffffffe, RZ, 0xc0, !PT ;  /* 0xfffffffe04047812 */ /* 0x010fd200078ec0ff */
[----:B------:R-:W-:-:S05]  /*14040*/  @P1 LOP3.LUT R4, R4, 0x1, RZ, 0xfc, !PT ;  /* 0x0000000104041812 */ /* 0x000fca00078efcff */
[----:B------:R1:W-:Y:S01]  /*14050*/  STL [R1+0x18], R4 ;  /* 0x0000180401007387 */ /* 0x0003e20000100800 */
[----:B------:R-:W-:Y:S05]  /*14060*/  @P0 BRA `(.L_x_1333) ;  /* 0x00000004004c0947 */ /* 0x000fea0003800000 */
[----:B------:R-:W-:-:S03]  /*14070*/  UMOV UR4, 0xffffffff ;  /* 0xffffffff00047882 */ /* 0x000fc60000000000 */
[----:B------:R-:W-:Y:S05]  /*14080*/  BRA.DIV UR4, `(.L_x_1334) ;  /* 0x0000005e04e87947 */ /* 0x000fea000b800000 */
[----:B------:R-:W-:-:S13]  /*14090*/  ELECT P6, URZ, PT ;  /* 0x00000000003f782f */ /* 0x000fda00038c0000 */
.L_x_1452:
[----:B------:R-:W-:Y:S05]  /*140a0*/  @!P6 BRA `(.L_x_1333) ;  /* 0x00000004003ce947 */ /* 0x000fea0003800000 */
[----:B------:R-:W-:-:S04]  /*140b0*/  ISETP.NE.U32.AND P0, PT, R2, RZ, PT ;  /* 0x000000ff0200720c */ /* 0x000fc80003f05070 */
[----:B------:R-:W-:-:S13]  /*140c0*/  ISETP.NE.AND.EX P0, PT, R3, RZ, PT, P0 ;  /* 0x000000ff0300720c */ /* 0x000fda0003f05300 */
[----:B------:R-:W-:Y:S05]  /*140d0*/  @!P0 BRA `(.L_x_1335) ;  /* 0x0000000000548947 */ /* 0x000fea0003800000 */
[----:B------:R-:W3:Y:S01]  /*140e0*/  LDC R6, c[0x0][0x43c] ;  /* 0x00010f00ff067b82 */ /* 0x000ee20000000800 */
[----:B------:R-:W-:Y:S01]  /*140f0*/  IMAD.MOV.U32 R9, RZ, RZ, R0 ;  /* 0x000000ffff097224 */ /* 0x000fe200078e0000 */
[----:B------:R-:W-:Y:S01]  /*14100*/  ULDC.64 UR4, c[0x0][0x428] ;  /* 0x00010a0000047ab9 */ /* 0x000fe20000000a00 */
[----:B------:R-:W-:Y:S02]  /*14110*/  ULDC.64 UR6, c[0x0][0x208] ;  /* 0x0000820000067ab9 */ /* 0x000fe40000000a00 */
[----:B-1----:R-:W-:Y:S01]  /*14120*/  IMAD.MOV.U32 R0, RZ, RZ, R9 ;  /* 0x000000ffff007224 */ /* 0x002fe200078e0009 */
[----:B---3--:R-:W-:-:S13]  /*14130*/  ISETP.NE.AND P0, PT, R6, 0x1, PT ;  /* 0x000000010600780c */ /* 0x008fda0003f05270 */
        /* <DEDUP_REMOVED lines=15> */
.L_x_1335:
[----:B---3--:R-:W3:Y:S01]  /*14230*/  LDL R2, [R1+0x10] ;  /* 0x0000100001027983 */ /* 0x008ee20000100800 */
[----:B-1----:R-:W-:Y:S01]  /*14240*/  IMAD R0, R19, 0x8, R18 ;  /* 0x0000000813007824 */ /* 0x002fe200078e0212 */
[----:B---3--:R-:W-:-:S04]  /*14250*/  SHF.L.U32 R2, R2, 0x1f, RZ ;  /* 0x0000001f02027819 */ /* 0x008fc800000006ff */
[----:B------:R-:W1:Y:S02]  /*14260*/  SYNCS.PHASECHK.TRANS64.TRYWAIT P0, [R0+URZ+0x30840], R2 ;  /* 0x03084002000075a7 */ /* 0x000e64000800017f */
[----:B-1----:R-:W-:Y:S05]  /*14270*/  @!P0 BRA `(.L_x_1336) ;  /* 0x0000005c008c8947 */ /* 0x002fea0003800000 */
.L_x_1453:
[----:B------:R-:W3:Y:S02]  /*14280*/  S2R R3, SR_TID.X ;  /* 0x0000000000037919 */ /* 0x000ee40000002100 */
[----:B---3--:R-:W-:-:S04]  /*14290*/  LOP3.LUT R3, R3, 0x7f, RZ, 0xc0, !PT ;  /* 0x0000007f03037812 */ /* 0x008fc800078ec0ff */
[----:B------:R-:W-:-:S13]  /*142a0*/  ISETP.NE.AND P0, PT, R3, RZ, PT ;  /* 0x000000ff0300720c */ /* 0x000fda0003f05270 */
        /* <DEDUP_REMOVED lines=8> */
.L_x_1337:
[----:B-1----:R-:W3:Y:S04]  /*14330*/  LDL R2, [R1+0x14] ;  /* 0x0000140001027983 */ /* 0x002ee80000100800 */
[----:B------:R-:W4:Y:S01]  /*14340*/  LDL R3, [R1+0x4] ;  /* 0x0000040001037983 */ /* 0x000f220000100800 */
[----:B------:R-:W-:Y:S01]  /*14350*/  R2UR UR9, R0 ;  /* 0x00000000000972ca */ /* 0x000fe200000e0000 */
[----:B------:R-:W-:-:S05]  /*14360*/  IMAD R0, R19, 0x8000, R18 ;  /* 0x0000800013007824 */ /* 0x000fca00078e0212 */
[----:B------:R-:W-:Y:S01]  /*14370*/  R2UR UR14, R0 ;  /* 0x00000000000e72ca */ /* 0x000fe200000e0000 */
[----:B------:R-:W-:Y:S01]  /*14380*/  UIADD3 UR4, UP0, UR36, 0x370, URZ ;  /* 0x0000037024047890 */ /* 0x000fe2000ff1e03f */
[----:B---3--:R-:W-:Y:S02]  /*14390*/  R2UR UR5, R2 ;  /* 0x00000000020572ca */ /* 0x008fe400000e0000 */
[----:B------:R-:W3:Y:S01]  /*143a0*/  LDL.LU R2, [R1+0x18] ;  /* 0x0000180001027983 */ /* 0x000ee20000300800 */
[----:B----4-:R-:W-:Y:S02]  /*143b0*/  R2UR UR11, R3 ;  /* 0x00000000030b72ca */ /* 0x010fe400000e0000 */
[----:B------:R-:W-:Y:S02]  /*143c0*/  R2UR UR12, R16 ;  /* 0x00000000100c72ca */ /* 0x000fe400000e0000 */
[----:B-----5:R-:W-:Y:S01]  /*143d0*/  R2UR UR13, R17 ;  /* 0x00000000110d72ca */ /* 0x020fe200000e0000 */
[----:B------:R-:W-:Y:S01]  /*143e0*/  UIADD3 UR9, UR9, 0x30830, URZ ;  /* 0x0003083009097890 */ /* 0x000fe2000fffe03f */
[----:B------:R-:W-:-:S02]  /*143f0*/  PLOP3.LUT P0, PT, PT, PT, PT, 0x80, 0x0 ;  /* 0x000000000000781c */ /* 0x000fc40003f0f070 */
[----:B------:R-:W-:Y:S02]  /*14400*/  UIADD3 UR8, UR14, 0x20400, URZ ;  /* 0x000204000e087890 */ /* 0x000fe4000fffe03f */
[----:B------:R-:W-:-:S03]  /*14410*/  UIADD3 UR15, UR14, 0x22400, URZ ;  /* 0x000224000e0f7890 */ /* 0x000fc6000fffe03f */
[----:B------:R-:W-:Y:S02]  /*14420*/  ULEA UR11, UR11, UR5, 0x6 ;  /* 0x000000050b0b7291 */ /* 0x000fe4000f8e303f */
[----:B------:R-:W-:Y:S02]  /*14430*/  UIADD3.X UR5, URZ, UR37, URZ, UP0, !UPT ;  /* 0x000000253f057290 */ /* 0x000fe400087fe43f */
[----:B------:R-:W-:Y:S01]  /*14440*/  UIADD3 UR17, UR14, 0x24400, URZ ;  /* 0x000244000e117890 */ /* 0x000fe2000fffe03f */
[----:B------:R-:W-:Y:S01]  /*14450*/  UMOV UR10, URZ ;  /* 0x0000003f000a7c82 */ /* 0x000fe20008000000 */
[----:B------:R-:W-:Y:S01]  /*14460*/  UMOV UR6, 0x0 ;  /* 0x0000000000067882 */ /* 0x000fe20000000000 */
[----:B------:R-:W-:Y:S01]  /*14470*/  UMOV UR7, 0x14f00000 ;  /* 0x14f0000000077882 */ /* 0x000fe20000000000 */
[----:B------:R-:W-:Y:S01]  /*14480*/  UMOV UR16, 0x40 ;  /* 0x0000004000107882 */ /* 0x000fe20000000000 */
[----:B------:R-:W-:Y:S02]  /*14490*/  UIADD3 UR18, UR14, 0x26400, URZ ;  /* 0x000264000e127890 */ /* 0x000fe4000fffe03f */
[----:B------:R1:W-:Y:S01]  /*144a0*/  UTMALDG.4D [UR8], [UR4], desc[UR6] ;  /* 0x00000608040075b4 */ /* 0x0003e20008019000 */
[----:B------:R-:W-:Y:S01]  /*144b0*/  UMOV UR14, 0x80 ;  /* 0x00000080000e7882 */ /* 0x000fe20000000000 */
[----:B-1----:R-:W-:Y:S01]  /*144c0*/  UMOV UR8, UR15 ;  /* 0x0000000f00087c82 */ /* 0x002fe20008000000 */
[----:B------:R-:W-:-:S02]  /*144d0*/  UMOV UR10, UR16 ;  /* 0x00000010000a7c82 */ /* 0x000fc40008000000 */
[----:B------:R1:W-:Y:S02]  /*144e0*/  UTMALDG.4D [UR8], [UR4], desc[UR6] ;  /* 0x00000608040075b4 */ /* 0x0003e40008019000 */
[----:B-1----:R-:W-:Y:S01]  /*144f0*/  UMOV UR8, UR17 ;  /* 0x0000001100087c82 */ /* 0x002fe20008000000 */
[----:B------:R-:W-:Y:S01]  /*14500*/  UMOV UR10, UR14 ;  /* 0x0000000e000a7c82 */ /* 0x000fe20008000000 */
[----:B------:R-:W-:Y:S01]  /*14510*/  UMOV UR14, 0xc0 ;  /* 0x000000c0000e7882 */ /* 0x000fe20000000000 */
[----:B------:R1:W-:Y:S02]  /*14520*/  UTMALDG.4D [UR8], [UR4], desc[UR6] ;  /* 0x00000608040075b4 */ /* 0x0003e40008019000 */
[----:B-1----:R-:W-:Y:S01]  /*14530*/  UMOV UR8, UR18 ;  /* 0x0000001200087c82 */ /* 0x002fe20008000000 */
[----:B------:R-:W-:Y:S02]  /*14540*/  UMOV UR10, UR14 ;  /* 0x0000000e000a7c82 */ /* 0x000fe40008000000 */
[----:B------:R4:W-:Y:S01]  /*14550*/  UTMALDG.4D [UR8], [UR4], desc[UR6] ;  /* 0x00000608040075b4 */ /* 0x0009e20008019000 */
[----:B---3--:R-:W-:-:S04]  /*14560*/  LOP3.LUT R2, R2, 0xfffffffe, RZ, 0xc0, !PT ;  /* 0xfffffffe02027812 */ /* 0x008fc800078ec0ff */
[----:B------:R-:W-:-:S05]  /*14570*/  @P0 LOP3.LUT R2, R2, 0x1, RZ, 0xfc, !PT ;  /* 0x0000000102020812 */ /* 0x000fca00078efcff */
[----:B------:R4:W-:Y:S01]  /*14580*/  STL [R1+0x18], R2 ;  /* 0x0000180201007387 */ /* 0x0009e20000100800 */
[----:B------:R-:W-:Y:S01]  /*14590*/  NOP ;  /* 0x0000000000007918 */ /* 0x000fe20000000000 */
.L_x_1333:
[----:B------:R-:W1:Y:S01]  /*145a0*/  LDL.LU R3, [R1+0x30] ;  /* 0x0000300001037983 */ /* 0x000e620000300800 */
[----:B------:R-:W-:Y:S05]  /*145b0*/  WARPSYNC.ALL ;  /* 0x0000000000007948 */ /* 0x000fea0003800000 */
[----:B----4-:R-:W-:Y:S01]  /*145c0*/  ULDC.64 UR4, c[0x0][0x298] ;  /* 0x0000a60000047ab9 */ /* 0x010fe20000000a00 */
[----:B------:R-:W-:Y:S01]  /*145d0*/  BSSY B6, `(.L_x_1338) ;  /* 0x000001c000067945 */ /* 0x000fe20003800000 */
[----:B------:R-:W-:Y:S01]  /*145e0*/  BAR.SYNC.DEFER_BLOCKING 0x8, 0x180 ;  /* 0x0206000000007b1d */ /* 0x000fe20000010000 */
[----:B-1----:R-:W-:Y:S01]  /*145f0*/  SHF.R.S32.HI R0, RZ, 0x1f, R3 ;  /* 0x0000001fff007819 */ /* 0x002fe20000011403 */
[----:B------:R-:W-:-:S04]  /*14600*/  IMAD.WIDE.U32 R4, R3, UR4, RZ ;  /* 0x0000000403047c25 */ /* 0x000fc8000f8e00ff */
[----:B------:R-:W-:Y:S01]  /*14610*/  IMAD R2, R0, UR4, RZ ;  /* 0x0000000400027c24 */ /* 0x000fe2000f8e02ff */
[----:B------:R1:W-:Y:S01]  /*14620*/  STL.64 [R1+0x48], R4 ;  /* 0x0000480401007387 */ /* 0x0003e20000100a00 */
[----:B------:R-:W-:Y:S02]  /*14630*/  VIADD R0, R18, 0x10400 ;  /* 0x0001040012007836 */ /* 0x000fe40000000000 */
[----:B------:R-:W-:-:S03]  /*14640*/  IMAD R2, R3, UR5, R2 ;  /* 0x0000000503027c24 */ /* 0x000fc6000f8e0202 */
[----:B------:R-:W-:Y:S01]  /*14650*/  LOP3.LUT P0, RZ, R0, 0x3ff, RZ, 0xc0, !PT ;  /* 0x000003ff00ff7812 */ /* 0x000fe2000780c0ff */
[----:B------:R-:W-:-:S05]  /*14660*/  IMAD.IADD R0, R5, 0x1, R2 ;  /* 0x0000000105007824 */ /* 0x000fca00078e0202 */
[----:B------:R1:W-:Y:S07]  /*14670*/  STL [R1+0x30], R0 ;  /* 0x0000300001007387 */ /* 0x0003ee0000100800 */
[----:B------:R-:W-:Y:S05]  /*14680*/  @!P0 BRA `(.L_x_1339) ;  /* 0x0000000000408947 */ /* 0x000fea0003800000 */
[----:B------:R-:W-:Y:S01]  /*14690*/  MOV R2, 0x0 ;  /* 0x0000000000027802 */ /* 0x000fe20000000f00 */
[----:B------:R-:W-:Y:S01]  /*146a0*/  ULDC.64 UR6, c[0x4][0xa8] ;  /* 0x01002a0000067ab9 */ /* 0x000fe20000000a00 */
[----:B------:R-:W-:Y:S01]  /*146b0*/  ULDC.64 UR8, c[0x4][0xb0] ;  /* 0x01002c0000087ab9 */ /* 0x000fe20000000a00 */
[----:B------:R-:W-:Y:S01]  /*146c0*/  ULDC.64 UR4, c[0x4][0x20] ;  /* 0x0100080000047ab9 */ /* 0x000fe20000000a00 */
[----:B-1----:R-:W-:Y:S02]  /*146d0*/  IMAD.U32 R4, RZ, RZ, UR6 ;  /* 0x00000006ff047e24 */ /* 0x002fe4000f8e00ff */
[----:B------:R-:W1:Y:S01]  /*146e0*/  LDC.64 R2, c[0x4][R2] ;  /* 0x0100000002027b82 */ /* 0x000e620000000a00 */
[----:B------:R-:W-:Y:S02]  /*146f0*/  IMAD.U32 R5, RZ, RZ, UR7 ;  /* 0x00000007ff057e24 */ /* 0x000fe4000f8e00ff */
[----:B------:R-:W-:Y:S02]  /*14700*/  IMAD.U32 R6, RZ, RZ, UR8 ;  /* 0x00000008ff067e24 */ /* 0x000fe4000f8e00ff */
[----:B0-----:R-:W-:-:S02]  /*14710*/  IMAD.U32 R7, RZ, RZ, UR9 ;  /* 0x00000009ff077e24 */ /* 0x001fc4000f8e00ff */
[----:B--2---:R-:W-:Y:S02]  /*14720*/  IMAD.U32 R10, RZ, RZ, UR4 ;  /* 0x00000004ff0a7e24 */ /* 0x004fe4000f8e00ff */
[----:B------:R-:W-:Y:S02]  /*14730*/  IMAD.U32 R11, RZ, RZ, UR5 ;  /* 0x00000005ff0b7e24 */ /* 0x000fe4000f8e00ff */
[----:B------:R-:W-:Y:S02]  /*14740*/  IMAD.MOV.U32 R8, RZ, RZ, 0x70 ;  /* 0x00000070ff087424 */ /* 0x000fe400078e00ff */
[----:B------:R-:W-:Y:S02]  /*14750*/  IMAD.MOV.U32 R12, RZ, RZ, 0x1 ;  /* 0x00000001ff0c7424 */ /* 0x000fe400078e00ff */
[----:B------:R-:W-:-:S07]  /*14760*/  IMAD.MOV.U32 R13, RZ, RZ, RZ ;  /* 0x000000ffff0d7224 */ /* 0x000fce00078e00ff */
[----:B------:R-:W-:-:S07]  /*14770*/  LEPC R20, `(.L_x_1339) ;  /* 0x000000001014794e */ /* 0x000fce0000000000 */
[----:B-1----:R-:W-:Y:S05]  /*14780*/  CALL.ABS.NOINC R2 ;  /* 0x0000000002007343 */ /* 0x002fea0003c00000 */
.L_x_1339:
[----:B------:R-:W-:Y:S05]  /*14790*/  BSYNC B6 ;  /* 0x0000000000067941 */ /* 0x000fea0003800000 */
.L_x_1338:
[----:B-1----:R-:W3:Y:S01]  /*147a0*/  LDL.LU R0, [R1+0x30] ;  /* 0x0000300001007983 */ /* 0x002ee20000300800 */
[----:B------:R-:W-:Y:S01]  /*147b0*/  ULDC.64 UR6, c[0x0][0xa00] ;  /* 0x0002800000067ab9 */ /* 0x000fe20000000a00 */
[----:B0-----:R-:W0:Y:S01]  /*147c0*/  LDC R7, c[0x0][0x448] ;  /* 0x00011200ff077b82 */ /* 0x001e220000000800 */
[----:B------:R-:W-:Y:S01]  /*147d0*/  ULDC.64 UR4, c[0x0][0x2d8] ;  /* 0x0000b60000047ab9 */ /* 0x000fe20000000a00 */
[----:B------:R-:W3:Y:S04]  /*147e0*/  LDL.LU.64 R2, [R1+0x48] ;  /* 0x0000480001027983 */ /* 0x000ee80000300a00 */
[----:B------:R-:W4:Y:S04]  /*147f0*/  LDL R5, [R1+0xc] ;  /* 0x00000c0001057983 */ /* 0x000f280000100800 */
[----:B------:R-:W2:Y:S01]  /*14800*/  LDL R8, [R1+0x28] ;  /* 0x0000280001087983 */ /* 0x000ea20000100800 */
[----:B------:R-:W-:-:S04]  /*14810*/  ISETP.NE.U32.AND P0, PT, RZ, UR6, PT ;  /* 0x00000006ff007c0c */ /* 0x000fc8000bf05070 */
[----:B------:R-:W-:Y:S01]  /*14820*/  ISETP.NE.AND.EX P0, PT, RZ, UR7, PT, P0 ;  /* 0x00000007ff007c0c */ /* 0x000fe2000bf05300 */
[----:B------:R-:W1:Y:S02]  /*14830*/  S2R R9, SR_TID.X ;  /* 0x0000000000097919 */ /* 0x000e640000002100 */
[----:B-1----:R-:W-:Y:S02]  /*14840*/  IMAD.SHL.U32 R9, R9, 0x10, RZ ;  /* 0x0000001009097824 */ /* 0x002fe400078e00ff */
[----:B---3--:R-:W-:Y:S01]  /*14850*/  IMAD.MOV.U32 R3, RZ, RZ, R0 ;  /* 0x000000ffff037224 */ /* 0x008fe200078e0000 */
[----:B----4-:R-:W-:-:S04]  /*14860*/  SHF.R.S32.HI R0, RZ, 0x1f, R5 ;  /* 0x0000001fff007819 */ /* 0x010fc80000011405 */
[----:B------:R-:W-:Y:S02]  /*14870*/  SEL R4, R0, RZ, !P0 ;  /* 0x000000ff00047207 */ /* 0x000fe40004000000 */
[----:B------:R-:W-:Y:S02]  /*14880*/  SEL R0, R5, RZ, !P0 ;  /* 0x000000ff05007207 */ /* 0x000fe40004000000 */
[----:B------:R-:W1:Y:S01]  /*14890*/  S2R R5, SR_TID.X ;  /* 0x0000000000057919 */ /* 0x000e620000002100 */
[----:B0-----:R-:W-:Y:S01]  /*148a0*/  ISETP.NE.AND P0, PT, R7, 0x1, PT ;  /* 0x000000010700780c */ /* 0x001fe20003f05270 */
[----:B------:R-:W-:-:S04]  /*148b0*/  IMAD.WIDE.U32 R2, R16, UR4, R2 ;  /* 0x0000000410027c25 */ /* 0x000fc8000f8e0002 */
[----:B------:R-:W-:Y:S01]  /*148c0*/  IMAD R3, R16, UR5, R3 ;  /* 0x0000000510037c24 */ /* 0x000fe2000f8e0203 */
[----:B------:R-:W-:-:S07]  /*148d0*/  ULDC.64 UR4, c[0x0][0x2e0] ;  /* 0x0000b80000047ab9 */ /* 0x000fce0000000a00 */
[----:B------:R-:W0:Y:S01]  /*148e0*/  @P0 LDC R6, c[0x0][0x450] ;  /* 0x00011400ff060b82 */ /* 0x000e220000000800 */
[----:B-1----:R-:W-:-:S04]  /*148f0*/  LOP3.LUT R5, R5, 0x7f, RZ, 0xc0, !PT ;  /* 0x0000007f05057812 */ /* 0x002fc800078ec0ff */
[----:B------:R-:W-:-:S04]  /*14900*/  SHF.R.U32.HI R5, RZ, 0x3, R5 ;  /* 0x00000003ff057819 */ /* 0x000fc80000011605 */
[----:B------:R-:W-:Y:S02]  /*14910*/  LOP3.LUT R9, R5, 0x70, R9, 0xf8, !PT ;  /* 0x0000007005097812 */ /* 0x000fe400078ef809 */
[----:B------:R-:W1:Y:S01]  /*14920*/  @P0 LDC R5, c[0x0][0x44c] ;  /* 0x00011300ff050b82 */ /* 0x000e620000000800 */
[----:B------:R-:W-:Y:S02]  /*14930*/  IMAD R4, R4, UR4, RZ ;  /* 0x0000000404047c24 */ /* 0x000fe4000f8e02ff */
[----:B------:R-:W-:-:S04]  /*14940*/  IMAD.WIDE.U32 R2, R0, UR4, R2 ;  /* 0x0000000400027c25 */ /* 0x000fc8000f8e0002 */
[----:B------:R-:W-:Y:S01]  /*14950*/  IMAD R0, R0, UR5, R4 ;  /* 0x0000000500007c24 */ /* 0x000fe2000f8e0204 */
[----:B------:R-:W-:Y:S01]  /*14960*/  ULDC.64 UR4, c[0x0][0x2d0] ;  /* 0x0000b40000047ab9 */ /* 0x000fe20000000a00 */
[----:B--2---:R-:W-:Y:S02]  /*14970*/  IMAD.IADD R4, R9, 0x1, R8 ;  /* 0x0000000109047824 */ /* 0x004fe400078e0208 */
[----:B------:R-:W2:Y:S01]  /*14980*/  S2R R9, SR_TID.X ;  /* 0x0000000000097919 */ /* 0x000ea20000002100 */
[----:B------:R-:W-:Y:S02]  /*14990*/  IMAD.IADD R3, R3, 0x1, R0 ;  /* 0x0000000103037824 */ /* 0x000fe400078e0200 */
[----:B------:R-:W-:Y:S02]  /*149a0*/  IMAD.MOV.U32 R0, RZ, RZ, R4 ;  /* 0x000000ffff007224 */ /* 0x000fe400078e0004 */
[----:B-1----:R-:W-:-:S05]  /*149b0*/  @P0 IMAD.HI.U32 R5, R4, R5, RZ ;  /* 0x0000000504050227 */ /* 0x002fca00078e00ff */
[----:B0-----:R-:W-:-:S05]  /*149c0*/  @P0 SHF.R.U32.HI R0, RZ, R6, R5 ;  /* 0x00000006ff000219 */ /* 0x001fca0000011605 */
[----:B------:R-:W-:-:S04]  /*149d0*/  IMAD.MOV R5, RZ, RZ, -R0 ;  /* 0x000000ffff057224 */ /* 0x000fc800078e0a00 */
[----:B------:R-:W-:Y:S01]  /*149e0*/  IMAD R4, R7, R5, R4 ;  /* 0x0000000507047224 */ /* 0x000fe200078e0204 */
[----:B------:R-:W-:Y:S01]  /*149f0*/  SHF.R.S32.HI R5, RZ, 0x1f, R0 ;  /* 0x0000001fff057819 */ /* 0x000fe20000011400 */
[----:B------:R-:W-:-:S04]  /*14a00*/  IMAD.WIDE.U32 R2, R0, UR4, R2 ;  /* 0x0000000400027c25 */ /* 0x000fc8000f8e0002 */
[----:B------:R-:W-:-:S04]  /*14a10*/  IMAD R5, R5, UR4, RZ ;  /* 0x0000000405057c24 */ /* 0x000fc8000f8e02ff */
[----:B------:R-:W-:Y:S01]  /*14a20*/  IMAD R0, R0, UR5, R5 ;  /* 0x0000000500007c24 */ /* 0x000fe2000f8e0205 */
[----:B------:R-:W-:-:S03]  /*14a30*/  ULDC.64 UR4, c[0x0][0x2c8] ;  /* 0x0000b20000047ab9 */ /* 0x000fc60000000a00 */
[----:B------:R-:W-:Y:S01]  /*14a40*/  IMAD.IADD R3, R3, 0x1, R0 ;  /* 0x0000000103037824 */ /* 0x000fe200078e0200 */
[----:B------:R-:W-:Y:S01]  /*14a50*/  SHF.R.S32.HI R0, RZ, 0x1f, R4 ;  /* 0x0000001fff007819 */ /* 0x000fe20000011404 */
[----:B--2---:R-:W-:-:S04]  /*14a60*/  IMAD.SHL.U32 R9, R9, 0x8, RZ ;  /* 0x0000000809097824 */ /* 0x004fc800078e00ff */
[----:B------:R-:W-:Y:S01]  /*14a70*/  IMAD R0, R0, UR4, RZ ;  /* 0x0000000400007c24 */ /* 0x000fe2000f8e02ff */
[----:B------:R-:W-:Y:S01]  /*14a80*/  LOP3.LUT R9, R9, 0x38, RZ, 0xc0, !PT ;  /* 0x0000003809097812 */ /* 0x000fe200078ec0ff */
[----:B------:R-:W-:-:S04]  /*14a90*/  IMAD.WIDE.U32 R2, R4, UR4, R2 ;  /* 0x0000000404027c25 */ /* 0x000fc8000f8e0002 */
[----:B------:R-:W-:Y:S01]  /*14aa0*/  IMAD R4, R4, UR5, R0 ;  /* 0x0000000504047c24 */ /* 0x000fe2000f8e0200 */
[C---:B------:R-:W-:Y:S01]  /*14ab0*/  LOP3.LUT R12, R9.reuse, 0x40, RZ, 0xfc, !PT ;  /* 0x00000040090c7812 */ /* 0x040fe200078efcff */
[----:B------:R-:W-:Y:S01]  /*14ac0*/  ULDC.64 UR4, c[0x0][0x280] ;  /* 0x0000a00000047ab9 */ /* 0x000fe20000000a00 */
[----:B------:R-:W-:Y:S01]  /*14ad0*/  LOP3.LUT R11, R9, 0x80, RZ, 0xfc, !PT ;  /* 0x00000080090b7812 */ /* 0x000fe200078efcff */
[----:B------:R-:W-:Y:S01]  /*14ae0*/  IMAD.IADD R3, R3, 0x1, R4 ;  /* 0x0000000103037824 */ /* 0x000fe200078e0204 */
[----:B------:R-:W-:Y:S02]  /*14af0*/  LOP3.LUT R9, R9, 0xc0, RZ, 0xfc, !PT ;  /* 0x000000c009097812 */ /* 0x000fe400078efcff */
[----:B------:R-:W-:Y:S01]  /*14b00*/  LEA R4, P0, R2, UR4, 0x1 ;  /* 0x0000000402047c11 */ /* 0x000fe2000f8008ff */
[----:B------:R-:W-:Y:S02]  /*14b10*/  ULDC UR4, c[0x0][0x2b8] ;  /* 0x0000ae0000047ab9 */ /* 0x000fe40000000800 */
[----:B------:R-:W-:-:S02]  /*14b20*/  ISETP.GE.AND P3, PT, R9, UR4, PT ;  /* 0x0000000409007c0c */ /* 0x000fc4000bf66270 */
[----:B------:R0:W5:Y:S01]  /*14b30*/  LDL R9, [R1+0x20] ;  /* 0x0000200001097983 */ /* 0x0001620000100800 */
[----:B------:R-:W1:Y:S01]  /*14b40*/  S2R R10, SR_TID.X ;  /* 0x00000000000a7919 */ /* 0x000e620000002100 */
[----:B------:R-:W-:Y:S02]  /*14b50*/  LEA.HI.X R3, R2, UR5, R3, 0x1, P0 ;  /* 0x0000000502037c11 */ /* 0x000fe400080f0c03 */
[----:B------:R-:W-:Y:S02]  /*14b60*/  ISETP.GE.AND P1, PT, R12, UR4, PT ;  /* 0x000000040c007c0c */ /* 0x000fe4000bf26270 */
[----:B------:R-:W-:Y:S01]  /*14b70*/  ISETP.GE.AND P2, PT, R11, UR4, PT ;  /* 0x000000040b007c0c */ /* 0x000fe2000bf46270 */
[----:B-1----:R-:W-:-:S05]  /*14b80*/  IMAD.SHL.U32 R10, R10, 0x8, RZ ;  /* 0x000000080a0a7824 */ /* 0x002fca00078e00ff */
[----:B------:R-:W-:-:S04]  /*14b90*/  LOP3.LUT R10, R10, 0x38, RZ, 0xc0, !PT ;  /* 0x000000380a0a7812 */ /* 0x000fc800078ec0ff */
[----:B------:R-:W-:Y:S01]  /*14ba0*/  ISETP.GE.AND P0, PT, R10, UR4, PT ;  /* 0x000000040a007c0c */ /* 0x000fe2000bf06270 */
[----:B------:R-:W-:-:S03]  /*14bb0*/  UMOV UR4, 0xffffffff ;  /* 0xffffffff00047882 */ /* 0x000fc60000000000 */
[----:B0-----:R-:W-:Y:S09]  /*14bc0*/  BRA.DIV UR4, `(.L_x_1340) ;  /* 0x00000056044c7947 */ /* 0x001ff2000b800000 */
[----:B------:R-:W2:Y:S04]  /*14bd0*/  LDL.LU R6, [R1+0x2c] ;  /* 0x00002c0001067983 */ /* 0x000ea80000300800 */
[----:B------:R-:W3:Y:S01]  /*14be0*/  LDL.LU R11, [R1+0x28] ;  /* 0x00002800010b7983 */ /* 0x000ee20000300800 */
[----:B------:R-:W0:Y:S02]  /*14bf0*/  S2R R8, SR_TID.X ;  /* 0x0000000000087919 */ /* 0x000e240000002100 */
[----:B0-----:R-:W-:-:S04]  /*14c00*/  LOP3.LUT R8, R8, 0x7f, RZ, 0xc0, !PT ;  /* 0x0000007f08087812 */ /* 0x001fc800078ec0ff */
[----:B------:R-:W-:Y:S01]  /*14c10*/  SHF.R.U32.HI R8, RZ, 0x3, R8 ;  /* 0x00000003ff087819 */ /* 0x000fe20000011608 */
[----:B------:R-:W-:Y:S01]  /*14c20*/  ULDC.64 UR4, c[0x0][0x208] ;  /* 0x0000820000047ab9 */ /* 0x000fe20000000a00 */
[----:B--2---:R-:W-:Y:S02]  /*14c30*/  IMAD R2, R6, R7, RZ ;  /* 0x0000000706027224 */ /* 0x004fe400078e02ff */
[----:B------:R-:W0:Y:S01]  /*14c40*/  SHFL.IDX PT, R7, R4, RZ, 0x181f ;  /* 0x00181fff04077589 */ /* 0x000e2200000e0000 */
[----:B---3--:R-:W-:-:S03]  /*14c50*/  IMAD.IADD R0, R8, 0x1, R11 ;  /* 0x0000000108007824 */ /* 0x008fc600078e020b */
[----:B------:R-:W1:Y:S02]  /*14c60*/  SHFL.IDX PT, R6, R3, RZ, 0x181f ;  /* 0x00181fff03067589 */ /* 0x000e6400000e0000 */
[----:B------:R-:W-:-:S13]  /*14c70*/  ISETP.GE.AND P5, PT, R0, R2, PT ;  /* 0x000000020000720c */ /* 0x000fda0003fa6270 */
[----:B0-----:R-:W-:-:S05]  /*14c80*/  @!P5 LEA R7, P4, R10, R7, 0x1 ;  /* 0x000000070a07d211 */ /* 0x001fca00078808ff */
[----:B-1----:R-:W-:-:S05]  /*14c90*/  @!P5 IMAD.X R6, RZ, RZ, R6, P4 ;  /* 0x000000ffff06d224 */ /* 0x002fca00020e0606 */
[----:B------:R-:W-:-:S04]  /*14ca0*/  @!P5 LOP3.LUT R7, R7, R6, RZ, 0x3c, !PT ;  /* 0x000000060707d212 */ /* 0x000fc800078e3cff */
[----:B------:R-:W-:-:S04]  /*14cb0*/  @!P5 LOP3.LUT R6, R7, R6, RZ, 0x3c, !PT ;  /* 0x000000060706d212 */ /* 0x000fc800078e3cff */
[----:B------:R-:W-:Y:S01]  /*14cc0*/  @!P5 LOP3.LUT R7, R7, R6, RZ, 0x3c, !PT ;  /* 0x000000060707d212 */ /* 0x000fe200078e3cff */
[----:B------:R-:W-:-:S04]  /*14cd0*/  VIADD R5, R0, 0x10 ;  /* 0x0000001000057836 */ /* 0x000fc80000000000 */
        /* <DEDUP_REMOVED lines=78> */
.L_x_1470:
        /* <DEDUP_REMOVED lines=14> */
.L_x_1342:
[----:B------:R-:W-:Y:S05]  /*152a0*/  BSYNC B0 ;  /* 0x0000000000007941 */ /* 0x000fea0003800000 */
.L_x_1341:
[----:B------:R-:W-:Y:S01]  /*152b0*/  NOP ;  /* 0x0000000000007918 */ /* 0x000fe20000000000 */
[----:B------:R-:W-:Y:S01]  /*152c0*/  PLOP3.LUT P0, PT, PT, PT, PT, 0x80, 0x0 ;  /* 0x000000000000781c */ /* 0x000fe20003f0f070 */
[----:B0-----:R-:W-:-:S12]  /*152d0*/  VIADD R6, R18, 0x30800 ;  /* 0x0003080012067836 */ /* 0x001fd80000000000 */
.L_x_1343:
        /* <DEDUP_REMOVED lines=18> */
.L_x_1471:
[----:B------:R-:W-:Y:S05]  /*15400*/  BSYNC B0 ;  /* 0x0000000000007941 */ /* 0x000fea0003800000 */
.L_x_1344:
[----:B------:R-:W0:Y:S04]  /*15410*/  LDL R2, [R1+0x3c] ;  /* 0x00003c0001027983 */ /* 0x000e280000100800 */
[----:B------:R-:W3:Y:S01]  /*15420*/  LDL R4, [R1+0x24] ;  /* 0x0000240001047983 */ /* 0x000ee20000100800 */
[----:B------:R-:W-:Y:S01]  /*15430*/  BSSY B0, `(.L_x_1346) ;  /* 0x00002a8000007945 */ /* 0x000fe20003800000 */
[----:B0-----:R-:W-:-:S05]  /*15440*/  VIADD R0, R2, 0xfffffffe ;  /* 0xfffffffe02007836 */ /* 0x001fca0000000000 */
[----:B---3--:R-:W-:-:S13]  /*15450*/  ISETP.GE.AND P0, PT, R0, R4, PT ;  /* 0x000000040000720c */ /* 0x008fda0003f06270 */
[----:B------:R-:W-:Y:S05]  /*15460*/  @!P0 BRA `(.L_x_1347) ;  /* 0x0000002800908947 */ /* 0x000fea0003800000 */
[----:B------:R-:W3:Y:S04]  /*15470*/  LDL.LU R2, [R1+0x40] ;  /* 0x0000400001027983 */ /* 0x000ee80000300800 */
[----:B------:R-:W4:Y:S04]  /*15480*/  LDL.LU R8, [R1+0x38] ;  /* 0x0000380001087983 */ /* 0x000f280000300800 */
[----:B--2---:R-:W2:Y:S04]  /*15490*/  LDL.LU R3, [R1+0x54] ;  /* 0x0000540001037983 */ /* 0x004ea80000300800 */
[----:B------:R-:W5:Y:S04]  /*154a0*/  LDL.LU R7, [R1+0x34] ;  /* 0x0000340001077983 */ /* 0x000f680000300800 */
[----:B-1----:R-:W5:Y:S01]  /*154b0*/  LDL.LU R5, [R1+0x58] ;  /* 0x0000580001057983 */ /* 0x002f620000300800 */
[----:B------:R-:W-:Y:S01]  /*154c0*/  LOP3.LUT R11, RZ, R4, RZ, 0x33, !PT ;  /* 0x00000004ff0b7212 */ /* 0x000fe200078e33ff */
[----:B------:R-:W-:Y:S01]  /*154d0*/  BSSY B2, `(.L_x_1348) ;  /* 0x00000e9000027945 */ /* 0x000fe20003800000 */
[----:B---3--:R-:W-:-:S04]  /*154e0*/  VIADD R2, R2, 0x1 ;  /* 0x0000000102027836 */ /* 0x008fc80000000000 */
[----:B----4-:R-:W-:Y:S01]  /*154f0*/  IMAD R2, R2, R8, RZ ;  /* 0x0000000802027224 */ /* 0x010fe200078e02ff */
[----:B--2---:R-:W-:-:S04]  /*15500*/  LOP3.LUT R3, RZ, R3, RZ, 0x33, !PT ;  /* 0x00000003ff037212 */ /* 0x004fc800078e33ff */
[----:B------:R-:W-:-:S04]  /*15510*/  LOP3.LUT R2, RZ, R2, RZ, 0x33, !PT ;  /* 0x00000002ff027212 */ /* 0x000fc800078e33ff */
[----:B-----5:R-:W-:Y:S02]  /*15520*/  VIADDMNMX R2, R2, -R7, R3, !PT ;  /* 0x8000000702027246 */ /* 0x020fe40007800103 */
[----:B------:R-:W-:-:S04]  /*15530*/  LOP3.LUT R8, RZ, R5, RZ, 0x33, !PT ;  /* 0x00000005ff087212 */ /* 0x000fc800078e33ff */
[----:B------:R-:W-:-:S04]  /*15540*/  VIMNMX R8, R2, R8, !PT ;  /* 0x0000000802087248 */ /* 0x000fc80007fe0100 */
[----:B------:R-:W-:Y:S02]  /*15550*/  VIADDMNMX R11, R8, 0x2, R11, !PT ;  /* 0x00000002080b7846 */ /* 0x000fe4000780010b */
[----:B------:R-:W-:-:S05]  /*15560*/  LOP3.LUT R2, RZ, R8, RZ, 0x33, !PT ;  /* 0x00000008ff027212 */ /* 0x000fca00078e33ff */
        /* <DEDUP_REMOVED lines=39> */
.L_x_1352:
[----:B------:R-:W-:Y:S01]  /*157e0*/  IMAD R3, R9, 0x8, R18 ;  /* 0x0000000809037824 */ /* 0x000fe200078e0212 */
[----:B------:R-:W-:Y:S01]  /*157f0*/  SHF.L.U32 R2, R10, 0x1f, RZ ;  /* 0x0000001f0a027819 */ /* 0x000fe200000006ff */
[----:B------:R-:W-:Y:S03]  /*15800*/  BSSY B3, `(.L_x_1353) ;  /* 0x0000003000037945 */ /* 0x000fe60003800000 */
[----:B------:R-:W1:Y:S02]  /*15810*/  SYNCS.PHASECHK.TRANS64.TRYWAIT P0, [R3+URZ+0x30840], R2 ;  /* 0x03084002030075a7 */ /* 0x000e64000800017f */
[----:B-1----:R-:W-:Y:S05]  /*15820*/  @!P0 BRA `(.L_x_1354) ;  /* 0x0000005400548947 */ /* 0x002fea0003800000 */
.L_x_1472:
[----:B------:R-:W-:Y:S05]  /*15830*/  BSYNC B3 ;  /* 0x0000000000037941 */ /* 0x000fea0003800000 */
.L_x_1353:
        /* <DEDUP_REMOVED lines=12> */
.L_x_1356:
[----:B------:R-:W-:Y:S05]  /*15900*/  BSYNC B3 ;  /* 0x0000000000037941 */ /* 0x000fea0003800000 */
.L_x_1355:
        /* <DEDUP_REMOVED lines=12> */
.L_x_1357:
        /* <DEDUP_REMOVED lines=16> */
.L_x_1358:
        /* <DEDUP_REMOVED lines=16> */
.L_x_1359:
        /* <DEDUP_REMOVED lines=16> */
.L_x_1360:
        /* <DEDUP_REMOVED lines=16> */
.L_x_1473:
[----:B------:R-:W-:Y:S05]  /*15dd0*/  BSYNC B3 ;  /* 0x0000000000037941 */ /* 0x000fea0003800000 */
.L_x_1361:
        /* <DEDUP_REMOVED lines=12> */
.L_x_1364:
[----:B------:R-:W-:Y:S05]  /*15ea0*/  BSYNC B3 ;  /* 0x0000000000037941 */ /* 0x000fea0003800000 */
.L_x_1363:
        /* <DEDUP_REMOVED lines=13> */
.L_x_1365:
        /* <DEDUP_REMOVED lines=15> */
.L_x_1366:
        /* <DEDUP_REMOVED lines=15> */
.L_x_1367:
        /* <DEDUP_REMOVED lines=15> */
.L_x_1368:
        /* <DEDUP_REMOVED lines=12> */
.L_x_1351:
[----:B------:R-:W-:Y:S05]  /*16310*/  BSYNC B1 ;  /* 0x0000000000017941 */ /* 0x000fea0003800000 */
.L_x_1350:
[----:B0-----:R-:W2:Y:S01]  /*16320*/  LDL.LU R0, [R1+0x3c] ;  /* 0x00003c0001007983 */ /* 0x001ea20000300800 */
[----:B------:R-:W-:-:S03]  /*16330*/  IMAD.MOV.U32 R19, RZ, RZ, R9 ;  /* 0x000000ffff137224 */ /* 0x000fc600078e0009 */
[----:B------:R0:W-:Y:S02]  /*16340*/  STL [R1+0x10], R10 ;  /* 0x0000100a01007387 */ /* 0x0001e40000100800 */
[----:B0-2---:R-:W-:-:S07]  /*16350*/  VIADD R0, R0, 0xfffffffd ;  /* 0xfffffffd00007836 */ /* 0x005fce0000000000 */
.L_x_1349:
[----:B------:R-:W-:Y:S05]  /*16360*/  BSYNC B2 ;  /* 0x0000000000027941 */ /* 0x000fea0003800000 */
.L_x_1348:
[----:B------:R-:W-:-:S05]  /*16370*/  VIADD R11, R11, 0xfffffffe ;  /* 0xfffffffe0b0b7836 */ /* 0x000fca0000000000 */
[----:B------:R-:W-:-:S13]  /*16380*/  ISETP.NE.AND P0, PT, R11, R8, PT ;  /* 0x000000080b00720c */ /* 0x000fda0003f05270 */
[----:B------:R-:W-:Y:S05]  /*16390*/  @!P0 BRA `(.L_x_1347) ;  /* 0x0000001800c48947 */ /* 0x000fea0003800000 */
[----:B------:R-:W-:-:S07]  /*163a0*/  IMAD.MOV.U32 R9, RZ, RZ, R17 ;  /* 0x000000ffff097224 */ /* 0x000fce00078e0011 */
.L_x_1407:
        /* <DEDUP_REMOVED lines=36> */
.L_x_1371:
[----:B------:R-:W-:Y:S01]  /*165f0*/  IMAD R3, R4, 0x8, R18 ;  /* 0x0000000804037824 */ /* 0x000fe200078e0212 */
[----:B------:R-:W-:Y:S01]  /*16600*/  SHF.L.U32 R2, R5, 0x1f, RZ ;  /* 0x0000001f05027819 */ /* 0x000fe200000006ff */
[----:B------:R-:W-:Y:S03]  /*16610*/  BSSY B2, `(.L_x_1372) ;  /* 0x0000003000027945 */ /* 0x000fe60003800000 */
[----:B------:R-:W1:Y:S02]  /*16620*/  SYNCS.PHASECHK.TRANS64.TRYWAIT P0, [R3+URZ+0x30840], R2 ;  /* 0x03084002030075a7 */ /* 0x000e64000800017f */
[----:B-1----:R-:W-:Y:S05]  /*16630*/  @!P0 BRA `(.L_x_1373) ;  /* 0x0000004400f88947 */ /* 0x002fea0003800000 */
.L_x_1474:
[----:B------:R-:W-:Y:S05]  /*16640*/  BSYNC B2 ;  /* 0x0000000000027941 */ /* 0x000fea0003800000 */
.L_x_1372:
        /* <DEDUP_REMOVED lines=12> */
.L_x_1375:
[----:B------:R-:W-:Y:S05]  /*16710*/  BSYNC B2 ;  /* 0x0000000000027941 */ /* 0x000fea0003800000 */
.L_x_1374:
        /* <DEDUP_REMOVED lines=12> */
.L_x_1376:
        /* <DEDUP_REMOVED lines=16> */
.L_x_1377:
        /* <DEDUP_REMOVED lines=16> */
.L_x_1378:
        /* <DEDUP_REMOVED lines=16> */
.L_x_1379:
        /* <DEDUP_REMOVED lines=16> */
.L_x_1475:
[----:B------:R-:W-:Y:S05]  /*16be0*/  BSYNC B2 ;  /* 0x0000000000027941 */ /* 0x000fea0003800000 */
.L_x_1380:
        /* <DEDUP_REMOVED lines=11> */
.L_x_1383:
[----:B------:R-:W-:Y:S05]  /*16ca0*/  BSYNC B2 ;  /* 0x0000000000027941 */ /* 0x000fea0003800000 */
.L_x_1382:
        /* <DEDUP_REMOVED lines=12> */
.L_x_1384:
        /* <DEDUP_REMOVED lines=15> */
.L_x_1385:
        /* <DEDUP_REMOVED lines=15> */
.L_x_1386:
        /* <DEDUP_REMOVED lines=15> */
.L_x_1387:
        /* <DEDUP_REMOVED lines=12> */
.L_x_1370:
[----:B------:R-:W-:Y:S05]  /*17100*/  BSYNC B1 ;  /* 0x0000000000017941 */ /* 0x000fea0003800000 */
.L_x_1369:
[----:B------:R-:W2:Y:S01]  /*17110*/  LDL R2, [R1+0x18] ;  /* 0x0000180001027983 */ /* 0x000ea20000100800 */
[----:B------:R-:W-:Y:S01]  /*17120*/  VIADD R19, R4, 0x1 ;  /* 0x0000000104137836 */ /* 0x000fe20000000000 */
[----:B------:R-:W-:Y:S01]  /*17130*/  BSSY B1, `(.L_x_1388) ;  /* 0x00000d3000017945 */ /* 0x000fe20003800000 */
[----:B0-----:R-:W-:-:S03]  /*17140*/  VIADD R7, R0, 0xffffffff ;  /* 0xffffffff00077836 */ /* 0x001fc60000000000 */
        /* <DEDUP_REMOVED lines=32> */
.L_x_1390:
[----:B------:R-:W-:Y:S01]  /*17350*/  IMAD R2, R19, 0x8, R18 ;  /* 0x0000000813027824 */ /* 0x000fe200078e0212 */
[----:B------:R-:W-:Y:S01]  /*17360*/  SHF.L.U32 R3, R12, 0x1f, RZ ;  /* 0x0000001f0c037819 */ /* 0x000fe200000006ff */
[----:B------:R-:W-:Y:S03]  /*17370*/  BSSY B2, `(.L_x_1391) ;  /* 0x0000003000027945 */ /* 0x000fe60003800000 */
[----:B------:R-:W2:Y:S02]  /*17380*/  SYNCS.PHASECHK.TRANS64.TRYWAIT P0, [R2+URZ+0x30840], R3 ;  /* 0x03084003020075a7 */ /* 0x000ea4000800017f */
[----:B--2---:R-:W-:Y:S05]  /*17390*/  @!P0 BRA `(.L_x_1392) ;  /* 0x0000003800c88947 */ /* 0x004fea0003800000 */
.L_x_1476:
[----:B------:R-:W-:Y:S05]  /*173a0*/  BSYNC B2 ;  /* 0x0000000000027941 */ /* 0x000fea0003800000 */
.L_x_1391:
        /* <DEDUP_REMOVED lines=12> */
.L_x_1394:
[----:B------:R-:W-:Y:S05]  /*17470*/  BSYNC B2 ;  /* 0x0000000000027941 */ /* 0x000fea0003800000 */
.L_x_1393:
        /* <DEDUP_REMOVED lines=13> */
.L_x_1395:
        /* <DEDUP_REMOVED lines=16> */
.L_x_1396:
        /* <DEDUP_REMOVED lines=16> */
.L_x_1397:
        /* <DEDUP_REMOVED lines=16> */
.L_x_1398:
        /* <DEDUP_REMOVED lines=15> */
.L_x_1477:
[----:B------:R-:W-:Y:S05]  /*17940*/  BSYNC B2 ;  /* 0x0000000000027941 */ /* 0x000fea0003800000 */
.L_x_1399:
        /* <DEDUP_REMOVED lines=11> */
.L_x_1402:
[----:B------:R-:W-:Y:S05]  /*17a00*/  BSYNC B2 ;  /* 0x0000000000027941 */ /* 0x000fea0003800000 */
.L_x_1401:
        /* <DEDUP_REMOVED lines=12> */
.L_x_1403:
        /* <DEDUP_REMOVED lines=15> */
.L_x_1404:
        /* <DEDUP_REMOVED lines=15> */
.L_x_1405:
        /* <DEDUP_REMOVED lines=15> */
.L_x_1406:
        /* <DEDUP_REMOVED lines=12> */
.L_x_1389:
[----:B------:R-:W-:Y:S05]  /*17e60*/  BSYNC B1 ;  /* 0x0000000000017941 */ /* 0x000fea0003800000 */
.L_x_1388:
[----:B------:R-:W2:Y:S01]  /*17e70*/  LDL R2, [R1+0x24] ;  /* 0x0000240001027983 */ /* 0x000ea20000100800 */
[----:B------:R-:W-:Y:S01]  /*17e80*/  VIADD R0, R0, 0xfffffffe ;  /* 0xfffffffe00007836 */ /* 0x000fe20000000000 */
[----:B--2---:R-:W-:-:S13]  /*17e90*/  ISETP.GT.AND P0, PT, R7, R2, PT ;  /* 0x000000020700720c */ /* 0x004fda0003f04270 */
[----:B------:R-:W-:Y:S05]  /*17ea0*/  @P0 BRA `(.L_x_1407) ;  /* 0xffffffe400400947 */ /* 0x000fea000383ffff */
.L_x_1347:
[----:B------:R-:W-:Y:S05]  /*17eb0*/  BSYNC B0 ;  /* 0x0000000000007941 */ /* 0x000fea0003800000 */
.L_x_1346:
[----:B--2---:R-:W2:Y:S01]  /*17ec0*/  S2R R3, SR_TID.X ;  /* 0x0000000000037919 */ /* 0x004ea20000002100 */
        /* <DEDUP_REMOVED lines=18> */
.L_x_1409:
[----:B------:R-:W-:Y:S05]  /*17ff0*/  BSYNC B0 ;  /* 0x0000000000007941 */ /* 0x000fea0003800000 */
.L_x_1408:
        /* <DEDUP_REMOVED lines=11> */
.L_x_1478:
[----:B------:R-:W-:Y:S05]  /*180b0*/  BSYNC B1 ;  /* 0x0000000000017941 */ /* 0x000fea0003800000 */
.L_x_1412:
        /* <DEDUP_REMOVED lines=9> */
.L_x_1415:
[----:B------:R-:W-:Y:S05]  /*18150*/  BSYNC B1 ;  /* 0x0000000000017941 */ /* 0x000fea0003800000 */
.L_x_1414:
        /* <DEDUP_REMOVED lines=12> */
.L_x_1416:
        /* <DEDUP_REMOVED lines=15> */
.L_x_1417:
        /* <DEDUP_REMOVED lines=15> */
.L_x_1418:
        /* <DEDUP_REMOVED lines=15> */
.L_x_1419:
        /* <DEDUP_REMOVED lines=10> */
.L_x_1411:
[----:B------:R-:W-:Y:S05]  /*18590*/  BSYNC B0 ;  /* 0x0000000000007941 */ /* 0x000fea0003800000 */
.L_x_1410:
[----:B------:R-:W2:Y:S01]  /*185a0*/  LDL.LU R4, [R1+0x10] ;  /* 0x0000100001047983 */ /* 0x000ea20000300800 */
[----:B------:R-:W-:-:S05]  /*185b0*/  VIADD R19, R19, 0x1 ;  /* 0x0000000113137836 */ /* 0x000fca0000000000 */
[----:B------:R-:W-:-:S04]  /*185c0*/  ISETP.NE.AND P0, PT, R19, 0x2, PT ;  /* 0x000000021300780c */ /* 0x000fc80003f05270 */
[----:B------:R-:W-:Y:S02]  /*185d0*/  SEL R0, RZ, 0x1, P0 ;  /* 0x00000001ff007807 */ /* 0x000fe40000000000 */
[----:B------:R-:W-:Y:S02]  /*185e0*/  SEL R19, R19, RZ, P0 ;  /* 0x000000ff13137207 */ /* 0x000fe40000000000 */
[----:B--2---:R-:W-:-:S05]  /*185f0*/  LOP3.LUT R4, R4, R0, RZ, 0x3c, !PT ;  /* 0x0000000004047212 */ /* 0x004fca00078e3cff */
[----:B------:R2:W-:Y:S02]  /*18600*/  STL [R1+0x10], R4 ;  /* 0x0000100401007387 */ /* 0x0005e40000100800 */
.L_x_1326:
[----:B------:R-:W-:Y:S05]  /*18610*/  BSYNC B7 ;  /* 0x0000000000077941 */ /* 0x000fea0003800000 */
.L_x_1324:
[----:B---3--:R-:W3:Y:S02]  /*18620*/  LDL R0, [R1+0x18] ;  /* 0x0000180001007983 */ /* 0x008ee40000100800 */
[----:B---3--:R-:W-:-:S13]  /*18630*/  LOP3.LUT P0, RZ, R0, 0x2, RZ, 0xc0, !PT ;  /* 0x0000000200ff7812 */ /* 0x008fda000780c0ff */
[----:B------:R-:W-:Y:S05]  /*18640*/  @!P0 BRA `(.L_x_1420) ;  /* 0x00000000002c8947 */ /* 0x000fea0003800000 */
[----:B------:R-:W-:Y:S05]  /*18650*/  WARPSYNC.ALL ;  /* 0x0000000000007948 */ /* 0x000fea0003800000 */
[----:B------:R-:W3:Y:S08]  /*18660*/  S2UR UR5, SR_CgaCtaId ;  /* 0x00000000000579c3 */ /* 0x000ef00000008800 */
[----:B------:R-:W-:Y:S06]  /*18670*/  BAR.SYNC.DEFER_BLOCKING 0x5, 0x180 ;  /* 0x0146000000007b1d */ /* 0x000fec0000010000 */
[----:B------:R-:W-:-:S02]  /*18680*/  UMOV UR4, 0x400 ;  /* 0x0000040000047882 */ /* 0x000fc40000000000 */
[----:B---3--:R-:W-:-:S06]  /*18690*/  ULEA UR4, UR5, UR4, 0x18 ;  /* 0x0000000405047291 */ /* 0x008fcc000f8ec03f */
[----:B------:R-:W-:-:S05]  /*186a0*/  IMAD.U32 R18, RZ, RZ, UR4 ;  /* 0x00000004ff127e24 */ /* 0x000fca000f8e00ff */
[----:B012---:R-:W0:Y:S04]  /*186b0*/  LDS.128 R4, [R18+0x308d0] ;  /* 0x0308d00012047984 */ /* 0x007e280000000c00 */
[----:B0-----:R1:W-:Y:S04]  /*186c0*/  STL.64 [R1], R4 ;  /* 0x0000000401007387 */ /* 0x0013e80000100a00 */
[----:B------:R1:W-:Y:S01]  /*186d0*/  STL.64 [R1+0x8], R6 ;  /* 0x0000080601007387 */ /* 0x0003e20000100a00 */
[----:B------:R-:W-:Y:S06]  /*186e0*/  BAR.ARV 0x4, 0x180 ;  /* 0x0106000000007b1d */ /* 0x000fec0000002000 */
[----:B------:R-:W-:Y:S05]  /*186f0*/  BRA `(.L_x_1421) ;  /* 0x00000010003c7947 */ /* 0x000fea0003800000 */
.L_x_1420:
[----:B------:R-:W3:Y:S01]  /*18700*/  S2R R16, SR_TID.X ;  /* 0x0000000000107919 */ /* 0x000ee20000002100 */
[----:B------:R-:W-:Y:S01]  /*18710*/  UMOV UR4, 0xffffffff ;  /* 0xffffffff00047882 */ /* 0x000fe20000000000 */
[----:B---3--:R-:W-:-:S04]  /*18720*/  LOP3.LUT R16, R16, 0x1f, RZ, 0xc0, !PT ;  /* 0x0000001f10107812 */ /* 0x008fc800078ec0ff */
[----:B------:R-:W-:Y:S01]  /*18730*/  ISETP.NE.AND P0, PT, R16, 0x1f, PT ;  /* 0x0000001f1000780c */ /* 0x000fe20003f05270 */
[----:B------:R-:W-:-:S12]  /*18740*/  BRA.DIV UR4, `(.L_x_1422) ;  /* 0x0000002a04187947 */ /* 0x000fd8000b800000 */
[----:B------:R-:W0:Y:S01]  /*18750*/  LDL.LU R3, [R1] ;  /* 0x0000000001037983 */ /* 0x000e220000300800 */
[----:B------:R-:W-:-:S03]  /*18760*/  ULDC UR4, c[0x0][0xc3c] ;  /* 0x00030f0000047ab9 */ /* 0x000fc60000000800 */
[----:B-12---:R-:W2:Y:S01]  /*18770*/  LDL R4, [R1+0xc] ;  /* 0x00000c0001047983 */ /* 0x006ea20000100800 */
[----:B------:R-:W-:Y:S01]  /*18780*/  ULDC.64 UR6, c[0x0][0x208] ;  /* 0x0000820000067ab9 */ /* 0x000fe20000000a00 */
[----:B0-----:R-:W-:Y:S02]  /*18790*/  IMAD.MOV.U32 R8, RZ, RZ, R3 ;  /* 0x000000ffff087224 */ /* 0x001fe400078e0003 */
[----:B--2---:R-:W-:-:S05]  /*187a0*/  IMAD.IADD R0, R4, 0x1, R16 ;  /* 0x0000000104007824 */ /* 0x004fca00078e0210 */
        /* <DEDUP_REMOVED lines=8> */
[C---:B------:R-:W-:Y:S02]  /*18830*/  ISETP.GE.U32.AND P2, PT, R16.reuse, 0x2, PT ;  /* 0x000000021000780c */ /* 0x040fe40003f46070 */
[C---:B------:R-:W-:Y:S01]  /*18840*/  ISETP.GE.U32.AND P3, PT, R16.reuse, 0x4, PT ;  /* 0x000000041000780c */ /* 0x040fe20003f66070 */
[----:B------:R-:W-:Y:S01]  /*18850*/  SHFL.IDX PT, R0, R8, RZ, 0x1f ;  /* 0x00001fff08007589 */ /* 0x000fe200000e0000 */
[C---:B------:R-:W-:Y:S02]  /*18860*/  ISETP.GE.U32.AND P4, PT, R16.reuse, 0x8, PT ;  /* 0x000000081000780c */ /* 0x040fe40003f86070 */
[----:B------:R-:W-:Y:S01]  /*18870*/  ISETP.GE.U32.AND P5, PT, R16, 0x10, PT ;  /* 0x000000101000780c */ /* 0x000fe20003fa6070 */
[----:B------:R-:W-:Y:S01]  /*18880*/  SHFL.IDX PT, R9, R8, 0x1, 0x1f ;  /* 0x00201f0008097f89 */ /* 0x000fe200000e0000 */
[----:B--2---:R-:W-:Y:S01]  /*18890*/  @!P1 IMAD.MOV.U32 R5, RZ, RZ, R6 ;  /* 0x000000ffff059224 */ /* 0x004fe200078e0006 */
[----:B------:R-:W-:-:S02]  /*188a0*/  CS2R R6, SRZ ;  /* 0x0000000000067805 */ /* 0x000fc4000001ff00 */
[----:B---3--:R-:W-:Y:S01]  /*188b0*/  @!P1 IMAD.MOV.U32 R7, RZ, RZ, R2 ;  /* 0x000000ffff079224 */ /* 0x008fe200078e0002 */
[----:B------:R-:W-:-:S03]  /*188c0*/  ISETP.NE.AND P1, PT, R16, RZ, PT ;  /* 0x000000ff1000720c */ /* 0x000fc60003f25270 */
[----:B------:R-:W-:-:S05]  /*188d0*/  IMAD R2, R7, R5, RZ ;  /* 0x0000000507027224 */ /* 0x000fca00078e02ff */
        /* <DEDUP_REMOVED lines=15> */
[----:B------:R0:W1:Y:S02]  /*189d0*/  SHFL.IDX PT, R10, R2, 0x1f, 0x1f ;  /* 0x03e01f00020a7f89 */ /* 0x00006400000e0000 */
.L_x_1488:
[----:B------:R-:W-:Y:S02]  /*189e0*/  ULDC UR4, c[0x0][0xc38] ;  /* 0x00030e0000047ab9 */ /* 0x000fe40000000800 */
[----:B------:R-:W-:-:S04]  /*189f0*/  IMAD.U32 R8, RZ, RZ, UR4 ;  /* 0x00000004ff087e24 */ /* 0x000fc8000f8e00ff */
[----:B-1----:R-:W-:-:S04]  /*18a00*/  IMAD R10, R10, R8, RZ ;  /* 0x000000080a0a7224 */ /* 0x002fc800078e02ff */
[----:B------:R-:W-:-:S05]  /*18a10*/  IMAD.IADD R4, R9, 0x1, R10 ;  /* 0x0000000109047824 */ /* 0x000fca00078e020a */
[----:B------:R-:W-:-:S13]  /*18a20*/  ISETP.GT.AND P6, PT, R4, R0, PT ;  /* 0x000000000400720c */ /* 0x000fda0003fc4270 */
[----:B------:R-:W-:Y:S05]  /*18a30*/  @P6 BRA `(.L_x_1423) ;  /* 0x0000000000b06947 */ /* 0x000fea0003800000 */
.L_x_1426:
[----:B------:R-:W2:Y:S01]  /*18a40*/  LDL.LU R3, [R1+0xc] ;  /* 0x00000c0001037983 */ /* 0x000ea20000300800 */
[----:B0-----:R-:W0:Y:S01]  /*18a50*/  LDC R2, c[0x0][0xc3c] ;  /* 0x00030f00ff027b82 */ /* 0x001e220000000800 */
[----:B--2---:R-:W-:-:S05]  /*18a60*/  VIADD R3, R3, 0x1f ;  /* 0x0000001f03037836 */ /* 0x004fca0000000000 */
[----:B0-----:R-:W-:-:S13]  /*18a70*/  ISETP.GE.AND P6, PT, R3, R2, PT ;  /* 0x000000020300720c */ /* 0x001fda0003fc6270 */
[----:B------:R-:W-:Y:S05]  /*18a80*/  @P6 BRA `(.L_x_1424) ;  /* 0x0000000800f06947 */ /* 0x000fea0003800000 */
[----:B------:R-:W0:Y:S01]  /*18a90*/  S2R R5, SR_TID.X ;  /* 0x0000000000057919 */ /* 0x000e220000002100 */
[----:B------:R-:W-:Y:S01]  /*18aa0*/  ULDC.64 UR4, c[0x0][0x208] ;  /* 0x0000820000047ab9 */ /* 0x000fe20000000a00 */
[----:B------:R1:W-:Y:S01]  /*18ab0*/  STL [R1+0xc], R3 ;  /* 0x00000c0301007387 */ /* 0x0003e20000100800 */
[----:B0-----:R-:W-:-:S05]  /*18ac0*/  LOP3.LUT R5, R5, 0x1f, RZ, 0xc0, !PT ;  /* 0x0000001f05057812 */ /* 0x001fca00078ec0ff */
[----:B------:R-:W-:Y:S02]  /*18ad0*/  IMAD.IADD R7, R3, 0x1, R5 ;  /* 0x0000000103077824 */ /* 0x000fe400078e0205 */
[----:B------:R-:W-:-:S03]  /*18ae0*/  IMAD.MOV.U32 R5, RZ, RZ, RZ ;  /* 0x000000ffff057224 */ /* 0x000fc600078e00ff */
[----:B------:R-:W-:-:S13]  /*18af0*/  ISETP.GE.OR P6, PT, R7, R2, !P0 ;  /* 0x000000020700720c */ /* 0x000fda00047c6670 */
[----:B-1----:R-:W0:Y:S02]  /*18b00*/  @!P6 LDC.64 R2, c[0x0][0xc80] ;  /* 0x00032000ff02eb82 */ /* 0x002e240000000a00 */
[----:B0-----:R-:W-:-:S05]  /*18b10*/  @!P6 IMAD.WIDE R2, R7, 0x4, R2 ;  /* 0x000000040702e825 */ /* 0x001fca00078e0202 */
[----:B------:R0:W2:Y:S02]  /*18b20*/  @!P6 LDG.E R5, desc[UR4][R2.64] ;  /* 0x000000040205e981 */ /* 0x0000a4000c1e1900 */
[----:B0-----:R-:W0:Y:S02]  /*18b30*/  @!P6 LDC.64 R2, c[0x0][0xc78] ;  /* 0x00031e00ff02eb82 */ /* 0x001e240000000a00 */
[----:B0-----:R-:W-:-:S04]  /*18b40*/  @!P6 IMAD.WIDE R2, R7, 0x4, R2 ;  /* 0x000000040702e825 */ /* 0x001fc800078e0202 */
[----:B------:R-:W-:-:S06]  /*18b50*/  IMAD.MOV.U32 R7, RZ, RZ, RZ ;  /* 0x000000ffff077224 */ /* 0x000fcc00078e00ff */
[----:B------:R-:W2:Y:S01]  /*18b60*/  @!P6 LDG.E R7, desc[UR4][R2.64] ;  /* 0x000000040207e981 */ /* 0x000ea2000c1e1900 */
[----:B------:R-:W-:Y:S01]  /*18b70*/  UMOV UR4, 0xffffffff ;  /* 0xffffffff00047882 */ /* 0x000fe20000000000 */
[----:B--2---:R-:W-:Y:S02]  /*18b80*/  IMAD R2, R7, R5, RZ ;  /* 0x0000000507027224 */ /* 0x004fe400078e02ff */
[----:B------:R-:W-:Y:S05]  /*18b90*/  BRA.DIV UR4, `(.L_x_1425) ;  /* 0x0000002a04647947 */ /* 0x000fea000b800000 */
        /* <DEDUP_REMOVED lines=16> */
.L_x_1496:
[----:B------:R-:W-:Y:S02]  /*18ca0*/  ULDC UR4, c[0x0][0xc38] ;  /* 0x00030e0000047ab9 */ /* 0x000fe40000000800 */
[----:B------:R-:W-:-:S04]  /*18cb0*/  IMAD.U32 R8, RZ, RZ, UR4 ;  /* 0x00000004ff087e24 */ /* 0x000fc8000f8e00ff */
[----:B-1----:R-:W-:-:S04]  /*18cc0*/  IMAD R10, R10, R8, RZ ;  /* 0x000000080a0a7224 */ /* 0x002fc800078e02ff */
[----:B------:R-:W-:-:S05]  /*18cd0*/  IMAD.IADD R4, R10, 0x1, R4 ;  /* 0x000000010a047824 */ /* 0x000fca00078e0204 */
[----:B------:R-:W-:-:S13]  /*18ce0*/  ISETP.GT.AND P6, PT, R4, R0, PT ;  /* 0x000000000400720c */ /* 0x000fda0003fc4270 */
[----:B------:R-:W-:Y:S05]  /*18cf0*/  @!P6 BRA `(.L_x_1426) ;  /* 0xfffffffc0050e947 */ /* 0x000fea000383ffff */
.L_x_1423:
[----:B------:R-:W-:Y:S01]  /*18d00*/  IMAD.IADD R10, R4, 0x1, -R10 ;  /* 0x00000001040a7824 */ /* 0x000fe200078e0a0a */
[----:B------:R-:W-:-:S03]  /*18d10*/  UMOV UR4, 0xffffffff ;  /* 0xffffffff00047882 */ /* 0x000fc60000000000 */
[----:B------:R-:W-:-:S05]  /*18d20*/  IMAD R3, R2, R8, R10 ;  /* 0x0000000802037224 */ /* 0x000fca00078e020a */
[----:B------:R-:W-:Y:S01]  /*18d30*/  ISETP.GT.AND P6, PT, R3, R0, PT ;  /* 0x000000000300720c */ /* 0x000fe20003fc4270 */
[----:B------:R-:W-:-:S12]  /*18d40*/  BRA.DIV UR4, `(.L_x_1427) ;  /* 0x0000002a04d07947 */ /* 0x000fd8000b800000 */
[----:B------:R-:W2:Y:S01]  /*18d50*/  LDL.LU R11, [R1+0xc] ;  /* 0x00000c00010b7983 */ /* 0x000ea20000300800 */
[----:B------:R-:W-:-:S04]  /*18d60*/  VOTE.ANY R3, PT, !P6 ;  /* 0x0000000000037806 */ /* 0x000fc800070e0100 */
[----:B------:R-:W1:Y:S02]  /*18d70*/  POPC R9, R3 ;  /* 0x0000000300097309 */ /* 0x000e640000000000 */
[----:B-1----:R2:W1:Y:S04]  /*18d80*/  SHFL.IDX PT, R4, R5, R9, 0x1f ;  /* 0x00001f0905047589 */ /* 0x00246800000e0000 */
[----:B------:R3:W4:Y:S01]  /*18d90*/  SHFL.IDX PT, R7, R7, R9, 0x1f ;  /* 0x00001f0907077589 */ /* 0x00072200000e0000 */
[----:B--2---:R-:W-:-:S05]  /*18da0*/  IMAD.IADD R5, R9, 0x1, R11 ;  /* 0x0000000109057824 */ /* 0x004fca00078e020b */
[----:B-1--4-:R3:W-:Y:S02]  /*18db0*/  STL [R1+0xc], R5 ;  /* 0x00000c0501007387 */ /* 0x0127e40000100800 */
.L_x_1501:
[----:B------:R-:W-:-:S13]  /*18dc0*/  ISETP.NE.AND P0, PT, R3, RZ, PT ;  /* 0x000000ff0300720c */ /* 0x000fda0003f05270 */
[----:B------:R-:W-:Y:S05]  /*18dd0*/  @!P0 BRA `(.L_x_1428) ;  /* 0x0000000000148947 */ /* 0x000fea0003800000 */
[----:B------:R-:W-:Y:S01]  /*18de0*/  UMOV UR4, 0xffffffff ;  /* 0xffffffff00047882 */ /* 0x000fe20000000000 */
[----:B---3--:R-:W-:Y:S02]  /*18df0*/  VIADD R9, R9, 0xffffffff ;  /* 0xffffffff09097836 */ /* 0x008fe40000000000 */
[----:B------:R-:W-:Y:S05]  /*18e00*/  BRA.DIV UR4, `(.L_x_1429) ;  /* 0x0000002e04087947 */ /* 0x000fea000b800000 */
[----:B0-----:R0:W2:Y:S02]  /*18e10*/  SHFL.IDX PT, R2, R2, R9, 0x1f ;  /* 0x00001f0902027589 */ /* 0x0010a400000e0000 */
.L_x_1504:
[----:B--2---:R-:W-:-:S07]  /*18e20*/  IMAD.MOV.U32 R6, RZ, RZ, R2 ;  /* 0x000000ffff067224 */ /* 0x004fce00078e0002 */
.L_x_1428:
[----:B0-----:R-:W-:Y:S01]  /*18e30*/  IMAD R2, R6, R8, R10 ;  /* 0x0000000806027224 */ /* 0x001fe200078e020a */
[----:B------:R-:W-:-:S03]  /*18e40*/  ISETP.NE.AND P0, PT, R7, 0x1, PT ;  /* 0x000000010700780c */ /* 0x000fc60003f05270 */
[----:B------:R-:W-:Y:S01]  /*18e50*/  IMAD.IADD R0, R0, 0x1, -R2 ;  /* 0x0000000100007824 */ /* 0x000fe200078e0a02 */
[----:B------:R0:W-:Y:S09]  /*18e60*/  STL [R1], R2 ;  /* 0x0000000201007387 */ /* 0x0001f20000100800 */
[----:B------:R-:W-:Y:S05]  /*18e70*/  @!P0 BRA `(.L_x_1430) ;  /* 0x0000000000e48947 */ /* 0x000fea0003800000 */
[----:B-1-3--:R-:W-:-:S04]  /*18e80*/  IABS R5, R4 ;  /* 0x0000000400057213 */ /* 0x00afc80000000000 */
[----:B0-----:R-:W0:Y:S08]  /*18e90*/  I2F.RP R2, R5 ;  /* 0x0000000500027306 */ /* 0x001e300000209400 */
[----:B0-----:R-:W0:Y:S02]  /*18ea0*/  MUFU.RCP R2, R2 ;  /* 0x0000000200027308 */ /* 0x001e240000001000 */
[----:B0-----:R-:W-:-:S06]  /*18eb0*/  VIADD R2, R2, 0xffffffe ;  /* 0x0ffffffe02027836 */ /* 0x001fcc0000000000 */
[----:B------:R-:W0:Y:S02]  /*18ec0*/  F2I.FTZ.U32.TRUNC.NTZ R3, R2 ;  /* 0x0000000200037305 */ /* 0x000e24000021f000 */
[----:B0-----:R-:W-:-:S04]  /*18ed0*/  IMAD.MOV R2, RZ, RZ, -R3 ;  /* 0x000000ffff027224 */ /* 0x001fc800078e0a03 */
[----:B------:R-:W-:Y:S02]  /*18ee0*/  IMAD R8, R2, R5, RZ ;  /* 0x0000000502087224 */ /* 0x000fe400078e02ff */
[----:B------:R-:W-:-:S04]  /*18ef0*/  IMAD.MOV.U32 R2, RZ, RZ, RZ ;  /* 0x000000ffff027224 */ /* 0x000fc800078e00ff */
[----:B------:R-:W-:Y:S01]  /*18f00*/  IMAD.HI.U32 R8, R3, R8, R2 ;  /* 0x0000000803087227 */ /* 0x000fe200078e0002 */
[----:B------:R-:W-:Y:S02]  /*18f10*/  IABS R2, R0 ;  /* 0x0000000000027213 */ /* 0x000fe40000000000 */
[----:B------:R-:W-:-:S03]  /*18f20*/  IABS R3, R4 ;  /* 0x0000000400037213 */ /* 0x000fc60000000000 */
[----:B------:R-:W-:-:S04]  /*18f30*/  IMAD.HI.U32 R8, R8, R2, RZ ;  /* 0x0000000208087227 */ /* 0x000fc800078e00ff */
[----:B------:R-:W-:-:S04]  /*18f40*/  IMAD.MOV R3, RZ, RZ, -R3 ;  /* 0x000000ffff037224 */ /* 0x000fc800078e0a03 */
[----:B------:R-:W-:-:S05]  /*18f50*/  IMAD R2, R8, R3, R2 ;  /* 0x0000000308027224 */ /* 0x000fca00078e0202 */
[----:B------:R-:W-:-:S13]  /*18f60*/  ISETP.GT.U32.AND P1, PT, R5, R2, PT ;  /* 0x000000020500720c */ /* 0x000fda0003f24070 */
[----:B------:R-:W-:Y:S02]  /*18f70*/  @!P1 IMAD.IADD R2, R2, 0x1, -R5 ;  /* 0x0000000102029824 */ /* 0x000fe400078e0a05 */
[----:B------:R-:W-:Y:S01]  /*18f80*/  @!P1 VIADD R8, R8, 0x1 ;  /* 0x0000000108089836 */ /* 0x000fe20000000000 */
[----:B------:R-:W-:Y:S02]  /*18f90*/  ISETP.NE.AND P1, PT, R4, RZ, PT ;  /* 0x000000ff0400720c */ /* 0x000fe40003f25270 */
[----:B------:R-:W-:Y:S02]  /*18fa0*/  ISETP.GE.U32.AND P0, PT, R2, R5, PT ;  /* 0x000000050200720c */ /* 0x000fe40003f06070 */
[----:B------:R-:W-:-:S04]  /*18fb0*/  IABS R5, R7 ;  /* 0x0000000700057213 */ /* 0x000fc80000000000 */
[----:B------:R-:W0:Y:S07]  /*18fc0*/  I2F.RP R2, R5 ;  /* 0x0000000500027306 */ /* 0x000e2e0000209400 */
[----:B------:R-:W-:Y:S01]  /*18fd0*/  @P0 VIADD R8, R8, 0x1 ;  /* 0x0000000108080836 */ /* 0x000fe20000000000 */
[----:B0-----:R-:W0:Y:S02]  /*18fe0*/  MUFU.RCP R2, R2 ;  /* 0x0000000200027308 */ /* 0x001e240000001000 */
[----:B0-----:R-:W-:-:S06]  /*18ff0*/  VIADD R2, R2, 0xffffffe ;  /* 0x0ffffffe02027836 */ /* 0x001fcc0000000000 */
[----:B------:R-:W0:Y:S02]  /*19000*/  F2I.FTZ.U32.TRUNC.NTZ R3, R2 ;  /* 0x0000000200037305 */ /* 0x000e24000021f000 */
[----:B0-----:R-:W-:-:S04]  /*19010*/  IMAD.MOV R2, RZ, RZ, -R3 ;  /* 0x000000ffff027224 */ /* 0x001fc800078e0a03 */
[----:B------:R-:W-:Y:S02]  /*19020*/  IMAD R6, R2, R5, RZ ;  /* 0x0000000502067224 */ /* 0x000fe400078e02ff */
[----:B------:R-:W-:-:S04]  /*19030*/  IMAD.MOV.U32 R2, RZ, RZ, RZ ;  /* 0x000000ffff027224 */ /* 0x000fc800078e00ff */
[----:B------:R-:W-:Y:S01]  /*19040*/  IMAD.HI.U32 R6, R3, R6, R2 ;  /* 0x0000000603067227 */ /* 0x000fe200078e0002 */
[----:B------:R-:W-:-:S03]  /*19050*/  LOP3.LUT R2, R0, R4, RZ, 0x3c, !PT ;  /* 0x0000000400027212 */ /* 0x000fc600078e3cff */
[----:B------:R-:W-:Y:S01]  /*19060*/  IMAD.MOV.U32 R3, RZ, RZ, R8 ;  /* 0x000000ffff037224 */ /* 0x000fe200078e0008 */
[----:B------:R-:W-:Y:S02]  /*19070*/  ISETP.GE.AND P2, PT, R2, RZ, PT ;  /* 0x000000ff0200720c */ /* 0x000fe40003f46270 */
[----:B------:R-:W-:-:S05]  /*19080*/  IABS R8, R7 ;  /* 0x0000000700087213 */ /* 0x000fca0000000000 */
[----:B------:R-:W-:-:S06]  /*19090*/  IMAD.MOV R8, RZ, RZ, -R8 ;  /* 0x000000ffff087224 */ /* 0x000fcc00078e0a08 */
        /* <DEDUP_REMOVED lines=9> */
[----:B------:R-:W-:Y:S01]  /*19130*/  ISETP.GE.U32.AND P0, PT, R2, R5, PT ;  /* 0x000000050200720c */ /* 0x000fe20003f06070 */
[----:B------:R-:W-:-:S04]  /*19140*/  IMAD.MOV R2, RZ, RZ, -R3 ;  /* 0x000000ffff027224 */ /* 0x000fc800078e0a03 */
[----:B------:R-:W-:Y:S01]  /*19150*/  IMAD R0, R4, R2, R0 ;  /* 0x0000000204007224 */ /* 0x000fe200078e0200 */
[----:B------:R-:W-:-:S04]  /*19160*/  LOP3.LUT R2, R3, R7, RZ, 0x3c, !PT ;  /* 0x0000000703027212 */ /* 0x000fc800078e3cff */
[----:B------:R-:W-:-:S03]  /*19170*/  ISETP.GE.AND P2, PT, R2, RZ, PT ;  /* 0x000000ff0200720c */ /* 0x000fc60003f46270 */
[----:B------:R-:W-:-:S10]  /*19180*/  @P0 VIADD R6, R6, 0x1 ;  /* 0x0000000106060836 */ /* 0x000fd40000000000 */
        /* <DEDUP_REMOVED lines=8> */
.L_x_1430:
[----:B-1-3--:R-:W2:Y:S01]  /*19210*/  LDL R5, [R1+0xc] ;  /* 0x00000c0001057983 */ /* 0x00aea20000100800 */
[----:B0-----:R-:W2:Y:S01]  /*19220*/  LDC.64 R2, c[0x0][0xc90] ;  /* 0x00032400ff027b82 */ /* 0x001ea20000000a00 */
[----:B------:R-:W-:Y:S01]  /*19230*/  ULDC.64 UR4, c[0x0][0x208] ;  /* 0x0000820000047ab9 */ /* 0x000fe20000000a00 */
[----:B--2---:R-:W-:-:S05]  /*19240*/  IMAD.WIDE R2, R5, 0x4, R2 ;  /* 0x0000000405027825 */ /* 0x004fca00078e0202 */
[----:B------:R-:W2:Y:S02]  /*19250*/  LDG.E R6, desc[UR4][R2.64] ;  /* 0x0000000402067981 */ /* 0x000ea4000c1e1900 */
[----:B--2---:R-:W-:-:S05]  /*19260*/  IMAD R5, R4, R6, RZ ;  /* 0x0000000604057224 */ /* 0x004fca00078e02ff */
[----:B------:R-:W-:-:S04]  /*19270*/  IABS R7, R5 ;  /* 0x0000000500077213 */ /* 0x000fc80000000000 */
[----:B------:R-:W0:Y:S08]  /*19280*/  I2F.RP R2, R7 ;  /* 0x0000000700027306 */ /* 0x000e300000209400 */
        /* <DEDUP_REMOVED lines=21> */
[----:B------:R-:W-:-:S05]  /*193e0*/  @!P1 LOP3.LUT R2, RZ, R5, RZ, 0x33, !PT ;  /* 0x00000005ff029212 */ /* 0x000fca00078e33ff */
[----:B------:R-:W-:Y:S02]  /*193f0*/  IMAD R7, R6, R2, RZ ;  /* 0x0000000206077224 */ /* 0x000fe400078e02ff */
[----:B------:R-:W-:Y:S02]  /*19400*/  IMAD.MOV R2, RZ, RZ, -R2 ;  /* 0x000000ffff027224 */ /* 0x000fe400078e0a02 */
[----:B------:R-:W-:Y:S02]  /*19410*/  IMAD.MOV R3, RZ, RZ, -R7 ;  /* 0x000000ffff037224 */ /* 0x000fe400078e0a07 */
[----:B------:R-:W-:-:S03]  /*19420*/  IMAD R0, R5, R2, R0 ;  /* 0x0000000205007224 */ /* 0x000fc600078e0200 */
[----:B------:R-:W-:-:S04]  /*19430*/  VIADDMNMX R6, R3, R8, R6, PT ;  /* 0x0000000803067246 */ /* 0x000fc80003800106 */
        /* <DEDUP_REMOVED lines=19> */
[----:B------:R-:W-:Y:S02]  /*19570*/  LOP3.LUT R3, R0, R6, RZ, 0x3c, !PT ;  /* 0x0000000600037212 */ /* 0x000fe400078e3cff */
[----:B------:R-:W-:Y:S02]  /*19580*/  IADD3 R0, R7, 0x1000000, R0 ;  /* 0x0100000007007810 */ /* 0x000fe40007ffe000 */
[----:B------:R-:W-:-:S07]  /*19590*/  ISETP.GE.AND P2, PT, R3, RZ, PT ;  /* 0x000000ff0300720c */ /* 0x000fce0003f46270 */
[----:B------:R-:W-:-:S06]  /*195a0*/  @P0 VIADD R2, R2, 0x1 ;  /* 0x0000000102020836 */ /* 0x000fcc0000000000 */
[----:B------:R-:W-:Y:S01]  /*195b0*/  @!P2 IMAD.MOV R2, RZ, RZ, -R2 ;  /* 0x000000ffff02a224 */ /* 0x000fe200078e0a02 */
[----:B------:R-:W-:Y:S01]  /*195c0*/  @!P1 LOP3.LUT R2, RZ, R6, RZ, 0x33, !PT ;  /* 0x00000006ff029212 */ /* 0x000fe200078e33ff */
[----:B------:R-:W-:-:S04]  /*195d0*/  IMAD.MOV R6, RZ, RZ, -R6 ;  /* 0x000000ffff067224 */ /* 0x000fc800078e0a06 */
[----:B------:R-:W-:Y:S02]  /*195e0*/  IMAD R3, R2, R6, R0 ;  /* 0x0000000602037224 */ /* 0x000fe400078e0200 */
[----:B------:R-:W-:-:S03]  /*195f0*/  IMAD.MOV.U32 R0, RZ, RZ, R2 ;  /* 0x000000ffff007224 */ /* 0x000fc600078e0002 */
[----:B------:R1:W-:Y:S04]  /*19600*/  STL [R1+0x8], R3 ;  /* 0x0000080301007387 */ /* 0x0003e80000100800 */
.L_x_1431:
[----:B-1----:R-:W-:-:S05]  /*19610*/  LOP3.LUT R3, RZ, R0, RZ, 0x33, !PT ;  /* 0x00000000ff037212 */ /* 0x002fca00078e33ff */
[----:B------:R-:W-:-:S05]  /*19620*/  IMAD.IADD R0, R4, 0x1, R3 ;  /* 0x0000000104007824 */ /* 0x000fca00078e0203 */
[----:B------:R2:W-:Y:S01]  /*19630*/  STL [R1+0x4], R0 ;  /* 0x0000040001007387 */ /* 0x0005e20000100800 */
[----:B------:R-:W-:Y:S05]  /*19640*/  BRA `(.L_x_1432) ;  /* 0x0000000000287947 */ /* 0x000fea0003800000 */
.L_x_1424:
[----:B------:R-:W-:Y:S01]  /*19650*/  UMOV UR4, URZ ;  /* 0x0000003f00047c82 */ /* 0x000fe20008000000 */
[----:B------:R-:W-:Y:S01]  /*19660*/  ULDC UR6, c[0x0][0xc3c] ;  /* 0x00030f0000067ab9 */ /* 0x000fe20000000800 */
[----:B------:R-:W-:Y:S01]  /*19670*/  UMOV UR5, URZ ;  /* 0x0000003f00057c82 */ /* 0x000fe20008000000 */
[----:B------:R0:W-:Y:S01]  /*19680*/  STL [R1], R0 ;  /* 0x0000000001007387 */ /* 0x0001e20000100800 */
[----:B------:R-:W-:Y:S02]  /*19690*/  IMAD.U32 R3, RZ, RZ, UR4 ;  /* 0x00000004ff037e24 */ /* 0x000fe4000f8e00ff */
[----:B------:R-:W-:-:S03]  /*196a0*/  IMAD.U32 R2, RZ, RZ, UR5 ;  /* 0x00000005ff027e24 */ /* 0x000fc6000f8e00ff */
[----:B------:R1:W-:Y:S01]  /*196b0*/  STL [R1+0x4], R3 ;  /* 0x0000040301007387 */ /* 0x0003e20000100800 */
[----:B0-----:R-:W-:-:S05]  /*196c0*/  IMAD.U32 R0, RZ, RZ, UR6 ;  /* 0x00000006ff007e24 */ /* 0x001fca000f8e00ff */
[----:B------:R1:W-:Y:S04]  /*196d0*/  STL [R1+0xc], R0 ;  /* 0x00000c0001007387 */ /* 0x0003e80000100800 */
[----:B------:R1:W-:Y:S02]  /*196e0*/  STL [R1+0x8], R2 ;  /* 0x0000080201007387 */ /* 0x0003e40000100800 */
.L_x_1432:
[----:B01----:R-:W3:Y:S04]  /*196f0*/  LDL R2, [R1+0xc] ;  /* 0x00000c0001027983 */ /* 0x003ee80000100800 */
[----:B------:R-:W4:Y:S04]  /*19700*/  LDL R3, [R1+0x8] ;  /* 0x0000080001037983 */ /* 0x000f280000100800 */
[----:B------:R-:W5:Y:S04]  /*19710*/  LDL R5, [R1+0x4] ;  /* 0x0000040001057983 */ /* 0x000f680000100800 */
[----:B------:R-:W5:Y:S01]  /*19720*/  LDL R4, [R1] ;  /* 0x0000000001047983 */ /* 0x000f620000100800 */
[----:B--2---:R-:W0:Y:S01]  /*19730*/  S2R R0, SR_TID.X ;  /* 0x0000000000007919 */ /* 0x004e220000002100 */
[----:B------:R-:W-:Y:S05]  /*19740*/  WARPSYNC.ALL ;  /* 0x0000000000007948 */ /* 0x000fea0003800000 */
[----:B0-----:R-:W-:Y:S01]  /*19750*/  LOP3.LUT R0, R0, 0x1f, RZ, 0xc0, !PT ;  /* 0x0000001f00007812 */ /* 0x001fe200078ec0ff */
[----:B------:R-:W-:Y:S03]  /*19760*/  BAR.SYNC.DEFER_BLOCKING 0x4, 0x180 ;  /* 0x0106000000007b1d */ /* 0x000fe60000010000 */
[----:B------:R-:W-:-:S13]  /*19770*/  ISETP.NE.AND P0, PT, R0, RZ, PT ;  /* 0x000000ff0000720c */ /* 0x000fda0003f05270 */
[----:B------:R-:W0:Y:S01]  /*19780*/  @!P0 S2R R0, SR_CgaCtaId ;  /* 0x0000000000008919 */ /* 0x000e220000008800 */
[----:B---3--:R-:W-:Y:S01]  /*19790*/  IMAD.MOV.U32 R7, RZ, RZ, R2 ;  /* 0x000000ffff077224 */ /* 0x008fe200078e0002 */
[----:B------:R-:W-:Y:S01]  /*197a0*/  @!P0 MOV R2, 0x400 ;  /* 0x0000040000028802 */ /* 0x000fe20000000f00 */
[----:B----4-:R-:W-:-:S03]  /*197b0*/  IMAD.MOV.U32 R6, RZ, RZ, R3 ;  /* 0x000000ffff067224 */ /* 0x010fc600078e0003 */
[----:B0-----:R-:W-:-:S05]  /*197c0*/  @!P0 LEA R18, R0, R2, 0x18 ;  /* 0x0000000200128211 */ /* 0x001fca00078ec0ff */
[----:B-----5:R0:W-:Y:S01]  /*197d0*/  @!P0 STS.128 [R18+0x308d0], R4 ;  /* 0x0308d00412008388 */ /* 0x0201e20000000c00 */
[----:B------:R-:W-:Y:S06]  /*197e0*/  BAR.ARV 0x5, 0x180 ;  /* 0x0146000000007b1d */ /* 0x000fec0000002000 */
.L_x_1421:
[----:B------:R-:W2:Y:S01]  /*197f0*/  LDL R0, [R1+0xc] ;  /* 0x00000c0001007983 */ /* 0x000ea20000100800 */
[----:B------:R-:W-:Y:S02]  /*19800*/  ULDC UR4, c[0x0][0xc3c] ;  /* 0x00030f0000047ab9 */ /* 0x000fe40000000800 */
[----:B--2---:R-:W-:-:S13]  /*19810*/  ISETP.GE.AND P0, PT, R0, UR4, PT ;  /* 0x0000000400007c0c */ /* 0x004fda000bf06270 */
[----:B------:R-:W-:Y:S05]  /*19820*/  @!P0 BRA `(.L_x_1433) ;  /* 0xffffff9400488947 */ /* 0x000fea000383ffff */
[----:B------:R-:W-:Y:S05]  /*19830*/  BSYNC B8 ;  /* 0x0000000000087941 */ /* 0x000fea0003800000 */
.L_x_1310:
[----:B--2---:R-:W2:Y:S01]  /*19840*/  LDL.LU R0, [R1+0x50] ;  /* 0x0000500001007983 */ /* 0x004ea20000300800 */
[----:B------:R-:W-:Y:S01]  /*19850*/  BSSY B0, `(.L_x_1434) ;  /* 0x000000b000007945 */ /* 0x000fe20003800000 */
[----:B01----:R-:W0:Y:S01]  /*19860*/  S2R R5, SR_CgaCtaId ;  /* 0x0000000000057919 */ /* 0x003e220000008800 */
[----:B--2---:R-:W-:-:S05]  /*19870*/  VIADD R0, R0, 0x1 ;  /* 0x0000000100007836 */ /* 0x004fca0000000000 */
        /* <DEDUP_REMOVED lines=8> */
.L_x_1505:
[----:B------:R-:W-:Y:S05]  /*19900*/  BSYNC B0 ;  /* 0x0000000000007941 */ /* 0x000fea0003800000 */
.L_x_1434:
[----:B------:R-:W-:-:S03]  /*19910*/  UMOV UR4, 0xffffffff ;  /* 0xffffffff00047882 */ /* 0x000fc60000000000 */
[----:B------:R-:W-:Y:S05]  /*19920*/  BRA.DIV UR4, `(.L_x_1436) ;  /* 0x0000002204807947 */ /* 0x000fea000b800000 */
[----:B------:R-:W1:Y:S02]  /*19930*/  S2R R2, SR_TID.X ;  /* 0x0000000000027919 */ /* 0x000e640000002100 */
[----:B-1----:R-:W-:-:S04]  /*19940*/  SHF.R.U32.HI R2, RZ, 0x5, R2 ;  /* 0x00000005ff027819 */ /* 0x002fc80000011602 */
[----:B------:R-:W-:-:S05]  /*19950*/  LOP3.LUT R2, R2, 0x3, RZ, 0xc0, !PT ;  /* 0x0000000302027812 */ /* 0x000fca00078ec0ff */
[----:B------:R1:W2:Y:S02]  /*19960*/  SHFL.IDX PT, R14, R2, RZ, 0x1f ;  /* 0x00001fff020e7589 */ /* 0x0002a400000e0000 */
.L_x_1508:
[----:B--2---:R-:W-:Y:S01]  /*19970*/  ISETP.NE.AND P0, PT, R14, RZ, PT ;  /* 0x000000ff0e00720c */ /* 0x004fe20003f05270 */
[----:B------:R-:W-:-:S12]  /*19980*/  BSSY B0, `(.L_x_1437) ;  /* 0x0000027000007945 */ /* 0x000fd80003800000 */
[----:B------:R-:W-:Y:S05]  /*19990*/  @P0 BRA `(.L_x_1438) ;  /* 0x0000000000940947 */ /* 0x000fea0003800000 */
[----:B------:R-:W-:-:S03]  /*199a0*/  UMOV UR4, 0xffffffff ;  /* 0xffffffff00047882 */ /* 0x000fc60000000000 */
[----:B------:R-:W-:Y:S05]  /*199b0*/  BRA.DIV UR4, `(.L_x_1439) ;  /* 0x0000002204907947 */ /* 0x000fea000b800000 */
[----:B------:R-:W-:-:S13]  /*199c0*/  ELECT P6, URZ, PT ;  /* 0x00000000003f782f */ /* 0x000fda00038c0000 */
.L_x_1511:
        /* <DEDUP_REMOVED lines=8> */
.L_x_1440:
        /* <DEDUP_REMOVED lines=13> */
.L_x_1512:
[----:B------:R-:W1:Y:S02]  /*19b20*/  SYNCS.PHASECHK.TRANS64.TRYWAIT P0, [R7+URZ], R2 ;  /* 0x00000002070075a7 */ /* 0x000e64000800017f */
[----:B-1----:R-:W-:Y:S05]  /*19b30*/  @!P0 BRA `(.L_x_1442) ;  /* 0x0000002000648947 */ /* 0x002fea0003800000 */
.L_x_1513:
[----:B------:R-:W-:Y:S05]  /*19b40*/  @!P2 BRA `(.L_x_1443) ;  /* 0x000000000004a947 */ /* 0x000fea0003800000 */
[----:B------:R-:W-:Y:S01]  /*19b50*/  BPT.TRAP 0x1 ;  /* 0x000000040000795c */ /* 0x000fe20000300000 */
.L_x_1443:
[----:B------:R-:W-:-:S04]  /*19b60*/  VIADD R0, R0, 0x30860 ;  /* 0x0003086000007836 */ /* 0x000fc80000000000 */
[----:B------:R-:W-:-:S04]  /*19b70*/  IMAD R4, R19, 0x8, R0 ;  /* 0x0000000813047824 */ /* 0x000fc800078e0200 */
[----:B------:R-:W2:Y:S02]  /*19b80*/  SYNCS.PHASECHK.TRANS64.TRYWAIT P0, [R4+URZ], R5 ;  /* 0x00000005040075a7 */ /* 0x000ea4000800017f */
[----:B--2---:R-:W-:Y:S05]  /*19b90*/  @!P0 BRA `(.L_x_1444) ;  /* 0x0000002000608947 */ /* 0x004fea0003800000 */
.L_x_1514:
[----:B------:R-:W-:-:S07]  /*19ba0*/  IMAD R3, R3, 0x8, R0 ;  /* 0x0000000803037824 */ /* 0x000fce00078e0200 */
.L_x_1445:
[----:B----4-:R4:W0:Y:S02]  /*19bb0*/  SYNCS.PHASECHK.TRANS64.TRYWAIT P0, [R3+URZ], R2 ;  /* 0x00000002030075a7 */ /* 0x010824000800017f */
[----:B0-----:R-:W-:Y:S05]  /*19bc0*/  @!P0 NANOSLEEP.SYNCS 0x989680 ;  /* 0x009896800000895d */ /* 0x001fea0003900000 */
[----:B------:R-:W0:Y:S02]  /*19bd0*/  @!P0 SYNCS.PHASECHK.TRANS64 P0, [R3+URZ], R2 ;  /* 0x00000002030085a7 */ /* 0x000e24000800007f */
[----:B0-----:R-:W-:Y:S05]  /*19be0*/  @!P0 BRA `(.L_x_1445) ;  /* 0xfffffffc00f08947 */ /* 0x001fea000383ffff */
.L_x_1438:
[----:B------:R-:W-:Y:S05]  /*19bf0*/  BSYNC B0 ;  /* 0x0000000000007941 */ /* 0x000fea0003800000 */
.L_x_1437:
[----:B------:R-:W-:Y:S05]  /*19c00*/  EXIT ;  /* 0x000000000000794d */ /* 0x000fea0003800000 */
.L_x_1209:
[----:B0-----:R-:W-:-:S04]  /*19c10*/  IMAD.U32 R3, RZ, RZ, UR37 ;  /* 0x00000025ff037e24 */ /* 0x001fc8000f8e00ff */
[----:B------:R0:W1:Y:S03]  /*19c20*/  SYNCS.PHASECHK.TRANS64.TRYWAIT P1, [R3+URZ+0x30800], R0 ;  /* 0x03080000030075a7 */ /* 0x000066000802017f */
[----:B-1----:R-:W-:Y:S05]  /*19c30*/  @!P1 NANOSLEEP.SYNCS 0x989680 ;  /* 0x009896800000995d */ /* 0x002fea0003900000 */
[----:B------:R-:W1:Y:S02]  /*19c40*/  @!P1 SYNCS.PHASECHK.TRANS64 P1, [R3+URZ+0x30800], R0 ;  /* 0x03080000030095a7 */ /* 0x000e64000802007f */
[----:B-1----:R-:W-:Y:S05]  /*19c50*/  @!P1 BRA `(.L_x_1209) ;  /* 0xfffffffc00ec9947 */ /* 0x002fea000383ffff */
[----:B------:R-:W-:Y:S05]  /*19c60*/  BRA `(.L_x_1446) ;  /* 0xfffffe8800447947 */ /* 0x000fea000383ffff */
.L_x_1213:
[----:B-1----:R1:W2:Y:S02]  /*19c70*/  SYNCS.PHASECHK.TRANS64.TRYWAIT P2, [R3+URZ+0x30830], R0 ;  /* 0x03083000030075a7 */ /* 0x0022a4000804017f */
[----:B--2---:R-:W-:Y:S05]  /*19c80*/  @!P2 NANOSLEEP.SYNCS 0x989680 ;  /* 0x009896800000a95d */ /* 0x004fea0003900000 */
[----:B------:R-:W2:Y:S02]  /*19c90*/  @!P2 SYNCS.PHASECHK.TRANS64 P2, [R3+URZ+0x30830], R0 ;  /* 0x030830000300a5a7 */ /* 0x000ea4000804007f */
[----:B--2---:R-:W-:Y:S05]  /*19ca0*/  @!P2 BRA `(.L_x_1213) ;  /* 0xfffffffc00f0a947 */ /* 0x004fea000383ffff */
[----:B------:R-:W-:Y:S05]  /*19cb0*/  BRA `(.L_x_1212) ;  /* 0xfffffe88006c7947 */ /* 0x000fea000383ffff */
.L_x_1229:
[----:B-1----:R-:W-:-:S04]  /*19cc0*/  IMAD.U32 R152, RZ, RZ, UR6 ;  /* 0x00000006ff987e24 */ /* 0x002fc8000f8e00ff */
[----:B------:R1:W2:Y:S03]  /*19cd0*/  SYNCS.PHASECHK.TRANS64.TRYWAIT P2, [R152+URZ+0x30830], R21 ;  /* 0x03083015980075a7 */ /* 0x0002a6000804017f */
[----:B--2---:R-:W-:Y:S05]  /*19ce0*/  @!P2 NANOSLEEP.SYNCS 0x989680 ;  /* 0x009896800000a95d */ /* 0x004fea0003900000 */
[----:B------:R-:W2:Y:S02]  /*19cf0*/  @!P2 SYNCS.PHASECHK.TRANS64 P2, [R152+URZ+0x30830], R21 ;  /* 0x030830159800a5a7 */ /* 0x000ea4000804007f */
[----:B--2---:R-:W-:Y:S05]  /*19d00*/  @!P2 BRA `(.L_x_1229) ;  /* 0xfffffffc00eca947 */ /* 0x004fea000383ffff */
[----:B------:R-:W-:Y:S05]  /*19d10*/  BRA `(.L_x_1228) ;  /* 0xfffffeb000407947 */ /* 0x000fea000383ffff */
.L_x_1233:
[----:B--2---:R-:W-:-:S04]  /*19d20*/  IMAD.U32 R2, RZ, RZ, UR10 ;  /* 0x0000000aff027e24 */ /* 0x004fc8000f8e00ff */
[----:B------:R2:W3:Y:S03]  /*19d30*/  SYNCS.PHASECHK.TRANS64.TRYWAIT P2, [R2+URZ+0x30850], R0 ;  /* 0x03085000020075a7 */ /* 0x0004e6000804017f */
[----:B---3--:R-:W-:Y:S05]  /*19d40*/  @!P2 NANOSLEEP.SYNCS 0x989680 ;  /* 0x009896800000a95d */ /* 0x008fea0003900000 */
[----:B------:R-:W3:Y:S02]  /*19d50*/  @!P2 SYNCS.PHASECHK.TRANS64 P2, [R2+URZ+0x30850], R0 ;  /* 0x030850000200a5a7 */ /* 0x000ee4000804007f */
[----:B---3--:R-:W-:Y:S05]  /*19d60*/  @!P2 BRA `(.L_x_1233) ;  /* 0xfffffffc00eca947 */ /* 0x008fea000383ffff */
[----:B------:R-:W-:Y:S05]  /*19d70*/  BRA `(.L_x_1232) ;  /* 0xfffffebc00c47947 */ /* 0x000fea000383ffff */
.L_x_1250:
[----:B-1----:R-:W-:-:S04]  /*19d80*/  IMAD.U32 R4, RZ, RZ, UR5 ;  /* 0x00000005ff047e24 */ /* 0x002fc8000f8e00ff */
[----:B------:R1:W2:Y:S03]  /*19d90*/  SYNCS.PHASECHK.TRANS64.TRYWAIT P2, [R4+URZ+0x30830], R3 ;  /* 0x03083003040075a7 */ /* 0x0002a6000804017f */
[----:B--2---:R-:W-:Y:S05]  /*19da0*/  @!P2 NANOSLEEP.SYNCS 0x989680 ;  /* 0x009896800000a95d */ /* 0x004fea0003900000 */
[----:B------:R-:W2:Y:S02]  /*19db0*/  @!P2 SYNCS.PHASECHK.TRANS64 P2, [R4+URZ+0x30830], R3 ;  /* 0x030830030400a5a7 */ /* 0x000ea4000804007f */
[----:B--2---:R-:W-:Y:S05]  /*19dc0*/  @!P2 BRA `(.L_x_1250) ;  /* 0xfffffffc00eca947 */ /* 0x004fea000383ffff */
[----:B------:R-:W-:Y:S05]  /*19dd0*/  BRA `(.L_x_1249) ;  /* 0xfffffed800b07947 */ /* 0x000fea000383ffff */
.L_x_1254:
[----:B---3--:R-:W-:-:S04]  /*19de0*/  IMAD.U32 R2, RZ, RZ, UR14 ;  /* 0x0000000eff027e24 */ /* 0x008fc8000f8e00ff */
[----:B------:R3:W4:Y:S03]  /*19df0*/  SYNCS.PHASECHK.TRANS64.TRYWAIT P2, [R2+URZ+0x30850], R0 ;  /* 0x03085000020075a7 */ /* 0x000726000804017f */
[----:B----4-:R-:W-:Y:S05]  /*19e00*/  @!P2 NANOSLEEP.SYNCS 0x989680 ;  /* 0x009896800000a95d */ /* 0x010fea0003900000 */
[----:B------:R-:W4:Y:S02]  /*19e10*/  @!P2 SYNCS.PHASECHK.TRANS64 P2, [R2+URZ+0x30850], R0 ;  /* 0x030850000200a5a7 */ /* 0x000f24000804007f */
[----:B----4-:R-:W-:Y:S05]  /*19e20*/  @!P2 BRA `(.L_x_1254) ;  /* 0xfffffffc00eca947 */ /* 0x010fea000383ffff */
[----:B------:R-:W-:Y:S05]  /*19e30*/  BRA `(.L_x_1253) ;  /* 0xfffffee800347947 */ /* 0x000fea000383ffff */
.L_x_1260:
[----:B-1----:R-:W-:-:S04]  /*19e40*/  IMAD.U32 R4, RZ, RZ, UR5 ;  /* 0x00000005ff047e24 */ /* 0x002fc8000f8e00ff */
[----:B------:R1:W2:Y:S03]  /*19e50*/  SYNCS.PHASECHK.TRANS64.TRYWAIT P2, [R4+URZ+0x30830], R3 ;  /* 0x03083003040075a7 */ /* 0x0002a6000804017f */
[----:B--2---:R-:W-:Y:S05]  /*19e60*/  @!P2 NANOSLEEP.SYNCS 0x989680 ;  /* 0x009896800000a95d */ /* 0x004fea0003900000 */
[----:B------:R-:W2:Y:S02]  /*19e70*/  @!P2 SYNCS.PHASECHK.TRANS64 P2, [R4+URZ+0x30830], R3 ;  /* 0x030830030400a5a7 */ /* 0x000ea4000804007f */
[----:B--2---:R-:W-:Y:S05]  /*19e80*/  @!P2 BRA `(.L_x_1260) ;  /* 0xfffffffc00eca947 */ /* 0x004fea000383ffff */
[----:B------:R-:W-:Y:S05]  /*19e90*/  BRA `(.L_x_1259) ;  /* 0xfffffef400b47947 */ /* 0x000fea000383ffff */
.L_x_1264:
[----:B---3--:R-:W-:-:S04]  /*19ea0*/  IMAD.U32 R2, RZ, RZ, UR14 ;  /* 0x0000000eff027e24 */ /* 0x008fc8000f8e00ff */
[----:B------:R3:W4:Y:S03]  /*19eb0*/  SYNCS.PHASECHK.TRANS64.TRYWAIT P2, [R2+URZ+0x30850], R0 ;  /* 0x03085000020075a7 */ /* 0x000726000804017f */
[----:B----4-:R-:W-:Y:S05]  /*19ec0*/  @!P2 NANOSLEEP.SYNCS 0x989680 ;  /* 0x009896800000a95d */ /* 0x010fea0003900000 */
[----:B------:R-:W4:Y:S02]  /*19ed0*/  @!P2 SYNCS.PHASECHK.TRANS64 P2, [R2+URZ+0x30850], R0 ;  /* 0x030850000200a5a7 */ /* 0x000f24000804007f */
[----:B----4-:R-:W-:Y:S05]  /*19ee0*/  @!P2 BRA `(.L_x_1264) ;  /* 0xfffffffc00eca947 */ /* 0x010fea000383ffff */
[----:B------:R-:W-:Y:S05]  /*19ef0*/  BRA `(.L_x_1263) ;  /* 0xffffff0400387947 */ /* 0x000fea000383ffff */
.L_x_1277:
[----:B-1----:R-:W-:-:S04]  /*19f00*/  IMAD.U32 R7, RZ, RZ, UR8 ;  /* 0x00000008ff077e24 */ /* 0x002fc8000f8e00ff */
[----:B------:R1:W2:Y:S03]  /*19f10*/  SYNCS.PHASECHK.TRANS64.TRYWAIT P0, [R7+URZ+0x30850], R0 ;  /* 0x03085000070075a7 */ /* 0x0002a6000800017f */
[----:B--2---:R-:W-:Y:S05]  /*19f20*/  @!P0 NANOSLEEP.SYNCS 0x989680 ;  /* 0x009896800000895d */ /* 0x004fea0003900000 */
[----:B------:R-:W2:Y:S02]  /*19f30*/  @!P0 SYNCS.PHASECHK.TRANS64 P0, [R7+URZ+0x30850], R0 ;  /* 0x03085000070085a7 */ /* 0x000ea4000800007f */
[----:B--2---:R-:W-:Y:S05]  /*19f40*/  @!P0 BRA `(.L_x_1277) ;  /* 0xfffffffc00ec8947 */ /* 0x004fea000383ffff */
[----:B------:R-:W-:Y:S05]  /*19f50*/  BRA `(.L_x_1276) ;  /* 0xffffff2400387947 */ /* 0x000fea000383ffff */
.L_x_1332:
[----:B-1----:R-:W1:Y:S01]  /*19f60*/  S2R R4, SR_TID.X ;  /* 0x0000000000047919 */ /* 0x002e620000002100 */
[----:B------:R-:W-:Y:S01]  /*19f70*/  BSSY B0, `(.L_x_1447) ;  /* 0x000000a000007945 */ /* 0x000fe20003800000 */
[----:B------:R-:W-:Y:S02]  /*19f80*/  IMAD.MOV.U32 R12, RZ, RZ, RZ ;  /* 0x000000ffff0c7224 */ /* 0x000fe400078e00ff */
[----:B------:R-:W-:Y:S02]  /*19f90*/  IMAD.MOV.U32 R11, RZ, RZ, 0x1f ;  /* 0x0000001fff0b7424 */ /* 0x000fe400078e00ff */
[----:B------:R-:W-:Y:S01]  /*19fa0*/  IMAD.MOV.U32 R15, RZ, RZ, -0x1 ;  /* 0xffffffffff0f7424 */ /* 0x000fe200078e00ff */
[----:B-1----:R-:W-:-:S04]  /*19fb0*/  SHF.R.U32.HI R4, RZ, 0x5, R4 ;  /* 0x00000005ff047819 */ /* 0x002fc80000011604 */
[----:B------:R-:W-:-:S05]  /*19fc0*/  LOP3.LUT R4, R4, 0x3, RZ, 0xc0, !PT ;  /* 0x0000000304047812 */ /* 0x000fca00078ec0ff */
[----:B------:R-:W-:-:S07]  /*19fd0*/  IMAD.MOV.U32 R13, RZ, RZ, R4 ;  /* 0x000000ffff0d7224 */ /* 0x000fce00078e0004 */
[----:B0-2---:R-:W-:Y:S05]  /*19fe0*/  WARPSYNC.COLLECTIVE R15, `(.L_x_1448) ;  /* 0x000000000f087348 */ /* 0x005fea0003c00000 */
[----:B------:R1:W3:Y:S02]  /*19ff0*/  SHFL.IDX P6, R14, R13, R12, R11 ;  /* 0x0000000c0d0e7389 */ /* 0x0002e400000c000b */
[----:B0123--:R-:W-:Y:S01]  /*1a000*/  ENDCOLLECTIVE ;  /* 0x000000000000791b */ /* 0x00ffe20003800000 */
.L_x_1448:
[----:B------:R-:W-:Y:S05]  /*1a010*/  BSYNC B0 ;  /* 0x0000000000007941 */ /* 0x000fea0003800000 */
.L_x_1447:
[----:B------:R-:W-:Y:S05]  /*1a020*/  BRA `(.L_x_1449) ;  /* 0xffffff9c00f07947 */ /* 0x000fea000383ffff */
.L_x_1334:
[----:B------:R-:W-:Y:S01]  /*1a030*/  BSSY B0, `(.L_x_1450) ;  /* 0x0000006000007945 */ /* 0x000fe20003800000 */
[----:B------:R-:W-:-:S07]  /*1a040*/  IMAD.MOV.U32 R15, RZ, RZ, -0x1 ;  /* 0xffffffffff0f7424 */ /* 0x000fce00078e00ff */
[----:B012---:R-:W-:Y:S05]  /*1a050*/  WARPSYNC.COLLECTIVE R15, `(.L_x_1451) ;  /* 0x000000000f0c7348 */ /* 0x007fea0003c00000 */
[----:B------:R-:W-:Y:S02]  /*1a060*/  ELECT P6, UR62, PT ;  /* 0x00000000003e782f */ /* 0x000fe400038c0000 */
[----:B------:R-:W-:Y:S01]  /*1a070*/  MOV R14, UR62 ;  /* 0x0000003e000e7c02 */ /* 0x000fe20008000f00 */
[----:B012---:R-:W-:Y:S10]  /*1a080*/  ENDCOLLECTIVE ;  /* 0x000000000000791b */ /* 0x007ff40003800000 */
.L_x_1451:
[----:B------:R-:W-:Y:S05]  /*1a090*/  BSYNC B0 ;  /* 0x0000000000007941 */ /* 0x000fea0003800000 */
.L_x_1450:
[----:B------:R-:W-:Y:S05]  /*1a0a0*/  BRA `(.L_x_1452) ;  /* 0xffffff9c00fc7947 */ /* 0x000fea000383ffff */
.L_x_1336:
[----:B-1----:R1:W3:Y:S02]  /*1a0b0*/  SYNCS.PHASECHK.TRANS64.TRYWAIT P0, [R0+URZ+0x30840], R2 ;  /* 0x03084002000075a7 */ /* 0x0022e4000800017f */
[----:B---3--:R-:W-:Y:S05]  /*1a0c0*/  @!P0 NANOSLEEP.SYNCS 0x989680 ;  /* 0x009896800000895d */ /* 0x008fea0003900000 */
[----:B------:R-:W3:Y:S02]  /*1a0d0*/  @!P0 SYNCS.PHASECHK.TRANS64 P0, [R0+URZ+0x30840], R2 ;  /* 0x03084002000085a7 */ /* 0x000ee4000800007f */
[----:B---3--:R-:W-:Y:S05]  /*1a0e0*/  @!P0 BRA `(.L_x_1336) ;  /* 0xfffffffc00f08947 */ /* 0x008fea000383ffff */
[----:B------:R-:W-:Y:S05]  /*1a0f0*/  BRA `(.L_x_1453) ;  /* 0xffffffa000607947 */ /* 0x000fea000383ffff */
.L_x_1340:
        /* <DEDUP_REMOVED lines=15> */
.L_x_1454:
[----:B------:R-:W-:Y:S02]  /*1a1f0*/  IMAD.MOV.U32 R13, RZ, RZ, R4 ;  /* 0x000000ffff0d7224 */ /* 0x000fe400078e0004 */
[----:B------:R-:W-:-:S07]  /*1a200*/  IMAD.MOV.U32 R6, RZ, RZ, R14 ;  /* 0x000000ffff067224 */ /* 0x000fce00078e000e */
[----:B------:R-:W-:Y:S05]  /*1a210*/  WARPSYNC.COLLECTIVE R15, `(.L_x_1455) ;  /* 0x000000000f087348 */ /* 0x000fea0003c00000 */
[----:B------:R0:W1:Y:S02]  /*1a220*/  SHFL.IDX P6, R14, R13, R12, R11 ;  /* 0x0000000c0d0e7389 */ /* 0x00006400000c000b */
[----:B01----:R-:W-:Y:S01]  /*1a230*/  ENDCOLLECTIVE ;  /* 0x000000000000791b */ /* 0x003fe20003800000 */
.L_x_1455:
        /* <DEDUP_REMOVED lines=20> */
.L_x_1456:
[----:B------:R-:W-:Y:S02]  /*1a380*/  IMAD.MOV.U32 R13, RZ, RZ, R4 ;  /* 0x000000ffff0d7224 */ /* 0x000fe400078e0004 */
[----:B------:R-:W-:-:S07]  /*1a390*/  IMAD.MOV.U32 R6, RZ, RZ, R14 ;  /* 0x000000ffff067224 */ /* 0x000fce00078e000e */
[----:B------:R-:W-:Y:S05]  /*1a3a0*/  WARPSYNC.COLLECTIVE R15, `(.L_x_1457) ;  /* 0x000000000f087348 */ /* 0x000fea0003c00000 */
[----:B------:R0:W1:Y:S02]  /*1a3b0*/  SHFL.IDX P6, R14, R13, R12, R11 ;  /* 0x0000000c0d0e7389 */ /* 0x00006400000c000b */
[----:B01----:R-:W-:Y:S01]  /*1a3c0*/  ENDCOLLECTIVE ;  /* 0x000000000000791b */ /* 0x003fe20003800000 */
.L_x_1457:
        /* <DEDUP_REMOVED lines=20> */
.L_x_1458:
[----:B------:R-:W-:Y:S02]  /*1a510*/  IMAD.MOV.U32 R13, RZ, RZ, R4 ;  /* 0x000000ffff0d7224 */ /* 0x000fe400078e0004 */
[----:B------:R-:W-:-:S07]  /*1a520*/  IMAD.MOV.U32 R6, RZ, RZ, R14 ;  /* 0x000000ffff067224 */ /* 0x000fce00078e000e */
[----:B------:R-:W-:Y:S05]  /*1a530*/  WARPSYNC.COLLECTIVE R15, `(.L_x_1459) ;  /* 0x000000000f087348 */ /* 0x000fea0003c00000 */
[----:B------:R0:W1:Y:S02]  /*1a540*/  SHFL.IDX P6, R14, R13, R12, R11 ;  /* 0x0000000c0d0e7389 */ /* 0x00006400000c000b */
[----:B01----:R-:W-:Y:S01]  /*1a550*/  ENDCOLLECTIVE ;  /* 0x000000000000791b */ /* 0x003fe20003800000 */
.L_x_1459:
        /* <DEDUP_REMOVED lines=20> */
.L_x_1460:
[----:B------:R-:W-:Y:S02]  /*1a6a0*/  IMAD.MOV.U32 R13, RZ, RZ, R4 ;  /* 0x000000ffff0d7224 */ /* 0x000fe400078e0004 */
[----:B------:R-:W-:-:S07]  /*1a6b0*/  IMAD.MOV.U32 R6, RZ, RZ, R14 ;  /* 0x000000ffff067224 */ /* 0x000fce00078e000e */
[----:B------:R-:W-:Y:S05]  /*1a6c0*/  WARPSYNC.COLLECTIVE R15, `(.L_x_1461) ;  /* 0x000000000f087348 */ /* 0x000fea0003c00000 */
[----:B------:R0:W1:Y:S02]  /*1a6d0*/  SHFL.IDX P6, R14, R13, R12, R11 ;  /* 0x0000000c0d0e7389 */ /* 0x00006400000c000b */
[----:B01----:R-:W-:Y:S01]  /*1a6e0*/  ENDCOLLECTIVE ;  /* 0x000000000000791b */ /* 0x003fe20003800000 */
.L_x_1461:
        /* <DEDUP_REMOVED lines=20> */
.L_x_1462:
[----:B------:R-:W-:Y:S02]  /*1a830*/  IMAD.MOV.U32 R13, RZ, RZ, R4 ;  /* 0x000000ffff0d7224 */ /* 0x000fe400078e0004 */
[----:B------:R-:W-:-:S07]  /*1a840*/  IMAD.MOV.U32 R6, RZ, RZ, R14 ;  /* 0x000000ffff067224 */ /* 0x000fce00078e000e */
[----:B------:R-:W-:Y:S05]  /*1a850*/  WARPSYNC.COLLECTIVE R15, `(.L_x_1463) ;  /* 0x000000000f087348 */ /* 0x000fea0003c00000 */
[----:B------:R0:W1:Y:S02]  /*1a860*/  SHFL.IDX P6, R14, R13, R12, R11 ;  /* 0x0000000c0d0e7389 */ /* 0x00006400000c000b */
[----:B01----:R-:W-:Y:S01]  /*1a870*/  ENDCOLLECTIVE ;  /* 0x000000000000791b */ /* 0x003fe20003800000 */
.L_x_1463:
        /* <DEDUP_REMOVED lines=20> */
.L_x_1464:
[----:B------:R-:W-:Y:S02]  /*1a9c0*/  IMAD.MOV.U32 R13, RZ, RZ, R4 ;  /* 0x000000ffff0d7224 */ /* 0x000fe400078e0004 */
[----:B------:R-:W-:-:S07]  /*1a9d0*/  IMAD.MOV.U32 R6, RZ, RZ, R14 ;  /* 0x000000ffff067224 */ /* 0x000fce00078e000e */
[----:B------:R-:W-:Y:S05]  /*1a9e0*/  WARPSYNC.COLLECTIVE R15, `(.L_x_1465) ;  /* 0x000000000f087348 */ /* 0x000fea0003c00000 */
[----:B------:R0:W1:Y:S02]  /*1a9f0*/  SHFL.IDX P6, R14, R13, R12, R11 ;  /* 0x0000000c0d0e7389 */ /* 0x00006400000c000b */
[----:B01----:R-:W-:Y:S01]  /*1aa00*/  ENDCOLLECTIVE ;  /* 0x000000000000791b */ /* 0x003fe20003800000 */
.L_x_1465:
        /* <DEDUP_REMOVED lines=18> */
.L_x_1466:
[----:B------:R-:W-:-:S05]  /*1ab30*/  VIADD R7, R0, 0x60 ;  /* 0x0000006000077836 */ /* 0x000fca0000000000 */
[----:B------:R-:W-:Y:S01]  /*1ab40*/  ISETP.GE.AND P5, PT, R7, R2, PT ;  /* 0x000000020700720c */ /* 0x000fe20003fa6270 */
[----:B------:R-:W-:Y:S02]  /*1ab50*/  IMAD.MOV.U32 R13, RZ, RZ, R4 ;  /* 0x000000ffff0d7224 */ /* 0x000fe400078e0004 */
[----:B------:R-:W-:-:S10]  /*1ab60*/  IMAD.MOV.U32 R8, RZ, RZ, R14 ;  /* 0x000000ffff087224 */ /* 0x000fd400078e000e */
[----:B------:R-:W-:Y:S05]  /*1ab70*/  WARPSYNC.COLLECTIVE R15, `(.L_x_1467) ;  /* 0x000000000f087348 */ /* 0x000fea0003c00000 */
[----:B------:R0:W1:Y:S02]  /*1ab80*/  SHFL.IDX P6, R14, R13, R12, R11 ;  /* 0x0000000c0d0e7389 */ /* 0x00006400000c000b */
[----:B01----:R-:W-:Y:S01]  /*1ab90*/  ENDCOLLECTIVE ;  /* 0x000000000000791b */ /* 0x003fe20003800000 */
.L_x_1467:
        /* <DEDUP_REMOVED lines=18> */
.L_x_1468:
[----:B------:R-:W-:Y:S02]  /*1acc0*/  IMAD.MOV.U32 R13, RZ, RZ, R4 ;  /* 0x000000ffff0d7224 */ /* 0x000fe400078e0004 */
[----:B------:R-:W-:-:S07]  /*1acd0*/  IMAD.MOV.U32 R5, RZ, RZ, R14 ;  /* 0x000000ffff057224 */ /* 0x000fce00078e000e */
[----:B------:R-:W-:Y:S05]  /*1ace0*/  WARPSYNC.COLLECTIVE R15, `(.L_x_1469) ;  /* 0x000000000f087348 */ /* 0x000fea0003c00000 */
[----:B------:R0:W1:Y:S02]  /*1acf0*/  SHFL.IDX P6, R14, R13, R12, R11 ;  /* 0x0000000c0d0e7389 */ /* 0x00006400000c000b */
[----:B01----:R-:W-:Y:S01]  /*1ad00*/  ENDCOLLECTIVE ;  /* 0x000000000000791b */ /* 0x003fe20003800000 */
.L_x_1469:
[----:B------:R-:W-:Y:S01]  /*1ad10*/  IMAD.MOV.U32 R3, RZ, RZ, R14 ;  /* 0x000000ffff037224 */ /* 0x000fe200078e000e */
[----:B------:R-:W-:Y:S06]  /*1ad20*/  BRA `(.L_x_1470) ;  /* 0xffffffa400247947 */ /* 0x000fec000383ffff */
.L_x_1345:
[----:B0-----:R0:W3:Y:S02]  /*1ad30*/  SYNCS.PHASECHK.TRANS64.TRYWAIT P0, [R18+URZ+0x30820], R0 ;  /* 0x03082000120075a7 */ /* 0x0010e4000800017f */
[----:B---3--:R-:W-:Y:S05]  /*1ad40*/  @!P0 NANOSLEEP.SYNCS 0x989680 ;  /* 0x009896800000895d */ /* 0x008fea0003900000 */
[----:B------:R-:W3:Y:S02]  /*1ad50*/  @!P0 SYNCS.PHASECHK.TRANS64 P0, [R18+URZ+0x30820], R0 ;  /* 0x03082000120085a7 */ /* 0x000ee4000800007f */
[----:B---3--:R-:W-:Y:S05]  /*1ad60*/  @!P0 BRA `(.L_x_1345) ;  /* 0xfffffffc00f08947 */ /* 0x008fea000383ffff */
[----:B------:R-:W-:Y:S05]  /*1ad70*/  BRA `(.L_x_1471) ;  /* 0xffffffa400a07947 */ /* 0x000fea000383ffff */
.L_x_1354:
[----:B-1----:R1:W2:Y:S02]  /*1ad80*/  SYNCS.PHASECHK.TRANS64.TRYWAIT P0, [R3+URZ+0x30840], R2 ;  /* 0x03084002030075a7 */ /* 0x0022a4000800017f */
[----:B--2---:R-:W-:Y:S05]  /*1ad90*/  @!P0 NANOSLEEP.SYNCS 0x989680 ;  /* 0x009896800000895d */ /* 0x004fea0003900000 */
[----:B------:R-:W2:Y:S02]  /*1ada0*/  @!P0 SYNCS.PHASECHK.TRANS64 P0, [R3+URZ+0x30840], R2 ;  /* 0x03084002030085a7 */ /* 0x000ea4000800007f */
[----:B--2---:R-:W-:Y:S05]  /*1adb0*/  @!P0 BRA `(.L_x_1354) ;  /* 0xfffffffc00f08947 */ /* 0x004fea000383ffff */
[----:B------:R-:W-:Y:S05]  /*1adc0*/  BRA `(.L_x_1472) ;  /* 0xffffffa800987947 */ /* 0x000fea000383ffff */
.L_x_1362:
[----:B0-----:R0:W1:Y:S02]  /*1add0*/  SYNCS.PHASECHK.TRANS64.TRYWAIT P0, [R3+URZ+0x60], R2 ;  /* 0x00006002030075a7 */ /* 0x001064000800017f */
[----:B-1----:R-:W-:Y:S05]  /*1ade0*/  @!P0 NANOSLEEP.SYNCS 0x989680 ;  /* 0x009896800000895d */ /* 0x002fea0003900000 */
[----:B------:R-:W1:Y:S02]  /*1adf0*/  @!P0 SYNCS.PHASECHK.TRANS64 P0, [R3+URZ+0x60], R2 ;  /* 0x00006002030085a7 */ /* 0x000e64000800007f */
[----:B-1----:R-:W-:Y:S05]  /*1ae00*/  @!P0 BRA `(.L_x_1362) ;  /* 0xfffffffc00f08947 */ /* 0x002fea000383ffff */
[----:B------:R-:W-:Y:S05]  /*1ae10*/  BRA `(.L_x_1473) ;  /* 0xffffffac00ec7947 */ /* 0x000fea000383ffff */
.L_x_1373:
[----:B-1----:R1:W2:Y:S02]  /*1ae20*/  SYNCS.PHASECHK.TRANS64.TRYWAIT P0, [R3+URZ+0x30840], R2 ;  /* 0x03084002030075a7 */ /* 0x0022a4000800017f */
[----:B--2---:R-:W-:Y:S05]  /*1ae30*/  @!P0 NANOSLEEP.SYNCS 0x989680 ;  /* 0x009896800000895d */ /* 0x004fea0003900000 */
[----:B------:R-:W2:Y:S02]  /*1ae40*/  @!P0 SYNCS.PHASECHK.TRANS64 P0, [R3+URZ+0x30840], R2 ;  /* 0x03084002030085a7 */ /* 0x000ea4000800007f */
[----:B--2---:R-:W-:Y:S05]  /*1ae50*/  @!P0 BRA `(.L_x_1373) ;  /* 0xfffffffc00f08947 */ /* 0x004fea000383ffff */
[----:B------:R-:W-:Y:S05]  /*1ae60*/  BRA `(.L_x_1474) ;  /* 0xffffffb400f47947 */ /* 0x000fea000383ffff */
.L_x_1381:
[----:B0-----:R0:W1:Y:S02]  /*1ae70*/  SYNCS.PHASECHK.TRANS64.TRYWAIT P0, [R2+URZ+0x60], R3 ;  /* 0x00006003020075a7 */ /* 0x001064000800017f */
[----:B-1----:R-:W-:Y:S05]  /*1ae80*/  @!P0 NANOSLEEP.SYNCS 0x989680 ;  /* 0x009896800000895d */ /* 0x002fea0003900000 */
[----:B------:R-:W1:Y:S02]  /*1ae90*/  @!P0 SYNCS.PHASECHK.TRANS64 P0, [R2+URZ+0x60], R3 ;  /* 0x00006003020085a7 */ /* 0x000e64000800007f */
[----:B-1----:R-:W-:Y:S05]  /*1aea0*/  @!P0 BRA `(.L_x_1381) ;  /* 0xfffffffc00f08947 */ /* 0x002fea000383ffff */
[----:B------:R-:W-:Y:S05]  /*1aeb0*/  BRA `(.L_x_1475) ;  /* 0xffffffbc00487947 */ /* 0x000fea000383ffff */
.L_x_1392:
[----:B--2---:R2:W3:Y:S02]  /*1aec0*/  SYNCS.PHASECHK.TRANS64.TRYWAIT P0, [R2+URZ+0x30840], R3 ;  /* 0x03084003020075a7 */ /* 0x0044e4000800017f */
[----:B---3--:R-:W-:Y:S05]  /*1aed0*/  @!P0 NANOSLEEP.SYNCS 0x989680 ;  /* 0x009896800000895d */ /* 0x008fea0003900000 */
[----:B------:R-:W3:Y:S02]  /*1aee0*/  @!P0 SYNCS.PHASECHK.TRANS64 P0, [R2+URZ+0x30840], R3 ;  /* 0x03084003020085a7 */ /* 0x000ee4000800007f */
[----:B---3--:R-:W-:Y:S05]  /*1aef0*/  @!P0 BRA `(.L_x_1392) ;  /* 0xfffffffc00f08947 */ /* 0x008fea000383ffff */
[----:B------:R-:W-:Y:S05]  /*1af00*/  BRA `(.L_x_1476) ;  /* 0xffffffc400247947 */ /* 0x000fea000383ffff */
.L_x_1400:
[----:B0-----:R0:W1:Y:S02]  /*1af10*/  SYNCS.PHASECHK.TRANS64.TRYWAIT P0, [R2+URZ+0x60], R5 ;  /* 0x00006005020075a7 */ /* 0x001064000800017f */
[----:B-1----:R-:W-:Y:S05]  /*1af20*/  @!P0 NANOSLEEP.SYNCS 0x989680 ;  /* 0x009896800000895d */ /* 0x002fea0003900000 */
[----:B------:R-:W1:Y:S02]  /*1af30*/  @!P0 SYNCS.PHASECHK.TRANS64 P0, [R2+URZ+0x60], R5 ;  /* 0x00006005020085a7 */ /* 0x000e64000800007f */
[----:B-1----:R-:W-:Y:S05]  /*1af40*/  @!P0 BRA `(.L_x_1400) ;  /* 0xfffffffc00f08947 */ /* 0x002fea000383ffff */
[----:B------:R-:W-:Y:S05]  /*1af50*/  BRA `(.L_x_1477) ;  /* 0xffffffc800787947 */ /* 0x000fea000383ffff */
.L_x_1413:
[----:B--2---:R2:W3:Y:S02]  /*1af60*/  SYNCS.PHASECHK.TRANS64.TRYWAIT P0, [R0+URZ+0x30860], R2 ;  /* 0x03086002000075a7 */ /* 0x0044e4000800017f */
[----:B---3--:R-:W-:Y:S05]  /*1af70*/  @!P0 NANOSLEEP.SYNCS 0x989680 ;  /* 0x009896800000895d */ /* 0x008fea0003900000 */
[----:B------:R-:W3:Y:S02]  /*1af80*/  @!P0 SYNCS.PHASECHK.TRANS64 P0, [R0+URZ+0x30860], R2 ;  /* 0x03086002000085a7 */ /* 0x000ee4000800007f */
[----:B---3--:R-:W-:Y:S05]  /*1af90*/  @!P0 BRA `(.L_x_1413) ;  /* 0xfffffffc00f08947 */ /* 0x008fea000383ffff */
[----:B------:R-:W-:Y:S05]  /*1afa0*/  BRA `(.L_x_1478) ;  /* 0xffffffd000407947 */ /* 0x000fea000383ffff */
.L_x_1422:
[----:B------:R-:W3:Y:S01]  /*1afb0*/  LDL R3, [R1] ;  /* 0x0000000001037983 */ /* 0x000ee20000100800 */
[----:B------:R-:W-:Y:S01]  /*1afc0*/  BSSY B0, `(.L_x_1479) ;  /* 0x0000008000007945 */ /* 0x000fe20003800000 */
[----:B0-----:R-:W-:Y:S02]  /*1afd0*/  IMAD.MOV.U32 R12, RZ, RZ, RZ ;  /* 0x000000ffff0c7224 */ /* 0x001fe400078e00ff */
[----:B------:R-:W-:Y:S02]  /*1afe0*/  IMAD.MOV.U32 R11, RZ, RZ, 0x1f ;  /* 0x0000001fff0b7424 */ /* 0x000fe400078e00ff */
[----:B------:R-:W-:Y:S02]  /*1aff0*/  IMAD.MOV.U32 R15, RZ, RZ, -0x1 ;  /* 0xffffffffff0f7424 */ /* 0x000fe400078e00ff */
[----:B---3--:R-:W-:-:S07]  /*1b000*/  IMAD.MOV.U32 R13, RZ, RZ, R3 ;  /* 0x000000ffff0d7224 */ /* 0x008fce00078e0003 */
[----:B-12---:R-:W-:Y:S05]  /*1b010*/  WARPSYNC.COLLECTIVE R15, `(.L_x_1480) ;  /* 0x000000000f087348 */ /* 0x006fea0003c00000 */
[----:B------:R0:W3:Y:S02]  /*1b020*/  SHFL.IDX P6, R14, R13, R12, R11 ;  /* 0x0000000c0d0e7389 */ /* 0x0000e400000c000b */
[----:B0123--:R-:W-:Y:S01]  /*1b030*/  ENDCOLLECTIVE ;  /* 0x000000000000791b */ /* 0x00ffe20003800000 */
.L_x_1480:
[----:B------:R-:W-:Y:S05]  /*1b040*/  BSYNC B0 ;  /* 0x0000000000007941 */ /* 0x000fea0003800000 */
.L_x_1479:
        /* <DEDUP_REMOVED lines=9> */
.L_x_1481:
        /* <DEDUP_REMOVED lines=14> */
[C---:B------:R-:W-:Y:S02]  /*1b1c0*/  ISETP.GE.U32.AND P3, PT, R16.reuse, 0x4, PT ;  /* 0x000000041000780c */ /* 0x040fe40003f66070 */
[C---:B------:R-:W-:Y:S02]  /*1b1d0*/  ISETP.GE.U32.AND P4, PT, R16.reuse, 0x8, PT ;  /* 0x000000081000780c */ /* 0x040fe40003f86070 */
[----:B------:R-:W-:Y:S01]  /*1b1e0*/  ISETP.GE.U32.AND P5, PT, R16, 0x10, PT ;  /* 0x000000101000780c */ /* 0x000fe20003fa6070 */
[----:B--2---:R-:W-:Y:S01]  /*1b1f0*/  @!P1 IMAD.MOV.U32 R5, RZ, RZ, R6 ;  /* 0x000000ffff059224 */ /* 0x004fe200078e0006 */
[----:B------:R-:W-:-:S02]  /*1b200*/  CS2R R6, SRZ ;  /* 0x0000000000067805 */ /* 0x000fc4000001ff00 */
[----:B---3--:R-:W-:Y:S01]  /*1b210*/  @!P1 IMAD.MOV.U32 R7, RZ, RZ, R2 ;  /* 0x000000ffff079224 */ /* 0x008fe200078e0002 */
[----:B------:R-:W-:-:S03]  /*1b220*/  ISETP.NE.AND P1, PT, R16, RZ, PT ;  /* 0x000000ff1000720c */ /* 0x000fc60003f25270 */
[----:B------:R-:W-:-:S04]  /*1b230*/  IMAD R2, R7, R5, RZ ;  /* 0x0000000507027224 */ /* 0x000fc800078e02ff */
[----:B------:R-:W-:-:S07]  /*1b240*/  IMAD.MOV.U32 R13, RZ, RZ, R2 ;  /* 0x000000ffff0d7224 */ /* 0x000fce00078e0002 */
[----:B------:R-:W-:Y:S05]  /*1b250*/  WARPSYNC.COLLECTIVE R15, `(.L_x_1482) ;  /* 0x000000000f087348 */ /* 0x000fea0003c00000 */
[----:B------:R0:W1:Y:S02]  /*1b260*/  SHFL.UP P6, R14, R13, R12, R11 ;  /* 0x0400000c0d0e7389 */ /* 0x00006400000c000b */
[----:B01----:R-:W-:Y:S01]  /*1b270*/  ENDCOLLECTIVE ;  /* 0x000000000000791b */ /* 0x003fe20003800000 */
.L_x_1482:
        /* <DEDUP_REMOVED lines=8> */
.L_x_1483:
        /* <DEDUP_REMOVED lines=8> */
.L_x_1484:
        /* <DEDUP_REMOVED lines=8> */
.L_x_1485:
        /* <DEDUP_REMOVED lines=8> */
.L_x_1486:
        /* <DEDUP_REMOVED lines=9> */
.L_x_1487:
[----:B------:R-:W-:Y:S01]  /*1b510*/  IMAD.MOV.U32 R10, RZ, RZ, R14 ;  /* 0x000000ffff0a7224 */ /* 0x000fe200078e000e */
[----:B------:R-:W-:Y:S06]  /*1b520*/  BRA `(.L_x_1488) ;  /* 0xffffffd4002c7947 */ /* 0x000fec000383ffff */
.L_x_1425:
[----:B------:R-:W-:Y:S01]  /*1b530*/  BSSY B0, `(.L_x_1489) ;  /* 0x0000008000007945 */ /* 0x000fe20003800000 */
[----:B------:R-:W-:Y:S02]  /*1b540*/  IMAD.MOV.U32 R13, RZ, RZ, R2 ;  /* 0x000000ffff0d7224 */ /* 0x000fe400078e0002 */
[----:B------:R-:W-:Y:S02]  /*1b550*/  IMAD.MOV.U32 R12, RZ, RZ, 0x1 ;  /* 0x00000001ff0c7424 */ /* 0x000fe400078e00ff */
[----:B------:R-:W-:Y:S02]  /*1b560*/  IMAD.MOV.U32 R11, RZ, RZ, RZ ;  /* 0x000000ffff0b7224 */ /* 0x000fe400078e00ff */
[----:B------:R-:W-:-:S07]  /*1b570*/  IMAD.MOV.U32 R15, RZ, RZ, -0x1 ;  /* 0xffffffffff0f7424 */ /* 0x000fce00078e00ff */
[----:B------:R-:W-:Y:S05]  /*1b580*/  WARPSYNC.COLLECTIVE R15, `(.L_x_1490) ;  /* 0x000000000f087348 */ /* 0x000fea0003c00000 */
[----:B------:R0:W1:Y:S02]  /*1b590*/  SHFL.UP P6, R14, R13, R12, R11 ;  /* 0x0400000c0d0e7389 */ /* 0x00006400000c000b */
[----:B01----:R-:W-:Y:S01]  /*1b5a0*/  ENDCOLLECTIVE ;  /* 0x000000000000791b */ /* 0x003fe20003800000 */
.L_x_1490:
[----:B------:R-:W-:Y:S05]  /*1b5b0*/  BSYNC B0 ;  /* 0x0000000000007941 */ /* 0x000fea0003800000 */
.L_x_1489:
        /* <DEDUP_REMOVED lines=10> */
.L_x_1491:
        /* <DEDUP_REMOVED lines=8> */
.L_x_1492:
        /* <DEDUP_REMOVED lines=8> */
.L_x_1493:
        /* <DEDUP_REMOVED lines=8> */
.L_x_1494:
        /* <DEDUP_REMOVED lines=9> */
.L_x_1495:
[----:B------:R-:W-:Y:S01]  /*1b870*/  IMAD.MOV.U32 R10, RZ, RZ, R14 ;  /* 0x000000ffff0a7224 */ /* 0x000fe200078e000e */
[----:B------:R-:W-:Y:S06]  /*1b880*/  BRA `(.L_x_1496) ;  /* 0xffffffd400047947 */ /* 0x000fec000383ffff */
.L_x_1427:
[----:B------:R-:W-:Y:S01]  /*1b890*/  BSSY B0, `(.L_x_1497) ;  /* 0x0000006000007945 */ /* 0x000fe20003800000 */
[----:B------:R-:W-:Y:S01]  /*1b8a0*/  PLOP3.LUT P6, PT, P6, PT, PT, 0x8, 0x0 ;  /* 0x000000000000781c */ /* 0x000fe200037ce170 */
[----:B------:R-:W-:-:S12]  /*1b8b0*/  IMAD.MOV.U32 R15, RZ, RZ, -0x1 ;  /* 0xffffffffff0f7424 */ /* 0x000fd800078e00ff */
[----:B0-----:R-:W-:Y:S05]  /*1b8c0*/  WARPSYNC.COLLECTIVE R15, `(.L_x_1498) ;  /* 0x000000000f087348 */ /* 0x001fea0003c00000 */
[----:B------:R-:W-:Y:S01]  /*1b8d0*/  VOTE.ANY R14, PT, P6 ;  /* 0x00000000000e7806 */ /* 0x000fe200030e0100 */
[----:B0-----:R-:W-:Y:S06]  /*1b8e0*/  ENDCOLLECTIVE ;  /* 0x000000000000791b */ /* 0x001fec0003800000 */
.L_x_1498:
[----:B------:R-:W-:Y:S05]  /*1b8f0*/  BSYNC B0 ;  /* 0x0000000000007941 */ /* 0x000fea0003800000 */
.L_x_1497:
[----:B------:R0:W5:Y:S01]  /*1b900*/  LDL.LU R16, [R1+0xc] ;  /* 0x00000c0001107983 */ /* 0x0001620000300800 */
[----:B------:R-:W-:Y:S02]  /*1b910*/  IMAD.MOV.U32 R3, RZ, RZ, R14 ;  /* 0x000000ffff037224 */ /* 0x000fe400078e000e */
[----:B------:R-:W-:Y:S02]  /*1b920*/  IMAD.MOV.U32 R13, RZ, RZ, R5 ;  /* 0x000000ffff0d7224 */ /* 0x000fe400078e0005 */
[----:B------:R-:W1:Y:S01]  /*1b930*/  POPC R9, R3 ;  /* 0x0000000300097309 */ /* 0x000e620000000000 */
[----:B------:R-:W-:Y:S02]  /*1b940*/  IMAD.MOV.U32 R11, RZ, RZ, 0x1f ;  /* 0x0000001fff0b7424 */ /* 0x000fe400078e00ff */
[----:B------:R-:W-:Y:S02]  /*1b950*/  IMAD.MOV.U32 R15, RZ, RZ, -0x1 ;  /* 0xffffffffff0f7424 */ /* 0x000fe400078e00ff */
[----:B01----:R-:W-:-:S07]  /*1b960*/  IMAD.MOV.U32 R12, RZ, RZ, R9 ;  /* 0x000000ffff0c7224 */ /* 0x003fce00078e0009 */
[----:B-----5:R-:W-:Y:S05]  /*1b970*/  WARPSYNC.COLLECTIVE R15, `(.L_x_1499) ;  /* 0x000000000f087348 */ /* 0x020fea0003c00000 */
[----:B------:R0:W1:Y:S02]  /*1b980*/  SHFL.IDX P6, R14, R13, R12, R11 ;  /* 0x0000000c0d0e7389 */ /* 0x00006400000c000b */
[----:B01---5:R-:W-:Y:S01]  /*1b990*/  ENDCOLLECTIVE ;  /* 0x000000000000791b */ /* 0x023fe20003800000 */
.L_x_1499:
[----:B------:R-:W-:Y:S02]  /*1b9a0*/  IMAD.MOV.U32 R13, RZ, RZ, R7 ;  /* 0x000000ffff0d7224 */ /* 0x000fe400078e0007 */
[----:B------:R-:W-:-:S07]  /*1b9b0*/  IMAD.MOV.U32 R4, RZ, RZ, R14 ;  /* 0x000000ffff047224 */ /* 0x000fce00078e000e */
[----:B------:R-:W-:Y:S05]  /*1b9c0*/  WARPSYNC.COLLECTIVE R15, `(.L_x_1500) ;  /* 0x000000000f087348 */ /* 0x000fea0003c00000 */
[----:B------:R0:W1:Y:S02]  /*1b9d0*/  SHFL.IDX P6, R14, R13, R12, R11 ;  /* 0x0000000c0d0e7389 */ /* 0x00006400000c000b */
[----:B01----:R-:W-:Y:S01]  /*1b9e0*/  ENDCOLLECTIVE ;  /* 0x000000000000791b */ /* 0x003fe20003800000 */
.L_x_1500:
[----:B------:R-:W-:Y:S02]  /*1b9f0*/  IMAD.MOV.U32 R7, RZ, RZ, R14 ;  /* 0x000000ffff077224 */ /* 0x000fe400078e000e */
[----:B------:R-:W-:-:S05]  /*1ba00*/  IMAD.IADD R5, R9, 0x1, R16 ;  /* 0x0000000109057824 */ /* 0x000fca00078e0210 */
[----:B------:R1:W-:Y:S01]  /*1ba10*/  STL [R1+0xc], R5 ;  /* 0x00000c0501007387 */ /* 0x0003e20000100800 */
[----:B------:R-:W-:Y:S05]  /*1ba20*/  BRA `(.L_x_1501) ;  /* 0xffffffd000e47947 */ /* 0x000fea000383ffff */
.L_x_1429:
[----:B------:R-:W-:Y:S01]  /*1ba30*/  BSSY B0, `(.L_x_1502) ;  /* 0x0000008000007945 */ /* 0x000fe20003800000 */
[----:B------:R-:W-:Y:S02]  /*1ba40*/  IMAD.MOV.U32 R13, RZ, RZ, R2 ;  /* 0x000000ffff0d7224 */ /* 0x000fe400078e0002 */
[----:B------:R-:W-:Y:S02]  /*1ba50*/  IMAD.MOV.U32 R12, RZ, RZ, R9 ;  /* 0x000000ffff0c7224 */ /* 0x000fe400078e0009 */
[----:B------:R-:W-:Y:S02]  /*1ba60*/  IMAD.MOV.U32 R11, RZ, RZ, 0x1f ;  /* 0x0000001fff0b7424 */ /* 0x000fe400078e00ff */
[----:B------:R-:W-:-:S07]  /*1ba70*/  IMAD.MOV.U32 R15, RZ, RZ, -0x1 ;  /* 0xffffffffff0f7424 */ /* 0x000fce00078e00ff */
[----:B01----:R-:W-:Y:S05]  /*1ba80*/  WARPSYNC.COLLECTIVE R15, `(.L_x_1503) ;  /* 0x000000000f087348 */ /* 0x003fea0003c00000 */
[----:B------:R2:W3:Y:S02]  /*1ba90*/  SHFL.IDX P6, R14, R13, R12, R11 ;  /* 0x0000000c0d0e7389 */ /* 0x0004e400000c000b */
[----:B0123--:R-:W-:Y:S01]  /*1baa0*/  ENDCOLLECTIVE ;  /* 0x000000000000791b */ /* 0x00ffe20003800000 */
.L_x_1503:
[----:B------:R-:W-:Y:S05]  /*1bab0*/  BSYNC B0 ;  /* 0x0000000000007941 */ /* 0x000fea0003800000 */
.L_x_1502:
[----:B------:R-:W-:Y:S01]  /*1bac0*/  IMAD.MOV.U32 R2, RZ, RZ, R14 ;  /* 0x000000ffff027224 */ /* 0x000fe200078e000e */
[----:B------:R-:W-:Y:S06]  /*1bad0*/  BRA `(.L_x_1504) ;  /* 0xffffffd000d07947 */ /* 0x000fec000383ffff */
.L_x_1435:
[----:B0-----:R0:W1:Y:S02]  /*1bae0*/  SYNCS.PHASECHK.TRANS64.TRYWAIT P0, [R0+URZ+0x30820], R3 ;  /* 0x03082003000075a7 */ /* 0x001064000800017f */
[----:B-1----:R-:W-:Y:S05]  /*1baf0*/  @!P0 NANOSLEEP.SYNCS 0x989680 ;  /* 0x009896800000895d */ /* 0x002fea0003900000 */
[----:B------:R-:W1:Y:S02]  /*1bb00*/  @!P0 SYNCS.PHASECHK.TRANS64 P0, [R0+URZ+0x30820], R3 ;  /* 0x03082003000085a7 */ /* 0x000e64000800007f */
[----:B-1----:R-:W-:Y:S05]  /*1bb10*/  @!P0 BRA `(.L_x_1435) ;  /* 0xfffffffc00f08947 */ /* 0x002fea000383ffff */
[----:B------:R-:W-:Y:S05]  /*1bb20*/  BRA `(.L_x_1505) ;  /* 0xffffffdc00747947 */ /* 0x000fea000383ffff */
.L_x_1436:
[----:B------:R-:W1:Y:S01]  /*1bb30*/  S2R R2, SR_TID.X ;  /* 0x0000000000027919 */ /* 0x000e620000002100 */
[----:B------:R-:W-:Y:S01]  /*1bb40*/  BSSY B0, `(.L_x_1506) ;  /* 0x000000a000007945 */ /* 0x000fe20003800000 */
[----:B------:R-:W-:Y:S02]  /*1bb50*/  IMAD.MOV.U32 R12, RZ, RZ, RZ ;  /* 0x000000ffff0c7224 */ /* 0x000fe400078e00ff */
[----:B---3--:R-:W-:Y:S02]  /*1bb60*/  IMAD.MOV.U32 R11, RZ, RZ, 0x1f ;  /* 0x0000001fff0b7424 */ /* 0x008fe400078e00ff */
[----:B------:R-:W-:Y:S01]  /*1bb70*/  IMAD.MOV.U32 R15, RZ, RZ, -0x1 ;  /* 0xffffffffff0f7424 */ /* 0x000fe200078e00ff */
[----:B-1----:R-:W-:-:S04]  /*1bb80*/  SHF.R.U32.HI R2, RZ, 0x5, R2 ;  /* 0x00000005ff027819 */ /* 0x002fc80000011602 */
[----:B------:R-:W-:-:S05]  /*1bb90*/  LOP3.LUT R2, R2, 0x3, RZ, 0xc0, !PT ;  /* 0x0000000302027812 */ /* 0x000fca00078ec0ff */
[----:B------:R-:W-:-:S07]  /*1bba0*/  IMAD.MOV.U32 R13, RZ, RZ, R2 ;  /* 0x000000ffff0d7224 */ /* 0x000fce00078e0002 */
[----:B0-----:R-:W-:Y:S05]  /*1bbb0*/  WARPSYNC.COLLECTIVE R15, `(.L_x_1507) ;  /* 0x000000000f087348 */ /* 0x001fea0003c00000 */
[----:B------:R1:W2:Y:S02]  /*1bbc0*/  SHFL.IDX P6, R14, R13, R12, R11 ;  /* 0x0000000c0d0e7389 */ /* 0x0002a400000c000b */
[----:B012---:R-:W-:Y:S01]  /*1bbd0*/  ENDCOLLECTIVE ;  /* 0x000000000000791b */ /* 0x007fe20003800000 */
.L_x_1507:
[----:B------:R-:W-:Y:S05]  /*1bbe0*/  BSYNC B0 ;  /* 0x0000000000007941 */ /* 0x000fea0003800000 */
.L_x_1506:
[----:B------:R-:W-:Y:S05]  /*1bbf0*/  BRA `(.L_x_1508) ;  /* 0xffffffdc005c7947 */ /* 0x000fea000383ffff */
.L_x_1439:
[----:B------:R-:W-:Y:S01]  /*1bc00*/  BSSY B1, `(.L_x_1509) ;  /* 0x0000006000017945 */ /* 0x000fe20003800000 */
[----:B------:R-:W-:-:S07]  /*1bc10*/  IMAD.MOV.U32 R15, RZ, RZ, -0x1 ;  /* 0xffffffffff0f7424 */ /* 0x000fce00078e00ff */
[----:B01-3--:R-:W-:Y:S05]  /*1bc20*/  WARPSYNC.COLLECTIVE R15, `(.L_x_1510) ;  /* 0x000000000f0c7348 */ /* 0x00bfea0003c00000 */
[----:B------:R-:W-:Y:S02]  /*1bc30*/  ELECT P6, UR62, PT ;  /* 0x00000000003e782f */ /* 0x000fe400038c0000 */
[----:B------:R-:W-:Y:S01]  /*1bc40*/  MOV R14, UR62 ;  /* 0x0000003e000e7c02 */ /* 0x000fe20008000f00 */
[----:B01-3--:R-:W-:Y:S10]  /*1bc50*/  ENDCOLLECTIVE ;  /* 0x000000000000791b */ /* 0x00bff40003800000 */
.L_x_1510:
[----:B------:R-:W-:Y:S05]  /*1bc60*/  BSYNC B1 ;  /* 0x0000000000017941 */ /* 0x000fea0003800000 */
.L_x_1509:
[----:B------:R-:W-:Y:S05]  /*1bc70*/  BRA `(.L_x_1511) ;  /* 0xffffffdc00547947 */ /* 0x000fea000383ffff */
.L_x_1441:
[----:B0-----:R0:W1:Y:S02]  /*1bc80*/  SYNCS.PHASECHK.TRANS64.TRYWAIT P0, [R6+URZ], R5 ;  /* 0x00000005060075a7 */ /* 0x001064000800017f */
[----:B-1----:R-:W-:Y:S05]  /*1bc90*/  @!P0 NANOSLEEP.SYNCS 0x989680 ;  /* 0x009896800000895d */ /* 0x002fea0003900000 */
[----:B------:R-:W1:Y:S02]  /*1bca0*/  @!P0 SYNCS.PHASECHK.TRANS64 P0, [R6+URZ], R5 ;  /* 0x00000005060085a7 */ /* 0x000e64000800007f */
[----:B-1----:R-:W-:Y:S05]  /*1bcb0*/  @!P0 BRA `(.L_x_1441) ;  /* 0xfffffffc00f08947 */ /* 0x002fea000383ffff */
[----:B------:R-:W-:Y:S05]  /*1bcc0*/  BRA `(.L_x_1512) ;  /* 0xffffffdc00947947 */ /* 0x000fea000383ffff */
.L_x_1442:
[----:B-1----:R1:W2:Y:S02]  /*1bcd0*/  SYNCS.PHASECHK.TRANS64.TRYWAIT P0, [R7+URZ], R2 ;  /* 0x00000002070075a7 */ /* 0x0022a4000800017f */
[----:B--2---:R-:W-:Y:S05]  /*1bce0*/  @!P0 NANOSLEEP.SYNCS 0x989680 ;  /* 0x009896800000895d */ /* 0x004fea0003900000 */
[----:B------:R-:W2:Y:S02]  /*1bcf0*/  @!P0 SYNCS.PHASECHK.TRANS64 P0, [R7+URZ], R2 ;  /* 0x00000002070085a7 */ /* 0x000ea4000800007f */
[----:B--2---:R-:W-:Y:S05]  /*1bd00*/  @!P0 BRA `(.L_x_1442) ;  /* 0xfffffffc00f08947 */ /* 0x004fea000383ffff */
[----:B------:R-:W-:Y:S05]  /*1bd10*/  BRA `(.L_x_1513) ;  /* 0xffffffdc00887947 */ /* 0x000fea000383ffff */
.L_x_1444:
[----:B--2---:R2:W4:Y:S02]  /*1bd20*/  SYNCS.PHASECHK.TRANS64.TRYWAIT P0, [R4+URZ], R5 ;  /* 0x00000005040075a7 */ /* 0x004524000800017f */
[----:B----4-:R-:W-:Y:S05]  /*1bd30*/  @!P0 NANOSLEEP.SYNCS 0x989680 ;  /* 0x009896800000895d */ /* 0x010fea0003900000 */
[----:B------:R-:W4:Y:S02]  /*1bd40*/  @!P0 SYNCS.PHASECHK.TRANS64 P0, [R4+URZ], R5 ;  /* 0x00000005040085a7 */ /* 0x000f24000800007f */
[----:B----4-:R-:W-:Y:S05]  /*1bd50*/  @!P0 BRA `(.L_x_1444) ;  /* 0xfffffffc00f08947 */ /* 0x010fea000383ffff */
[----:B------:R-:W-:Y:S05]  /*1bd60*/  BRA `(.L_x_1514) ;  /* 0xffffffdc008c7947 */ /* 0x000fea000383ffff */
.L_x_1515:
        /* <DEDUP_REMOVED lines=9> */
.L_x_3204:


//--------------------- .text._ZN7cutlass13device_kernelIN5flash11enable_sm90INS1_16FlashAttnFwdSm90INS1_25CollectiveMainloopFwdSm90ILi2EN4cute5tupleIJNS5_1CILi1EEES8_S8_EEENS6_IJNS7_ILi128EEENS7_ILi64EEENS7_ILi256EEEEEELi256ENS_6half_tEfNS_4arch4Sm90ELb0ELb1ELb0ELb1ELb0ELb1ELb0ELb1ELb1ELb1ELb1ELb0EEENS1_21CollectiveEpilogueFwdINS6_IJSA_SC_SB_EEES9_SE_SG_Li256ELb1ELb1ELb1ELb0EEENS1_36VarlenDynamicPersistentTileSchedulerILi128ELi64ELi256ELi128ELb1ELb1ELb1ELb1ELb0ELb1EEEEEEEEEvNT_6ParamsE --------------------------
	.section	.text._ZN7cutlass13device_kernelIN5flash11enable_sm90INS1_16FlashAttnFwdSm90INS1_25CollectiveMainloopFwdSm90ILi2EN4cute5tupleIJNS5_1CILi1EEES8_S8_EEENS6_IJNS7_ILi128EEENS7_ILi64EEENS7_ILi256EEEEEELi256ENS_6half_tEfNS_4arch4Sm90ELb0ELb1ELb0ELb1ELb0ELb1ELb0ELb1ELb1ELb1ELb1ELb0EEENS1_21CollectiveEpilogueFwdINS6_IJSA_SC_SB_EEES9_SE_SG_Li256ELb1ELb1ELb1ELb0EEENS1_36VarlenDynamicPersistentTileSchedulerILi128ELi64ELi256ELi128ELb1ELb1ELb1ELb1ELb0ELb1EEEEEEEEEvNT_6ParamsE,"ax",@progbits
	.align	128
.text._ZN7cutlass13device_kernelIN5flash11enable_sm90INS1_16FlashAttnFwdSm90INS1_25CollectiveMainloopFwdSm90ILi2EN4cute5tupleIJNS5_1CILi1EEES8_S8_EEENS6_IJNS7_ILi128EEENS7_ILi64EEENS7_ILi256EEEEEELi256ENS_6half_tEfNS_4arch4Sm90ELb0ELb1ELb0ELb1ELb0ELb1ELb0ELb1ELb1ELb1ELb1ELb0EEENS1_21CollectiveEpilogueFwdINS6_IJSA_SC_SB_EEES9_SE_SG_Li256ELb1ELb1ELb1ELb0EEENS1_36VarlenDynamicPersistentTileSchedulerILi128ELi64ELi256ELi128ELb1ELb1ELb1ELb1ELb0ELb1EEEEEEEEEvNT_6ParamsE:
        .type           _ZN7cutlass13device_kernelIN5flash11enable_sm90INS1_16FlashAttnFwdSm90INS1_25CollectiveMainloopFwdSm90ILi2EN4cute5tupleIJNS5_1CILi1EEES8_S8_EEENS6_IJNS7_ILi128EEENS7_ILi64EEENS7_ILi256EEEEEELi256ENS_6half_tEfNS_4arch4Sm90ELb0ELb1ELb0ELb1ELb0ELb1ELb0ELb1ELb1ELb1ELb1ELb0EEENS1_21CollectiveEpilogueFwdINS6_IJSA_SC_SB_EEES9_SE_SG_Li256ELb1ELb1ELb1ELb0EEENS1_36VarlenDynamicPersistentTileSchedulerILi128ELi64ELi256ELi128ELb1ELb1ELb1ELb1ELb0ELb1EEEEEEEEEvNT_6ParamsE,@function
        .size           _ZN7cutlass13device_kernelIN5flash11enable_sm90INS1_16FlashAttnFwdSm90INS1_25CollectiveMainloopFwdSm90ILi2EN4cute5tupleIJNS5_1CILi1EEES8_S8_EEENS6_IJNS7_ILi128EEENS7_ILi64EEENS7_ILi256EEEEEELi256ENS_6half_tEfNS_4arch4Sm90ELb0ELb1ELb0ELb1ELb0ELb1ELb0ELb1ELb1ELb1ELb1ELb0EEENS1_21CollectiveEpilogueFwdINS6_IJSA_SC_SB_EEES9_SE_SG_Li256ELb1ELb1ELb1ELb0EEENS1_36VarlenDynamicPersistentTileSchedulerILi128ELi64ELi256ELi128ELb1ELb1ELb1ELb1ELb0ELb1EEEEEEEEEvNT_6ParamsE,(.L_x_3205 - _ZN7cutlass13device_kernelIN5flash11enable_sm90INS1_16FlashAttnFwdSm90INS1_25CollectiveMainloopFwdSm90ILi2EN4cute5tupleIJNS5_1CILi1EEES8_S8_EEENS6_IJNS7_ILi128EEENS7_ILi64EEENS7_ILi256EEEEEELi256ENS_6half_tEfNS_4arch4Sm90ELb0ELb1ELb0ELb1ELb0ELb1ELb0ELb1ELb1ELb1ELb1ELb0EEENS1_21CollectiveEpilogueFwdINS6_IJSA_SC_SB_EEES9_SE_SG_Li256ELb1ELb1ELb1ELb0EEENS1_36VarlenDynamicPersistentTileSchedulerILi128ELi64ELi256ELi128ELb1ELb1ELb1ELb1ELb0ELb1EEEEEEEEEvNT_6ParamsE)
        .other          _ZN7cutlass13device_kernelIN5flash11enable_sm90INS1_16FlashAttnFwdSm90INS1_25CollectiveMainloopFwdSm90ILi2EN4cute5tupleIJNS5_1CILi1EEES8_S8_EEENS6_IJNS7_ILi128EEENS7_ILi64EEENS7_ILi256EEEEEELi256ENS_6half_tEfNS_4arch4Sm90ELb0ELb1ELb0ELb1ELb0ELb1ELb0ELb1ELb1ELb1ELb1ELb0EEENS1_21CollectiveEpilogueFwdINS6_IJSA_SC_SB_EEES9_SE_SG_Li256ELb1ELb1ELb1ELb0EEENS1_36VarlenDynamicPersistentTileSchedulerILi128ELi64ELi256ELi128ELb1ELb1ELb1ELb1ELb0ELb1EEEEEEEEEvNT_6ParamsE,@"STO_CUDA_ENTRY STV_DEFAULT"
_ZN7cutlass13device_kernelIN5flash11enable_sm90INS1_16FlashAttnFwdSm90INS1_25CollectiveMainloopFwdSm90ILi2EN4cute5tupleIJNS5_1CILi1EEES8_S8_EEENS6_IJNS7_ILi128EEENS7_ILi64EEENS7_ILi256EEEEEELi256ENS_6half_tEfNS_4arch4Sm90ELb0ELb1ELb0ELb1ELb0ELb1ELb0ELb1ELb1ELb1ELb1ELb0EEENS1_21CollectiveEpilogueFwdINS6_IJSA_SC_SB_EEES9_SE_SG_Li256ELb1ELb1ELb1ELb0EEENS1_36VarlenDynamicPersistentTileSchedulerILi128ELi64ELi256ELi128ELb1ELb1ELb1ELb1ELb0ELb1EEEEEEEEEvNT_6ParamsE:
        /* <DEDUP_REMOVED lines=24> */
.L_x_1517:
[----:B------:R-:W-:Y:S05]  /*0180*/  BSYNC B0 ;  /* 0x0000000000007941 */ /* 0x000fea0003800000 */
.L_x_1516:
        /* <DEDUP_REMOVED lines=41> */
.L_x_1518:
        /* <DEDUP_REMOVED lines=22> */
.L_x_1519:
        /* <DEDUP_REMOVED lines=18> */
.L_x_1520:
        /* <DEDUP_REMOVED lines=22> */
.L_x_1521:
        /* <DEDUP_REMOVED lines=22> */
.L_x_1522:
        /* <DEDUP_REMOVED lines=9> */
.L_x_1525:
        /* <DEDUP_REMOVED lines=8> */
[----:B-1----:R-:W-:-:S06]  /*0a70*/  ULEA UR4, UR5, UR4, 0x18 ;  /* 0x0000000405047291 */ /* 0x002fcc000f8ec03f */
[----:B------:R-:W-:Y:S01]  /*0a80*/  IMAD.U32 R16, RZ, RZ, UR4 ;  /* 0x00000004ff107e24 */ /* 0x000fe2000f8e00ff */
[----:B------:R-:W-:-:S04]  /*0a90*/  ULDC UR4, c[0x0][0xc3c] ;  /* 0x00030f0000047ab9 */ /* 0x000fc80000000800 */
[----:B------:R-:W1:Y:S01]  /*0aa0*/  LDS.128 R24, [R16+0x308d0] ;  /* 0x0308d00010187984 */ /* 0x000e620000000c00 */
[----:B------:R-:W-:Y:S06]  /*0ab0*/  BAR.ARV 0x4, 0x180 ;  /* 0x0106000000007b1d */ /* 0x000fec0000002000 */
[----:B-1----:R-:W-:-:S13]  /*0ac0*/  ISETP.GE.AND P0, PT, R27, UR4, PT ;  /* 0x000000041b007c0c */ /* 0x002fda000bf06270 */
[----:B------:R-:W-:Y:S05]  /*0ad0*/  @P0 BRA `(.L_x_1526) ;  /* 0x000002cc00840947 */ /* 0x000fea0003800000 */
[----:B------:R-:W2:Y:S01]  /*0ae0*/  LDL R0, [R1+0xa4] ;  /* 0x0000a40001007983 */ /* 0x000ea20000100800 */
[----:B------:R-:W-:Y:S02]  /*0af0*/  VIADD R6, R6, 0xffffff80 ;  /* 0xffffff8006067836 */ /* 0x000fe40000000000 */
[----:B------:R-:W-:Y:S02]  /*0b00*/  IMAD.MOV.U32 R237, RZ, RZ, RZ ;  /* 0x000000ffffed7224 */ /* 0x000fe400078e00ff */
[----:B------:R-:W-:Y:S01]  /*0b10*/  IMAD.MOV.U32 R205, RZ, RZ, RZ ;  /* 0x000000ffffcd7224 */ /* 0x000fe200078e00ff */
[----:B------:R-:W-:-:S04]  /*0b20*/  SHF.R.S32.HI R3, RZ, 0x1f, R6 ;  /* 0x0000001fff037819 */ /* 0x000fc80000011406 */
[CC--:B0-----:R-:W-:Y:S02]  /*0b30*/  LEA.HI R2, R3.reuse, R6.reuse, RZ, 0x4 ;  /* 0x0000000603027211 */ /* 0x0c1fe400078f20ff */
[CC--:B------:R-:W-:Y:S02]  /*0b40*/  LEA.HI R4, R3.reuse, R6.reuse, RZ, 0x5 ;  /* 0x0000000603047211 */ /* 0x0c0fe400078f28ff */
[----:B------:R-:W-:Y:S02]  /*0b50*/  SHF.R.S32.HI R7, RZ, 0x4, R2 ;  /* 0x00000004ff077819 */ /* 0x000fe40000011402 */
[----:B------:R-:W-:Y:S01]  /*0b60*/  LOP3.LUT R5, R2, 0x3fffff0, RZ, 0xc0, !PT ;  /* 0x03fffff002057812 */ /* 0x000fe200078ec0ff */
[----:B------:R-:W-:Y:S01]  /*0b70*/  IMAD.SHL.U32 R4, R4, 0x20, RZ ;  /* 0x0000002004047824 */ /* 0x000fe200078e00ff */
[----:B------:R-:W-:Y:S02]  /*0b80*/  LEA.HI R2, R2, R7, RZ, 0x1 ;  /* 0x0000000702027211 */ /* 0x000fe400078f08ff */
[----:B------:R-:W-:Y:S01]  /*0b90*/  LEA.HI R10, R3, R6, RZ, 0x2 ;  /* 0x00000006030a7211 */ /* 0x000fe200078f10ff */
[----:B------:R-:W-:Y:S01]  /*0ba0*/  IMAD.IADD R5, R6, 0x1, -R5 ;  /* 0x0000000106057824 */ /* 0x000fe200078e0a05 */
[----:B------:R-:W-:-:S02]  /*0bb0*/  LOP3.LUT R2, R2, 0x1ffffffe, RZ, 0xc0, !PT ;  /* 0x1ffffffe02027812 */ /* 0x000fc400078ec0ff */
[----:B------:R-:W-:Y:S02]  /*0bc0*/  LOP3.LUT R4, R4, 0xfffffc00, RZ, 0xc0, !PT ;  /* 0xfffffc0004047812 */ /* 0x000fe400078ec0ff */
[----:B------:R-:W-:Y:S02]  /*0bd0*/  IADD3 R2, R7, -R2, RZ ;  /* 0x8000000207027210 */ /* 0x000fe40007ffe0ff */
[----:B------:R-:W-:Y:S02]  /*0be0*/  LOP3.LUT R13, R10, 0xfffffffc, RZ, 0xc0, !PT ;  /* 0xfffffffc0a0d7812 */ /* 0x000fe400078ec0ff */
[----:B------:R-:W-:-:S03]  /*0bf0*/  LEA.HI R23, R3, R6, RZ, 0x3 ;  /* 0x0000000603177211 */ /* 0x000fc600078f18ff */
[----:B------:R-:W-:Y:S01]  /*0c00*/  IMAD.IADD R13, R6, 0x1, -R13 ;  /* 0x00000001060d7824 */ /* 0x000fe200078e0a0d */
[----:B--2---:R-:W-:Y:S02]  /*0c10*/  R2UR UR4, R0 ;  /* 0x00000000000472ca */ /* 0x004fe400000e0000 */
[----:B------:R-:W-:-:S04]  /*0c20*/  LEA.HI R0, R3, R6, RZ, 0x7 ;  /* 0x0000000603007211 */ /* 0x000fc800078f38ff */
[----:B------:R-:W-:-:S05]  /*0c30*/  LOP3.LUT R9, R0, 0xffffff80, RZ, 0xc0, !PT ;  /* 0xffffff8000097812 */ /* 0x000fca00078ec0ff */
[----:B------:R-:W-:Y:S02]  /*0c40*/  IMAD.IADD R28, R6, 0x1, -R9 ;  /* 0x00000001061c7824 */ /* 0x000fe400078e0a09 */
[----:B------:R-:W-:Y:S01]  /*0c50*/  IMAD R9, R5, 0x40, R4 ;  /* 0x0000004005097824 */ /* 0x000fe200078e0204 */
[----:B------:R-:W-:Y:S01]  /*0c60*/  SHF.R.S32.HI R5, RZ, 0x7, R0 ;  /* 0x00000007ff057819 */ /* 0x000fe20000011400 */
[----:B------:R-:W-:Y:S01]  /*0c70*/  ULOP3.LUT UR4, UR4, 0x1, URZ, 0xfc, !UPT ;  /* 0x0000000104047892 */ /* 0x000fe2000f8efc3f */
[----:B------:R-:W-:Y:S01]  /*0c80*/  SHF.R.S32.HI R7, RZ, 0x1f, R28 ;  /* 0x0000001fff077819 */ /* 0x000fe2000001141c */
[----:B------:R-:W-:Y:S01]  /*0c90*/  STL [R1+0x7c], R28 ;  /* 0x00007c1c01007387 */ /* 0x000fe20000100800 */
[----:B------:R-:W-:Y:S02]  /*0ca0*/  LEA.HI R4, R3, R6, RZ, 0x6 ;  /* 0x0000000603047211 */ /* 0x000fe400078f30ff */
[----:B------:R-:W-:Y:S02]  /*0cb0*/  LEA.HI R8, R7, R28, RZ, 0x2 ;  /* 0x0000001c07087211 */ /* 0x000fe400078f10ff */
[----:B------:R-:W-:Y:S01]  /*0cc0*/  LEA.HI R0, R0, R5, RZ, 0x1 ;  /* 0x0000000500007211 */ /* 0x000fe200078f08ff */
[----:B------:R-:W-:Y:S01]  /*0cd0*/  IMAD.SHL.U32 R4, R4, 0x8, RZ ;  /* 0x0000000804047824 */ /* 0x000fe200078e00ff */
[----:B------:R-:W-:-:S02]  /*0ce0*/  SHF.R.S32.HI R10, RZ, 0x2, R8 ;  /* 0x00000002ff0a7819 */ /* 0x000fc40000011408 */
[----:B------:R-:W-:Y:S02]  /*0cf0*/  SHF.R.S32.HI R11, RZ, 0x1f, R8 ;  /* 0x0000001fff0b7819 */ /* 0x000fe40000011408 */
[----:B------:R-:W-:Y:S02]  /*0d00*/  LOP3.LUT R3, R23, 0xfffffff8, RZ, 0xc0, !PT ;  /* 0xfffffff817037812 */ /* 0x000fe400078ec0ff */
[----:B------:R-:W-:Y:S02]  /*0d10*/  LEA.HI R11, R11, R10, RZ, 0x3 ;  /* 0x0000000a0b0b7211 */ /* 0x000fe400078f18ff */
[----:B------:R-:W-:Y:S01]  /*0d20*/  LOP3.LUT R0, R0, 0x3fffffe, RZ, 0xc0, !PT ;  /* 0x03fffffe00007812 */ /* 0x000fe200078ec0ff */
[----:B------:R-:W-:Y:S01]  /*0d30*/  IMAD.IADD R12, R6, 0x1, -R3 ;  /* 0x00000001060c7824 */ /* 0x000fe200078e0a03 */
[----:B------:R-:W-:Y:S01]  /*0d40*/  LOP3.LUT R11, R11, 0xfffffff8, RZ, 0xc0, !PT ;  /* 0xfffffff80b0b7812 */ /* 0x000fe200078ec0ff */
[----:B------:R-:W-:Y:S01]  /*0d50*/  IMAD R3, R2, 0x8, R9 ;  /* 0x0000000802037824 */ /* 0x000fe200078e0209 */
[----:B------:R-:W-:Y:S01]  /*0d60*/  SHF.R.S32.HI R23, RZ, 0x3, R23 ;  /* 0x00000003ff177819 */ /* 0x000fe20000011417 */
[----:B------:R-:W-:Y:S01]  /*0d70*/  IMAD.IADD R0, R5, 0x1, -R0 ;  /* 0x0000000105007824 */ /* 0x000fe200078e0a00 */
[----:B------:R-:W-:Y:S01]  /*0d80*/  LEA.HI R7, R7, R28, RZ, 0x5 ;  /* 0x0000001c07077211 */ /* 0x000fe200078f28ff */
[----:B------:R-:W-:Y:S01]  /*0d90*/  IMAD.IADD R10, R10, 0x1, -R11 ;  /* 0x000000010a0a7824 */ /* 0x000fe200078e0a0b */
[----:B------:R-:W-:Y:S01]  /*0da0*/  STL [R1+0x44], R12 ;  /* 0x0000440c01007387 */ /* 0x000fe20000100800 */
[----:B------:R-:W-:Y:S01]  /*0db0*/  VIADD R5, R23, 0x60 ;  /* 0x0000006017057836 */ /* 0x000fe20000000000 */
[----:B------:R-:W-:Y:S01]  /*0dc0*/  SHF.R.S32.HI R7, RZ, 0x5, R7 ;  /* 0x00000005ff077819 */ /* 0x000fe20000011407 */
[C---:B------:R-:W-:Y:S01]  /*0dd0*/  IMAD.SHL.U32 R200, R12.reuse, 0x4, RZ ;  /* 0x000000040cc87824 */ /* 0x040fe200078e00ff */
[----:B------:R0:W-:Y:S01]  /*0de0*/  STL [R1+0xa0], R3 ;  /* 0x0000a00301007387 */ /* 0x0001e20000100800 */
[----:B------:R-:W-:Y:S01]  /*0df0*/  LEA.HI R2, R13, R13, RZ, 0x1 ;  /* 0x0000000d0d027211 */ /* 0x000fe200078f08ff */
[----:B------:R-:W-:Y:S01]  /*0e00*/  IMAD.SHL.U32 R18, R12, 0x8, RZ ;  /* 0x000000080c127824 */ /* 0x000fe200078e00ff */
[----:B------:R-:W-:Y:S01]  /*0e10*/  LEA R7, R7, R10, 0x4 ;  /* 0x0000000a07077211 */ /* 0x000fe200078e20ff */
[----:B------:R-:W-:Y:S01]  /*0e20*/  VIADD R233, R200, 0x40 ;  /* 0x00000040c8e97836 */ /* 0x000fe20000000000 */
[----:B------:R-:W-:Y:S01]  /*0e30*/  SHF.R.S32.HI R10, RZ, 0x1f, R5 ;  /* 0x0000001fff0a7819 */ /* 0x000fe20000011405 */
[C---:B------:R-:W-:Y:S01]  /*0e40*/  IMAD.SHL.U32 R32, R23.reuse, 0x40, RZ ;  /* 0x0000004017207824 */ /* 0x040fe200078e00ff */
[----:B------:R-:W-:Y:S01]  /*0e50*/  LOP3.LUT R2, R2, 0x1ffffffe, RZ, 0xc0, !PT ;  /* 0x1ffffffe02027812 */ /* 0x000fe200078ec0ff */
[----:B------:R-:W-:Y:S01]  /*0e60*/  IMAD.IADD R226, R200, 0x1, R233 ;  /* 0x00000001c8e27824 */ /* 0x000fe200078e02e9 */
[----:B------:R-:W-:Y:S01]  /*0e70*/  LEA.HI R10, R10, R5, RZ, 0x3 ;  /* 0x000000050a0a7211 */ /* 0x000fe200078f18ff */
[C---:B0-----:R-:W-:Y:S01]  /*0e80*/  VIADD R3, R23.reuse, 0x40 ;  /* 0x0000004017037836 */ /* 0x041fe20000000000 */
[----:B------:R-:W-:Y:S01]  /*0e90*/  IADD3 R24, R23, 0x20, RZ ;  /* 0x0000002017187810 */ /* 0x000fe20007ffe0ff */
[----:B------:R-:W-:Y:S01]  /*0ea0*/  IMAD.SHL.U32 R5, R5, 0x40, RZ ;  /* 0x0000004005057824 */ /* 0x000fe200078e00ff */
[----:B------:R-:W-:Y:S01]  /*0eb0*/  SHF.R.S32.HI R9, RZ, 0x1f, R226 ;  /* 0x0000001fff097819 */ /* 0x000fe200000114e2 */
[----:B------:R-:W-:Y:S01]  /*0ec0*/  IMAD.IADD R2, R13, 0x1, -R2 ;  /* 0x000000010d027824 */ /* 0x000fe200078e0a02 */
[----:B------:R-:W-:Y:S01]  /*0ed0*/  SHF.R.S32.HI R6, RZ, 0x1f, R3 ;  /* 0x0000001fff067819 */ /* 0x000fe20000011403 */
[----:B------:R-:W-:Y:S01]  /*0ee0*/  IMAD.SHL.U32 R14, R10, 0x40, RZ ;  /* 0x000000400a0e7824 */ /* 0x000fe200078e00ff */
[----:B------:R-:W-:Y:S01]  /*0ef0*/  LOP3.LUT R13, R5, 0x1c0, RZ, 0xc0, !PT ;  /* 0x000001c0050d7812 */ /* 0x000fe200078ec0ff */
[----:B------:R-:W-:Y:S01]  /*0f00*/  IMAD R21, R0, 0x40, R7 ;  /* 0x0000004000157824 */ /* 0x000fe200078e0207 */
[----:B------:R-:W-:Y:S01]  /*0f10*/  LEA.HI R6, R6, R3, RZ, 0x3 ;  /* 0x0000000306067211 */ /* 0x000fe200078f18ff */
[----:B------:R-:W-:Y:S01]  /*0f20*/  IMAD.SHL.U32 R3, R3, 0x40, RZ ;  /* 0x0000004003037824 */ /* 0x000fe200078e00ff */
[----:B------:R-:W-:Y:S01]  /*0f30*/  LOP3.LUT R30, R4, 0xfffffe00, RZ, 0xc0, !PT ;  /* 0xfffffe00041e7812 */ /* 0x000fe200078ec0ff */
[----:B------:R-:W-:Y:S01]  /*0f40*/  IMAD.SHL.U32 R0, R24, 0x40, RZ ;  /* 0x0000004018007824 */ /* 0x000fe200078e00ff */
[----:B------:R-:W-:Y:S01]  /*0f50*/  SHF.R.U32.HI R15, RZ, 0x3, R13 ;  /* 0x00000003ff0f7819 */ /* 0x000fe2000001160d */
[----:B------:R-:W-:Y:S01]  /*0f60*/  IMAD.SHL.U32 R5, R6, 0x40, RZ ;  /* 0x0000004006057824 */ /* 0x000fe200078e00ff */
[CC--:B------:R-:W-:Y:S01]  /*0f70*/  LEA.HI R6, R9.reuse, R226.reuse, RZ, 0x3 ;  /* 0x000000e209067211 */ /* 0x0c0fe200078f18ff */
[----:B------:R-:W-:Y:S01]  /*0f80*/  STL [R1+0x9c], R21 ;  /* 0x00009c1501007387 */ /* 0x000fe20000100800 */
[----:B------:R-:W-:Y:S01]  /*0f90*/  LEA.HI R9, R9, R226, RZ, 0x6 ;  /* 0x000000e209097211 */ /* 0x000fe200078f30ff */
[C---:B------:R-:W-:Y:S01]  /*0fa0*/  VIADD R234, R200.reuse, 0x20 ;  /* 0x00000020c8ea7836 */ /* 0x040fe20000000000 */
[----:B------:R-:W-:Y:S01]  /*0fb0*/  LOP3.LUT R10, R5, 0xfffffe00, RZ, 0xc0, !PT ;  /* 0xfffffe00050a7812 */ /* 0x000fe200078ec0ff */
[----:B------:R-:W-:Y:S01]  /*0fc0*/  STL [R1+0x28], R30 ;  /* 0x0000281e01007387 */ /* 0x000fe20000100800 */
[----:B------:R-:W-:Y:S01]  /*0fd0*/  SHF.R.S32.HI R5, RZ, 0x1f, R24 ;  /* 0x0000001fff057819 */ /* 0x000fe20000011418 */
[----:B------:R-:W-:Y:S01]  /*0fe0*/  IMAD.SHL.U32 R9, R9, 0x80, RZ ;  /* 0x0000008009097824 */ /* 0x000fe200078e00ff */
[----:B------:R-:W-:Y:S01]  /*0ff0*/  LOP3.LUT R3, R3, 0x1c0, RZ, 0xc0, !PT ;  /* 0x000001c003037812 */ /* 0x000fe200078ec0ff */
[----:B------:R-:W-:Y:S01]  /*1000*/  VIADD R235, R200, 0x60 ;  /* 0x00000060c8eb7836 */ /* 0x000fe20000000000 */
[----:B------:R-:W-:-:S02]  /*1010*/  LEA.HI R5, R5, R24, RZ, 0x3 ;  /* 0x0000001805057211 */ /* 0x000fc400078f18ff */
[----:B------:R-:W-:Y:S02]  /*1020*/  LOP3.LUT R29, R0, 0x1c0, RZ, 0xc0, !PT ;  /* 0x000001c0001d7812 */ /* 0x000fe400078ec0ff */
[----:B------:R-:W-:Y:S01]  /*1030*/  SHF.R.U32.HI R11, RZ, 0x3, R3 ;  /* 0x00000003ff0b7819 */ /* 0x000fe20000011603 */
[----:B------:R-:W-:Y:S01]  /*1040*/  IMAD.SHL.U32 R5, R5, 0x40, RZ ;  /* 0x0000004005057824 */ /* 0x000fe200078e00ff */
[----:B------:R-:W-:Y:S02]  /*1050*/  LOP3.LUT R12, R3, 0x38, R18, 0xf8, !PT ;  /* 0x00000038030c7812 */ /* 0x000fe400078ef812 */
[----:B------:R-:W-:Y:S02]  /*1060*/  SHF.R.U32.HI R24, RZ, 0x3, R29 ;  /* 0x00000003ff187819 */ /* 0x000fe4000001161d */
[----:B------:R-:W-:Y:S02]  /*1070*/  LOP3.LUT R4, R29, 0x38, R6, 0xf8, !PT ;  /* 0x000000381d047812 */ /* 0x000fe400078ef806 */
[----:B------:R-:W-:-:S02]  /*1080*/  LOP3.LUT R17, R13, 0x38, R18, 0xf8, !PT ;  /* 0x000000380d117812 */ /* 0x000fc400078ef812 */
[--C-:B------:R-:W-:Y:S02]  /*1090*/  LOP3.LUT R22, R13, 0x38, R6.reuse, 0xf8, !PT ;  /* 0x000000380d167812 */ /* 0x100fe400078ef806 */
[----:B------:R-:W-:Y:S02]  /*10a0*/  LOP3.LUT R13, R10, R12, R11, 0xf6, !PT ;  /* 0x0000000c0a0d7212 */ /* 0x000fe400078ef60b */
[----:B------:R-:W-:Y:S02]  /*10b0*/  LOP3.LUT R9, R9, 0xffffe000, RZ, 0xc0, !PT ;  /* 0xffffe00009097812 */ /* 0x000fe400078ec0ff */
[----:B------:R-:W-:Y:S02]  /*10c0*/  LOP3.LUT R12, R5, 0xfffffe00, RZ, 0xc0, !PT ;  /* 0xfffffe00050c7812 */ /* 0x000fe400078ec0ff */
[----:B------:R-:W-:Y:S02]  /*10d0*/  LOP3.LUT R4, R4, R24, RZ, 0x3c, !PT ;  /* 0x0000001804047212 */ /* 0x000fe400078e3cff */
[----:B------:R-:W-:Y:S01]  /*10e0*/  LOP3.LUT R20, R3, 0x38, R6, 0xf8, !PT ;  /* 0x0000003803147812 */ /* 0x000fe200078ef806 */
[----:B------:R-:W-:Y:S01]  /*10f0*/  STL [R1+0x24], R12 ;  /* 0x0000240c01007387 */ /* 0x000fe20000100800 */
[----:B------:R-:W-:-:S02]  /*1100*/  LOP3.LUT R3, R32, 0x1c0, RZ, 0xc0, !PT ;  /* 0x000001c020037812 */ /* 0x000fc400078ec0ff */
[----:B------:R-:W-:Y:S01]  /*1110*/  LOP3.LUT R14, R14, 0xfffffe00, RZ, 0xc0, !PT ;  /* 0xfffffe000e0e7812 */ /* 0x000fe200078ec0ff */
[----:B------:R-:W-:Y:S01]  /*1120*/  STL [R1+0x54], RZ ;  /* 0x000054ff01007387 */ /* 0x000fe20000100800 */
[----:B------:R-:W-:Y:S01]  /*1130*/  IADD3 R5, R4, R9, R12 ;  /* 0x0000000904057210 */ /* 0x000fe20007ffe00c */
[----:B------:R-:W-:Y:S01]  /*1140*/  IMAD.U32 R4, RZ, RZ, UR4 ;  /* 0x00000004ff047e24 */ /* 0x000fe2000f8e00ff */
[----:B------:R-:W-:Y:S02]  /*1150*/  LOP3.LUT R22, R22, R15, RZ, 0x3c, !PT ;  /* 0x0000000f16167212 */ /* 0x000fe400078e3cff */
[----:B------:R-:W-:Y:S02]  /*1160*/  LOP3.LUT R20, R20, R11, RZ, 0x3c, !PT ;  /* 0x0000000b14147212 */ /* 0x000fe400078e3cff */
[----:B------:R-:W-:Y:S01]  /*1170*/  SHF.R.U32.HI R31, RZ, 0x3, R3 ;  /* 0x00000003ff1f7819 */ /* 0x000fe20000011603 */
[----:B------:R0:W-:Y:S01]  /*1180*/  STL [R1+0x20], R4 ;  /* 0x0000200401007387 */ /* 0x0001e20000100800 */
[----:B------:R-:W-:-:S02]  /*1190*/  LOP3.LUT R11, R14, R17, R15, 0xf6, !PT ;  /* 0x000000110e0b7212 */ /* 0x000fc400078ef60f */
[----:B------:R-:W-:Y:S02]  /*11a0*/  LOP3.LUT R3, R3, 0x38, R18, 0xf8, !PT ;  /* 0x0000003803037812 */ /* 0x000fe400078ef812 */
[-C--:B------:R-:W-:Y:S01]  /*11b0*/  IADD3 R15, R22, R9.reuse, R14 ;  /* 0x00000009160f7210 */ /* 0x080fe20007ffe00e */
[----:B------:R-:W-:Y:S01]  /*11c0*/  VIADD R14, R18, 0x80 ;  /* 0x00000080120e7836 */ /* 0x000fe20000000000 */
[----:B------:R-:W-:Y:S01]  /*11d0*/  LOP3.LUT R0, R6, 0x38, RZ, 0xc0, !PT ;  /* 0x0000003806007812 */ /* 0x000fe200078ec0ff */
[----:B------:R-:W-:Y:S01]  /*11e0*/  IMAD.MOV.U32 R22, RZ, RZ, RZ ;  /* 0x000000ffff167224 */ /* 0x000fe200078e00ff */
[----:B------:R-:W-:Y:S01]  /*11f0*/  IADD3 R7, R20, R9, R10 ;  /* 0x0000000914077210 */ /* 0x000fe20007ffe00a */
[----:B------:R-:W-:Y:S01]  /*1200*/  VIADD R10, R18, 0xc0 ;  /* 0x000000c0120a7836 */ /* 0x000fe20000000000 */
[----:B0-----:R-:W-:Y:S01]  /*1210*/  SHF.R.S32.HI R4, RZ, 0x1f, R23 ;  /* 0x0000001fff047819 */ /* 0x001fe20000011417 */
[----:B------:R0:W-:Y:S01]  /*1220*/  STL [R1+0xc], R14 ;  /* 0x00000c0e01007387 */ /* 0x0001e20000100800 */
[----:B------:R-:W-:-:S02]  /*1230*/  LOP3.LUT R4, R30, R3, R31, 0xf6, !PT ;  /* 0x000000031e047212 */ /* 0x000fc400078ef61f */
[----:B------:R-:W-:Y:S01]  /*1240*/  SHF.R.S32.HI R20, RZ, 0x1f, R234 ;  /* 0x0000001fff147819 */ /* 0x000fe200000114ea */
[----:B------:R1:W-:Y:S01]  /*1250*/  STL [R1+0x10], R10 ;  /* 0x0000100a01007387 */ /* 0x0003e20000100800 */
[----:B------:R-:W-:Y:S02]  /*1260*/  LOP3.LUT R0, R0, 0x1c0, R32, 0xf8, !PT ;  /* 0x000001c000007812 */ /* 0x000fe400078ef820 */
[----:B------:R-:W-:Y:S01]  /*1270*/  LOP3.LUT R8, R8, 0x7ffffffc, RZ, 0xc0, !PT ;  /* 0x7ffffffc08087812 */ /* 0x000fe200078ec0ff */
[----:B------:R-:W-:Y:S01]  /*1280*/  STL [R1+0x3c], R4 ;  /* 0x00003c0401007387 */ /* 0x000fe20000100800 */
[----:B------:R-:W-:Y:S02]  /*1290*/  LOP3.LUT R3, R29, 0x38, R18, 0xf8, !PT ;  /* 0x000000381d037812 */ /* 0x000fe400078ef812 */
[----:B------:R-:W-:Y:S01]  /*12a0*/  LOP3.LUT R0, R0, R31, RZ, 0x3c, !PT ;  /* 0x0000001f00007212 */ /* 0x000fe200078e3cff */
[----:B------:R2:W-:Y:S01]  /*12b0*/  STL [R1+0x74], R20 ;  /* 0x0000741401007387 */ /* 0x0005e20000100800 */
[----:B------:R-:W-:Y:S01]  /*12c0*/  SHF.R.S32.HI R29, RZ, 0x1f, R233 ;  /* 0x0000001fff1d7819 */ /* 0x000fe200000114e9 */
[----:B------:R-:W-:Y:S01]  /*12d0*/  IMAD.IADD R8, R28, 0x1, -R8 ;  /* 0x000000011c087824 */ /* 0x000fe200078e0a08 */
[----:B0-----:R-:W-:-:S02]  /*12e0*/  SHF.R.S32.HI R14, RZ, 0x1f, R14 ;  /* 0x0000001fff0e7819 */ /* 0x001fc4000001140e */
[----:B-1----:R-:W-:Y:S01]  /*12f0*/  SHF.R.S32.HI R10, RZ, 0x1f, R10 ;  /* 0x0000001fff0a7819 */ /* 0x002fe2000001140a */
[----:B------:R-:W-:Y:S01]  /*1300*/  STL [R1+0x70], R29 ;  /* 0x0000701d01007387 */ /* 0x000fe20000100800 */
[----:B------:R-:W-:Y:S01]  /*1310*/  IADD3 R9, R0, R9, R30 ;  /* 0x0000000900097210 */ /* 0x000fe20007ffe01e */
[----:B------:R-:W-:Y:S01]  /*1320*/  VIADD R0, R16, 0x10400 ;  /* 0x0001040010007836 */ /* 0x000fe20000000000 */
[----:B------:R-:W-:Y:S02]  /*1330*/  LOP3.LUT R3, R12, R3, R24, 0xf6, !PT ;  /* 0x000000030c037212 */ /* 0x000fe400078ef618 */
[----:B--2---:R-:W-:Y:S01]  /*1340*/  SHF.R.S32.HI R20, RZ, 0x1f, R235 ;  /* 0x0000001fff147819 */ /* 0x004fe200000114eb */
[--C-:B------:R-:W-:Y:S01]  /*1350*/  IMAD R5, R5, 0x2, R0.reuse ;  /* 0x0000000205057824 */ /* 0x100fe200078e0200 */
[----:B------:R-:W-:Y:S01]  /*1360*/  SHF.L.U32 R229, R8, 0x1, RZ ;  /* 0x0000000108e57819 */ /* 0x000fe200000006ff */
[--C-:B------:R-:W-:Y:S01]  /*1370*/  IMAD R8, R11, 0x2, R0.reuse ;  /* 0x000000020b087824 */ /* 0x100fe200078e0200 */
[----:B------:R-:W-:Y:S01]  /*1380*/  LOP3.LUT R43, R6, 0xfffffff8, RZ, 0xc0, !PT ;  /* 0xfffffff8062b7812 */ /* 0x000fe200078ec0ff */
[----:B------:R-:W-:Y:S01]  /*1390*/  STL [R1+0x6c], R20 ;  /* 0x00006c1401007387 */ /* 0x000fe20000100800 */
[--C-:B------:R-:W-:Y:S01]  /*13a0*/  IMAD R3, R3, 0x2, R0.reuse ;  /* 0x0000000203037824 */ /* 0x100fe200078e0200 */
[----:B------:R-:W-:Y:S01]  /*13b0*/  IADD3 R42, R229, 0x8, RZ ;  /* 0x00000008e52a7810 */ /* 0x000fe20007ffe0ff */
[----:B------:R-:W-:Y:S01]  /*13c0*/  IMAD R7, R7, 0x2, R0 ;  /* 0x0000000207077824 */ /* 0x000fe200078e0200 */
[----:B------:R0:W-:Y:S01]  /*13d0*/  STL [R1+0x64], R14 ;  /* 0x0000640e01007387 */ /* 0x0001e20000100800 */
[C---:B------:R-:W-:Y:S01]  /*13e0*/  VIADD R41, R229.reuse, 0x10 ;  /* 0x00000010e5297836 */ /* 0x040fe20000000000 */
[----:B------:R-:W-:Y:S01]  /*13f0*/  SHF.R.S32.HI R44, RZ, 0x1f, R43 ;  /* 0x0000001fff2c7819 */ /* 0x000fe2000001142b */
[C---:B------:R-:W-:Y:S01]  /*1400*/  VIADD R40, R229.reuse, 0x18 ;  /* 0x00000018e5287836 */ /* 0x040fe20000000000 */
[----:B------:R1:W-:Y:S01]  /*1410*/  STL [R1+0x60], R10 ;  /* 0x0000600a01007387 */ /* 0x0003e20000100800 */
[C---:B------:R-:W-:Y:S01]  /*1420*/  VIADD R39, R229.reuse, 0x20 ;  /* 0x00000020e5277836 */ /* 0x040fe20000000000 */
[C---:B------:R-:W-:Y:S01]  /*1430*/  IADD3 R33, R229.reuse, 0x50, RZ ;  /* 0x00000050e5217810 */ /* 0x040fe20007ffe0ff */
[C---:B------:R-:W-:Y:S01]  /*1440*/  VIADD R38, R229.reuse, 0x28 ;  /* 0x00000028e5267836 */ /* 0x040fe20000000000 */
[----:B------:R-:W-:Y:S01]  /*1450*/  MOV R17, RZ ;  /* 0x000000ff00117202 */ /* 0x000fe20000000f00 */
[C---:B------:R-:W-:Y:S01]  /*1460*/  VIADD R37, R229.reuse, 0x30 ;  /* 0x00000030e5257836 */ /* 0x040fe20000000000 */
[C---:B0-----:R-:W-:Y:S01]  /*1470*/  IADD3 R14, R229.reuse, 0x98, RZ ;  /* 0x00000098e50e7810 */ /* 0x041fe20007ffe0ff */
[C---:B------:R-:W-:Y:S01]  /*1480*/  VIADD R36, R229.reuse, 0x38 ;  /* 0x00000038e5247836 */ /* 0x040fe20000000000 */
[----:B------:R-:W-:Y:S01]  /*1490*/  SHF.R.S32.HI R19, RZ, 0x1f, R18 ;  /* 0x0000001fff137819 */ /* 0x000fe20000011412 */
[----:B------:R-:W-:-:S02]  /*14a0*/  VIADD R35, R229, 0x40 ;  /* 0x00000040e5237836 */ /* 0x000fc40000000000 */
[----:B-1----:R-:W-:Y:S02]  /*14b0*/  IMAD R10, R13, 0x2, R0 ;  /* 0x000000020d0a7824 */ /* 0x002fe400078e0200 */
[C---:B------:R-:W-:Y:S02]  /*14c0*/  VIADD R34, R229.reuse, 0x48 ;  /* 0x00000048e5227836 */ /* 0x040fe40000000000 */
[C---:B------:R-:W-:Y:S01]  /*14d0*/  VIADD R32, R229.reuse, 0x58 ;  /* 0x00000058e5207836 */ /* 0x040fe20000000000 */
[----:B------:R-:W-:Y:S01]  /*14e0*/  STL [R1+0x8c], R10 ;  /* 0x00008c0a01007387 */ /* 0x000fe20000100800 */
[C---:B------:R-:W-:Y:S02]  /*14f0*/  VIADD R31, R229.reuse, 0x60 ;  /* 0x00000060e51f7836 */ /* 0x040fe40000000000 */
[C---:B------:R-:W-:Y:S01]  /*1500*/  VIADD R30, R229.reuse, 0x68 ;  /* 0x00000068e51e7836 */ /* 0x040fe20000000000 */
[----:B------:R-:W-:Y:S01]  /*1510*/  STL [R1+0x84], R8 ;  /* 0x0000840801007387 */ /* 0x000fe20000100800 */
[----:B------:R-:W-:-:S02]  /*1520*/  VIADD R29, R229, 0x70 ;  /* 0x00000070e51d7836 */ /* 0x000fc40000000000 */
[C---:B------:R-:W-:Y:S01]  /*1530*/  VIADD R28, R229.reuse, 0x78 ;  /* 0x00000078e51c7836 */ /* 0x040fe20000000000 */
[----:B------:R0:W-:Y:S01]  /*1540*/  STL [R1+0x94], R3 ;  /* 0x0000940301007387 */ /* 0x0001e20000100800 */
[C---:B------:R-:W-:Y:S02]  /*1550*/  VIADD R24, R229.reuse, 0x80 ;  /* 0x00000080e5187836 */ /* 0x040fe40000000000 */
[C---:B------:R-:W-:Y:S01]  /*1560*/  VIADD R20, R229.reuse, 0x88 ;  /* 0x00000088e5147836 */ /* 0x040fe20000000000 */
[----:B------:R1:W-:Y:S01]  /*1570*/  STL [R1+0x90], R5 ;  /* 0x0000900501007387 */ /* 0x0003e20000100800 */
[C---:B------:R-:W-:Y:S02]  /*1580*/  VIADD R13, R229.reuse, 0xa0 ;  /* 0x000000a0e50d7836 */ /* 0x040fe40000000000 */
[C---:B------:R-:W-:Y:S01]  /*1590*/  VIADD R12, R229.reuse, 0xa8 ;  /* 0x000000a8e50c7836 */ /* 0x040fe20000000000 */
[----:B------:R2:W-:Y:S01]  /*15a0*/  STL [R1+0x88], R7 ;  /* 0x0000880701007387 */ /* 0x0005e20000100800 */
[----:B------:R-:W-:-:S02]  /*15b0*/  VIADD R11, R229, 0xb0 ;  /* 0x000000b0e50b7836 */ /* 0x000fc40000000000 */
[--C-:B0-----:R-:W-:Y:S02]  /*15c0*/  IMAD R3, R15, 0x2, R0.reuse ;  /* 0x000000020f037824 */ /* 0x101fe400078e0200 */
[----:B------:R-:W-:Y:S02]  /*15d0*/  VIADD R15, R229, 0x90 ;  /* 0x00000090e50f7836 */ /* 0x000fe40000000000 */
[--C-:B-1----:R-:W-:Y:S01]  /*15e0*/  IMAD R5, R9, 0x2, R0.reuse ;  /* 0x0000000209057824 */ /* 0x102fe200078e0200 */
[----:B------:R0:W-:Y:S01]  /*15f0*/  STL [R1+0x80], R3 ;  /* 0x0000800301007387 */ /* 0x0001e20000100800 */
[----:B------:R-:W-:Y:S02]  /*1600*/  IMAD R0, R4, 0x2, R0 ;  /* 0x0000000204007824 */ /* 0x000fe400078e0200 */
[C---:B------:R-:W-:Y:S01]  /*1610*/  VIADD R10, R229.reuse, 0xb8 ;  /* 0x000000b8e50a7836 */ /* 0x040fe20000000000 */
[----:B------:R1:W-:Y:S01]  /*1620*/  STL [R1+0x98], R5 ;  /* 0x0000980501007387 */ /* 0x0003e20000100800 */
[----:B------:R-:W-:-:S02]  /*1630*/  VIADD R9, R229, 0xc0 ;  /* 0x000000c0e5097836 */ /* 0x000fc40000000000 */
[C---:B------:R-:W-:Y:S01]  /*1640*/  VIADD R8, R229.reuse, 0xc8 ;  /* 0x000000c8e5087836 */ /* 0x040fe20000000000 */
[----:B------:R3:W-:Y:S01]  /*1650*/  STL [R1+0x30], R0 ;  /* 0x0000300001007387 */ /* 0x0007e20000100800 */
[C---:B--2---:R-:W-:Y:S01]  /*1660*/  VIADD R7, R229.reuse, 0xd0 ;  /* 0x000000d0e5077836 */ /* 0x044fe20000000000 */
[----:B0-----:R-:W-:Y:S01]  /*1670*/  SHF.R.S32.HI R3, RZ, 0x3, R6 ;  /* 0x00000003ff037819 */ /* 0x001fe20000011406 */
[C---:B------:R-:W-:Y:S02]  /*1680*/  VIADD R6, R229.reuse, 0xd8 ;  /* 0x000000d8e5067836 */ /* 0x040fe40000000000 */
[C---:B------:R-:W-:Y:S01]  /*1690*/  VIADD R4, R229.reuse, 0xe8 ;  /* 0x000000e8e5047836 */ /* 0x040fe20000000000 */
[----:B-1----:R-:W-:Y:S01]  /*16a0*/  IADD3 R5, R229, 0xe0, RZ ;  /* 0x000000e0e5057810 */ /* 0x002fe20007ffe0ff */
[----:B------:R0:W-:Y:S01]  /*16b0*/  STL [R1+0x48], R3 ;  /* 0x0000480301007387 */ /* 0x0001e20000100800 */
[----:B---3--:R-:W-:-:S03]  /*16c0*/  SHF.R.S32.HI R0, RZ, 0x1f, R229 ;  /* 0x0000001fff007819 */ /* 0x008fc600000114e5 */
[----:B------:R1:W-:Y:S01]  /*16d0*/  STL [R1+0x5c], R43 ;  /* 0x00005c2b01007387 */ /* 0x0003e20000100800 */
[----:B------:R-:W-:-:S03]  /*16e0*/  VIADD R0, R229, 0xf8 ;  /* 0x000000f8e5007836 */ /* 0x000fc60000000000 */
[----:B------:R2:W-:Y:S01]  /*16f0*/  STL [R1+0x78], R44 ;  /* 0x0000782c01007387 */ /* 0x0005e20000100800 */
[----:B0-----:R-:W-:Y:S01]  /*1700*/  VIADD R3, R229, 0xf0 ;  /* 0x000000f0e5037836 */ /* 0x001fe20000000000 */
[----:B-1----:R-:W-:Y:S02]  /*1710*/  SHF.R.S32.HI R43, RZ, 0x1f, R42 ;  /* 0x0000001fff2b7819 */ /* 0x002fe4000001142a */
        /* <DEDUP_REMOVED lines=29> */
[----:B------:R-:W-:Y:S01]  /*18f0*/  SHF.R.S32.HI R3, RZ, 0x1f, R0 ;  /* 0x0000001fff037819 */ /* 0x000fe20000011400 */
[----:B------:R-:W-:-:S05]  /*1900*/  IMAD R0, R2, 0x8, R21 ;  /* 0x0000000802007824 */ /* 0x000fca00078e0215 */
[----:B------:R2:W-:Y:S02]  /*1910*/  STL [R1+0x34], R0 ;  /* 0x0000340001007387 */ /* 0x0005e40000100800 */
.L_x_1822:
[----:B------:R-:W-:Y:S01]  /*1920*/  ULDC.64 UR4, c[0x0][0xa28] ;  /* 0x00028a0000047ab9 */ /* 0x000fe20000000a00 */
[----:B0--3--:R-:W0:Y:S01]  /*1930*/  LDC.64 R4, c[0x0][0xa08] ;  /* 0x00028200ff047b82 */ /* 0x009e220000000a00 */
[----:B------:R-:W-:Y:S01]  /*1940*/  ISETP.NE.U32.AND P0, PT, RZ, UR4, PT ;  /* 0x00000004ff007c0c */ /* 0x000fe2000bf05070 */
[----:B-1----:R-:W-:Y:S01]  /*1950*/  IMAD.MOV.U32 R8, RZ, RZ, RZ ;  /* 0x000000ffff087224 */ /* 0x002fe200078e00ff */
[----:B------:R-:W-:Y:S01]  /*1960*/  ULDC.64 UR6, c[0x0][0x208] ;  /* 0x0000820000067ab9 */ /* 0x000fe20000000a00 */
[----:B------:R-:W-:Y:S01]  /*1970*/  IMAD.MOV.U32 R28, RZ, RZ, RZ ;  /* 0x000000ffff1c7224 */ /* 0x000fe200078e00ff */
[----:B------:R-:W-:Y:S01]  /*1980*/  ISETP.NE.AND.EX P0, PT, RZ, UR5, PT, P0 ;  /* 0x00000005ff007c0c */ /* 0x000fe2000bf05300 */
[----:B------:R-:W-:Y:S02]  /*1990*/  ULDC.64 UR4, c[0x0][0xa18] ;  /* 0x0002860000047ab9 */ /* 0x000fe40000000a00 */
[----:B------:R-:W-:-:S04]  /*19a0*/  ISETP.NE.U32.AND P1, PT, RZ, UR4, PT ;  /* 0x00000004ff007c0c */ /* 0x000fc8000bf25070 */
[----:B------:R-:W-:Y:S01]  /*19b0*/  ISETP.NE.AND.EX P1, PT, RZ, UR5, PT, P1 ;  /* 0x00000005ff007c0c */ /* 0x000fe2000bf25310 */
[----:B------:R-:W-:Y:S02]  /*19c0*/  ULDC.64 UR4, c[0x0][0xa08] ;  /* 0x0002820000047ab9 */ /* 0x000fe40000000a00 */
[----:B------:R-:W-:-:S03]  /*19d0*/  ISETP.NE.U32.AND P3, PT, RZ, UR4, PT ;  /* 0x00000004ff007c0c */ /* 0x000fc6000bf65070 */
[----:B------:R-:W1:Y:S01]  /*19e0*/  @P0 LDC.64 R6, c[0x0][0xa28] ;  /* 0x00028a00ff060b82 */ /* 0x000e620000000a00 */
[----:B------:R-:W-:Y:S02]  /*19f0*/  LOP3.LUT R30, R26, 0xffff, RZ, 0xc0, !PT ;  /* 0x0000ffff1a1e7812 */ /* 0x000fe400078ec0ff */
[----:B------:R-:W-:Y:S01]  /*1a00*/  ISETP.NE.AND.EX P3, PT, RZ, UR5, PT, P3 ;  /* 0x00000005ff007c0c */ /* 0x000fe2000bf65330 */
[----:B------:R3:W-:Y:S01]  /*1a10*/  STL [R1+0x50], R27 ;  /* 0x0000501b01007387 */ /* 0x0007e20000100800 */
[----:B0-----:R-:W-:-:S03]  /*1a20*/  IMAD.WIDE R4, R27, 0x4, R4 ;  /* 0x000000041b047825 */ /* 0x001fc600078e0204 */
[----:B----4-:R-:W0:Y:S01]  /*1a30*/  @P1 LDC.64 R2, c[0x0][0xa18] ;  /* 0x00028600ff021b82 */ /* 0x010e220000000a00 */
[----:B------:R-:W-:Y:S01]  /*1a40*/  ULDC UR4, c[0x0][0x288] ;  /* 0x0000a20000047ab9 */ /* 0x000fe20000000800 */
[----:B------:R3:W-:Y:S01]  /*1a50*/  STL [R1+0x40], R30 ;  /* 0x0000401e01007387 */ /* 0x0007e20000100800 */
[----:B------:R-:W-:Y:S01]  /*1a60*/  IMAD.U32 R220, RZ, RZ, UR4 ;  /* 0x00000004ffdc7e24 */ /* 0x000fe2000f8e00ff */
[----:B------:R-:W-:Y:S02]  /*1a70*/  ULDC.64 UR4, c[0x0][0x418] ;  /* 0x0001060000047ab9 */ /* 0x000fe40000000a00 */
[----:B------:R-:W-:Y:S02]  /*1a80*/  UISETP.NE.U32.AND UP0, UPT, UR4, URZ, UPT ;  /* 0x0000003f0400728c */ /* 0x000fe4000bf05070 */
[----:B-----5:R-:W5:Y:S01]  /*1a90*/  @P3 LDG.E R28, desc[UR6][R4.64] ;  /* 0x00000006041c3981 */ /* 0x020f62000c1e1900 */
[----:B------:R-:W-:Y:S01]  /*1aa0*/  ULDC UR4, c[0x0][0x424] ;  /* 0x0001090000047ab9 */ /* 0x000fe20000000800 */
[----:B------:R-:W-:Y:S01]  /*1ab0*/  UISETP.NE.AND.EX UP0, UPT, UR5, URZ, UPT, UP0 ;  /* 0x0000003f0500728c */ /* 0x000fe2000bf05300 */
[----:B--2---:R-:W-:-:S02]  /*1ac0*/  LOP3.LUT R0, R26, 0xff0000, RZ, 0xc0, !PT ;  /* 0x00ff00001a007812 */ /* 0x004fc400078ec0ff */
[----:B------:R-:W-:Y:S01]  /*1ad0*/  ULDC UR5, c[0x0][0x2f0] ;  /* 0x0000bc0000057ab9 */ /* 0x000fe20000000800 */
[----:B-1----:R-:W-:Y:S01]  /*1ae0*/  @P0 IMAD.WIDE R6, R27, 0x4, R6 ;  /* 0x000000041b060825 */ /* 0x002fe200078e0206 */
[----:B------:R-:W-:-:S04]  /*1af0*/  USEL UR4, UR4, 0x1, UP0 ;  /* 0x0000000104047887 */ /* 0x000fc80008000000 */
[----:B------:R1:W5:Y:S01]  /*1b00*/  @P0 LDG.E R8, desc[UR6][R6.64] ;  /* 0x0000000606080981 */ /* 0x000362000c1e1900 */
[----:B0-----:R-:W-:-:S05]  /*1b10*/  @P1 IMAD.WIDE R2, R27, 0x4, R2 ;  /* 0x000000041b021825 */ /* 0x001fca00078e0202 */
[----:B------:R0:W5:Y:S01]  /*1b20*/  @P1 LDG.E R220, desc[UR6][R2.64] ;  /* 0x0000000602dc1981 */ /* 0x000162000c1e1900 */
[----:B------:R-:W-:Y:S01]  /*1b30*/  ULDC.64 UR6, c[0x0][0xa20] ;  /* 0x0002880000067ab9 */ /* 0x000fe20000000a00 */
[----:B-1----:R-:W-:Y:S02]  /*1b40*/  LOP3.LUT R6, R26, 0xff000000, RZ, 0xc0, !PT ;  /* 0xff0000001a067812 */ /* 0x002fe400078ec0ff */
[----:B------:R-:W-:Y:S01]  /*1b50*/  ISETP.NE.U32.AND P2, PT, RZ, UR6, PT ;  /* 0x00000006ff007c0c */ /* 0x000fe2000bf45070 */
[----:B------:R-:W-:-:S03]  /*1b60*/  UIMAD UR4, UR4, UR5, URZ ;  /* 0x00000005040472a4 */ /* 0x000fc6000f8e023f */
[----:B------:R-:W-:Y:S01]  /*1b70*/  ISETP.NE.AND.EX P2, PT, RZ, UR7, PT, P2 ;  /* 0x00000007ff007c0c */ /* 0x000fe2000bf45320 */
[----:B------:R-:W-:Y:S01]  /*1b80*/  ULDC UR5, c[0x0][0x348] ;  /* 0x0000d20000057ab9 */ /* 0x000fe20000000800 */
[----:B0-----:R-:W-:-:S04]  /*1b90*/  SHF.R.U32.HI R3, RZ, 0x8, R6 ;  /* 0x00000008ff037819 */ /* 0x001fc80000011606 */
[----:B------:R-:W-:Y:S01]  /*1ba0*/  LEA.HI R11, R0, R3, RZ, 0x10 ;  /* 0x00000003000b7211 */ /* 0x000fe200078f80ff */
[----:B---3--:R-:W-:Y:S06]  /*1bb0*/  @P1 BRA `(.L_x_1527) ;  /* 0x0000000000281947 */ /* 0x008fec0003800000 */
        /* <DEDUP_REMOVED lines=10> */
.L_x_1527:
[----:B------:R-:W-:Y:S01]  /*1c60*/  MOV R2, UR5 ;  /* 0x0000000500027c02 */ /* 0x000fe20008000f00 */
[----:B------:R-:W-:Y:S01]  /*1c70*/  IMAD.U32 R29, RZ, RZ, UR4 ;  /* 0x00000004ff1d7e24 */ /* 0x000fe2000f8e00ff */
[----:B------:R-:W-:Y:S06]  /*1c80*/  @!P2 BRA `(.L_x_1528) ;  /* 0x000000000014a947 */ /* 0x000fec0003800000 */
[----:B------:R-:W0:Y:S01]  /*1c90*/  LDC.64 R4, c[0x0][0xa20] ;  /* 0x00028800ff047b82 */ /* 0x000e220000000a00 */
[----:B------:R-:W-:Y:S01]  /*1ca0*/  ULDC.64 UR4, c[0x0][0x208] ;  /* 0x0000820000047ab9 */ /* 0x000fe20000000a00 */
[----:B0-----:R-:W-:-:S05]  /*1cb0*/  IMAD.WIDE R4, R27, 0x4, R4 ;  /* 0x000000041b047825 */ /* 0x001fca00078e0204 */
[----:B------:R0:W5:Y:S01]  /*1cc0*/  LDG.E R29, desc[UR4][R4.64] ;  /* 0x00000004041d7981 */ /* 0x000162000c1e1900 */
[----:B------:R-:W-:Y:S05]  /*1cd0*/  BRA `(.L_x_1529) ;  /* 0x0000000000147947 */ /* 0x000fea0003800000 */
.L_x_1528:
[----:B------:R-:W-:Y:S05]  /*1ce0*/  @!P3 BRA `(.L_x_1529) ;  /* 0x000000000010b947 */ /* 0x000fea0003800000 */
[----:B------:R-:W-:Y:S02]  /*1cf0*/  ULDC.64 UR4, c[0x0][0x208] ;  /* 0x0000820000047ab9 */ /* 0x000fe40000000a00 */
[----:B------:R-:W2:Y:S04]  /*1d00*/  LDG.E R0, desc[UR4][R4.64] ;  /* 0x0000000404007981 */ /* 0x000ea8000c1e1900 */
[----:B------:R-:W2:Y:S02]  /*1d10*/  LDG.E R29, desc[UR4][R4.64+0x4] ;  /* 0x00000404041d7981 */ /* 0x000ea4000c1e1900 */
[----:B--2---:R-:W-:-:S07]  /*1d20*/  IMAD.IADD R29, R29, 0x1, -R0 ;  /* 0x000000011d1d7824 */ /* 0x004fce00078e0a00 */
.L_x_1529:
[----:B------:R-:W-:Y:S01]  /*1d30*/  ULDC.64 UR4, c[0x0][0xa10] ;  /* 0x0002840000047ab9 */ /* 0x000fe20000000a00 */
[----:B------:R-:W-:Y:S01]  /*1d40*/  ULDC.64 UR6, c[0x0][0x208] ;  /* 0x0000820000067ab9 */ /* 0x000fe20000000a00 */
[----:B------:R-:W-:Y:S01]  /*1d50*/  ISETP.NE.U32.AND P0, PT, RZ, UR4, PT ;  /* 0x00000004ff007c0c */ /* 0x000fe2000bf05070 */
[----:B------:R-:W1:Y:S03]  /*1d60*/  LDC R9, c[0x0][0x448] ;  /* 0x00011200ff097b82 */ /* 0x000e660000000800 */
[----:B------:R-:W-:Y:S01]  /*1d70*/  ISETP.NE.AND.EX P0, PT, RZ, UR5, PT, P0 ;  /* 0x00000005ff007c0c */ /* 0x000fe2000bf05300 */
[----:B------:R-:W-:Y:S02]  /*1d80*/  ULDC.64 UR4, c[0x0][0xa30] ;  /* 0x00028c0000047ab9 */ /* 0x000fe40000000a00 */
[----:B------:R-:W-:-:S04]  /*1d90*/  ISETP.NE.U32.AND P1, PT, RZ, UR4, PT ;  /* 0x00000004ff007c0c */ /* 0x000fc8000bf25070 */
[----:B------:R-:W-:-:S06]  /*1da0*/  ISETP.NE.AND.EX P1, PT, RZ, UR5, PT, P1 ;  /* 0x00000005ff007c0c */ /* 0x000fcc000bf25310 */
[----:B------:R-:W2:Y:S08]  /*1db0*/  @P0 LDC.64 R6, c[0x0][0xa10] ;  /* 0x00028400ff060b82 */ /* 0x000eb00000000a00 */
[----:B0-----:R-:W0:Y:S01]  /*1dc0*/  @P1 LDC.64 R4, c[0x0][0xa30] ;  /* 0x00028c00ff041b82 */ /* 0x001e220000000a00 */
[----:B--2---:R-:W-:-:S05]  /*1dd0*/  @P0 IMAD.WIDE R6, R27, 0x4, R6 ;  /* 0x000000041b060825 */ /* 0x004fca00078e0206 */
[----:B------:R-:W2:Y:S04]  /*1de0*/  @P0 LDG.E R0, desc[UR6][R6.64] ;  /* 0x0000000606000981 */ /* 0x000ea8000c1e1900 */
[----:B------:R-:W2:Y:S01]  /*1df0*/  @P0 LDG.E R3, desc[UR6][R6.64+0x4] ;  /* 0x0000040606030981 */ /* 0x000ea2000c1e1900 */
[----:B-----5:R-:W-:Y:S02]  /*1e00*/  IMAD.MOV.U32 R101, RZ, RZ, R29 ;  /* 0x000000ffff657224 */ /* 0x020fe400078e001d */
[----:B0-----:R-:W-:-:S05]  /*1e10*/  @P1 IMAD.WIDE R4, R27, 0x4, R4 ;  /* 0x000000041b041825 */ /* 0x001fca00078e0204 */
[----:B------:R0:W5:Y:S01]  /*1e20*/  @P1 LDG.E R101, desc[UR6][R4.64] ;  /* 0x0000000604651981 */ /* 0x000162000c1e1900 */
[----:B-1----:R-:W-:Y:S01]  /*1e30*/  ISETP.NE.AND P1, PT, R9, 0x1, PT ;  /* 0x000000010900780c */ /* 0x002fe20003f25270 */
[----:B------:R-:W-:Y:S02]  /*1e40*/  IMAD.SHL.U32 R12, R25, 0x80, RZ ;  /* 0x00000080190c7824 */ /* 0x000fe400078e00ff */
[----:B------:R-:W-:-:S03]  /*1e50*/  IMAD.IADD R13, R29, 0x1, -R8 ;  /* 0x000000011d0d7824 */ /* 0x000fc600078e0a08 */
[----:B------:R1:W-:Y:S01]  /*1e60*/  STL [R1+0x14], R12 ;  /* 0x0000140c01007387 */ /* 0x0003e20000100800 */
[----:B0-----:R-:W0:Y:S08]  /*1e70*/  LDC.64 R4, c[0x0][0x9e0] ;  /* 0x00027800ff047b82 */ /* 0x001e300000000a00 */
[----:B------:R-:W3:Y:S08]  /*1e80*/  @P1 LDC R9, c[0x0][0x44c] ;  /* 0x00011300ff091b82 */ /* 0x000ef00000000800 */
[----:B------:R-:W4:Y:S01]  /*1e90*/  @P1 LDC R10, c[0x0][0x450] ;  /* 0x00011400ff0a1b82 */ /* 0x000f220000000800 */
[----:B0-----:R-:W-:Y:S01]  /*1ea0*/  ISETP.GE.AND P2, PT, R5, 0x1, PT ;  /* 0x000000010500780c */ /* 0x001fe20003f46270 */
[----:B--2---:R-:W-:-:S02]  /*1eb0*/  @P0 IMAD.IADD R2, R3, 0x1, -R0 ;  /* 0x0000000103020824 */ /* 0x004fc400078e0a00 */
[----:B------:R-:W-:Y:S02]  /*1ec0*/  VIADD R0, R12, 0x7f ;  /* 0x0000007f0c007836 */ /* 0x000fe40000000000 */
[----:B------:R-:W-:Y:S02]  /*1ed0*/  IMAD.IADD R221, R13, 0x1, R2 ;  /* 0x000000010ddd7824 */ /* 0x000fe400078e0202 */
[----:B---3--:R-:W-:Y:S01]  /*1ee0*/  @P1 IMAD.HI.U32 R3, R0, R9, RZ ;  /* 0x0000000900031227 */ /* 0x008fe200078e00ff */
[----:B------:R-:W-:Y:S02]  /*1ef0*/  MOV R6, R0 ;  /* 0x0000000000067202 */ /* 0x000fe40000000f00 */
[C---:B------:R-:W-:Y:S01]  /*1f00*/  IADD3 R7, R221.reuse, 0x1, -R220 ;  /* 0x00000001dd077810 */ /* 0x040fe20007ffe8dc */
[----:B------:R-:W-:Y:S01]  /*1f10*/  VIADD R0, R221, 0x3f ;  /* 0x0000003fdd007836 */ /* 0x000fe20000000000 */
[----:B----4-:R-:W-:-:S04]  /*1f20*/  @P1 SHF.R.U32.HI R6, RZ, R10, R3 ;  /* 0x0000000aff061219 */ /* 0x010fc80000011603 */
[----:B------:R-:W-:Y:S01]  /*1f30*/  SHF.R.S32.HI R3, RZ, 0x1f, R0 ;  /* 0x0000001fff037819 */ /* 0x000fe20000011400 */
[----:B------:R-:W-:-:S03]  /*1f40*/  IMAD.IADD R9, R7, 0x1, R6 ;  /* 0x0000000107097824 */ /* 0x000fc600078e0206 */
[----:B------:R-:W-:Y:S01]  /*1f50*/  LEA.HI R3, R3, R0, RZ, 0x6 ;  /* 0x0000000003037211 */ /* 0x000fe200078f30ff */
[----:B------:R-:W-:-:S03]  /*1f60*/  IMAD.IADD R4, R9, 0x1, R4 ;  /* 0x0000000109047824 */ /* 0x000fc600078e0204 */
[----:B------:R-:W-:Y:S01]  /*1f70*/  SHF.R.S32.HI R104, RZ, 0x6, R3 ;  /* 0x00000006ff687819 */ /* 0x000fe20000011403 */
[----:B-1----:R-:W-:Y:S06]  /*1f80*/  @!P2 BRA `(.L_x_1530) ;  /* 0x000000000048a947 */ /* 0x002fec0003800000 */
[C---:B------:R-:W-:Y:S01]  /*1f90*/  ISETP.GT.AND P0, PT, R9.reuse, RZ, PT ;  /* 0x000000ff0900720c */ /* 0x040fe20003f04270 */
[----:B------:R-:W-:Y:S01]  /*1fa0*/  BSSY B0, `(.L_x_1531) ;  /* 0x000000e000007945 */ /* 0x000fe20003800000 */
[----:B------:R-:W-:-:S11]  /*1fb0*/  VIADD R0, R9, 0xffffffff ;  /* 0xffffffff09007836 */ /* 0x000fd60000000000 */
[----:B------:R-:W-:Y:S05]  /*1fc0*/  @P0 BRA `(.L_x_1532) ;  /* 0x00000000001c0947 */ /* 0x000fea0003800000 */
[----:B------:R-:W-:Y:S01]  /*1fd0*/  ISETP.NE.AND P0, PT, R5, 0x1, PT ;  /* 0x000000010500780c */ /* 0x000fe20003f05270 */
[----:B------:R-:W-:-:S12]  /*1fe0*/  IMAD.MOV R3, RZ, RZ, -R9 ;  /* 0x000000ffff037224 */ /* 0x000fd800078e0a09 */
[----:B------:R-:W0:Y:S02]  /*1ff0*/  @P0 LDC.64 R6, c[0x0][0x9e8] ;  /* 0x00027a00ff060b82 */ /* 0x000e240000000a00 */
[----:B0-----:R-:W-:-:S05]  /*2000*/  @P0 IMAD.HI.U32 R6, R3, R6, RZ ;  /* 0x0000000603060227 */ /* 0x001fca00078e00ff */
[----:B------:R-:W-:-:S04]  /*2010*/  @P0 SHF.R.U32.HI R3, RZ, R7, R6 ;  /* 0x00000007ff030219 */ /* 0x000fc80000011606 */
[----:B------:R-:W-:Y:S01]  /*2020*/  LOP3.LUT R0, RZ, R3, RZ, 0x33, !PT ;  /* 0x00000003ff007212 */ /* 0x000fe200078e33ff */
[----:B------:R-:W-:Y:S06]  /*2030*/  BRA `(.L_x_1533) ;  /* 0x0000000000107947 */ /* 0x000fec0003800000 */
.L_x_1532:
[----:B------:R-:W-:-:S13]  /*2040*/  ISETP.NE.AND P0, PT, R5, 0x1, PT ;  /* 0x000000010500780c */ /* 0x000fda0003f05270 */
[----:B------:R-:W0:Y:S02]  /*2050*/  @P0 LDC.64 R6, c[0x0][0x9e8] ;  /* 0x00027a00ff060b82 */ /* 0x000e240000000a00 */
[----:B0-----:R-:W-:-:S05]  /*2060*/  @P0 IMAD.HI.U32 R6, R0, R6, RZ ;  /* 0x0000000600060227 */ /* 0x001fca00078e00ff */
[----:B------:R-:W-:-:S07]  /*2070*/  @P0 SHF.R.U32.HI R0, RZ, R7, R6 ;  /* 0x00000007ff000219 */ /* 0x000fce0000011606 */
.L_x_1533:
[----:B------:R-:W-:Y:S05]  /*2080*/  BSYNC B0 ;  /* 0x0000000000007941 */ /* 0x000fea0003800000 */
.L_x_1531:
[----:B------:R-:W-:-:S05]  /*2090*/  IMAD R3, R0, R5, R5 ;  /* 0x0000000500037224 */ /* 0x000fca00078e0205 */
[----:B------:R-:W-:-:S07]  /*20a0*/  VIMNMX R4, R4, R3, PT ;  /* 0x0000000304047248 */ /* 0x000fce0003fe0100 */
.L_x_1530:
[----:B------:R-:W0:Y:S01]  /*20b0*/  @P1 LDC R0, c[0x0][0x44c] ;  /* 0x00011300ff001b82 */ /* 0x000e220000000800 */
[----:B------:R-:W-:Y:S01]  /*20c0*/  VIADD R4, R4, 0x3f ;  /* 0x0000003f04047836 */ /* 0x000fe20000000000 */
[----:B------:R-:W-:Y:S01]  /*20d0*/  ULDC UR4, c[0x0][0x9dc] ;  /* 0x0002770000047ab9 */ /* 0x000fe20000000800 */
[----:B------:R-:W-:Y:S02]  /*20e0*/  IMAD.MOV.U32 R7, RZ, RZ, R12 ;  /* 0x000000ffff077224 */ /* 0x000fe400078e000c */
[----:B------:R-:W-:Y:S01]  /*20f0*/  IMAD.IADD R154, R221, 0x1, -R220 ;  /* 0x00000001dd9a7824 */ /* 0x000fe200078e0adc */
[----:B------:R-:W-:Y:S02]  /*2100*/  SHF.R.S32.HI R3, RZ, 0x1f, R4 ;  /* 0x0000001fff037819 */ /* 0x000fe40000011404 */
[----:B------:R-:W1:Y:S02]  /*2110*/  @P1 LDC R9, c[0x0][0x450] ;  /* 0x00011400ff091b82 */ /* 0x000e640000000800 */
[----:B------:R-:W-:-:S04]  /*2120*/  LEA.HI R3, R3, R4, RZ, 0x6 ;  /* 0x0000000403037211 */ /* 0x000fc800078f30ff */
[----:B------:R-:W-:-:S04]  /*2130*/  SHF.R.S32.HI R3, RZ, 0x6, R3 ;  /* 0x00000006ff037819 */ /* 0x000fc80000011403 */
[----:B------:R-:W-:Y:S01]  /*2140*/  VIMNMX R8, R104, R3, PT ;  /* 0x0000000368087248 */ /* 0x000fe20003fe0100 */
[----:B0-----:R-:W-:-:S05]  /*2150*/  @P1 IMAD.HI.U32 R0, R12, R0, RZ ;  /* 0x000000000c001227 */ /* 0x001fca00078e00ff */
[----:B-1----:R-:W-:-:S04]  /*2160*/  @P1 SHF.R.U32.HI R7, RZ, R9, R0 ;  /* 0x00000009ff071219 */ /* 0x002fc80000011600 */
[----:B------:R-:W-:-:S05]  /*2170*/  IADD3 R0, R154, R7, RZ ;  /* 0x000000079a007210 */ /* 0x000fca0007ffe0ff */
[----:B------:R-:W-:Y:S01]  /*2180*/  VIADD R3, R0, -UR4 ;  /* 0x8000000400037c36 */ /* 0x000fe20008000000 */
[----:B------:R-:W-:Y:S06]  /*2190*/  @!P2 BRA `(.L_x_1534) ;  /* 0x000000000044a947 */ /* 0x000fec0003800000 */
[----:B------:R-:W-:Y:S01]  /*21a0*/  ISETP.GT.AND P0, PT, R0, -0x1, PT ;  /* 0xffffffff0000780c */ /* 0x000fe20003f04270 */
[----:B------:R-:W-:-:S12]  /*21b0*/  BSSY B0, `(.L_x_1535) ;  /* 0x000000d000007945 */ /* 0x000fd80003800000 */
        /* <DEDUP_REMOVED lines=8> */
.L_x_1536:
[----:B------:R-:W-:-:S13]  /*2240*/  ISETP.NE.AND P0, PT, R5, 0x1, PT ;  /* 0x000000010500780c */ /* 0x000fda0003f05270 */
[----:B------:R-:W0:Y:S02]  /*2250*/  @P0 LDC.64 R6, c[0x0][0x9e8] ;  /* 0x00027a00ff060b82 */ /* 0x000e240000000a00 */
[----:B0-----:R-:W-:-:S05]  /*2260*/  @P0 IMAD.HI.U32 R6, R0, R6, RZ ;  /* 0x0000000600060227 */ /* 0x001fca00078e00ff */
[----:B------:R-:W-:-:S07]  /*2270*/  @P0 SHF.R.U32.HI R0, RZ, R7, R6 ;  /* 0x00000007ff000219 */ /* 0x000fce0000011606 */
.L_x_1537:
[----:B------:R-:W-:Y:S05]  /*2280*/  BSYNC B0 ;  /* 0x0000000000007941 */ /* 0x000fea0003800000 */
.L_x_1535:
[----:B------:R-:W-:-:S05]  /*2290*/  IMAD R0, R0, R5, RZ ;  /* 0x0000000500007224 */ /* 0x000fca00078e02ff */
[----:B------:R-:W-:-:S07]  /*22a0*/  VIMNMX R3, R3, R0, !PT ;  /* 0x0000000003037248 */ /* 0x000fce0007fe0100 */
.L_x_1534:
[----:B------:R-:W-:Y:S01]  /*22b0*/  SHF.R.S32.HI R0, RZ, 0x1f, R3 ;  /* 0x0000001fff007819 */ /* 0x000fe20000011403 */
[----:B------:R-:W-:Y:S01]  /*22c0*/  BSSY B0, `(.L_x_1538) ;  /* 0x000002a000007945 */ /* 0x000fe20003800000 */
[----:B------:R-:W-:Y:S02]  /*22d0*/  LOP3.LUT R14, R11, 0xff, RZ, 0xc0, !PT ;  /* 0x000000ff0b0e7812 */ /* 0x000fe400078ec0ff */
[----:B------:R-:W-:Y:S02]  /*22e0*/  LEA.HI R0, R0, R3, RZ, 0x6 ;  /* 0x0000000300007211 */ /* 0x000fe400078f30ff */
[----:B------:R-:W-:Y:S01]  /*22f0*/  SHF.R.U32.HI R4, RZ, 0x10, R11 ;  /* 0x00000010ff047819 */ /* 0x000fe2000001160b */
[----:B------:R0:W-:Y:S01]  /*2300*/  STL [R1+0x68], R14 ;  /* 0x0000680e01007387 */ /* 0x0001e20000100800 */
[----:B------:R-:W-:-:S03]  /*2310*/  SHF.R.S32.HI R0, RZ, 0x6, R0 ;  /* 0x00000006ff007819 */ /* 0x000fc60000011400 */
[----:B------:R0:W-:Y:S01]  /*2320*/  STL [R1+0x4c], R4 ;  /* 0x00004c0401007387 */ /* 0x0001e20000100800 */
[----:B------:R-:W-:Y:S01]  /*2330*/  VIMNMX R9, RZ, R0, !PT ;  /* 0x00000000ff097248 */ /* 0x000fe20007fe0100 */
[----:B------:R-:W-:-:S03]  /*2340*/  IMAD.MOV.U32 R0, RZ, RZ, RZ ;  /* 0x000000ffff007224 */ /* 0x000fc600078e00ff */
[----:B------:R-:W-:-:S13]  /*2350*/  ISETP.GT.AND P0, PT, R8, R9, PT ;  /* 0x000000090800720c */ /* 0x000fda0003f04270 */
[----:B0-----:R-:W-:Y:S05]  /*2360*/  @!P0 BRA `(.L_x_1539) ;  /* 0x00000000007c8947 */ /* 0x001fea0003800000 */
[----:B------:R-:W-:Y:S01]  /*2370*/  ISETP.NE.AND P0, PT, R4, RZ, PT ;  /* 0x000000ff0400720c */ /* 0x000fe20003f05270 */
[----:B------:R-:W-:-:S03]  /*2380*/  ULDC UR4, c[0x0][0x9f0] ;  /* 0x00027c0000047ab9 */ /* 0x000fc60000000800 */
[----:B------:R-:W-:-:S04]  /*2390*/  SEL R11, R4, UR4, P0 ;  /* 0x00000004040b7c07 */ /* 0x000fc80008000000 */
[-C--:B------:R-:W-:Y:S02]  /*23a0*/  IABS R6, R11.reuse ;  /* 0x0000000b00067213 */ /* 0x080fe40000000000 */
[----:B------:R-:W-:Y:S02]  /*23b0*/  IADD3 R0, R11, -0x1, R8 ;  /* 0xffffffff0b007810 */ /* 0x000fe40007ffe008 */
[----:B------:R-:W0:Y:S01]  /*23c0*/  I2F.RP R3, R6 ;  /* 0x0000000600037306 */ /* 0x000e220000209400 */
[----:B------:R-:W-:Y:S02]  /*23d0*/  IABS R12, R11 ;  /* 0x0000000b000c7213 */ /* 0x000fe40000000000 */
[----:B------:R-:W-:-:S05]  /*23e0*/  IMAD.IADD R0, R0, 0x1, -R9 ;  /* 0x0000000100007824 */ /* 0x000fca00078e0a09 */
[----:B------:R-:W-:Y:S02]  /*23f0*/  IABS R10, R0 ;  /* 0x00000000000a7213 */ /* 0x000fe40000000000 */
[----:B------:R-:W-:-:S04]  /*2400*/  LOP3.LUT R0, R0, R11, RZ, 0x3c, !PT ;  /* 0x0000000b00007212 */ /* 0x000fc800078e3cff */
[----:B------:R-:W-:Y:S01]  /*2410*/  ISETP.GE.AND P2, PT, R0, RZ, PT ;  /* 0x000000ff0000720c */ /* 0x000fe20003f46270 */
[----:B0-----:R-:W0:Y:S02]  /*2420*/  MUFU.RCP R3, R3 ;  /* 0x0000000300037308 */ /* 0x001e240000001000 */
[----:B0-----:R-:W-:Y:S02]  /*2430*/  VIADD R4, R3, 0xffffffe ;  /* 0x0ffffffe03047836 */ /* 0x001fe40000000000 */
[----:B------:R-:W-:-:S04]  /*2440*/  IMAD.MOV R3, RZ, RZ, -R12 ;  /* 0x000000ffff037224 */ /* 0x000fc800078e0a0c */
[----:B------:R0:W1:Y:S02]  /*2450*/  F2I.FTZ.U32.TRUNC.NTZ R5, R4 ;  /* 0x0000000400057305 */ /* 0x000064000021f000 */
[----:B0-----:R-:W-:Y:S02]  /*2460*/  IMAD.MOV.U32 R4, RZ, RZ, RZ ;  /* 0x000000ffff047224 */ /* 0x001fe400078e00ff */
[----:B-1----:R-:W-:-:S04]  /*2470*/  IMAD.MOV R7, RZ, RZ, -R5 ;  /* 0x000000ffff077224 */ /* 0x002fc800078e0a05 */
[----:B------:R-:W-:-:S04]  /*2480*/  IMAD R7, R7, R6, RZ ;  /* 0x0000000607077224 */ /* 0x000fc800078e02ff */
[----:B------:R-:W-:-:S04]  /*2490*/  IMAD.HI.U32 R5, R5, R7, R4 ;  /* 0x0000000705057227 */ /* 0x000fc800078e0004 */
[----:B------:R-:W-:-:S04]  /*24a0*/  IMAD.MOV.U32 R4, RZ, RZ, R10 ;  /* 0x000000ffff047224 */ /* 0x000fc800078e000a */
[----:B------:R-:W-:-:S04]  /*24b0*/  IMAD.HI.U32 R5, R5, R4, RZ ;  /* 0x0000000405057227 */ /* 0x000fc800078e00ff */
[----:B------:R-:W-:-:S05]  /*24c0*/  IMAD R3, R5, R3, R4 ;  /* 0x0000000305037224 */ /* 0x000fca00078e0204 */
[----:B------:R-:W-:-:S13]  /*24d0*/  ISETP.GT.U32.AND P1, PT, R6, R3, PT ;  /* 0x000000030600720c */ /* 0x000fda0003f24070 */
[-C--:B------:R-:W-:Y:S01]  /*24e0*/  @!P1 IADD3 R3, R3, -R6.reuse, RZ ;  /* 0x8000000603039210 */ /* 0x080fe20007ffe0ff */
[----:B------:R-:W-:Y:S01]  /*24f0*/  @!P1 VIADD R5, R5, 0x1 ;  /* 0x0000000105059836 */ /* 0x000fe20000000000 */
[----:B------:R-:W-:Y:S02]  /*2500*/  ISETP.NE.AND P1, PT, R11, RZ, PT ;  /* 0x000000ff0b00720c */ /* 0x000fe40003f25270 */
[----:B------:R-:W-:-:S13]  /*2510*/  ISETP.GE.U32.AND P0, PT, R3, R6, PT ;  /* 0x000000060300720c */ /* 0x000fda0003f06070 */
[----:B------:R-:W-:-:S04]  /*2520*/  @P0 VIADD R5, R5, 0x1 ;  /* 0x0000000105050836 */ /* 0x000fc80000000000 */
[----:B------:R-:W-:-:S04]  /*2530*/  IMAD.MOV.U32 R0, RZ, RZ, R5 ;  /* 0x000000ffff007224 */ /* 0x000fc800078e0005 */
[----:B------:R-:W-:Y:S01]  /*2540*/  @!P2 IMAD.MOV R0, RZ, RZ, -R0 ;  /* 0x000000ffff00a224 */ /* 0x000fe200078e0a00 */
[----:B------:R-:W-:-:S07]  /*2550*/  @!P1 LOP3.LUT R0, RZ, R11, RZ, 0x33, !PT ;  /* 0x0000000bff009212 */ /* 0x000fce00078e33ff */
.L_x_1539:
[----:B------:R-:W-:Y:S05]  /*2560*/  BSYNC B0 ;  /* 0x0000000000007941 */ /* 0x000fea0003800000 */
.L_x_1538:
[----:B------:R-:W-:Y:S01]  /*2570*/  IMAD R3, R14, R0, R9 ;  /* 0x000000000e037224 */ /* 0x000fe200078e0209 */
[----:B------:R-:W-:-:S04]  /*2580*/  PLOP3.LUT P2, PT, PT, PT, PT, 0x80, 0x0 ;  /* 0x000000000000781c */ /* 0x000fc80003f4f070 */
[C---:B------:R-:W-:Y:S01]  /*2590*/  VIADDMNMX R0, R3.reuse, R0, R8, PT ;  /* 0x0000000003007246 */ /* 0x040fe20003800108 */
[----:B------:R-:W-:-:S04]  /*25a0*/  IMAD R3, R3, 0x40, -R13 ;  /* 0x0000004003037824 */ /* 0x000fc800078e0a0d */
[----:B------:R-:W-:Y:S01]  /*25b0*/  IMAD R5, R0, 0x40, -R13 ;  /* 0x0000004000057824 */ /* 0x000fe200078e0a0d */
[----:B------:R-:W-:-:S04]  /*25c0*/  VIMNMX R3, RZ, R3, !PT ;  /* 0x00000003ff037248 */ /* 0x000fc80007fe0100 */
[----:B------:R-:W-:Y:S02]  /*25d0*/  VIMNMX R0, R5, R2, PT ;  /* 0x0000000205007248 */ /* 0x000fe40003fe0100 */
[----:B------:R-:W-:Y:S02]  /*25e0*/  SHF.R.U32.HI R24, RZ, 0x6, R3 ;  /* 0x00000006ff187819 */ /* 0x000fe40000011603 */
[----:B------:R-:W-:-:S03]  /*25f0*/  ISETP.GT.AND P0, PT, R0, R3, PT ;  /* 0x000000030000720c */ /* 0x000fc60003f04270 */
[----:B------:R-:W-:-:S10]  /*2600*/  IMAD.MOV.U32 R25, RZ, RZ, R24 ;  /* 0x000000ffff197224 */ /* 0x000fd400078e0018 */
[----:B------:R-:W-:-:S05]  /*2610*/  @P0 VIADD R0, R0, 0x3f ;  /* 0x0000003f00000836 */ /* 0x000fca0000000000 */
[----:B------:R-:W-:-:S04]  /*2620*/  @P0 SHF.R.S32.HI R3, RZ, 0x1f, R0 ;  /* 0x0000001fff030819 */ /* 0x000fc80000011400 */
[----:B------:R-:W-:-:S04]  /*2630*/  @P0 LEA.HI R3, R3, R0, RZ, 0x6 ;  /* 0x0000000003030211 */ /* 0x000fc800078f30ff */
[----:B------:R-:W-:-:S04]  /*2640*/  @P0 SHF.R.S32.HI R25, RZ, 0x6, R3 ;  /* 0x00000006ff190819 */ /* 0x000fc80000011403 */
        /* <DEDUP_REMOVED lines=9> */
[----:B------:R-:W-:Y:S01]  /*26e0*/  IMAD.U32 R4, RZ, RZ, UR4 ;  /* 0x00000004ff047e24 */ /* 0x000fe2000f8e00ff */
[----:B------:R-:W-:Y:S01]  /*26f0*/  MOV R13, RZ ;  /* 0x000000ff000d7202 */ /* 0x000fe20000000f00 */
[----:B------:R-:W-:Y:S01]  /*2700*/  IMAD.U32 R5, RZ, RZ, UR5 ;  /* 0x00000005ff057e24 */ /* 0x000fe2000f8e00ff */
[----:B------:R-:W0:Y:S01]  /*2710*/  LDC.64 R14, c[0x4][R14] ;  /* 0x010000000e0e7b82 */ /* 0x000e220000000a00 */
[----:B------:R-:W-:Y:S01]  /*2720*/  ULDC.64 UR4, c[0x4][0xb0] ;  /* 0x01002c0000047ab9 */ /* 0x000fe20000000a00 */
[----:B------:R-:W-:Y:S02]  /*2730*/  IMAD.U32 R10, RZ, RZ, UR6 ;  /* 0x00000006ff0a7e24 */ /* 0x000fe4000f8e00ff */
[----:B------:R-:W-:-:S02]  /*2740*/  IMAD.U32 R6, RZ, RZ, UR4 ;  /* 0x00000004ff067e24 */ /* 0x000fc4000f8e00ff */
[----:B------:R-:W-:Y:S02]  /*2750*/  IMAD.U32 R7, RZ, RZ, UR5 ;  /* 0x00000005ff077e24 */ /* 0x000fe4000f8e00ff */
[----:B------:R-:W-:Y:S02]  /*2760*/  IMAD.U32 R11, RZ, RZ, UR7 ;  /* 0x00000007ff0b7e24 */ /* 0x000fe4000f8e00ff */
[----:B------:R-:W-:Y:S02]  /*2770*/  IMAD.MOV.U32 R8, RZ, RZ, 0x70 ;  /* 0x00000070ff087424 */ /* 0x000fe400078e00ff */
[----:B------:R-:W-:-:S07]  /*2780*/  IMAD.MOV.U32 R12, RZ, RZ, 0x1 ;  /* 0x00000001ff0c7424 */ /* 0x000fce00078e00ff */
[----:B------:R-:W-:-:S07]  /*2790*/  LEPC R20, `(.L_x_1542) ;  /* 0x000000001014794e */ /* 0x000fce0000000000 */
[----:B0----5:R-:W-:Y:S05]  /*27a0*/  CALL.ABS.NOINC R14 ;  /* 0x000000000e007343 */ /* 0x021fea0003c00000 */
.L_x_1542:
[----:B------:R-:W-:Y:S05]  /*27b0*/  BSYNC B6 ;  /* 0x0000000000067941 */ /* 0x000fea0003800000 */
.L_x_1541:
[----:B------:R-:W-:Y:S01]  /*27c0*/  VIADD R0, R16, 0x400 ;  /* 0x0000040010007836 */ /* 0x000fe20000000000 */
[----:B------:R-:W-:Y:S04]  /*27d0*/  BSSY B6, `(.L_x_1543) ;  /* 0x0000013000067945 */ /* 0x000fe80003800000 */
[----:B------:R-:W-:-:S13]  /*27e0*/  LOP3.LUT P0, RZ, R0, 0x3ff, RZ, 0xc0, !PT ;  /* 0x000003ff00ff7812 */ /* 0x000fda000780c0ff */
[----:B------:R-:W-:Y:S05]  /*27f0*/  @!P0 BRA `(.L_x_1544) ;  /* 0x0000000000408947 */ /* 0x000fea0003800000 */
[----:B------:R-:W-:Y:S01]  /*2800*/  MOV R14, 0x0 ;  /* 0x00000000000e7802 */ /* 0x000fe20000000f00 */
[----:B------:R-:W-:Y:S01]  /*2810*/  ULDC.64 UR4, c[0x4][0xa8] ;  /* 0x01002a0000047ab9 */ /* 0x000fe20000000a00 */
[----:B------:R-:W-:Y:S01]  /*2820*/  ULDC.64 UR6, c[0x4][0x40] ;  /* 0x0100100000067ab9 */ /* 0x000fe20000000a00 */
[----:B------:R-:W-:Y:S01]  /*2830*/  IMAD.U32 R4, RZ, RZ, UR4 ;  /* 0x00000004ff047e24 */ /* 0x000fe2000f8e00ff */
[----:B------:R-:W-:Y:S01]  /*2840*/  MOV R12, 0x1 ;  /* 0x00000001000c7802 */ /* 0x000fe20000000f00 */
        /* <DEDUP_REMOVED lines=8> */
[----:B------:R-:W-:-:S07]  /*28d0*/  IMAD.MOV.U32 R13, RZ, RZ, RZ ;  /* 0x000000ffff0d7224 */ /* 0x000fce00078e00ff */
[----:B------:R-:W-:-:S07]  /*28e0*/  LEPC R20, `(.L_x_1544) ;  /* 0x000000001014794e */ /* 0x000fce0000000000 */
[----:B0----5:R-:W-:Y:S05]  /*28f0*/  CALL.ABS.NOINC R14 ;  /* 0x000000000e007343 */ /* 0x021fea0003c00000 */
.L_x_1544:
[----:B------:R-:W-:Y:S05]  /*2900*/  BSYNC B6 ;  /* 0x0000000000067941 */ /* 0x000fea0003800000 */
.L_x_1543:
[----:B------:R-:W-:Y:S01]  /*2910*/  ULDC.64 UR4, c[0x0][0x9f8] ;  /* 0x00027e0000047ab9 */ /* 0x000fe20000000a00 */
[----:B------:R-:W-:Y:S01]  /*2920*/  ULDC.64 UR6, c[0x0][0x208] ;  /* 0x0000820000067ab9 */ /* 0x000fe20000000a00 */
[----:B------:R-:W-:Y:S01]  /*2930*/  ISETP.NE.U32.AND P0, PT, RZ, UR4, PT ;  /* 0x00000004ff007c0c */ /* 0x000fe2000bf05070 */
[----:B------:R-:W2:Y:S01]  /*2940*/  LDL R26, [R1+0xc] ;  /* 0x00000c00011a7983 */ /* 0x000ea20000100800 */
[----:B------:R-:W0:Y:S01]  /*2950*/  LDC.64 R12, c[0x0][0x300] ;  /* 0x0000c000ff0c7b82 */ /* 0x000e220000000a00 */
[----:B------:R-:W-:Y:S01]  /*2960*/  IMAD.IADD R76, R28, 0x1, R29 ;  /* 0x000000011c4c7824 */ /* 0x000fe200078e021d */
[----:B------:R-:W-:Y:S01]  /*2970*/  ISETP.NE.AND.EX P0, PT, RZ, UR5, PT, P0 ;  /* 0x00000005ff007c0c */ /* 0x000fe2000bf05300 */
[----:B------:R-:W-:Y:S01]  /*2980*/  ULDC.64 UR4, c[0x0][0xa08] ;  /* 0x0002820000047ab9 */ /* 0x000fe20000000a00 */
[----:B------:R-:W-:Y:S01]  /*2990*/  ULDC.64 UR8, c[0x0][0x330] ;  /* 0x0000cc0000087ab9 */ /* 0x000fe20000000a00 */
[----:B------:R-:W3:Y:S03]  /*29a0*/  LDL R14, [R1+0x28] ;  /* 0x00002800010e7983 */ /* 0x000ee60000100800 */
[----:B------:R-:W1:Y:S08]  /*29b0*/  LDC.64 R20, c[0x0][0x3f8] ;  /* 0x0000fe00ff147b82 */ /* 0x000e700000000a00 */
[----:B------:R-:W4:Y:S08]  /*29c0*/  @P0 LDC.64 R4, c[0x0][0x9f8] ;  /* 0x00027e00ff040b82 */ /* 0x000f300000000a00 */
[----:B------:R-:W1:Y:S01]  /*29d0*/  LDC R33, c[0x0][0x3f4] ;  /* 0x0000fd00ff217b82 */ /* 0x000e620000000800 */
[----:B------:R-:W-:-:S07]  /*29e0*/  SHF.R.S32.HI R32, RZ, 0x1f, R23 ;  /* 0x0000001fff207819 */ /* 0x000fce0000011417 */
[----:B------:R-:W1:Y:S01]  /*29f0*/  LDC.64 R28, c[0x0][0x408] ;  /* 0x00010200ff1c7b82 */ /* 0x000e620000000a00 */
[----:B----4-:R-:W-:-:S05]  /*2a00*/  @P0 IMAD.WIDE R4, R27, 0x4, R4 ;  /* 0x000000041b040825 */ /* 0x010fca00078e0204 */
[----:B------:R4:W2:Y:S01]  /*2a10*/  @P0 LDG.E R27, desc[UR6][R4.64] ;  /* 0x00000006041b0981 */ /* 0x0008a2000c1e1900 */
[----:B------:R-:W-:Y:S01]  /*2a20*/  SHF.R.S32.HI R31, RZ, 0x1f, R76 ;  /* 0x0000001fff1f7819 */ /* 0x000fe2000001144c */
[-C--:B0-----:R-:W-:Y:S01]  /*2a30*/  IMAD.WIDE.U32 R88, R76, R12.reuse, RZ ;  /* 0x0000000c4c587225 */ /* 0x081fe200078e00ff */
[----:B------:R-:W-:Y:S01]  /*2a40*/  ISETP.NE.U32.AND P0, PT, RZ, UR4, PT ;  /* 0x00000004ff007c0c */ /* 0x000fe2000bf05070 */
[----:B------:R-:W-:Y:S01]  /*2a50*/  ULDC UR6, c[0x0][0x2f4] ;  /* 0x0000bd0000067ab9 */ /* 0x000fe20000000800 */
[----:B------:R-:W-:Y:S01]  /*2a60*/  SHF.R.S32.HI R201, RZ, 0x1f, R200 ;  /* 0x0000001fffc97819 */ /* 0x000fe200000114c8 */
[----:B------:R-:W-:Y:S01]  /*2a70*/  IMAD R0, R31, R12, RZ ;  /* 0x0000000c1f007224 */ /* 0x000fe200078e02ff */
[----:B------:R-:W-:Y:S01]  /*2a80*/  ISETP.NE.AND.EX P0, PT, RZ, UR5, PT, P0 ;  /* 0x00000005ff007c0c */ /* 0x000fe2000bf05300 */
[----:B------:R-:W-:Y:S01]  /*2a90*/  ULDC.64 UR4, c[0x0][0x308] ;  /* 0x0000c20000047ab9 */ /* 0x000fe20000000a00 */
[----:B------:R-:W-:Y:S01]  /*2aa0*/  IMAD.WIDE.U32 R86, R30, UR8, R18 ;  /* 0x000000081e567c25 */ /* 0x000fe2000f8e0012 */
[----:B------:R-:W-:-:S02]  /*2ab0*/  ISETP.GE.AND P2, PT, R226, UR6, PT ;  /* 0x00000006e2007c0c */ /* 0x000fc4000bf46270 */
[----:B------:R-:W-:Y:S01]  /*2ac0*/  ISETP.GE.AND P1, PT, R18, UR6, PT ;  /* 0x0000000612007c0c */ /* 0x000fe2000bf26270 */
[----:B------:R-:W-:Y:S02]  /*2ad0*/  IMAD R3, R76, R13, R0 ;  /* 0x0000000d4c037224 */ /* 0x000fe400078e0200 */
[C---:B------:R-:W-:Y:S01]  /*2ae0*/  IMAD R87, R30.reuse, UR9, R87 ;  /* 0x000000091e577c24 */ /* 0x040fe2000f8e0257 */
[----:B------:R-:W-:Y:S01]  /*2af0*/  SEL R0, RZ, 0x1, P1 ;  /* 0x00000001ff007807 */ /* 0x000fe20000800000 */
[----:B------:R-:W-:Y:S01]  /*2b00*/  IMAD.IADD R89, R89, 0x1, R3 ;  /* 0x0000000159597824 */ /* 0x000fe200078e0203 */
[----:B------:R-:W-:Y:S01]  /*2b10*/  SEL R3, RZ, 0xffffffff, P2 ;  /* 0xffffffffff037807 */ /* 0x000fe20001000000 */
[----:B------:R-:W-:-:S04]  /*2b20*/  IMAD.WIDE.U32 R88, R30, UR4, R88 ;  /* 0x000000041e587c25 */ /* 0x000fc8000f8e0058 */
[----:B------:R-:W-:Y:S01]  /*2b30*/  IMAD R89, R30, UR5, R89 ;  /* 0x000000051e597c24 */ /* 0x000fe2000f8e0259 */
[----:B------:R-:W-:Y:S01]  /*2b40*/  ULDC.64 UR4, c[0x0][0x310] ;  /* 0x0000c40000047ab9 */ /* 0x000fe20000000a00 */
[----:B------:R-:W3:Y:S01]  /*2b50*/  LDL R30, [R1+0x10] ;  /* 0x00001000011e7983 */ /* 0x000ee20000100800 */
[----:B----4-:R-:W-:-:S05]  /*2b60*/  IMAD.SHL.U32 R5, R3, 0x2, RZ ;  /* 0x0000000203057824 */ /* 0x010fca00078e00ff */
[----:B------:R-:W-:Y:S01]  /*2b70*/  LOP3.LUT R6, R5, 0x2, R0, 0xe2, !PT ;  /* 0x0000000205067812 */ /* 0x000fe200078ee200 */
[----:B------:R-:W-:Y:S01]  /*2b80*/  IMAD R8, R32, R12, RZ ;  /* 0x0000000c20087224 */ /* 0x000fe200078e02ff */
[----:B--2---:R-:W-:Y:S02]  /*2b90*/  SHF.R.S32.HI R4, RZ, 0x1f, R27 ;  /* 0x0000001fff047819 */ /* 0x004fe4000001141b */
[----:B------:R-:W-:Y:S02]  /*2ba0*/  SEL R27, R27, RZ, !P0 ;  /* 0x000000ff1b1b7207 */ /* 0x000fe40004000000 */
[----:B------:R-:W-:Y:S02]  /*2bb0*/  SEL R3, R4, RZ, !P0 ;  /* 0x000000ff04037207 */ /* 0x000fe40004000000 */
[----:B------:R-:W-:Y:S01]  /*2bc0*/  ISETP.GE.AND P0, PT, R26, UR6, PT ;  /* 0x000000061a007c0c */ /* 0x000fe2000bf06270 */
[----:B------:R-:W-:Y:S01]  /*2bd0*/  IMAD.WIDE.U32 R88, R27, UR4, R88 ;  /* 0x000000041b587c25 */ /* 0x000fe2000f8e0058 */
[----:B------:R-:W2:Y:S03]  /*2be0*/  LDL R26, [R1+0x24] ;  /* 0x00002400011a7983 */ /* 0x000ea60000100800 */
[----:B------:R-:W-:-:S02]  /*2bf0*/  IMAD R0, R3, UR4, RZ ;  /* 0x0000000403007c24 */ /* 0x000fc4000f8e02ff */
[----:B------:R-:W-:-:S04]  /*2c00*/  IMAD.WIDE.U32 R4, R23, R12, R18 ;  /* 0x0000000c17047225 */ /* 0x000fc800078e0012 */
[----:B------:R-:W-:Y:S01]  /*2c10*/  IMAD R11, R27, UR5, R0 ;  /* 0x000000051b0b7c24 */ /* 0x000fe2000f8e0200 */
[----:B------:R-:W-:Y:S01]  /*2c20*/  ULDC.64 UR4, c[0x0][0x338] ;  /* 0x0000ce0000047ab9 */ /* 0x000fe20000000a00 */
[----:B-1----:R-:W-:Y:S01]  /*2c30*/  IMAD R0, R32, R20, RZ ;  /* 0x0000001420007224 */ /* 0x002fe200078e02ff */
[----:B------:R-:W-:Y:S01]  /*2c40*/  SEL R7, RZ, 0x4, P0 ;  /* 0x00000004ff077807 */ /* 0x000fe20000000000 */
[C---:B------:R-:W-:Y:S02]  /*2c50*/  IMAD R15, R23.reuse, R13, R8 ;  /* 0x0000000d170f7224 */ /* 0x040fe400078e0208 */
[----:B------:R-:W-:Y:S02]  /*2c60*/  IMAD R9, R23, R21, R0 ;  /* 0x0000001517097224 */ /* 0x000fe400078e0200 */
[----:B------:R-:W-:Y:S01]  /*2c70*/  IMAD R8, R3, UR4, RZ ;  /* 0x0000000403087c24 */ /* 0x000fe2000f8e02ff */
[----:B------:R-:W-:Y:S01]  /*2c80*/  IADD3 R3, P0, R88, R4, RZ ;  /* 0x0000000458037210 */ /* 0x000fe20007f1e0ff */
[----:B------:R-:W-:Y:S01]  /*2c90*/  IMAD.IADD R0, R89, 0x1, R11 ;  /* 0x0000000159007824 */ /* 0x000fe200078e020b */
[----:B------:R-:W-:-:S04]  /*2ca0*/  ISETP.GE.AND P1, PT, R226, R33, PT ;  /* 0x00000021e200720c */ /* 0x000fc80003f26270 */
[----:B------:R-:W-:Y:S02]  /*2cb0*/  IADD3.X R4, R0, R5, R15, P0, !PT ;  /* 0x0000000500047210 */ /* 0x000fe400007fe40f */
[----:B------:R-:W-:Y:S02]  /*2cc0*/  ISETP.GE.AND P0, PT, R18, R33, PT ;  /* 0x000000211200720c */ /* 0x000fe40003f06270 */
[----:B------:R-:W-:Y:S02]  /*2cd0*/  LOP3.LUT R35, R6, R7, RZ, 0xfc, !PT ;  /* 0x0000000706237212 */ /* 0x000fe400078efcff */
[C---:B------:R-:W-:Y:S01]  /*2ce0*/  SEL R5, R33.reuse, RZ, P0 ;  /* 0x000000ff21057207 */ /* 0x040fe20000000000 */
[----:B------:R-:W-:Y:S01]  /*2cf0*/  IMAD R6, R32, R28, RZ ;  /* 0x0000001c20067224 */ /* 0x000fe200078e02ff */
[----:B------:R-:W-:Y:S02]  /*2d00*/  SEL R7, R33, RZ, P1 ;  /* 0x000000ff21077207 */ /* 0x000fe40000800000 */
[----:B------:R-:W-:Y:S01]  /*2d10*/  IADD3 R5, R18, R5, RZ ;  /* 0x0000000512057210 */ /* 0x000fe20007ffe0ff */
[----:B------:R-:W-:-:S02]  /*2d20*/  VIADD R10, R23, 0x20 ;  /* 0x00000020170a7836 */ /* 0x000fc40000000000 */
[C---:B------:R-:W-:Y:S02]  /*2d30*/  VIADD R36, R23.reuse, 0x20 ;  /* 0x0000002017247836 */ /* 0x040fe40000000000 */
[----:B------:R-:W-:Y:S01]  /*2d40*/  IMAD R11, R23, R29, R6 ;  /* 0x0000001d170b7224 */ /* 0x000fe200078e0206 */
[----:B------:R-:W-:Y:S01]  /*2d50*/  SHF.R.S32.HI R6, RZ, 0x1f, R5 ;  /* 0x0000001fff067819 */ /* 0x000fe20000011405 */
[----:B------:R-:W-:Y:S01]  /*2d60*/  IMAD.IADD R7, R226, 0x1, R7 ;  /* 0x00000001e2077824 */ /* 0x000fe200078e0207 */
[----:B------:R-:W0:Y:S01]  /*2d70*/  S2R R108, SR_TID.X ;  /* 0x00000000006c7919 */ /* 0x000e220000002100 */
[----:B------:R-:W-:Y:S01]  /*2d80*/  IMAD.SHL.U32 R10, R10, 0x40, RZ ;  /* 0x000000400a0a7824 */ /* 0x000fe200078e00ff */
[----:B------:R-:W-:Y:S01]  /*2d90*/  SHF.L.U32 R36, R36, 0x6, RZ ;  /* 0x0000000624247819 */ /* 0x000fe200000006ff */
[----:B------:R-:W-:Y:S01]  /*2da0*/  IMAD R37, R27, UR5, R8 ;  /* 0x000000051b257c24 */ /* 0x000fe2000f8e0208 */
[----:B------:R-:W-:Y:S01]  /*2db0*/  SHF.R.S32.HI R8, RZ, 0x1f, R7 ;  /* 0x0000001fff087819 */ /* 0x000fe20000011407 */
[----:B------:R-:W-:Y:S01]  /*2dc0*/  IMAD.WIDE.U32 R84, R23, R20, R200 ;  /* 0x0000001417547225 */ /* 0x000fe200078e00c8 */
[----:B------:R-:W-:-:S02]  /*2dd0*/  LEA.HI R90, R6, R5, RZ, 0x3 ;  /* 0x00000005065a7211 */ /* 0x000fc400078f18ff */
[----:B------:R-:W-:Y:S01]  /*2de0*/  LEA.HI R5, R6, R5, RZ, 0x6 ;  /* 0x0000000506057211 */ /* 0x000fe200078f30ff */
[C---:B------:R-:W-:Y:S01]  /*2df0*/  IMAD.WIDE.U32 R82, R23.reuse, R20, R18 ;  /* 0x0000001417527225 */ /* 0x040fe200078e0012 */
[----:B------:R-:W-:Y:S02]  /*2e00*/  LOP3.LUT R10, R10, 0x1c0, RZ, 0xc0, !PT ;  /* 0x000001c00a0a7812 */ /* 0x000fe400078ec0ff */
[----:B------:R-:W-:Y:S01]  /*2e10*/  LOP3.LUT R36, R36, 0x1c0, RZ, 0xc0, !PT ;  /* 0x000001c024247812 */ /* 0x000fe200078ec0ff */
[----:B------:R-:W-:Y:S01]  /*2e20*/  IMAD.SHL.U32 R34, R23, 0x40, RZ ;  /* 0x0000004017227824 */ /* 0x000fe200078e00ff */
[CC--:B------:R-:W-:Y:S01]  /*2e30*/  LEA.HI R92, R8.reuse, R7.reuse, RZ, 0x3 ;  /* 0x00000007085c7211 */ /* 0x0c0fe200078f18ff */
[----:B------:R-:W-:Y:S02]  /*2e40*/  IMAD.IADD R85, R85, 0x1, R9 ;  /* 0x0000000155557824 */ /* 0x000fe400078e0209 */
[----:B------:R-:W-:Y:S01]  /*2e50*/  IMAD.IADD R83, R9, 0x1, R83 ;  /* 0x0000000109537824 */ /* 0x000fe200078e0253 */
[----:B------:R-:W-:Y:S01]  /*2e60*/  LEA.HI R9, R8, R7, RZ, 0x6 ;  /* 0x0000000708097211 */ /* 0x000fe200078f30ff */
[----:B------:R-:W-:Y:S01]  /*2e70*/  IMAD.WIDE.U32 R80, R23, R28, R200 ;  /* 0x0000001c17507225 */ /* 0x000fe200078e00c8 */
[----:B------:R-:W-:-:S02]  /*2e80*/  LOP3.LUT R8, R10, 0x38, R90, 0xf8, !PT ;  /* 0x000000380a087812 */ /* 0x000fc400078ef85a */
[----:B------:R-:W-:Y:S01]  /*2e90*/  SHF.R.U32.HI R36, RZ, 0x3, R36 ;  /* 0x00000003ff247819 */ /* 0x000fe20000011624 */
[----:B------:R-:W-:Y:S01]  /*2ea0*/  IMAD.WIDE.U32 R78, R23, R28, R18 ;  /* 0x0000001c174e7225 */ /* 0x000fe200078e0012 */
[----:B------:R-:W-:-:S03]  /*2eb0*/  LOP3.LUT R34, R34, 0x1c0, RZ, 0xc0, !PT ;  /* 0x000001c022227812 */ /* 0x000fc600078ec0ff */
[----:B------:R-:W-:Y:S01]  /*2ec0*/  IMAD.SHL.U32 R6, R5, 0x40, RZ ;  /* 0x0000004005067824 */ /* 0x000fe200078e00ff */
[----:B------:R-:W-:Y:S01]  /*2ed0*/  LOP3.LUT R5, R90, 0x38, RZ, 0xc0, !PT ;  /* 0x000000385a057812 */ /* 0x000fe200078ec0ff */
[----:B------:R-:W-:Y:S01]  /*2ee0*/  IMAD.SHL.U32 R38, R23, 0x40, RZ ;  /* 0x0000004017267824 */ /* 0x000fe200078e00ff */
[----:B------:R-:W-:Y:S01]  /*2ef0*/  LOP3.LUT R7, R92, 0x38, RZ, 0xc0, !PT ;  /* 0x000000385c077812 */ /* 0x000fe200078ec0ff */
[----:B------:R-:W-:Y:S01]  /*2f00*/  IMAD.IADD R81, R81, 0x1, R11 ;  /* 0x0000000151517824 */ /* 0x000fe200078e020b */
[----:B------:R-:W-:Y:S01]  /*2f10*/  SHF.R.U32.HI R34, RZ, 0x3, R34 ;  /* 0x00000003ff227819 */ /* 0x000fe20000011622 */
[----:B------:R-:W-:Y:S01]  /*2f20*/  IMAD.IADD R79, R11, 0x1, R79 ;  /* 0x000000010b4f7824 */ /* 0x000fe200078e024f */
[----:B------:R-:W-:Y:S01]  /*2f30*/  LOP3.LUT R5, R5, 0x1c0, R38, 0xf8, !PT ;  /* 0x000001c005057812 */ /* 0x000fe200078ef826 */
[----:B------:R-:W-:Y:S01]  /*2f40*/  IMAD.SHL.U32 R9, R9, 0x40, RZ ;  /* 0x0000004009097824 */ /* 0x000fe200078e00ff */
[----:B------:R-:W-:Y:S02]  /*2f50*/  LOP3.LUT R11, R8, R36, RZ, 0x3c, !PT ;  /* 0x00000024080b7212 */ /* 0x000fe400078e3cff */
[----:B---3--:R-:W-:Y:S01]  /*2f60*/  ISETP.GE.AND P2, PT, R30, UR6, PT ;  /* 0x000000061e007c0c */ /* 0x008fe2000bf46270 */
[----:B------:R-:W-:Y:S01]  /*2f70*/  VIADD R30, R23, 0x20 ;  /* 0x00000020171e7836 */ /* 0x000fe20000000000 */
[----:B------:R-:W-:-:S02]  /*2f80*/  LOP3.LUT R10, R10, 0x38, R92, 0xf8, !PT ;  /* 0x000000380a0a7812 */ /* 0x000fc400078ef85c */
[----:B------:R-:W-:Y:S01]  /*2f90*/  LOP3.LUT R8, R7, 0x1c0, R38, 0xf8, !PT ;  /* 0x000001c007087812 */ /* 0x000fe200078ef826 */
[----:B------:R-:W-:Y:S01]  /*2fa0*/  IMAD.WIDE.U32 R86, R27, UR4, R86 ;  /* 0x000000041b567c25 */ /* 0x000fe2000f8e0056 */
[----:B------:R-:W-:Y:S02]  /*2fb0*/  LOP3.LUT R6, R6, 0xfffff000, RZ, 0xc0, !PT ;  /* 0xfffff00006067812 */ /* 0x000fe400078ec0ff */
[----:B------:R-:W-:Y:S02]  /*2fc0*/  LOP3.LUT R7, R5, R34, RZ, 0x3c, !PT ;  /* 0x0000002205077212 */ /* 0x000fe400078e3cff */
[----:B------:R-:W-:Y:S02]  /*2fd0*/  LOP3.LUT R9, R9, 0xfffff000, RZ, 0xc0, !PT ;  /* 0xfffff00009097812 */ /* 0x000fe400078ec0ff */
[----:B------:R-:W-:Y:S02]  /*2fe0*/  LOP3.LUT R10, R10, R36, RZ, 0x3c, !PT ;  /* 0x000000240a0a7212 */ /* 0x000fe400078e3cff */
[----:B------:R-:W-:-:S02]  /*2ff0*/  LOP3.LUT R8, R8, R34, RZ, 0x3c, !PT ;  /* 0x0000002208087212 */ /* 0x000fc400078e3cff */
[----:B-----5:R-:W-:Y:S02]  /*3000*/  SHF.R.S32.HI R27, RZ, 0x1f, R101 ;  /* 0x0000001fff1b7819 */ /* 0x020fe40000011465 */
[----:B------:R-:W-:Y:S02]  /*3010*/  SHF.R.S32.HI R102, RZ, 0x1f, R30 ;  /* 0x0000001fff667819 */ /* 0x000fe4000001141e */
[----:B------:R-:W-:Y:S02]  /*3020*/  SEL R30, RZ, 0x8, P2 ;  /* 0x00000008ff1e7807 */ /* 0x000fe40001000000 */
[----:B------:R-:W-:Y:S02]  /*3030*/  IADD3 R8, R8, R9, R14 ;  /* 0x0000000908087210 */ /* 0x000fe40007ffe00e */
[----:B------:R-:W-:Y:S02]  /*3040*/  LOP3.LUT R95, R35, R30, RZ, 0xfc, !PT ;  /* 0x0000001e235f7212 */ /* 0x000fe400078efcff */
[----:B------:R-:W-:-:S02]  /*3050*/  IADD3 R76, P3, R23, R76, RZ ;  /* 0x0000004c174c7210 */ /* 0x000fc40007f7e0ff */
[----:B------:R-:W-:Y:S01]  /*3060*/  LOP3.LUT R30, R35, 0x1, RZ, 0xc0, !PT ;  /* 0x00000001231e7812 */ /* 0x000fe200078ec0ff */
[CC--:B------:R-:W-:Y:S01]  /*3070*/  IMAD.WIDE.U32 R84, R101.reuse, R20.reuse, R84 ;  /* 0x0000001465547225 */ /* 0x0c0fe200078e0054 */
[----:B------:R-:W-:Y:S02]  /*3080*/  SHF.R.S32.HI R35, RZ, 0x3, R90 ;  /* 0x00000003ff237819 */ /* 0x000fe4000001145a */
[----:B------:R-:W-:Y:S01]  /*3090*/  SHF.R.S32.HI R91, RZ, 0x3, R92 ;  /* 0x00000003ff5b7819 */ /* 0x000fe2000001145c */
[C---:B------:R-:W-:Y:S01]  /*30a0*/  IMAD.WIDE.U32 R82, R101.reuse, R20, R82 ;  /* 0x0000001465527225 */ /* 0x040fe200078e0052 */
[----:B------:R-:W-:Y:S02]  /*30b0*/  LOP3.LUT R90, R90, 0xfffffff8, RZ, 0xc0, !PT ;  /* 0xfffffff85a5a7812 */ /* 0x000fe400078ec0ff */
[----:B------:R-:W-:Y:S01]  /*30c0*/  LOP3.LUT R92, R92, 0xfffffff8, RZ, 0xc0, !PT ;  /* 0xfffffff85c5c7812 */ /* 0x000fe200078ec0ff */
[----:B------:R-:W-:Y:S01]  /*30d0*/  IMAD.WIDE.U32 R80, R101, R28, R80 ;  /* 0x0000001c65507225 */ /* 0x000fe200078e0050 */
[----:B------:R-:W-:-:S03]  /*30e0*/  LOP3.LUT R93, R95, 0x2, RZ, 0xc0, !PT ;  /* 0x000000025f5d7812 */ /* 0x000fc600078ec0ff */
[----:B------:R-:W-:Y:S01]  /*30f0*/  IMAD.WIDE.U32 R78, R101, R28, R78 ;  /* 0x0000001c654e7225 */ /* 0x000fe200078e004e */
[C---:B------:R-:W-:Y:S02]  /*3100*/  LOP3.LUT R94, R95.reuse, 0x4, RZ, 0xc0, !PT ;  /* 0x000000045f5e7812 */ /* 0x040fe400078ec0ff */
[----:B0-----:R-:W-:Y:S01]  /*3110*/  LEA.HI R108, R108, 0x8, RZ, 0x19 ;  /* 0x000000086c6c7811 */ /* 0x001fe200078fc8ff */
[----:B------:R-:W-:Y:S01]  /*3120*/  IMAD.SHL.U32 R15, R20, 0x40, RZ ;  /* 0x00000040140f7824 */ /* 0x000fe200078e00ff */
[----:B------:R-:W-:Y:S01]  /*3130*/  LOP3.LUT R95, R95, 0x8, RZ, 0xc0, !PT ;  /* 0x000000085f5f7812 */ /* 0x000fe200078ec0ff */
[----:B------:R-:W-:Y:S01]  /*3140*/  IMAD.X R77, R32, 0x1, R31, P3 ;  /* 0x00000001204d7824 */ /* 0x000fe200018e061f */
[----:B------:R-:W-:Y:S01]  /*3150*/  SHF.R.S32.HI R96, RZ, 0x1f, R90 ;  /* 0x0000001fff607819 */ /* 0x000fe2000001145a */
[----:B------:R-:W-:Y:S01]  /*3160*/  IMAD.IADD R98, R87, 0x1, R37 ;  /* 0x0000000157627824 */ /* 0x000fe200078e0225 */
[----:B------:R-:W-:Y:S02]  /*3170*/  SHF.R.S32.HI R97, RZ, 0x1f, R92 ;  /* 0x0000001fff617819 */ /* 0x000fe4000001145c */
[----:B--2---:R-:W-:-:S02]  /*3180*/  IADD3 R5, R11, R6, R26 ;  /* 0x000000060b057210 */ /* 0x004fc40007ffe01a */
[----:B------:R-:W-:Y:S01]  /*3190*/  IADD3 R6, R7, R6, R14 ;  /* 0x0000000607067210 */ /* 0x000fe20007ffe00e */
[C---:B------:R-:W-:Y:S01]  /*31a0*/  IMAD R14, R27.reuse, R20, RZ ;  /* 0x000000141b0e7224 */ /* 0x040fe200078e02ff */
[----:B------:R-:W-:Y:S01]  /*31b0*/  IADD3 R7, R10, R9, R26 ;  /* 0x000000090a077210 */ /* 0x000fe20007ffe01a */
[----:B------:R-:W-:Y:S01]  /*31c0*/  IMAD R26, R27, R28, RZ ;  /* 0x0000001c1b1a7224 */ /* 0x000fe200078e02ff */
[C-C-:B------:R-:W-:Y:S01]  /*31d0*/  SHF.L.U64.HI R9, R12.reuse, 0x6, R13.reuse ;  /* 0x000000060c097819 */ /* 0x140fe2000001020d */
[C---:B------:R-:W-:Y:S01]  /*31e0*/  IMAD R39, R101.reuse, R21, R14 ;  /* 0x0000001565277224 */ /* 0x040fe200078e020e */
[----:B------:R-:W-:Y:S01]  /*31f0*/  SHF.L.U64.HI R10, R12, 0x5, R13 ;  /* 0x000000050c0a7819 */ /* 0x000fe2000001020d */
[----:B------:R-:W-:Y:S01]  /*3200*/  IMAD R41, R101, R29, R26 ;  /* 0x0000001d65297224 */ /* 0x000fe200078e021a */
[C-C-:B------:R-:W-:Y:S02]  /*3210*/  SHF.L.U64.HI R13, R20.reuse, 0x6, R21.reuse ;  /* 0x00000006140d7819 */ /* 0x140fe40000010215 */
[----:B------:R-:W-:Y:S01]  /*3220*/  SHF.L.U64.HI R14, R20, 0x5, R21 ;  /* 0x00000005140e7819 */ /* 0x000fe20000010215 */
[----:B------:R-:W-:Y:S01]  /*3230*/  IMAD.SHL.U32 R11, R12, 0x40, RZ ;  /* 0x000000400c0b7824 */ /* 0x000fe200078e00ff */
[C-C-:B------:R-:W-:Y:S01]  /*3240*/  SHF.L.U64.HI R21, R28.reuse, 0x6, R29.reuse ;  /* 0x000000061c157819 */ /* 0x140fe2000001021d */
[C---:B------:R-:W-:Y:S01]  /*3250*/  IMAD.SHL.U32 R27, R28.reuse, 0x40, RZ ;  /* 0x000000401c1b7824 */ /* 0x040fe200078e00ff */
[----:B------:R-:W-:Y:S01]  /*3260*/  SHF.L.U64.HI R26, R28, 0x5, R29 ;  /* 0x000000051c1a7819 */ /* 0x000fe2000001021d */
[----:B------:R-:W-:Y:S01]  /*3270*/  IMAD.SHL.U32 R12, R12, 0x20, RZ ;  /* 0x000000200c0c7824 */ /* 0x000fe200078e00ff */
[----:B------:R-:W-:Y:S01]  /*3280*/  SHF.L.U32 R29, R33, 0x1, RZ ;  /* 0x00000001211d7819 */ /* 0x000fe200000006ff */
[----:B------:R-:W-:-:S02]  /*3290*/  IMAD.SHL.U32 R20, R20, 0x20, RZ ;  /* 0x0000002014147824 */ /* 0x000fc400078e00ff */
[----:B------:R-:W-:Y:S02]  /*32a0*/  IMAD.SHL.U32 R28, R28, 0x20, RZ ;  /* 0x000000201c1c7824 */ /* 0x000fe400078e00ff */
[----:B------:R-:W-:Y:S02]  /*32b0*/  IMAD.IADD R31, R85, 0x1, R39 ;  /* 0x00000001551f7824 */ /* 0x000fe400078e0227 */
[----:B------:R-:W-:Y:S02]  /*32c0*/  IMAD.IADD R32, R39, 0x1, R83 ;  /* 0x0000000127207824 */ /* 0x000fe400078e0253 */
[----:B------:R-:W-:Y:S02]  /*32d0*/  IMAD.IADD R33, R81, 0x1, R41 ;  /* 0x0000000151217824 */ /* 0x000fe400078e0229 */
[----:B------:R-:W-:-:S07]  /*32e0*/  IMAD.IADD R34, R41, 0x1, R79 ;  /* 0x0000000129227824 */ /* 0x000fce00078e024f */
.L_x_1620:
[----:B------:R-:W2:Y:S01]  /*32f0*/  LDL R41, [R1+0x3c] ;  /* 0x00003c0001297983 */ /* 0x000ea20000100800 */
[----:B------:R-:W0:Y:S01]  /*3300*/  LDC R116, c[0x0][0x3f4] ;  /* 0x0000fd00ff747b82 */ /* 0x000e220000000800 */
[----:B------:R-:W-:Y:S01]  /*3310*/  VIADD R40, R25, 0xffffffff ;  /* 0xffffffff19287836 */ /* 0x000fe20000000000 */
[----:B------:R-:W-:Y:S05]  /*3320*/  YIELD ;  /* 0x0000000000007946 */ /* 0x000fea0003800000 */
[----:B------:R-:W-:Y:S01]  /*3330*/  SHF.R.S32.HI R109, RZ, 0x1f, R40 ;  /* 0x0000001fff6d7819 */ /* 0x000fe20000011428 */
[----:B------:R-:W1:Y:S01]  /*3340*/  LDC.64 R106, c[0x0][0x2e8] ;  /* 0x0000ba00ff6a7b82 */ /* 0x000e620000000a00 */
[-C--:B------:R-:W-:Y:S01]  /*3350*/  IMAD R36, R9, R40.reuse, RZ ;  /* 0x0000002809247224 */ /* 0x080fe200078e02ff */
[----:B------:R-:W-:Y:S01]  /*3360*/  BSSY B0, `(.L_x_1545) ;  /* 0x000053f000007945 */ /* 0x000fe20003800000 */
[----:B------:R-:W-:-:S04]  /*3370*/  IMAD.WIDE.U32 R110, R11, R40, RZ ;  /* 0x000000280b6e7225 */ /* 0x000fc800078e00ff */
[----:B------:R-:W-:Y:S01]  /*3380*/  IMAD R39, R109, R11, R36 ;  /* 0x0000000b6d277224 */ /* 0x000fe200078e0224 */
[CC--:B------:R-:W-:Y:S02]  /*3390*/  IADD3 R37, P2, R3.reuse, R110.reuse, RZ ;  /* 0x0000006e03257210 */ /* 0x0c0fe40007f5e0ff */
[----:B------:R-:W-:Y:S01]  /*33a0*/  IADD3 R25, P4, P5, R3, R110, R12 ;  /* 0x0000006e03197210 */ /* 0x000fe20007d9e00c */
[----:B------:R-:W-:-:S05]  /*33b0*/  IMAD.IADD R72, R111, 0x1, R39 ;  /* 0x000000016f487824 */ /* 0x000fca00078e0227 */
[----:B------:R-:W-:Y:S02]  /*33c0*/  IADD3.X R38, R72, R4, RZ, P2, !PT ;  /* 0x0000000448267210 */ /* 0x000fe400017fe4ff */
[----:B0-----:R-:W-:Y:S02]  /*33d0*/  ISETP.GE.AND P2, PT, R116, 0x1, PT ;  /* 0x000000017400780c */ /* 0x001fe40003f46270 */
[----:B------:R-:W-:Y:S02]  /*33e0*/  IADD3.X R36, R4, R72, R10, P4, P5 ;  /* 0x0000004804247210 */ /* 0x000fe400027ea40a */
[-C--:B-1----:R-:W-:Y:S02]  /*33f0*/  LEA R50, P3, R37, R106.reuse, 0x1 ;  /* 0x0000006a25327211 */ /* 0x082fe400078608ff */
[----:B------:R-:W-:Y:S02]  /*3400*/  LEA R48, P6, R25, R106, 0x1 ;  /* 0x0000006a19307211 */ /* 0x000fe400078c08ff */
[----:B------:R-:W-:-:S02]  /*3410*/  LEA.HI.X R51, R37, R107, R38, 0x1, P3 ;  /* 0x0000006b25337211 */ /* 0x000fc400018f0c26 */
[----:B------:R-:W-:Y:S02]  /*3420*/  ISETP.GT.AND P3, PT, R40, R24, PT ;  /* 0x000000182800720c */ /* 0x000fe40003f64270 */
[----:B------:R-:W-:Y:S01]  /*3430*/  LEA.HI.X R49, R25, R107, R36, 0x1, P6 ;  /* 0x0000006b19317211 */ /* 0x000fe200030f0c24 */
[----:B------:R-:W-:Y:S01]  /*3440*/  IMAD.MOV.U32 R25, RZ, RZ, R40 ;  /* 0x000000ffff197224 */ /* 0x000fe200078e0028 */
[----:B------:R-:W-:Y:S01]  /*3450*/  P2R R100, PR, RZ, 0x8 ;  /* 0x00000008ff647803 */ /* 0x000fe20000000000 */
[----:B--2---:R-:W-:-:S04]  /*3460*/  IMAD R103, R17, 0x4000, R41 ;  /* 0x0000400011677824 */ /* 0x004fc800078e0229 */
[----:B------:R-:W-:Y:S01]  /*3470*/  IMAD R103, R103, 0x2, R16 ;  /* 0x0000000267677824 */ /* 0x000fe200078e0210 */
[----:B------:R-:W-:Y:S06]  /*3480*/  @!P2 BRA `(.L_x_1546) ;  /* 0x0000004c00f4a947 */ /* 0x000fec0003800000 */
[----:B------:R-:W-:Y:S01]  /*3490*/  ULDC.U8 UR4, c[0x0][0x410] ;  /* 0x0001040000047ab9 */ /* 0x000fe20000000000 */
[-C--:B------:R-:W-:Y:S01]  /*34a0*/  IMAD R36, R13, R40.reuse, RZ ;  /* 0x000000280d247224 */ /* 0x080fe200078e02ff */
[----:B------:R-:W-:Y:S01]  /*34b0*/  ISETP.NE.AND P2, PT, RZ, UR4, PT ;  /* 0x00000004ff007c0c */ /* 0x000fe2000bf45270 */
[-C--:B------:R-:W-:Y:S02]  /*34c0*/  IMAD R38, R21, R40.reuse, RZ ;  /* 0x0000002815267224 */ /* 0x080fe400078e02ff */
[----:B------:R-:W-:Y:S02]  /*34d0*/  IMAD R99, R109, R15, R36 ;  /* 0x0000000f6d637224 */ /* 0x000fe400078e0224 */
[----:B------:R-:W-:Y:S02]  /*34e0*/  IMAD R105, R25, -0x40, R2 ;  /* 0xffffffc019697824 */ /* 0x000fe400078e0202 */
[----:B------:R-:W-:Y:S02]  /*34f0*/  IMAD R109, R109, R27, R38 ;  /* 0x0000001b6d6d7224 */ /* 0x000fe400078e0226 */
[----:B------:R-:W-:Y:S01]  /*3500*/  IMAD.WIDE.U32 R70, R15, R40, RZ ;  /* 0x000000280f467225 */ /* 0x000fe200078e00ff */
[----:B------:R-:W-:-:S03]  /*3510*/  VIMNMX R105, R105, 0x40, PT ;  /* 0x0000004069697848 */ /* 0x000fc60003fe0100 */
[----:B------:R-:W-:-:S04]  /*3520*/  IMAD.WIDE.U32 R68, R27, R40, RZ ;  /* 0x000000281b447225 */ /* 0x000fc800078e00ff */
[----:B------:R-:W-:Y:S02]  /*3530*/  IMAD.IADD R99, R71, 0x1, R99 ;  /* 0x0000000147637824 */ /* 0x000fe400078e0263 */
        /* <DEDUP_REMOVED lines=16> */
[----:B------:R-:W-:Y:S02]  /*3640*/  IADD3 R39, P4, R80, R68, RZ ;  /* 0x0000004450277210 */ /* 0x000fe40007f9e0ff */
[----:B------:R-:W-:Y:S02]  /*3650*/  CS2R R106, SRZ ;  /* 0x00000000006a7805 */ /* 0x000fe4000001ff00 */
[-C--:B------:R-:W-:Y:S01]  /*3660*/  ISETP.GE.AND P5, PT, R200, R116.reuse, PT ;  /* 0x00000074c800720c */ /* 0x080fe20003fa6270 */
[----:B------:R-:W-:Y:S01]  /*3670*/  IMAD.X R38, R99, 0x1, R31, P2 ;  /* 0x0000000163267824 */ /* 0x000fe200010e061f */
[----:B------:R-:W-:Y:S01]  /*3680*/  LEA R36, P2, R37, UR4, 0x1 ;  /* 0x0000000425247c11 */ /* 0x000fe2000f8408ff */
[----:B------:R-:W-:Y:S01]  /*3690*/  IMAD.X R42, R109, 0x1, R33, P4 ;  /* 0x000000016d2a7824 */ /* 0x000fe200020e0621 */
[----:B------:R-:W-:Y:S01]  /*36a0*/  CS2R R110, SRZ ;  /* 0x00000000006e7805 */ /* 0x000fe2000001ff00 */
[----:B------:R-:W-:Y:S01]  /*36b0*/  ULDC.64 UR6, c[0x0][0x208] ;  /* 0x0000820000067ab9 */ /* 0x000fe20000000a00 */
[----:B------:R-:W-:Y:S01]  /*36c0*/  LEA.HI.X R37, R37, UR5, R38, 0x1, P2 ;  /* 0x0000000525257c11 */ /* 0x000fe200090f0c26 */
[----:B------:R-:W-:Y:S01]  /*36d0*/  ULDC.64 UR4, c[0x0][0x400] ;  /* 0x0001000000047ab9 */ /* 0x000fe20000000a00 */
[----:B------:R-:W-:-:S02]  /*36e0*/  ISETP.GE.AND P4, PT, R234, R116, PT ;  /* 0x00000074ea00720c */ /* 0x000fc40003f86270 */
[----:B------:R-:W-:-:S03]  /*36f0*/  LEA R38, P2, R39, UR4, 0x1 ;  /* 0x0000000427267c11 */ /* 0x000fc6000f8408ff */
[----:B------:R0:W5:Y:S01]  /*3700*/  @!P5 LDG.E.64 R106, desc[UR6][R36.64] ;  /* 0x00000006246ad981 */ /* 0x000162000c1e1b00 */
[----:B------:R-:W-:Y:S02]  /*3710*/  LEA.HI.X R39, R39, UR5, R42, 0x1, P2 ;  /* 0x0000000527277c11 */ /* 0x000fe400090f0c2a */
[----:B------:R-:W-:-:S03]  /*3720*/  ISETP.GE.AND P2, PT, R233, R116, PT ;  /* 0x00000074e900720c */ /* 0x000fc60003f46270 */
[----:B------:R0:W5:Y:S01]  /*3730*/  @!P5 LDG.E.64 R110, desc[UR6][R38.64] ;  /* 0x00000006266ed981 */ /* 0x000162000c1e1b00 */
[----:B------:R-:W-:Y:S02]  /*3740*/  ISETP.GE.AND P5, PT, R235, R116, PT ;  /* 0x00000074eb00720c */ /* 0x000fe40003fa6270 */
[----:B------:R-:W-:Y:S02]  /*3750*/  CS2R R72, SRZ ;  /* 0x0000000000487805 */ /* 0x000fe4000001ff00 */
[----:B------:R-:W-:Y:S02]  /*3760*/  CS2R R64, SRZ ;  /* 0x0000000000407805 */ /* 0x000fe4000001ff00 */
[----:B------:R-:W-:Y:S02]  /*3770*/  CS2R R60, SRZ ;  /* 0x00000000003c7805 */ /* 0x000fe4000001ff00 */
[----:B------:R-:W-:Y:S02]  /*3780*/  CS2R R74, SRZ ;  /* 0x00000000004a7805 */ /* 0x000fe4000001ff00 */
[----:B------:R-:W-:-:S02]  /*3790*/  CS2R R66, SRZ ;  /* 0x0000000000427805 */ /* 0x000fc4000001ff00 */
[----:B------:R-:W-:Y:S01]  /*37a0*/  CS2R R62, SRZ ;  /* 0x00000000003e7805 */ /* 0x000fe2000001ff00 */
[----:B------:R0:W5:Y:S04]  /*37b0*/  @!P4 LDG.E.64 R72, desc[UR6][R36.64+0x40] ;  /* 0x000040062448c981 */ /* 0x000168000c1e1b00 */
[----:B------:R0:W5:Y:S04]  /*37c0*/  @!P2 LDG.E.64 R64, desc[UR6][R36.64+0x80] ;  /* 0x000080062440a981 */ /* 0x000168000c1e1b00 */
[----:B------:R0:W5:Y:S04]  /*37d0*/  @!P5 LDG.E.64 R60, desc[UR6][R36.64+0xc0] ;  /* 0x0000c006243cd981 */ /* 0x000168000c1e1b00 */
[----:B------:R0:W5:Y:S04]  /*37e0*/  @!P4 LDG.E.64 R74, desc[UR6][R38.64+0x40] ;  /* 0x00004006264ac981 */ /* 0x000168000c1e1b00 */
[----:B------:R0:W5:Y:S04]  /*37f0*/  @!P2 LDG.E.64 R66, desc[UR6][R38.64+0x80] ;  /* 0x000080062642a981 */ /* 0x000168000c1e1b00 */
[----:B------:R0:W5:Y:S02]  /*3800*/  @!P5 LDG.E.64 R62, desc[UR6][R38.64+0xc0] ;  /* 0x0000c006263ed981 */ /* 0x000164000c1e1b00 */
.L_x_1549:
[----:B------:R-:W-:Y:S05]  /*3810*/  BSYNC B1 ;  /* 0x0000000000017941 */ /* 0x000fea0003800000 */
.L_x_1548:
[----:B0-----:R-:W-:Y:S01]  /*3820*/  VIADD R36, R23, 0x20 ;  /* 0x0000002017247836 */ /* 0x001fe20000000000 */
[----:B------:R-:W-:Y:S01]  /*3830*/  BSSY B1, `(.L_x_1550) ;  /* 0x0000029000017945 */ /* 0x000fe20003800000 */
[----:B------:R-:W-:Y:S02]  /*3840*/  CS2R R44, SRZ ;  /* 0x00000000002c7805 */ /* 0x000fe4000001ff00 */
[----:B------:R-:W-:Y:S02]  /*3850*/  CS2R R52, SRZ ;  /* 0x0000000000347805 */ /* 0x000fe4000001ff00 */
[----:B------:R-:W-:Y:S02]  /*3860*/  CS2R R56, SRZ ;  /* 0x0000000000387805 */ /* 0x000fe4000001ff00 */
[----:B------:R-:W-:Y:S02]  /*3870*/  ISETP.GE.AND P4, PT, R36, R105, PT ;  /* 0x000000692400720c */ /* 0x000fe40003f86270 */
[----:B------:R-:W-:-:S02]  /*3880*/  CS2R R42, SRZ ;  /* 0x00000000002a7805 */ /* 0x000fc4000001ff00 */
[----:B------:R-:W-:Y:S02]  /*3890*/  CS2R R46, SRZ ;  /* 0x00000000002e7805 */ /* 0x000fe4000001ff00 */
[----:B------:R-:W-:Y:S02]  /*38a0*/  CS2R R54, SRZ ;  /* 0x0000000000367805 */ /* 0x000fe4000001ff00 */
[----:B------:R-:W-:-:S05]  /*38b0*/  CS2R R58, SRZ ;  /* 0x00000000003a7805 */ /* 0x000fca000001ff00 */
[----:B------:R-:W-:Y:S05]  /*38c0*/  @P4 BRA `(.L_x_1551) ;  /* 0x00000000007c4947 */ /* 0x000fea0003800000 */
[----:B------:R-:W-:Y:S01]  /*38d0*/  IADD3 R70, P2, P5, R84, R70, R20 ;  /* 0x0000004654467210 */ /* 0x000fe20007d5e014 */
[----:B------:R-:W-:Y:S01]  /*38e0*/  ULDC.64 UR4, c[0x0][0x3e8] ;  /* 0x0000fa0000047ab9 */ /* 0x000fe20000000a00 */
[----:B------:R-:W-:Y:S01]  /*38f0*/  ULDC.64 UR6, c[0x0][0x400] ;  /* 0x0001000000067ab9 */ /* 0x000fe20000000a00 */
[----:B------:R-:W-:Y:S02]  /*3900*/  CS2R R56, SRZ ;  /* 0x0000000000387805 */ /* 0x000fe4000001ff00 */
[----:B------:R-:W-:Y:S02]  /*3910*/  IADD3.X R99, R31, R99, R14, P2, P5 ;  /* 0x000000631f637210 */ /* 0x000fe400017ea40e */
[----:B------:R-:W-:Y:S02]  /*3920*/  CS2R R52, SRZ ;  /* 0x0000000000347805 */ /* 0x000fe4000001ff00 */
[----:B------:R-:W-:Y:S02]  /*3930*/  IADD3 R68, P2, P5, R80, R68, R28 ;  /* 0x0000004450447210 */ /* 0x000fe40007d5e01c */
[----:B------:R-:W-:-:S02]  /*3940*/  CS2R R58, SRZ ;  /* 0x00000000003a7805 */ /* 0x000fc4000001ff00 */
[----:B------:R-:W-:Y:S01]  /*3950*/  CS2R R54, SRZ ;  /* 0x0000000000367805 */ /* 0x000fe2000001ff00 */
[----:B------:R-:W-:Y:S01]  /*3960*/  ULDC.64 UR8, c[0x0][0x208] ;  /* 0x0000820000087ab9 */ /* 0x000fe20000000a00 */
[----:B------:R-:W-:Y:S02]  /*3970*/  IADD3.X R109, R33, R109, R26, P2, P5 ;  /* 0x0000006d216d7210 */ /* 0x000fe400017ea41a */
[----:B------:R-:W-:Y:S02]  /*3980*/  LEA R36, P2, R70, UR4, 0x1 ;  /* 0x0000000446247c11 */ /* 0x000fe4000f8408ff */
[----:B------:R-:W-:Y:S02]  /*3990*/  LEA R38, P5, R68, UR6, 0x1 ;  /* 0x0000000644267c11 */ /* 0x000fe4000f8a08ff */
[----:B------:R-:W-:Y:S02]  /*39a0*/  LEA.HI.X R37, R70, UR5, R99, 0x1, P2 ;  /* 0x0000000546257c11 */ /* 0x000fe400090f0c63 */
[----:B------:R-:W-:-:S02]  /*39b0*/  LEA.HI.X R39, R68, UR7, R109, 0x1, P5 ;  /* 0x0000000744277c11 */ /* 0x000fc4000a8f0c6d */
[-C--:B------:R-:W-:Y:S02]  /*39c0*/  ISETP.GE.AND P2, PT, R200, R116.reuse, PT ;  /* 0x00000074c800720c */ /* 0x080fe40003f46270 */
[----:B------:R-:W-:Y:S02]  /*39d0*/  ISETP.GE.AND P5, PT, R234, R116, PT ;  /* 0x00000074ea00720c */ /* 0x000fe40003fa6270 */
[----:B------:R-:W-:Y:S02]  /*39e0*/  CS2R R44, SRZ ;  /* 0x00000000002c7805 */ /* 0x000fe4000001ff00 */
[----:B------:R-:W-:Y:S02]  /*39f0*/  CS2R R40, SRZ ;  /* 0x0000000000287805 */ /* 0x000fe4000001ff00 */
[----:B------:R-:W-:-:S05]  /*3a00*/  CS2R R46, SRZ ;  /* 0x00000000002e7805 */ /* 0x000fca000001ff00 */
[----:B------:R0:W5:Y:S04]  /*3a10*/  @!P2 LDG.E.64 R56, desc[UR8][R36.64] ;  /* 0x000000082438a981 */ /* 0x000168000c1e1b00 */
[----:B------:R0:W5:Y:S01]  /*3a20*/  @!P2 LDG.E.64 R58, desc[UR8][R38.64] ;  /* 0x00000008263aa981 */ /* 0x000162000c1e1b00 */
[----:B------:R-:W-:-:S03]  /*3a30*/  ISETP.GE.AND P2, PT, R233, R116, PT ;  /* 0x00000074e900720c */ /* 0x000fc60003f46270 */
[----:B------:R0:W5:Y:S04]  /*3a40*/  @!P5 LDG.E.64 R52, desc[UR8][R36.64+0x40] ;  /* 0x000040082434d981 */ /* 0x000168000c1e1b00 */
[----:B------:R0:W5:Y:S01]  /*3a50*/  @!P5 LDG.E.64 R54, desc[UR8][R38.64+0x40] ;  /* 0x000040082636d981 */ /* 0x000162000c1e1b00 */
[----:B------:R-:W-:Y:S02]  /*3a60*/  ISETP.GE.AND P5, PT, R235, R116, PT ;  /* 0x00000074eb00720c */ /* 0x000fe40003fa6270 */
[----:B------:R-:W-:-:S03]  /*3a70*/  CS2R R42, SRZ ;  /* 0x00000000002a7805 */ /* 0x000fc6000001ff00 */
[----:B------:R0:W5:Y:S04]  /*3a80*/  @!P2 LDG.E.64 R44, desc[UR8][R36.64+0x80] ;  /* 0x00008008242ca981 */ /* 0x000168000c1e1b00 */
[----:B------:R0:W5:Y:S04]  /*3a90*/  @!P2 LDG.E.64 R46, desc[UR8][R38.64+0x80] ;  /* 0x00008008262ea981 */ /* 0x000168000c1e1b00 */
[----:B------:R0:W5:Y:S04]  /*3aa0*/  @!P5 LDG.E.64 R40, desc[UR8][R36.64+0xc0] ;  /* 0x0000c0082428d981 */ /* 0x000168000c1e1b00 */
[----:B------:R0:W5:Y:S02]  /*3ab0*/  @!P5 LDG.E.64 R42, desc[UR8][R38.64+0xc0] ;  /* 0x0000c008262ad981 */ /* 0x000164000c1e1b00 */
.L_x_1551:
[----:B------:R-:W-:Y:S05]  /*3ac0*/  BSYNC B1 ;  /* 0x0000000000017941 */ /* 0x000fea0003800000 */
.L_x_1550:
[----:B0-----:R-:W2:Y:S01]  /*3ad0*/  LDL R36, [R1+0x20] ;  /* 0x0000200001247983 */ /* 0x001ea20000100800 */
[----:B-----5:R-:W-:Y:S02]  /*3ae0*/  IMAD.MOV.U32 R37, RZ, RZ, R61 ;  /* 0x000000ffff257224 */ /* 0x020fe400078e003d */
[----:B------:R-:W-:Y:S02]  /*3af0*/  IMAD.MOV.U32 R38, RZ, RZ, R64 ;  /* 0x000000ffff267224 */ /* 0x000fe400078e0040 */
[----:B------:R-:W-:-:S05]  /*3b00*/  IMAD.MOV.U32 R39, RZ, RZ, R65 ;  /* 0x000000ffff277224 */ /* 0x000fca00078e0041 */
[----:B------:R-:W-:Y:S01]  /*3b10*/  PRMT R123, R38, 0x5410, R39 ;  /* 0x00005410267b7816 */ /* 0x000fe20000000027 */
[----:B------:R-:W-:Y:S02]  /*3b20*/  IMAD.MOV.U32 R38, RZ, RZ, R106 ;  /* 0x000000ffff267224 */ /* 0x000fe400078e006a */
[----:B------:R-:W-:-:S05]  /*3b30*/  IMAD.MOV.U32 R39, RZ, RZ, R107 ;  /* 0x000000ffff277224 */ /* 0x000fca00078e006b */
[----:B------:R-:W-:Y:S02]  /*3b40*/  PRMT R128, R38, 0x5410, R39 ;  /* 0x0000541026807816 */ /* 0x000fe40000000027 */
[----:B--2---:R-:W-:Y:S02]  /*3b50*/  R2UR UR4, R36 ;  /* 0x00000000240472ca */ /* 0x004fe400000e0000 */
[----:B------:R-:W-:-:S04]  /*3b60*/  MOV R36, R60 ;  /* 0x0000003c00247202 */ /* 0x000fc80000000f00 */
[----:B------:R-:W-:Y:S01]  /*3b70*/  PRMT R122, R36, 0x5410, R37 ;  /* 0x00005410247a7816 */ /* 0x000fe20000000025 */
[----:B------:R-:W-:Y:S02]  /*3b80*/  IMAD.MOV.U32 R36, RZ, RZ, R72 ;  /* 0x000000ffff247224 */ /* 0x000fe400078e0048 */
[----:B------:R-:W-:-:S03]  /*3b90*/  IMAD.MOV.U32 R37, RZ, RZ, R73 ;  /* 0x000000ffff257224 */ /* 0x000fc600078e0049 */
[----:B------:R-:W-:Y:S01]  /*3ba0*/  PRMT R127, R36, 0x7610, R127 ;  /* 0x00007610247f7816 */ /* 0x000fe2000000007f */
[----:B------:R-:W-:Y:S01]  /*3bb0*/  IMAD.MOV.U32 R36, RZ, RZ, R62 ;  /* 0x000000ffff247224 */ /* 0x000fe200078e003e */
[----:B------:R-:W-:Y:S01]  /*3bc0*/  PRMT R126, R37, 0x7610, R126 ;  /* 0x00007610257e7816 */ /* 0x000fe2000000007e */
[----:B------:R-:W-:Y:S01]  /*3bd0*/  UISETP.NE.AND UP0, UPT, UR4, 0x3, UPT ;  /* 0x000000030400788c */ /* 0x000fe2000bf05270 */
[----:B------:R-:W-:-:S04]  /*3be0*/  MOV R37, R63 ;  /* 0x0000003f00257202 */ /* 0x000fc80000000f00 */
[----:B------:R-:W-:Y:S01]  /*3bf0*/  PRMT R124, R36, 0x5410, R37 ;  /* 0x00005410247c7816 */ /* 0x000fe20000000025 */
[----:B------:R-:W-:Y:S01]  /*3c00*/  IMAD.MOV.U32 R36, RZ, RZ, R66 ;  /* 0x000000ffff247224 */ /* 0x000fe200078e0042 */
[----:B------:R-:W-:Y:S01]  /*3c10*/  PLOP3.LUT P2, PT, PT, PT, UP0, 0x80, 0x0 ;  /* 0x000000000000781c */ /* 0x000fe20003f4f008 */
[----:B------:R-:W-:-:S05]  /*3c20*/  IMAD.MOV.U32 R37, RZ, RZ, R67 ;  /* 0x000000ffff257224 */ /* 0x000fca00078e0043 */
[----:B------:R-:W-:Y:S01]  /*3c30*/  PRMT R125, R36, 0x5410, R37 ;  /* 0x00005410247d7816 */ /* 0x000fe20000000025 */
[----:B------:R-:W-:Y:S02]  /*3c40*/  IMAD.MOV.U32 R36, RZ, RZ, R74 ;  /* 0x000000ffff247224 */ /* 0x000fe400078e004a */
[----:B------:R-:W-:-:S03]  /*3c50*/  IMAD.MOV.U32 R37, RZ, RZ, R75 ;  /* 0x000000ffff257224 */ /* 0x000fc600078e004b */
[----:B------:R-:W-:Y:S01]  /*3c60*/  PRMT R127, R127, 0x5410, R36 ;  /* 0x000054107f7f7816 */ /* 0x000fe20000000024 */
[----:B------:R-:W-:Y:S01]  /*3c70*/  IMAD.MOV.U32 R36, RZ, RZ, R110 ;  /* 0x000000ffff247224 */ /* 0x000fe200078e006e */
[----:B------:R-:W-:Y:S01]  /*3c80*/  PRMT R126, R126, 0x5410, R37 ;  /* 0x000054107e7e7816 */ /* 0x000fe20000000025 */
[----:B------:R-:W-:-:S05]  /*3c90*/  IMAD.MOV.U32 R37, RZ, RZ, R111 ;  /* 0x000000ffff257224 */ /* 0x000fca00078e006f */
        /* <DEDUP_REMOVED lines=9> */
[----:B------:R-:W-:Y:S01]  /*3d30*/  PRMT R118, R36, 0x5410, R37 ;  /* 0x0000541024767816 */ /* 0x000fe20000000025 */
[----:B------:R-:W-:Y:S02]  /*3d40*/  IMAD.MOV.U32 R37, RZ, RZ, R56 ;  /* 0x000000ffff257224 */ /* 0x000fe400078e0038 */
        /* <DEDUP_REMOVED lines=14> */
[----:B------:R-:W-:Y:S06]  /*3e30*/  @!P2 BRA `(.L_x_1552) ;  /* 0x000000000004a947 */ /* 0x000fec0003800000 */
[----:B------:R-:W-:Y:S01]  /*3e40*/  BPT.TRAP 0x1 ;  /* 0x000000040000795c */ /* 0x000fe20000300000 */
.L_x_1552:
[----:B------:R-:W-:Y:S01]  /*3e50*/  IMAD R99, R17, 0x8, R16 ;  /* 0x0000000811637824 */ /* 0x000fe200078e0210 */
[----:B------:R-:W-:Y:S01]  /*3e60*/  SHF.L.U32 R109, R237, 0x1f, RZ ;  /* 0x0000001fed6d7819 */ /* 0x000fe200000006ff */
[----:B------:R-:W-:Y:S03]  /*3e70*/  BSSY B1, `(.L_x_1553) ;  /* 0x0000003000017945 */ /* 0x000fe60003800000 */
[----:B------:R-:W0:Y:S02]  /*3e80*/  SYNCS.PHASECHK.TRANS64.TRYWAIT P5, [R99+URZ+0x30890], R109 ;  /* 0x0308906d630075a7 */ /* 0x000e2400080a017f */
[----:B0-----:R-:W-:Y:S05]  /*3e90*/  @!P5 BRA `(.L_x_1554) ;  /* 0x00000298009cd947 */ /* 0x001fea0003800000 */
.L_x_2020:
[----:B------:R-:W-:Y:S05]  /*3ea0*/  BSYNC B1 ;  /* 0x0000000000017941 */ /* 0x000fea0003800000 */
.L_x_1553:
[----:B------:R-:W-:Y:S04]  /*3eb0*/  BSSY B1, `(.L_x_1555) ;  /* 0x00000d6000017945 */ /* 0x000fe80003800000 */
[----:B------:R-:W-:Y:S05]  /*3ec0*/  @P3 BRA `(.L_x_1556) ;  /* 0x0000000c00503947 */ /* 0x000fea0003800000 */
[----:B------:R-:W-:Y:S01]  /*3ed0*/  ISETP.NE.AND P3, PT, R30, RZ, PT ;  /* 0x000000ff1e00720c */ /* 0x000fe20003f65270 */
[----:B------:R-:W-:-:S12]  /*3ee0*/  BSSY B2, `(.L_x_1557) ;  /* 0x0000031000027945 */ /* 0x000fd80003800000 */
[----:B------:R-:W-:Y:S05]  /*3ef0*/  @!P3 BRA `(.L_x_1558) ;  /* 0x0000000000bcb947 */ /* 0x000fea0003800000 */
[----:B------:R1:W2:Y:S01]  /*3f00*/  LDS.128 R36, [R103+0x20400] ;  /* 0x0204000067247984 */ /* 0x0002a20000000c00 */
[----:B------:R-:W-:Y:S01]  /*3f10*/  ISETP.GE.AND P3, PT, R200, R116, PT ;  /* 0x00000074c800720c */ /* 0x000fe20003f66270 */
[----:B------:R-:W-:-:S12]  /*3f20*/  BSSY B3, `(.L_x_1559) ;  /* 0x000002a000037945 */ /* 0x000fd80003800000 */
[----:B-1----:R-:W-:Y:S05]  /*3f30*/  @P3 BRA `(.L_x_1560) ;  /* 0x0000000000a03947 */ /* 0x002fea0003800000 */
[----:B------:R-:W-:Y:S01]  /*3f40*/  SHF.R.U64 R70, R110, 0x10, R111 ;  /* 0x000000106e467819 */ /* 0x000fe2000000126f */
[--C-:B--2---:R-:W-:Y:S01]  /*3f50*/  HADD2.F32 R69, -RZ, R37.reuse.H1_H1 ;  /* 0x30000025ff457230 */ /* 0x104fe20000004100 */
[--C-:B------:R-:W-:Y:S01]  /*3f60*/  SHF.R.U64 R68, R106, 0x10, R107.reuse ;  /* 0x000000106a447819 */ /* 0x100fe2000000126b */
[----:B------:R-:W-:Y:S01]  /*3f70*/  HADD2.F32 R71, -RZ, R37.H0_H0 ;  /* 0x20000025ff477230 */ /* 0x000fe20000004100 */
[----:B------:R-:W-:Y:S01]  /*3f80*/  SHF.R.U32.HI R106, RZ, 0x10, R107 ;  /* 0x00000010ff6a7819 */ /* 0x000fe2000001166b */
[----:B------:R-:W-:Y:S01]  /*3f90*/  HADD2.F32 R70, -RZ, R70.H0_H0 ;  /* 0x20000046ff467230 */ /* 0x000fe20000004100 */
[----:B------:R-:W-:Y:S01]  /*3fa0*/  SHF.R.U32.HI R110, RZ, 0x10, R111 ;  /* 0x00000010ff6e7819 */ /* 0x000fe2000001166f */
[----:B------:R-:W-:Y:S02]  /*3fb0*/  HADD2.F32 R68, -RZ, R68.H0_H0 ;  /* 0x20000044ff447230 */ /* 0x000fe40000004100 */
[----:B------:R-:W-:Y:S02]  /*3fc0*/  HADD2.F32 R107, -RZ, R38.H0_H0 ;  /* 0x20000026ff6b7230 */ /* 0x000fe40000004100 */
        /* <DEDUP_REMOVED lines=8> */
[----:B------:R-:W-:Y:S02]  /*4050*/  HADD2.F32 R106, -RZ, R39.H0_H0 ;  /* 0x20000027ff6a7230 */ /* 0x000fe40000004100 */
[----:B------:R-:W-:Y:S01]  /*4060*/  FMUL.FTZ R39, R70, R69 ;  /* 0x0000004546277220 */ /* 0x000fe20000410000 */
[----:B------:R-:W-:-:S02]  /*4070*/  HADD2.F32 R110, -RZ, R129.H0_H0 ;  /* 0x20000081ff6e7230 */ /* 0x000fc40000004100 */
[C---:B------:R-:W-:Y:S01]  /*4080*/  FMUL.FTZ R69, R106.reuse, R69 ;  /* 0x000000456a457220 */ /* 0x040fe20000410000 */
[-C--:B------:R-:W-:Y:S01]  /*4090*/  FFMA.FTZ R39, R106, R71.reuse, -R39 ;  /* 0x000000476a277223 */ /* 0x080fe20000010827 */
[----:B------:R-:W-:Y:S02]  /*40a0*/  HADD2.F32 R106, -RZ, R128.H0_H0 ;  /* 0x20000080ff6a7230 */ /* 0x000fe40000004100 */
[----:B------:R-:W-:Y:S01]  /*40b0*/  FFMA.FTZ R70, R70, R71, R69 ;  /* 0x0000004746467223 */ /* 0x000fe20000010045 */
[--C-:B------:R-:W-:Y:S02]  /*40c0*/  HADD2.F32 R69, -RZ, R36.reuse.H1_H1 ;  /* 0x30000024ff457230 */ /* 0x100fe40000004100 */
[----:B------:R-:W-:Y:S02]  /*40d0*/  HADD2.F32 R71, -RZ, R36.H0_H0 ;  /* 0x20000024ff477230 */ /* 0x000fe40000004100 */
[----:B------:R-:W-:Y:S01]  /*40e0*/  F2FP.F16.F32.PACK_AB R39, R70, R39 ;  /* 0x000000274627723e */ /* 0x000fe200000000ff */
[----:B------:R-:W-:-:S02]  /*40f0*/  FMUL.FTZ R36, R69, R110 ;  /* 0x0000006e45247220 */ /* 0x000fc40000410000 */
[C---:B------:R-:W-:Y:S02]  /*4100*/  FMUL.FTZ R110, R71.reuse, R110 ;  /* 0x0000006e476e7220 */ /* 0x040fe40000410000 */
[-C--:B------:R-:W-:Y:S01]  /*4110*/  FFMA.FTZ R36, R71, R106.reuse, -R36 ;  /* 0x0000006a47247223 */ /* 0x080fe20000010824 */
[----:B------:R-:W-:Y:S02]  /*4120*/  HADD2.F32 R71, -RZ, R38.H1_H1 ;  /* 0x30000026ff477230 */ /* 0x000fe40000004100 */
[----:B------:R-:W-:Y:S01]  /*4130*/  FFMA.FTZ R69, R69, R106, R110 ;  /* 0x0000006a45457223 */ /* 0x000fe2000001006e */
[----:B------:R-:W-:Y:S02]  /*4140*/  HADD2.F32 R110, -RZ, R129.H1_H1 ;  /* 0x30000081ff6e7230 */ /* 0x000fe40000004100 */
[----:B------:R-:W-:Y:S02]  /*4150*/  HADD2.F32 R106, -RZ, R128.H1_H1 ;  /* 0x30000080ff6a7230 */ /* 0x000fe40000004100 */
[----:B------:R-:W-:Y:S01]  /*4160*/  F2FP.F16.F32.PACK_AB R36, R69, R36 ;  /* 0x000000244524723e */ /* 0x000fe200000000ff */
[-C--:B------:R-:W-:Y:S01]  /*4170*/  FMUL.FTZ R38, R71, R110.reuse ;  /* 0x0000006e47267220 */ /* 0x080fe20000410000 */
[----:B------:R-:W-:-:S03]  /*4180*/  FMUL.FTZ R110, R107, R110 ;  /* 0x0000006e6b6e7220 */ /* 0x000fc60000410000 */
[-C--:B------:R-:W-:Y:S01]  /*4190*/  FFMA.FTZ R38, R107, R106.reuse, -R38 ;  /* 0x0000006a6b267223 */ /* 0x080fe20000010826 */
[----:B------:R-:W-:-:S05]  /*41a0*/  FFMA.FTZ R71, R71, R106, R110 ;  /* 0x0000006a47477223 */ /* 0x000fca000001006e */
[----:B------:R-:W-:-:S07]  /*41b0*/  F2FP.F16.F32.PACK_AB R38, R71, R38 ;  /* 0x000000264726723e */ /* 0x000fce00000000ff */
.L_x_1560:
[----:B------:R-:W-:Y:S05]  /*41c0*/  BSYNC B3 ;  /* 0x0000000000037941 */ /* 0x000fea0003800000 */
.L_x_1559:
[----:B------:R-:W-:Y:S02]  /*41d0*/  ULDC.64 UR4, c[0x0][0x208] ;  /* 0x0000820000047ab9 */ /* 0x000fe40000000a00 */
[----:B--2---:R1:W-:Y:S03]  /*41e0*/  STG.E.128 desc[UR4][R50.64], R36 ;  /* 0x0000002432007986 */ /* 0x0043e6000c101d04 */
.L_x_1558:
[----:B------:R-:W-:Y:S05]  /*41f0*/  BSYNC B2 ;  /* 0x0000000000027941 */ /* 0x000fea0003800000 */
.L_x_1557:
[----:B------:R-:W-:Y:S01]  /*4200*/  ISETP.NE.AND P3, PT, R93, RZ, PT ;  /* 0x000000ff5d00720c */ /* 0x000fe20003f65270 */
[----:B------:R-:W-:-:S12]  /*4210*/  BSSY B2, `(.L_x_1561) ;  /* 0x0000035000027945 */ /* 0x000fd80003800000 */
[----:B------:R-:W-:Y:S05]  /*4220*/  @!P3 BRA `(.L_x_1562) ;  /* 0x0000000000ccb947 */ /* 0x000fea0003800000 */
[----:B-1----:R1:W2:Y:S01]  /*4230*/  LDS.128 R36, [R103+0x22400] ;  /* 0x0224000067247984 */ /* 0x0022a20000000c00 */
[----:B------:R-:W-:Y:S01]  /*4240*/  ISETP.GE.AND P3, PT, R234, R116, PT ;  /* 0x00000074ea00720c */ /* 0x000fe20003f66270 */
[----:B------:R-:W-:-:S12]  /*4250*/  BSSY B3, `(.L_x_1563) ;  /* 0x000002e000037945 */ /* 0x000fd80003800000 */
[----:B-1----:R-:W-:Y:S05]  /*4260*/  @P3 BRA `(.L_x_1564) ;  /* 0x0000000000b03947 */ /* 0x002fea0003800000 */
[----:B------:R-:W-:Y:S01]  /*4270*/  SHF.R.U64 R68, R74, 0x10, R75 ;  /* 0x000000104a447819 */ /* 0x000fe2000000124b */
[----:B--2---:R-:W-:Y:S01]  /*4280*/  IMAD.MOV.U32 R70, RZ, RZ, R37 ;  /* 0x000000ffff467224 */ /* 0x004fe200078e0025 */
[--C-:B------:R-:W-:Y:S02]  /*4290*/  SHF.R.U64 R69, R72, 0x10, R73.reuse ;  /* 0x0000001048457819 */ /* 0x100fe40000001249 */
[----:B------:R-:W-:Y:S01]  /*42a0*/  SHF.R.U32.HI R72, RZ, 0x10, R73 ;  /* 0x00000010ff487819 */ /* 0x000fe20000011649 */
        /* <DEDUP_REMOVED lines=8> */
[-C--:B------:R-:W-:Y:S01]  /*4330*/  FFMA.FTZ R37, R70, R69.reuse, -R71 ;  /* 0x0000004546257223 */ /* 0x080fe20000010847 */
[----:B------:R-:W-:Y:S02]  /*4340*/  IMAD.MOV.U32 R70, RZ, RZ, R39 ;  /* 0x000000ffff467224 */ /* 0x000fe400078e0027 */
[----:B------:R-:W-:Y:S01]  /*4350*/  FFMA.FTZ R68, R68, R69, R73 ;  /* 0x0000004544447223 */ /* 0x000fe20000010049 */
[----:B------:R-:W-:Y:S02]  /*4360*/  IMAD.MOV.U32 R69, RZ, RZ, R36 ;  /* 0x000000ffff457224 */ /* 0x000fe400078e0024 */
[----:B------:R-:W-:-:S02]  /*4370*/  HADD2.F32 R36, -RZ, R74.H0_H0 ;  /* 0x2000004aff247230 */ /* 0x000fc40000004100 */
[--C-:B------:R-:W-:Y:S01]  /*4380*/  HADD2.F32 R39, -RZ, R70.reuse.H1_H1 ;  /* 0x30000046ff277230 */ /* 0x100fe20000004100 */
[----:B------:R-:W-:Y:S01]  /*4390*/  F2FP.F16.F32.PACK_AB R37, R68, R37 ;  /* 0x000000254425723e */ /* 0x000fe200000000ff */
[----:B------:R-:W-:-:S03]  /*43a0*/  HADD2.F32 R71, -RZ, R70.H0_H0 ;  /* 0x20000046ff477230 */ /* 0x000fc60000004100 */
[-C--:B------:R-:W-:Y:S02]  /*43b0*/  FMUL.FTZ R70, R39, R36.reuse ;  /* 0x0000002427467220 */ /* 0x080fe40000410000 */
[C---:B------:R-:W-:Y:S02]  /*43c0*/  FMUL.FTZ R74, R71.reuse, R36 ;  /* 0x00000024474a7220 */ /* 0x040fe40000410000 */
[----:B------:R-:W-:Y:S01]  /*43d0*/  FFMA.FTZ R36, R71, R72, -R70 ;  /* 0x0000004847247223 */ /* 0x000fe20000010846 */
[----:B------:R-:W-:Y:S01]  /*43e0*/  MOV R70, R38 ;  /* 0x0000002600467202 */ /* 0x000fe20000000f00 */
[----:B------:R-:W-:Y:S01]  /*43f0*/  FFMA.FTZ R39, R39, R72, R74 ;  /* 0x0000004827277223 */ /* 0x000fe2000001004a */
[--C-:B------:R-:W-:Y:S02]  /*4400*/  HADD2.F32 R38, -RZ, R69.reuse.H0_H0 ;  /* 0x20000045ff267230 */ /* 0x100fe40000004100 */
[----:B------:R-:W-:Y:S02]  /*4410*/  HADD2.F32 R69, -RZ, R69.H1_H1 ;  /* 0x30000045ff457230 */ /* 0x000fe40000004100 */
[--C-:B------:R-:W-:Y:S01]  /*4420*/  HADD2.F32 R72, -RZ, R127.reuse.H1_H1 ;  /* 0x3000007fff487230 */ /* 0x100fe20000004100 */
[----:B------:R-:W-:Y:S01]  /*4430*/  F2FP.F16.F32.PACK_AB R39, R39, R36 ;  /* 0x000000242727723e */ /* 0x000fe200000000ff */
[----:B------:R-:W-:-:S03]  /*4440*/  HADD2.F32 R71, -RZ, R127.H0_H0 ;  /* 0x2000007fff477230 */ /* 0x000fc60000004100 */
[-C--:B------:R-:W-:Y:S01]  /*4450*/  FMUL.FTZ R73, R69, R72.reuse ;  /* 0x0000004845497220 */ /* 0x080fe20000410000 */
[----:B------:R-:W-:-:S03]  /*4460*/  FMUL.FTZ R72, R38, R72 ;  /* 0x0000004826487220 */ /* 0x000fc60000410000 */
[-C--:B------:R-:W-:Y:S01]  /*4470*/  FFMA.FTZ R38, R38, R71.reuse, -R73 ;  /* 0x0000004726267223 */ /* 0x080fe20000010849 */
        /* <DEDUP_REMOVED lines=9> */
[----:B------:R-:W-:-:S05]  /*4510*/  FFMA.FTZ R73, R70, R72, R73 ;  /* 0x0000004846497223 */ /* 0x000fca0000010049 */
[----:B------:R-:W-:-:S07]  /*4520*/  F2FP.F16.F32.PACK_AB R38, R73, R74 ;  /* 0x0000004a4926723e */ /* 0x000fce00000000ff */
.L_x_1564:
[----:B------:R-:W-:Y:S05]  /*4530*/  BSYNC B3 ;  /* 0x0000000000037941 */ /* 0x000fea0003800000 */
.L_x_1563:
[----:B------:R-:W-:Y:S02]  /*4540*/  ULDC.64 UR4, c[0x0][0x208] ;  /* 0x0000820000047ab9 */ /* 0x000fe40000000a00 */
[----:B--2---:R2:W-:Y:S03]  /*4550*/  STG.E.128 desc[UR4][R50.64+0x80], R36 ;  /* 0x0000802432007986 */ /* 0x0045e6000c101d04 */
.L_x_1562:
[----:B------:R-:W-:Y:S05]  /*4560*/  BSYNC B2 ;  /* 0x0000000000027941 */ /* 0x000fea0003800000 */
.L_x_1561:
[----:B------:R-:W-:Y:S01]  /*4570*/  ISETP.NE.AND P3, PT, R94, RZ, PT ;  /* 0x000000ff5e00720c */ /* 0x000fe20003f65270 */
[----:B------:R-:W-:-:S12]  /*4580*/  BSSY B2, `(.L_x_1565) ;  /* 0x0000035000027945 */ /* 0x000fd80003800000 */
[----:B------:R-:W-:Y:S05]  /*4590*/  @!P3 BRA `(.L_x_1566) ;  /* 0x0000000000ccb947 */ /* 0x000fea0003800000 */
[----:B-12---:R1:W2:Y:S01]  /*45a0*/  LDS.128 R36, [R103+0x24400] ;  /* 0x0244000067247984 */ /* 0x0062a20000000c00 */
[----:B------:R-:W-:Y:S01]  /*45b0*/  ISETP.GE.AND P3, PT, R233, R116, PT ;  /* 0x00000074e900720c */ /* 0x000fe20003f66270 */
[----:B------:R-:W-:-:S12]  /*45c0*/  BSSY B3, `(.L_x_1567) ;  /* 0x000002e000037945 */ /* 0x000fd80003800000 */
[----:B-1----:R-:W-:Y:S05]  /*45d0*/  @P3 BRA `(.L_x_1568) ;  /* 0x0000000000b03947 */ /* 0x002fea0003800000 */
[----:B------:R-:W-:Y:S01]  /*45e0*/  SHF.R.U64 R68, R66, 0x10, R67 ;  /* 0x0000001042447819 */ /* 0x000fe20000001243 */
[----:B--2---:R-:W-:Y:S01]  /*45f0*/  IMAD.MOV.U32 R66, RZ, RZ, R37 ;  /* 0x000000ffff427224 */ /* 0x004fe200078e0025 */
[----:B------:R-:W-:Y:S01]  /*4600*/  SHF.R.U64 R64, R64, 0x10, R65 ;  /* 0x0000001040407819 */ /* 0x000fe20000001241 */
[----:B------:R-:W-:Y:S01]  /*4610*/  HADD2.F32 R71, -RZ, R125.H1_H1 ;  /* 0x3000007dff477230 */ /* 0x000fe20000004100 */
[----:B------:R-:W-:Y:S01]  /*4620*/  SHF.R.U32.HI R67, RZ, 0x10, R67 ;  /* 0x00000010ff437819 */ /* 0x000fe20000011643 */
[----:B------:R-:W-:Y:S02]  /*4630*/  HADD2.F32 R68, -RZ, R68.H0_H0 ;  /* 0x20000044ff447230 */ /* 0x000fe40000004100 */
[--C-:B------:R-:W-:Y:S02]  /*4640*/  HADD2.F32 R37, -RZ, R66.reuse.H1_H1 ;  /* 0x30000042ff257230 */ /* 0x100fe40000004100 */
[----:B------:R-:W-:Y:S02]  /*4650*/  HADD2.F32 R69, -RZ, R66.H0_H0 ;  /* 0x20000042ff457230 */ /* 0x000fe40000004100 */
[----:B------:R-:W-:-:S02]  /*4660*/  HADD2.F32 R64, -RZ, R64.H0_H0 ;  /* 0x20000040ff407230 */ /* 0x000fc40000004100 */
[-C--:B------:R-:W-:Y:S01]  /*4670*/  FMUL.FTZ R66, R37, R68.reuse ;  /* 0x0000004425427220 */ /* 0x080fe20000410000 */
[----:B------:R-:W-:-:S03]  /*4680*/  FMUL.FTZ R68, R69, R68 ;  /* 0x0000004445447220 */ /* 0x000fc60000410000 */
[-C--:B------:R-:W-:Y:S01]  /*4690*/  FFMA.FTZ R66, R69, R64.reuse, -R66 ;  /* 0x0000004045427223 */ /* 0x080fe20000010842 */
[----:B------:R-:W-:Y:S02]  /*46a0*/  HADD2.F32 R69, -RZ, R125.H0_H0 ;  /* 0x2000007dff457230 */ /* 0x000fe40000004100 */
[----:B------:R-:W-:Y:S01]  /*46b0*/  FFMA.FTZ R37, R37, R64, R68 ;  /* 0x0000004025257223 */ /* 0x000fe20000010044 */
[----:B------:R-:W-:Y:S01]  /*46c0*/  IMAD.MOV.U32 R68, RZ, RZ, R39 ;  /* 0x000000ffff447224 */ /* 0x000fe200078e0027 */
[----:B------:R-:W-:Y:S01]  /*46d0*/  SHF.R.U32.HI R64, RZ, 0x10, R65 ;  /* 0x00000010ff407819 */ /* 0x000fe20000011641 */
[----:B------:R-:W-:Y:S02]  /*46e0*/  IMAD.MOV.U32 R65, RZ, RZ, R36 ;  /* 0x000000ffff417224 */ /* 0x000fe400078e0024 */
[----:B------:R-:W-:Y:S01]  /*46f0*/  HADD2.F32 R36, -RZ, R67.H0_H0 ;  /* 0x20000043ff247230 */ /* 0x000fe20000004100 */
[----:B------:R-:W-:Y:S01]  /*4700*/  F2FP.F16.F32.PACK_AB R37, R37, R66 ;  /* 0x000000422525723e */ /* 0x000fe200000000ff */
        /* <DEDUP_REMOVED lines=8> */
[----:B------:R-:W-:Y:S02]  /*4790*/  IMAD.MOV.U32 R64, RZ, RZ, R38 ;  /* 0x000000ffff407224 */ /* 0x000fe400078e0026 */
[----:B------:R-:W-:Y:S02]  /*47a0*/  HADD2.F32 R38, -RZ, R65.H1_H1 ;  /* 0x30000041ff267230 */ /* 0x000fe40000004100 */
[----:B------:R-:W-:Y:S01]  /*47b0*/  HADD2.F32 R67, -RZ, R123.H0_H0 ;  /* 0x2000007bff437230 */ /* 0x000fe20000004100 */
[----:B------:R-:W-:Y:S02]  /*47c0*/  F2FP.F16.F32.PACK_AB R39, R39, R36 ;  /* 0x000000242727723e */ /* 0x000fe400000000ff */
[-C--:B------:R-:W-:Y:S01]  /*47d0*/  FMUL.FTZ R65, R38, R69.reuse ;  /* 0x0000004526417220 */ /* 0x080fe20000410000 */
[----:B------:R-:W-:-:S03]  /*47e0*/  FMUL.FTZ R69, R68, R69 ;  /* 0x0000004544457220 */ /* 0x000fc60000410000 */
[-C--:B------:R-:W-:Y:S01]  /*47f0*/  FFMA.FTZ R65, R68, R67.reuse, -R65 ;  /* 0x0000004344417223 */ /* 0x080fe20000010841 */
[--C-:B------:R-:W-:Y:S02]  /*4800*/  HADD2.F32 R68, -RZ, R64.reuse.H0_H0 ;  /* 0x20000040ff447230 */ /* 0x100fe40000004100 */
        /* <DEDUP_REMOVED lines=9> */
.L_x_1568:
[----:B------:R-:W-:Y:S05]  /*48a0*/  BSYNC B3 ;  /* 0x0000000000037941 */ /* 0x000fea0003800000 */
.L_x_1567:
[----:B------:R-:W-:Y:S02]  /*48b0*/  ULDC.64 UR4, c[0x0][0x208] ;  /* 0x0000820000047ab9 */ /* 0x000fe40000000a00 */
[----:B--2---:R3:W-:Y:S03]  /*48c0*/  STG.E.128 desc[UR4][R50.64+0x100], R36 ;  /* 0x0001002432007986 */ /* 0x0047e6000c101d04 */
.L_x_1566:
[----:B------:R-:W-:Y:S05]  /*48d0*/  BSYNC B2 ;  /* 0x0000000000027941 */ /* 0x000fea0003800000 */
.L_x_1565:
[----:B------:R-:W-:-:S13]  /*48e0*/  ISETP.NE.AND P3, PT, R95, RZ, PT ;  /* 0x000000ff5f00720c */ /* 0x000fda0003f65270 */
[----:B------:R-:W-:Y:S05]  /*48f0*/  @!P3 BRA `(.L_x_1556) ;  /* 0x0000000000c4b947 */ /* 0x000fea0003800000 */
[----:B-123--:R1:W2:Y:S01]  /*4900*/  LDS.128 R36, [R103+0x26400] ;  /* 0x0264000067247984 */ /* 0x00e2a20000000c00 */
[----:B------:R-:W-:Y:S01]  /*4910*/  ISETP.GE.AND P3, PT, R235, R116, PT ;  /* 0x00000074eb00720c */ /* 0x000fe20003f66270 */
[----:B------:R-:W-:-:S12]  /*4920*/  BSSY B2, `(.L_x_1569) ;  /* 0x000002c000027945 */ /* 0x000fd80003800000 */
[----:B-1----:R-:W-:Y:S05]  /*4930*/  @P3 BRA `(.L_x_1570) ;  /* 0x0000000000a83947 */ /* 0x002fea0003800000 */
[----:B------:R-:W-:Y:S01]  /*4940*/  SHF.R.U64 R64, R62, 0x10, R63 ;  /* 0x000000103e407819 */ /* 0x000fe2000000123f */
[----:B--2---:R-:W-:Y:S01]  /*4950*/  IMAD.MOV.U32 R62, RZ, RZ, R37 ;  /* 0x000000ffff3e7224 */ /* 0x004fe200078e0025 */
[----:B------:R-:W-:Y:S01]  /*4960*/  SHF.R.U64 R60, R60, 0x10, R61 ;  /* 0x000000103c3c7819 */ /* 0x000fe2000000123d */
[----:B------:R-:W-:Y:S02]  /*4970*/  HADD2.F32 R67, -RZ, R38.H0_H0 ;  /* 0x20000026ff437230 */ /* 0x000fe40000004100 */
[----:B------:R-:W-:Y:S02]  /*4980*/  HADD2.F32 R64, -RZ, R64.H0_H0 ;  /* 0x20000040ff407230 */ /* 0x000fe40000004100 */
[--C-:B------:R-:W-:Y:S02]  /*4990*/  HADD2.F32 R37, -RZ, R62.reuse.H1_H1 ;  /* 0x3000003eff257230 */ /* 0x100fe40000004100 */
[----:B------:R-:W-:Y:S02]  /*49a0*/  HADD2.F32 R65, -RZ, R62.H0_H0 ;  /* 0x2000003eff417230 */ /* 0x000fe40000004100 */
[----:B------:R-:W-:-:S02]  /*49b0*/  HADD2.F32 R60, -RZ, R60.H0_H0 ;  /* 0x2000003cff3c7230 */ /* 0x000fc40000004100 */
[-C--:B------:R-:W-:Y:S01]  /*49c0*/  FMUL.FTZ R62, R37, R64.reuse ;  /* 0x00000040253e7220 */ /* 0x080fe20000410000 */
[----:B------:R-:W-:-:S03]  /*49d0*/  FMUL.FTZ R64, R65, R64 ;  /* 0x0000004041407220 */ /* 0x000fc60000410000 */
[-C--:B------:R-:W-:Y:S01]  /*49e0*/  FFMA.FTZ R62, R65, R60.reuse, -R62 ;  /* 0x0000003c413e7223 */ /* 0x080fe2000001083e */
[----:B------:R-:W-:Y:S02]  /*49f0*/  HADD2.F32 R65, -RZ, R38.H1_H1 ;  /* 0x30000026ff417230 */ /* 0x000fe40000004100 */
[----:B------:R-:W-:Y:S01]  /*4a00*/  FFMA.FTZ R37, R37, R60, R64 ;  /* 0x0000003c25257223 */ /* 0x000fe20000010040 */
[----:B------:R-:W-:Y:S01]  /*4a10*/  SHF.R.U32.HI R60, RZ, 0x10, R63 ;  /* 0x00000010ff3c7819 */ /* 0x000fe2000001163f */
[--C-:B------:R-:W-:Y:S01]  /*4a20*/  HADD2.F32 R64, -RZ, R39.reuse.H0_H0 ;  /* 0x20000027ff407230 */ /* 0x100fe20000004100 */
[----:B------:R-:W-:Y:S02]  /*4a30*/  SHF.R.U32.HI R63, RZ, 0x10, R61 ;  /* 0x00000010ff3f7819 */ /* 0x000fe4000001163d */
[----:B------:R-:W-:Y:S01]  /*4a40*/  F2FP.F16.F32.PACK_AB R37, R37, R62 ;  /* 0x0000003e2525723e */ /* 0x000fe200000000ff */
[----:B------:R-:W-:Y:S02]  /*4a50*/  HADD2.F32 R61, -RZ, R60.H0_H0 ;  /* 0x2000003cff3d7230 */ /* 0x000fe40000004100 */
[----:B------:R-:W-:-:S02]  /*4a60*/  HADD2.F32 R60, -RZ, R39.H1_H1 ;  /* 0x30000027ff3c7230 */ /* 0x000fc40000004100 */
[----:B------:R-:W-:-:S03]  /*4a70*/  HADD2.F32 R63, -RZ, R63.H0_H0 ;  /* 0x2000003fff3f7230 */ /* 0x000fc60000004100 */
        /* <DEDUP_REMOVED lines=10> */
[----:B------:R-:W-:-:S02]  /*4b20*/  HADD2.F32 R124, -RZ, R124.H1_H1 ;  /* 0x3000007cff7c7230 */ /* 0x000fc40000004100 */
[C---:B------:R-:W-:Y:S01]  /*4b30*/  FMUL.FTZ R64, R63.reuse, R64 ;  /* 0x000000403f407220 */ /* 0x040fe20000410000 */
[----:B------:R-:W-:Y:S02]  /*4b40*/  HADD2.F32 R122, -RZ, R122.H1_H1 ;  /* 0x3000007aff7a7230 */ /* 0x000fe40000004100 */
[-C--:B------:R-:W-:Y:S01]  /*4b50*/  FFMA.FTZ R63, R63, R36.reuse, -R66 ;  /* 0x000000243f3f7223 */ /* 0x080fe20000010842 */
[----:B------:R-:W-:Y:S01]  /*4b60*/  FFMA.FTZ R64, R61, R36, R64 ;  /* 0x000000243d407223 */ /* 0x000fe20000010040 */
[-C--:B------:R-:W-:Y:S01]  /*4b70*/  FMUL.FTZ R36, R65, R124.reuse ;  /* 0x0000007c41247220 */ /* 0x080fe20000410000 */
[----:B------:R-:W-:-:S03]  /*4b80*/  FMUL.FTZ R124, R67, R124 ;  /* 0x0000007c437c7220 */ /* 0x000fc60000410000 */
[-C--:B------:R-:W-:Y:S01]  /*4b90*/  FFMA.FTZ R36, R67, R122.reuse, -R36 ;  /* 0x0000007a43247223 */ /* 0x080fe20000010824 */
[----:B------:R-:W-:Y:S01]  /*4ba0*/  FFMA.FTZ R65, R65, R122, R124 ;  /* 0x0000007a41417223 */ /* 0x000fe2000001007c */
[----:B------:R-:W-:-:S04]  /*4bb0*/  F2FP.F16.F32.PACK_AB R64, R64, R63 ;  /* 0x0000003f4040723e */ /* 0x000fc800000000ff */
[----:B------:R-:W-:Y:S01]  /*4bc0*/  F2FP.F16.F32.PACK_AB R38, R65, R36 ;  /* 0x000000244126723e */ /* 0x000fe200000000ff */
[----:B------:R-:W-:-:S07]  /*4bd0*/  IMAD.MOV.U32 R36, RZ, RZ, R64 ;  /* 0x000000ffff247224 */ /* 0x000fce00078e0040 */
.L_x_1570:
[----:B------:R-:W-:Y:S05]  /*4be0*/  BSYNC B2 ;  /* 0x0000000000027941 */ /* 0x000fea0003800000 */
.L_x_1569:
[----:B------:R-:W-:Y:S02]  /*4bf0*/  ULDC.64 UR4, c[0x0][0x208] ;  /* 0x0000820000047ab9 */ /* 0x000fe40000000a00 */
[----:B--2---:R4:W-:Y:S03]  /*4c00*/  STG.E.128 desc[UR4][R50.64+0x180], R36 ;  /* 0x0001802432007986 */ /* 0x0049e6000c101d04 */
.L_x_1556:
[----:B------:R-:W-:Y:S05]  /*4c10*/  BSYNC B1 ;  /* 0x0000000000017941 */ /* 0x000fea0003800000 */
.L_x_1555:
[----:B------:R-:W-:Y:S05]  /*4c20*/  @P4 BRA `(.L_x_1571) ;  /* 0x0000003800c84947 */ /* 0x000fea0003800000 */
[----:B------:R-:W-:Y:S01]  /*4c30*/  ISETP.NE.AND P3, PT, R30, RZ, PT ;  /* 0x000000ff1e00720c */ /* 0x000fe20003f65270 */
[----:B------:R-:W-:-:S12]  /*4c40*/  BSSY B1, `(.L_x_1572) ;  /* 0x0000031000017945 */ /* 0x000fd80003800000 */
[----:B------:R-:W-:Y:S05]  /*4c50*/  @!P3 BRA `(.L_x_1573) ;  /* 0x0000000000bcb947 */ /* 0x000fea0003800000 */
[----:B-1234-:R1:W2:Y:S01]  /*4c60*/  LDS.128 R36, [R103+0x21400] ;  /* 0x0214000067247984 */ /* 0x01e2a20000000c00 */
[----:B------:R-:W-:Y:S01]  /*4c70*/  ISETP.GE.AND P3, PT, R200, R116, PT ;  /* 0x00000074c800720c */ /* 0x000fe20003f66270 */
[----:B------:R-:W-:-:S12]  /*4c80*/  BSSY B2, `(.L_x_1574) ;  /* 0x000002a000027945 */ /* 0x000fd80003800000 */
[----:B-1----:R-:W-:Y:S05]  /*4c90*/  @P3 BRA `(.L_x_1575) ;  /* 0x0000000000a03947 */ /* 0x002fea0003800000 */
        /* <DEDUP_REMOVED lines=11> */
[----:B------:R-:W-:Y:S01]  /*4d50*/  FMUL.FTZ R61, R37, R58 ;  /* 0x0000003a253d7220 */ /* 0x000fe20000410000 */
[----:B------:R-:W-:Y:S02]  /*4d60*/  HADD2.F32 R51, -RZ, R51.H0_H0 ;  /* 0x20000033ff337230 */ /* 0x000fe40000004100 */
[-C--:B------:R-:W-:Y:S01]  /*4d70*/  FMUL.FTZ R58, R56, R59.reuse ;  /* 0x0000003b383a7220 */ /* 0x080fe20000410000 */
[----:B------:R-:W-:Y:S02]  /*4d80*/  HADD2.F32 R57, -RZ, R57.H0_H0 ;  /* 0x20000039ff397230 */ /* 0x000fe40000004100 */
[----:B------:R-:W-:Y:S01]  /*4d90*/  FMUL.FTZ R59, R39, R59 ;  /* 0x0000003b273b7220 */ /* 0x000fe20000410000 */
[-C--:B------:R-:W-:Y:S01]  /*4da0*/  FFMA.FTZ R37, R37, R51.reuse, -R60 ;  /* 0x0000003325257223 */ /* 0x080fe2000001083c */
[----:B------:R-:W-:Y:S01]  /*4db0*/  FFMA.FTZ R50, R50, R51, R61 ;  /* 0x0000003332327223 */ /* 0x000fe2000001003d */
[-C--:B------:R-:W-:Y:S01]  /*4dc0*/  FFMA.FTZ R39, R39, R57.reuse, -R58 ;  /* 0x0000003927277223 */ /* 0x080fe2000001083a */
[----:B------:R-:W-:Y:S01]  /*4dd0*/  FFMA.FTZ R56, R56, R57, R59 ;  /* 0x0000003938387223 */ /* 0x000fe2000001003b */
[----:B------:R-:W-:-:S02]  /*4de0*/  HADD2.F32 R51, -RZ, R36.H1_H1 ;  /* 0x30000024ff337230 */ /* 0x000fc40000004100 */
[--C-:B------:R-:W-:Y:S01]  /*4df0*/  HADD2.F32 R59, -RZ, R121.reuse.H0_H0 ;  /* 0x20000079ff3b7230 */ /* 0x100fe20000004100 */
[----:B------:R-:W-:Y:S01]  /*4e00*/  F2FP.F16.F32.PACK_AB R37, R50, R37 ;  /* 0x000000253225723e */ /* 0x000fe200000000ff */
[----:B------:R-:W-:Y:S01]  /*4e10*/  HADD2.F32 R36, -RZ, R36.H0_H0 ;  /* 0x20000024ff247230 */ /* 0x000fe20000004100 */
[----:B------:R-:W-:Y:S01]  /*4e20*/  F2FP.F16.F32.PACK_AB R39, R56, R39 ;  /* 0x000000273827723e */ /* 0x000fe200000000ff */
[--C-:B------:R-:W-:Y:S02]  /*4e30*/  HADD2.F32 R57, -RZ, R38.reuse.H1_H1 ;  /* 0x30000026ff397230 */ /* 0x100fe40000004100 */
[-C--:B------:R-:W-:Y:S01]  /*4e40*/  FMUL.FTZ R61, R51, R59.reuse ;  /* 0x0000003b333d7220 */ /* 0x080fe20000410000 */
[----:B------:R-:W-:Y:S02]  /*4e50*/  HADD2.F32 R121, -RZ, R121.H1_H1 ;  /* 0x30000079ff797230 */ /* 0x000fe40000004100 */
[----:B------:R-:W-:Y:S01]  /*4e60*/  FMUL.FTZ R60, R36, R59 ;  /* 0x0000003b243c7220 */ /* 0x000fe20000410000 */
[----:B------:R-:W-:-:S02]  /*4e70*/  HADD2.F32 R38, -RZ, R38.H0_H0 ;  /* 0x20000026ff267230 */ /* 0x000fc40000004100 */
[--C-:B------:R-:W-:Y:S02]  /*4e80*/  HADD2.F32 R58, -RZ, R120.reuse.H1_H1 ;  /* 0x30000078ff3a7230 */ /* 0x100fe40000004100 */
[-C--:B------:R-:W-:Y:S01]  /*4e90*/  FMUL.FTZ R59, R57, R121.reuse ;  /* 0x00000079393b7220 */ /* 0x080fe20000410000 */
[----:B------:R-:W-:Y:S02]  /*4ea0*/  HADD2.F32 R120, -RZ, R120.H0_H0 ;  /* 0x20000078ff787230 */ /* 0x000fe40000004100 */
[----:B------:R-:W-:Y:S01]  /*4eb0*/  FMUL.FTZ R62, R38, R121 ;  /* 0x00000079263e7220 */ /* 0x000fe20000410000 */
[-C--:B------:R-:W-:Y:S01]  /*4ec0*/  FFMA.FTZ R61, R36, R58.reuse, -R61 ;  /* 0x0000003a243d7223 */ /* 0x080fe2000001083d */
[----:B------:R-:W-:Y:S01]  /*4ed0*/  FFMA.FTZ R60, R51, R58, R60 ;  /* 0x0000003a333c7223 */ /* 0x000fe2000001003c */
[-C--:B------:R-:W-:Y:S01]  /*4ee0*/  FFMA.FTZ R59, R38, R120.reuse, -R59 ;  /* 0x00000078263b7223 */ /* 0x080fe2000001083b */
[----:B------:R-:W-:-:S03]  /*4ef0*/  FFMA.FTZ R62, R57, R120, R62 ;  /* 0x00000078393e7223 */ /* 0x000fc6000001003e */
[----:B------:R-:W-:Y:S02]  /*4f00*/  F2FP.F16.F32.PACK_AB R36, R60, R61 ;  /* 0x0000003d3c24723e */ /* 0x000fe400000000ff */
[----:B------:R-:W-:-:S07]  /*4f10*/  F2FP.F16.F32.PACK_AB R38, R62, R59 ;  /* 0x0000003b3e26723e */ /* 0x000fce00000000ff */
.L_x_1575:
[----:B------:R-:W-:Y:S05]  /*4f20*/  BSYNC B2 ;  /* 0x0000000000027941 */ /* 0x000fea0003800000 */
.L_x_1574:
[----:B------:R-:W-:Y:S02]  /*4f30*/  ULDC.64 UR4, c[0x0][0x208] ;  /* 0x0000820000047ab9 */ /* 0x000fe40000000a00 */
[----:B--2---:R1:W-:Y:S03]  /*4f40*/  STG.E.128 desc[UR4][R48.64], R36 ;  /* 0x0000002430007986 */ /* 0x0043e6000c101d04 */
.L_x_1573:
[----:B------:R-:W-:Y:S05]  /*4f50*/  BSYNC B1 ;  /* 0x0000000000017941 */ /* 0x000fea0003800000 */
.L_x_1572:
[----:B------:R-:W-:Y:S01]  /*4f60*/  ISETP.NE.AND P3, PT, R93, RZ, PT ;  /* 0x000000ff5d00720c */ /* 0x000fe20003f65270 */
[----:B------:R-:W-:-:S12]  /*4f70*/  BSSY B1, `(.L_x_1576) ;  /* 0x0000033000017945 */ /* 0x000fd80003800000 */
[----:B------:R-:W-:Y:S05]  /*4f80*/  @!P3 BRA `(.L_x_1577) ;  /* 0x0000000000c4b947 */ /* 0x000fea0003800000 */
[----:B-1234-:R1:W2:Y:S01]  /*4f90*/  LDS.128 R36, [R103+0x23400] ;  /* 0x0234000067247984 */ /* 0x01e2a20000000c00 */
[----:B------:R-:W-:Y:S01]  /*4fa0*/  ISETP.GE.AND P3, PT, R234, R116, PT ;  /* 0x00000074ea00720c */ /* 0x000fe20003f66270 */
[----:B------:R-:W-:-:S12]  /*4fb0*/  BSSY B2, `(.L_x_1578) ;  /* 0x000002c000027945 */ /* 0x000fd80003800000 */
[----:B-1----:R-:W-:Y:S05]  /*4fc0*/  @P3 BRA `(.L_x_1579) ;  /* 0x0000000000a83947 */ /* 0x002fea0003800000 */
[----:B------:R-:W-:Y:S01]  /*4fd0*/  SHF.R.U64 R52, R52, 0x10, R53 ;  /* 0x0000001034347819 */ /* 0x000fe20000001235 */
[----:B--2---:R-:W-:Y:S01]  /*4fe0*/  IMAD.MOV.U32 R51, RZ, RZ, R39 ;  /* 0x000000ffff337224 */ /* 0x004fe200078e0027 */
[----:B------:R-:W-:Y:S01]  /*4ff0*/  SHF.R.U32.HI R57, RZ, 0x10, R53 ;  /* 0x00000010ff397819 */ /* 0x000fe20000011635 */
[----:B------:R-:W-:Y:S01]  /*5000*/  IMAD.MOV.U32 R50, RZ, RZ, R36 ;  /* 0x000000ffff327224 */ /* 0x000fe200078e0024 */
[--C-:B------:R-:W-:Y:S01]  /*5010*/  SHF.R.U64 R53, R54, 0x10, R55.reuse ;  /* 0x0000001036357819 */ /* 0x100fe20000001237 */
[--C-:B------:R-:W-:Y:S01]  /*5020*/  HADD2.F32 R39, -RZ, R37.reuse.H1_H1 ;  /* 0x30000025ff277230 */ /* 0x100fe20000004100 */
[----:B------:R-:W-:Y:S01]  /*5030*/  SHF.R.U32.HI R56, RZ, 0x10, R55 ;  /* 0x00000010ff387819 */ /* 0x000fe20000011637 */
[----:B------:R-:W-:Y:S02]  /*5040*/  HADD2.F32 R36, -RZ, R37.H0_H0 ;  /* 0x20000025ff247230 */ /* 0x000fe40000004100 */
[----:B------:R-:W-:Y:S02]  /*5050*/  HADD2.F32 R53, -RZ, R53.H0_H0 ;  /* 0x20000035ff357230 */ /* 0x000fe40000004100 */
[----:B------:R-:W-:-:S02]  /*5060*/  HADD2.F32 R56, -RZ, R56.H0_H0 ;  /* 0x20000038ff387230 */ /* 0x000fc40000004100 */
[--C-:B------:R-:W-:Y:S02]  /*5070*/  HADD2.F32 R37, -RZ, R51.reuse.H1_H1 ;  /* 0x30000033ff257230 */ /* 0x100fe40000004100 */
[-C--:B------:R-:W-:Y:S01]  /*5080*/  FMUL.FTZ R55, R39, R53.reuse ;  /* 0x0000003527377220 */ /* 0x080fe20000410000 */
[----:B------:R-:W-:Y:S02]  /*5090*/  HADD2.F32 R51, -RZ, R51.H0_H0 ;  /* 0x20000033ff337230 */ /* 0x000fe40000004100 */
[C---:B------:R-:W-:Y:S01]  /*50a0*/  FMUL.FTZ R58, R36.reuse, R53 ;  /* 0x00000035243a7220 */ /* 0x040fe20000410000 */
[----:B------:R-:W-:Y:S02]  /*50b0*/  HADD2.F32 R52, -RZ, R52.H0_H0 ;  /* 0x20000034ff347230 */ /* 0x000fe40000004100 */
[-C--:B------:R-:W-:Y:S01]  /*50c0*/  FMUL.FTZ R60, R37, R56.reuse ;  /* 0x00000038253c7220 */ /* 0x080fe20000410000 */
[----:B------:R-:W-:Y:S02]  /*50d0*/  HADD2.F32 R54, -RZ, R57.H0_H0 ;  /* 0x20000039ff367230 */ /* 0x000fe40000004100 */
[----:B------:R-:W-:Y:S01]  /*50e0*/  FMUL.FTZ R56, R51, R56 ;  /* 0x0000003833387220 */ /* 0x000fe20000410000 */
[-C--:B------:R-:W-:Y:S01]  /*50f0*/  FFMA.FTZ R36, R36, R52.reuse, -R55 ;  /* 0x0000003424247223 */ /* 0x080fe20000010837 */
[----:B------:R-:W-:-:S02]  /*5100*/  FFMA.FTZ R55, R39, R52, R58 ;  /* 0x0000003427377223 */ /* 0x000fc4000001003a */
[-C--:B------:R-:W-:Y:S01]  /*5110*/  FFMA.FTZ R59, R37, R54.reuse, R56 ;  /* 0x00000036253b7223 */ /* 0x080fe20000010038 */
[--C-:B------:R-:W-:Y:S02]  /*5120*/  HADD2.F32 R52, -RZ, R119.reuse.H0_H0 ;  /* 0x20000077ff347230 */ /* 0x100fe40000004100 */
[----:B------:R-:W-:Y:S01]  /*5130*/  FFMA.FTZ R60, R51, R54, -R60 ;  /* 0x00000036333c7223 */ /* 0x000fe2000001083c */
[----:B------:R-:W-:Y:S02]  /*5140*/  HADD2.F32 R37, -RZ, R50.H1_H1 ;  /* 0x30000032ff257230 */ /* 0x000fe40000004100 */
[----:B------:R-:W-:Y:S02]  /*5150*/  HADD2.F32 R39, -RZ, R38.H1_H1 ;  /* 0x30000026ff277230 */ /* 0x000fe40000004100 */
[----:B------:R-:W-:Y:S02]  /*5160*/  HADD2.F32 R119, -RZ, R119.H1_H1 ;  /* 0x30000077ff777230 */ /* 0x000fe40000004100 */
[----:B------:R-:W-:Y:S01]  /*5170*/  FMUL.FTZ R53, R37, R52 ;  /* 0x0000003425357220 */ /* 0x000fe20000410000 */
[----:B------:R-:W-:-:S02]  /*5180*/  HADD2.F32 R50, -RZ, R50.H0_H0 ;  /* 0x20000032ff327230 */ /* 0x000fc40000004100 */
[----:B------:R-:W-:Y:S02]  /*5190*/  HADD2.F32 R38, -RZ, R38.H0_H0 ;  /* 0x20000026ff267230 */ /* 0x000fe40000004100 */
[-C--:B------:R-:W-:Y:S01]  /*51a0*/  FMUL.FTZ R57, R39, R119.reuse ;  /* 0x0000007727397220 */ /* 0x080fe20000410000 */
[--C-:B------:R-:W-:Y:S02]  /*51b0*/  HADD2.F32 R51, -RZ, R118.reuse.H1_H1 ;  /* 0x30000076ff337230 */ /* 0x100fe40000004100 */
[----:B------:R-:W-:Y:S01]  /*51c0*/  FMUL.FTZ R52, R50, R52 ;  /* 0x0000003432347220 */ /* 0x000fe20000410000 */
[----:B------:R-:W-:Y:S02]  /*51d0*/  HADD2.F32 R118, -RZ, R118.H0_H0 ;  /* 0x20000076ff767230 */ /* 0x000fe40000004100 */
[----:B------:R-:W-:Y:S01]  /*51e0*/  FMUL.FTZ R54, R38, R119 ;  /* 0x0000007726367220 */ /* 0x000fe20000410000 */
[-C--:B------:R-:W-:Y:S01]  /*51f0*/  FFMA.FTZ R53, R50, R51.reuse, -R53 ;  /* 0x0000003332357223 */ /* 0x080fe20000010835 */
[----:B------:R-:W-:Y:S01]  /*5200*/  FFMA.FTZ R52, R37, R51, R52 ;  /* 0x0000003325347223 */ /* 0x000fe20000010034 */
[-C--:B------:R-:W-:Y:S01]  /*5210*/  FFMA.FTZ R57, R38, R118.reuse, -R57 ;  /* 0x0000007626397223 */ /* 0x080fe20000010839 */
[----:B------:R-:W-:Y:S01]  /*5220*/  FFMA.FTZ R54, R39, R118, R54 ;  /* 0x0000007627367223 */ /* 0x000fe20000010036 */
[----:B------:R-:W-:-:S02]  /*5230*/  F2FP.F16.F32.PACK_AB R37, R55, R36 ;  /* 0x000000243725723e */ /* 0x000fc400000000ff */
[----:B------:R-:W-:Y:S02]  /*5240*/  F2FP.F16.F32.PACK_AB R39, R59, R60 ;  /* 0x0000003c3b27723e */ /* 0x000fe400000000ff */
[----:B------:R-:W-:Y:S02]  /*5250*/  F2FP.F16.F32.PACK_AB R36, R52, R53 ;  /* 0x000000353424723e */ /* 0x000fe400000000ff */
[----:B------:R-:W-:-:S07]  /*5260*/  F2FP.F16.F32.PACK_AB R38, R54, R57 ;  /* 0x000000393626723e */ /* 0x000fce00000000ff */
.L_x_1579:
[----:B------:R-:W-:Y:S05]  /*5270*/  BSYNC B2 ;  /* 0x0000000000027941 */ /* 0x000fea0003800000 */
.L_x_1578:
[----:B------:R-:W-:Y:S02]  /*5280*/  ULDC.64 UR4, c[0x0][0x208] ;  /* 0x0000820000047ab9 */ /* 0x000fe40000000a00 */
[----:B--2---:R1:W-:Y:S03]  /*5290*/  STG.E.128 desc[UR4][R48.64+0x80], R36 ;  /* 0x0000802430007986 */ /* 0x0043e6000c101d04 */
.L_x_1577:
[----:B------:R-:W-:Y:S05]  /*52a0*/  BSYNC B1 ;  /* 0x0000000000017941 */ /* 0x000fea0003800000 */
.L_x_1576:
[----:B------:R-:W-:Y:S01]  /*52b0*/  ISETP.NE.AND P3, PT, R94, RZ, PT ;  /* 0x000000ff5e00720c */ /* 0x000fe20003f65270 */
[----:B------:R-:W-:-:S12]  /*52c0*/  BSSY B1, `(.L_x_1580) ;  /* 0x0000032000017945 */ /* 0x000fd80003800000 */
[----:B------:R-:W-:Y:S05]  /*52d0*/  @!P3 BRA `(.L_x_1581) ;  /* 0x0000000000c0b947 */ /* 0x000fea0003800000 */
[----:B-1234-:R1:W2:Y:S01]  /*52e0*/  LDS.128 R36, [R103+0x25400] ;  /* 0x0254000067247984 */ /* 0x01e2a20000000c00 */
[----:B------:R-:W-:Y:S01]  /*52f0*/  ISETP.GE.AND P3, PT, R233, R116, PT ;  /* 0x00000074e900720c */ /* 0x000fe20003f66270 */
[----:B------:R-:W-:-:S12]  /*5300*/  BSSY B2, `(.L_x_1582) ;  /* 0x000002b000027945 */ /* 0x000fd80003800000 */
[----:B-1----:R-:W-:Y:S05]  /*5310*/  @P3 BRA `(.L_x_1583) ;  /* 0x0000000000a43947 */ /* 0x002fea0003800000 */
[--C-:B------:R-:W-:Y:S02]  /*5320*/  SHF.R.U64 R51, R44, 0x10, R45.reuse ;  /* 0x000000102c337819 */ /* 0x100fe4000000122d */
[----:B------:R-:W-:Y:S02]  /*5330*/  SHF.R.U32.HI R50, RZ, 0x10, R45 ;  /* 0x00000010ff327819 */ /* 0x000fe4000001162d */
[--C-:B------:R-:W-:Y:S01]  /*5340*/  SHF.R.U64 R45, R46, 0x10, R47.reuse ;  /* 0x000000102e2d7819 */ /* 0x100fe2000000122f */
[----:B------:R-:W-:Y:S01]  /*5350*/  HADD2.F32 R46, -RZ, R51.H0_H0 ;  /* 0x20000033ff2e7230 */ /* 0x000fe20000004100 */
[----:B------:R-:W-:Y:S01]  /*5360*/  SHF.R.U32.HI R52, RZ, 0x10, R47 ;  /* 0x00000010ff347819 */ /* 0x000fe2000001162f */
[----:B------:R-:W-:Y:S01]  /*5370*/  HADD2.F32 R50, -RZ, R50.H0_H0 ;  /* 0x20000032ff327230 */ /* 0x000fe20000004100 */
[----:B--2---:R-:W-:Y:S01]  /*5380*/  MOV R44, R38 ;  /* 0x00000026002c7202 */ /* 0x004fe20000000f00 */
[----:B------:R-:W-:Y:S02]  /*5390*/  HADD2.F32 R47, -RZ, R45.H0_H0 ;  /* 0x2000002dff2f7230 */ /* 0x000fe40000004100 */
[----:B------:R-:W-:-:S02]  /*53a0*/  HADD2.F32 R52, -RZ, R52.H0_H0 ;  /* 0x20000034ff347230 */ /* 0x000fc40000004100 */
[----:B------:R-:W-:Y:S02]  /*53b0*/  HADD2.F32 R38, -RZ, R37.H1_H1 ;  /* 0x30000025ff267230 */ /* 0x000fe40000004100 */
[--C-:B------:R-:W-:Y:S02]  /*53c0*/  HADD2.F32 R45, -RZ, R39.reuse.H1_H1 ;  /* 0x30000027ff2d7230 */ /* 0x100fe40000004100 */
[----:B------:R-:W-:Y:S02]  /*53d0*/  HADD2.F32 R39, -RZ, R39.H0_H0 ;  /* 0x20000027ff277230 */ /* 0x000fe40000004100 */
[----:B------:R-:W-:Y:S01]  /*53e0*/  FMUL.FTZ R54, R38, R47 ;  /* 0x0000002f26367220 */ /* 0x000fe20000410000 */
[----:B------:R-:W-:Y:S02]  /*53f0*/  HADD2.F32 R37, -RZ, R37.H0_H0 ;  /* 0x20000025ff257230 */ /* 0x000fe40000004100 */
[-C--:B------:R-:W-:Y:S01]  /*5400*/  FMUL.FTZ R56, R45, R52.reuse ;  /* 0x000000342d387220 */ /* 0x080fe20000410000 */
[----:B------:R-:W-:-:S02]  /*5410*/  FMUL.FTZ R52, R39, R52 ;  /* 0x0000003427347220 */ /* 0x000fc40000410000 */
[C---:B------:R-:W-:Y:S01]  /*5420*/  FMUL.FTZ R47, R37.reuse, R47 ;  /* 0x0000002f252f7220 */ /* 0x040fe20000410000 */
[----:B------:R-:W-:Y:S01]  /*5430*/  FFMA.FTZ R54, R37, R46, -R54 ;  /* 0x0000002e25367223 */ /* 0x000fe20000010836 */
[----:B------:R-:W-:Y:S01]  /*5440*/  FFMA.FTZ R53, R45, R50, R52 ;  /* 0x000000322d357223 */ /* 0x000fe20000010034 */
[--C-:B------:R-:W-:Y:S02]  /*5450*/  HADD2.F32 R37, -RZ, R36.reuse.H1_H1 ;  /* 0x30000024ff257230 */ /* 0x100fe40000004100 */
[----:B------:R-:W-:Y:S01]  /*5460*/  FFMA.FTZ R51, R38, R46, R47 ;  /* 0x0000002e26337223 */ /* 0x000fe2000001002f */
[--C-:B------:R-:W-:Y:S02]  /*5470*/  HADD2.F32 R45, -RZ, R117.reuse.H0_H0 ;  /* 0x20000075ff2d7230 */ /* 0x100fe40000004100 */
[----:B------:R-:W-:Y:S01]  /*5480*/  FFMA.FTZ R56, R39, R50, -R56 ;  /* 0x0000003227387223 */ /* 0x000fe20000010838 */
[----:B------:R-:W-:Y:S02]  /*5490*/  HADD2.F32 R36, -RZ, R36.H0_H0 ;  /* 0x20000024ff247230 */ /* 0x000fe40000004100 */
[----:B------:R-:W-:-:S02]  /*54a0*/  HADD2.F32 R117, -RZ, R117.H1_H1 ;  /* 0x30000075ff757230 */ /* 0x000fc40000004100 */
[CC--:B------:R-:W-:Y:S01]  /*54b0*/  FMUL.FTZ R47, R37.reuse, R45.reuse ;  /* 0x0000002d252f7220 */ /* 0x0c0fe20000410000 */
[--C-:B------:R-:W-:Y:S02]  /*54c0*/  HADD2.F32 R38, -RZ, R44.reuse.H1_H1 ;  /* 0x3000002cff267230 */ /* 0x100fe40000004100 */
[----:B------:R-:W-:Y:S01]  /*54d0*/  FMUL.FTZ R46, R36, R45 ;  /* 0x0000002d242e7220 */ /* 0x000fe20000410000 */
[----:B------:R-:W-:Y:S02]  /*54e0*/  HADD2.F32 R44, -RZ, R44.H0_H0 ;  /* 0x2000002cff2c7230 */ /* 0x000fe40000004100 */
[--C-:B------:R-:W-:Y:S02]  /*54f0*/  HADD2.F32 R39, -RZ, R115.reuse.H0_H0 ;  /* 0x20000073ff277230 */ /* 0x100fe40000004100 */
[-C--:B------:R-:W-:Y:S01]  /*5500*/  FMUL.FTZ R45, R38, R117.reuse ;  /* 0x00000075262d7220 */ /* 0x080fe20000410000 */
[----:B------:R-:W-:Y:S02]  /*5510*/  HADD2.F32 R115, -RZ, R115.H1_H1 ;  /* 0x30000073ff737230 */ /* 0x000fe40000004100 */
        /* <DEDUP_REMOVED lines=9> */
.L_x_1583:
[----:B------:R-:W-:Y:S05]  /*55b0*/  BSYNC B2 ;  /* 0x0000000000027941 */ /* 0x000fea0003800000 */
.L_x_1582:
[----:B------:R-:W-:Y:S02]  /*55c0*/  ULDC.64 UR4, c[0x0][0x208] ;  /* 0x0000820000047ab9 */ /* 0x000fe40000000a00 */
[----:B--2---:R1:W-:Y:S03]  /*55d0*/  STG.E.128 desc[UR4][R48.64+0x100], R36 ;  /* 0x0001002430007986 */ /* 0x0043e6000c101d04 */
.L_x_1581:
[----:B------:R-:W-:Y:S05]  /*55e0*/  BSYNC B1 ;  /* 0x0000000000017941 */ /* 0x000fea0003800000 */
.L_x_1580:
[----:B------:R-:W-:-:S13]  /*55f0*/  ISETP.NE.AND P3, PT, R95, RZ, PT ;  /* 0x000000ff5f00720c */ /* 0x000fda0003f65270 */
[----:B------:R-:W-:Y:S05]  /*5600*/  @!P3 BRA `(.L_x_1571) ;  /* 0x000000300050b947 */ /* 0x000fea0003800000 */
[----:B-1234-:R1:W2:Y:S01]  /*5610*/  LDS.128 R36, [R103+0x27400] ;  /* 0x0274000067247984 */ /* 0x01e2a20000000c00 */
[----:B------:R-:W-:Y:S01]  /*5620*/  ISETP.GE.AND P3, PT, R235, R116, PT ;  /* 0x00000074eb00720c */ /* 0x000fe20003f66270 */
[----:B------:R-:W-:-:S12]  /*5630*/  BSSY B1, `(.L_x_1584) ;  /* 0x000002b000017945 */ /* 0x000fd80003800000 */
[----:B-1----:R-:W-:Y:S05]  /*5640*/  @P3 BRA `(.L_x_1585) ;  /* 0x0000000000a43947 */ /* 0x002fea0003800000 */
[--C-:B------:R-:W-:Y:S01]  /*5650*/  SHF.R.U64 R45, R40, 0x10, R41.reuse ;  /* 0x00000010282d7819 */ /* 0x100fe20000001229 */
[----:B--2---:R-:W-:Y:S01]  /*5660*/  IMAD.MOV.U32 R40, RZ, RZ, R38 ;  /* 0x000000ffff287224 */ /* 0x004fe200078e0026 */
[----:B------:R-:W-:Y:S01]  /*5670*/  SHF.R.U32.HI R44, RZ, 0x10, R41 ;  /* 0x00000010ff2c7819 */ /* 0x000fe20000011629 */
[--C-:B------:R-:W-:Y:S01]  /*5680*/  HADD2.F32 R38, -RZ, R37.reuse.H1_H1 ;  /* 0x30000025ff267230 */ /* 0x100fe20000004100 */
[--C-:B------:R-:W-:Y:S01]  /*5690*/  SHF.R.U64 R41, R42, 0x10, R43.reuse ;  /* 0x000000102a297819 */ /* 0x100fe2000000122b */
[----:B------:R-:W-:Y:S01]  /*56a0*/  HADD2.F32 R37, -RZ, R37.H0_H0 ;  /* 0x20000025ff257230 */ /* 0x000fe20000004100 */
[----:B------:R-:W-:Y:S01]  /*56b0*/  SHF.R.U32.HI R46, RZ, 0x10, R43 ;  /* 0x00000010ff2e7819 */ /* 0x000fe2000001162b */
[----:B------:R-:W-:Y:S02]  /*56c0*/  HADD2.F32 R42, -RZ, R45.H0_H0 ;  /* 0x2000002dff2a7230 */ /* 0x000fe40000004100 */
[----:B------:R-:W-:Y:S02]  /*56d0*/  HADD2.F32 R43, -RZ, R41.H0_H0 ;  /* 0x20000029ff2b7230 */ /* 0x000fe40000004100 */
[----:B------:R-:W-:-:S02]  /*56e0*/  HADD2.F32 R46, -RZ, R46.H0_H0 ;  /* 0x2000002eff2e7230 */ /* 0x000fc40000004100 */
[--C-:B------:R-:W-:Y:S02]  /*56f0*/  HADD2.F32 R41, -RZ, R39.reuse.H1_H1 ;  /* 0x30000027ff297230 */ /* 0x100fe40000004100 */
[-C--:B------:R-:W-:Y:S01]  /*5700*/  FMUL.FTZ R50, R38, R43.reuse ;  /* 0x0000002b26327220 */ /* 0x080fe20000410000 */
[----:B------:R-:W-:Y:S02]  /*5710*/  HADD2.F32 R39, -RZ, R39.H0_H0 ;  /* 0x20000027ff277230 */ /* 0x000fe40000004100 */
[----:B------:R-:W-:Y:S01]  /*5720*/  FMUL.FTZ R43, R37, R43 ;  /* 0x0000002b252b7220 */ /* 0x000fe20000410000 */
[----:B------:R-:W-:Y:S02]  /*5730*/  HADD2.F32 R44, -RZ, R44.H0_H0 ;  /* 0x2000002cff2c7230 */ /* 0x000fe40000004100 */
[----:B------:R-:W-:Y:S01]  /*5740*/  FMUL.FTZ R52, R41, R46 ;  /* 0x0000002e29347220 */ /* 0x000fe20000410000 */
[----:B------:R-:W-:Y:S01]  /*5750*/  FFMA.FTZ R50, R37, R42, -R50 ;  /* 0x0000002a25327223 */ /* 0x000fe20000010832 */
[----:B------:R-:W-:Y:S01]  /*5760*/  FMUL.FTZ R46, R39, R46 ;  /* 0x0000002e272e7220 */ /* 0x000fe20000410000 */
[----:B------:R-:W-:-:S02]  /*5770*/  HADD2.F32 R37, -RZ, R36.H1_H1 ;  /* 0x30000024ff257230 */ /* 0x000fc40000004100 */
[----:B------:R-:W-:Y:S01]  /*5780*/  FFMA.FTZ R47, R38, R42, R43 ;  /* 0x0000002a262f7223 */ /* 0x000fe2000001002b */
[----:B------:R-:W-:Y:S02]  /*5790*/  HADD2.F32 R36, -RZ, R36.H0_H0 ;  /* 0x20000024ff247230 */ /* 0x000fe40000004100 */
[-C--:B------:R-:W-:Y:S01]  /*57a0*/  FFMA.FTZ R51, R41, R44.reuse, R46 ;  /* 0x0000002c29337223 */ /* 0x080fe2000001002e */
[--C-:B------:R-:W-:Y:S02]  /*57b0*/  HADD2.F32 R41, -RZ, R114.reuse.H0_H0 ;  /* 0x20000072ff297230 */ /* 0x100fe40000004100 */
[----:B------:R-:W-:Y:S01]  /*57c0*/  FFMA.FTZ R52, R39, R44, -R52 ;  /* 0x0000002c27347223 */ /* 0x000fe20000010834 */
[----:B------:R-:W-:Y:S02]  /*57d0*/  HADD2.F32 R43, -RZ, R114.H1_H1 ;  /* 0x30000072ff2b7230 */ /* 0x000fe40000004100 */
[--C-:B------:R-:W-:Y:S02]  /*57e0*/  HADD2.F32 R38, -RZ, R40.reuse.H1_H1 ;  /* 0x30000028ff267230 */ /* 0x100fe40000004100 */
[----:B------:R-:W-:Y:S01]  /*57f0*/  FMUL.FTZ R45, R37, R41 ;  /* 0x00000029252d7220 */ /* 0x000fe20000410000 */
[----:B------:R-:W-:-:S02]  /*5800*/  HADD2.F32 R40, -RZ, R40.H0_H0 ;  /* 0x20000028ff287230 */ /* 0x000fc40000004100 */
[----:B------:R-:W-:Y:S01]  /*5810*/  FMUL.FTZ R42, R36, R41 ;  /* 0x00000029242a7220 */ /* 0x000fe20000410000 */
        /* <DEDUP_REMOVED lines=12> */
.L_x_1585:
[----:B------:R-:W-:Y:S05]  /*58e0*/  BSYNC B1 ;  /* 0x0000000000017941 */ /* 0x000fea0003800000 */
.L_x_1584:
[----:B------:R-:W-:Y:S02]  /*58f0*/  ULDC.64 UR4, c[0x0][0x208] ;  /* 0x0000820000047ab9 */ /* 0x000fe40000000a00 */
[----:B--2---:R1:W-:Y:S01]  /*5900*/  STG.E.128 desc[UR4][R48.64+0x180], R36 ;  /* 0x0001802430007986 */ /* 0x0043e2000c101d04 */
[----:B------:R-:W-:Y:S05]  /*5910*/  BRA `(.L_x_1571) ;  /* 0x0000002c008c7947 */ /* 0x000fea0003800000 */
.L_x_1547:
        /* <DEDUP_REMOVED lines=16> */
[----:B------:R-:W-:Y:S01]  /*5a20*/  LEA R52, P3, R38, UR4, 0x1 ;  /* 0x0000000426347c11 */ /* 0x000fe2000f8608ff */
[----:B------:R-:W-:Y:S01]  /*5a30*/  IMAD.X R39, R99, 0x1, R32, P2 ;  /* 0x0000000163277824 */ /* 0x000fe200010e0620 */
[----:B------:R-:W-:Y:S01]  /*5a40*/  LEA R56, P2, R36, UR6, 0x1 ;  /* 0x0000000624387c11 */ /* 0x000fe2000f8408ff */
[----:B------:R-:W-:Y:S01]  /*5a50*/  IMAD.X R37, R109, 0x1, R34, P5 ;  /* 0x000000016d257824 */ /* 0x000fe200028e0622 */
[----:B------:R-:W-:Y:S02]  /*5a60*/  ISETP.GE.AND P5, PT, R226, R116, PT ;  /* 0x00000074e200720c */ /* 0x000fe40003fa6270 */
[----:B------:R-:W-:-:S02]  /*5a70*/  CS2R R42, SRZ ;  /* 0x00000000002a7805 */ /* 0x000fc4000001ff00 */
[----:B------:R-:W-:Y:S02]  /*5a80*/  LEA.HI.X R53, R38, UR5, R39, 0x1, P3 ;  /* 0x0000000526357c11 */ /* 0x000fe400098f0c27 */
[----:B------:R-:W-:Y:S02]  /*5a90*/  CS2R R40, SRZ ;  /* 0x0000000000287805 */ /* 0x000fe4000001ff00 */
[----:B------:R-:W-:Y:S02]  /*5aa0*/  ISETP.GE.AND P3, PT, R18, R116, PT ;  /* 0x000000741200720c */ /* 0x000fe40003f66270 */
[----:B------:R-:W-:Y:S02]  /*5ab0*/  CS2R R38, SRZ ;  /* 0x0000000000267805 */ /* 0x000fe4000001ff00 */
[----:B------:R-:W-:Y:S02]  /*5ac0*/  LEA.HI.X R57, R36, UR7, R37, 0x1, P2 ;  /* 0x0000000724397c11 */ /* 0x000fe400090f0c25 */
[----:B------:R-:W-:-:S02]  /*5ad0*/  CS2R R36, SRZ ;  /* 0x0000000000247805 */ /* 0x000fc4000001ff00 */
[----:B------:R-:W-:Y:S02]  /*5ae0*/  CS2R R50, SRZ ;  /* 0x0000000000327805 */ /* 0x000fe4000001ff00 */
[----:B------:R-:W-:Y:S02]  /*5af0*/  CS2R R48, SRZ ;  /* 0x0000000000307805 */ /* 0x000fe4000001ff00 */
[----:B------:R-:W-:Y:S02]  /*5b00*/  CS2R R46, SRZ ;  /* 0x00000000002e7805 */ /* 0x000fe4000001ff00 */
[----:B------:R-:W-:Y:S01]  /*5b10*/  CS2R R44, SRZ ;  /* 0x00000000002c7805 */ /* 0x000fe2000001ff00 */
[----:B------:R-:W-:Y:S02]  /*5b20*/  ULDC.64 UR8, c[0x0][0x208] ;  /* 0x0000820000087ab9 */ /* 0x000fe40000000a00 */
[----:B------:R0:W5:Y:S04]  /*5b30*/  @!P5 LDG.E.128 R36, desc[UR8][R52.64+0x80] ;  /* 0x000080083424d981 */ /* 0x000168000c1e1d00 */
[----:B------:R0:W5:Y:S04]  /*5b40*/  @!P3 LDG.E.128 R40, desc[UR8][R52.64] ;  /* 0x000000083428b981 */ /* 0x000168000c1e1d00 */
[----:B------:R0:W5:Y:S04]  /*5b50*/  @!P3 LDG.E.128 R48, desc[UR8][R56.64] ;  /* 0x000000083830b981 */ /* 0x000168000c1e1d00 */
[----:B------:R0:W5:Y:S02]  /*5b60*/  @!P5 LDG.E.128 R44, desc[UR8][R56.64+0x80] ;  /* 0x00008008382cd981 */ /* 0x000164000c1e1d00 */
.L_x_1587:
[----:B------:R-:W-:Y:S05]  /*5b70*/  BSYNC B1 ;  /* 0x0000000000017941 */ /* 0x000fea0003800000 */
.L_x_1586:
        /* <DEDUP_REMOVED lines=19> */
[----:B------:R-:W-:Y:S02]  /*5cb0*/  CS2R R64, SRZ ;  /* 0x0000000000407805 */ /* 0x000fe4000001ff00 */
[----:B------:R-:W-:Y:S02]  /*5cc0*/  CS2R R62, SRZ ;  /* 0x00000000003e7805 */ /* 0x000fe4000001ff00 */
[----:B------:R-:W-:Y:S02]  /*5cd0*/  IADD3.X R109, R34, R109, R26, P2, P5 ;  /* 0x0000006d226d7210 */ /* 0x000fe400017ea41a */
[----:B------:R-:W-:Y:S02]  /*5ce0*/  CS2R R60, SRZ ;  /* 0x00000000003c7805 */ /* 0x000fe4000001ff00 */
[----:B------:R-:W-:Y:S01]  /*5cf0*/  LEA R68, P5, R71, UR4, 0x1 ;  /* 0x0000000447447c11 */ /* 0x000fe2000f8a08ff */
[----:B------:R-:W-:Y:S01]  /*5d00*/  ULDC.64 UR8, c[0x0][0x208] ;  /* 0x0000820000087ab9 */ /* 0x000fe20000000a00 */
[----:B------:R-:W-:-:S02]  /*5d10*/  LEA R70, P2, R52, UR6, 0x1 ;  /* 0x0000000634467c11 */ /* 0x000fc4000f8408ff */
[----:B------:R-:W-:Y:S02]  /*5d20*/  LEA.HI.X R69, R71, UR5, R54, 0x1, P5 ;  /* 0x0000000547457c11 */ /* 0x000fe4000a8f0c36 */
[----:B------:R-:W-:Y:S02]  /*5d30*/  CS2R R54, SRZ ;  /* 0x0000000000367805 */ /* 0x000fe4000001ff00 */
[----:B------:R-:W-:Y:S02]  /*5d40*/  LEA.HI.X R71, R52, UR7, R109, 0x1, P2 ;  /* 0x0000000734477c11 */ /* 0x000fe400090f0c6d */
[----:B------:R-:W-:Y:S02]  /*5d50*/  CS2R R52, SRZ ;  /* 0x0000000000347805 */ /* 0x000fe4000001ff00 */
[-C--:B------:R-:W-:Y:S02]  /*5d60*/  ISETP.GE.AND P5, PT, R18, R116.reuse, PT ;  /* 0x000000741200720c */ /* 0x080fe40003fa6270 */
[----:B------:R-:W-:-:S11]  /*5d70*/  ISETP.GE.AND P2, PT, R226, R116, PT ;  /* 0x00000074e200720c */ /* 0x000fd60003f46270 */
[----:B------:R0:W5:Y:S04]  /*5d80*/  @!P5 LDG.E.128 R56, desc[UR8][R68.64] ;  /* 0x000000084438d981 */ /* 0x000168000c1e1d00 */
[----:B------:R0:W5:Y:S04]  /*5d90*/  @!P2 LDG.E.128 R52, desc[UR8][R68.64+0x80] ;  /* 0x000080084434a981 */ /* 0x000168000c1e1d00 */
[----:B------:R0:W5:Y:S04]  /*5da0*/  @!P5 LDG.E.128 R64, desc[UR8][R70.64] ;  /* 0x000000084640d981 */ /* 0x000168000c1e1d00 */
[----:B------:R0:W5:Y:S02]  /*5db0*/  @!P2 LDG.E.128 R60, desc[UR8][R70.64+0x80] ;  /* 0x00008008463ca981 */ /* 0x000164000c1e1d00 */
.L_x_1589:
[----:B------:R-:W-:Y:S05]  /*5dc0*/  BSYNC B1 ;  /* 0x0000000000017941 */ /* 0x000fea0003800000 */
.L_x_1588:
[----:B0-----:R-:W2:Y:S01]  /*5dd0*/  LDL R68, [R1+0x20] ;  /* 0x0000200001447983 */ /* 0x001ea20000100800 */
[----:B-----5:R-:W-:Y:S01]  /*5de0*/  IMAD.MOV.U32 R69, RZ, RZ, R39 ;  /* 0x000000ffff457224 */ /* 0x020fe200078e0027 */
[----:B------:R-:W-:Y:S01]  /*5df0*/  MOV R70, R42 ;  /* 0x0000002a00467202 */ /* 0x000fe20000000f00 */
[----:B------:R-:W-:-:S03]  /*5e00*/  IMAD.MOV.U32 R71, RZ, RZ, R43 ;  /* 0x000000ffff477224 */ /* 0x000fc600078e002b */
[----:B------:R-:W-:Y:S01]  /*5e10*/  PRMT R136, R69, 0x7610, R136 ;  /* 0x0000761045887816 */ /* 0x000fe20000000088 */
[----:B------:R-:W-:Y:S01]  /*5e20*/  IMAD.MOV.U32 R69, RZ, RZ, R37 ;  /* 0x000000ffff457224 */ /* 0x000fe200078e0025 */
[----:B------:R-:W-:Y:S02]  /*5e30*/  PRMT R137, R70, 0x7610, R137 ;  /* 0x0000761046897816 */ /* 0x000fe40000000089 */
[----:B------:R-:W-:Y:S02]  /*5e40*/  PRMT R140, R71, 0x7610, R140 ;  /* 0x00007610478c7816 */ /* 0x000fe4000000008c */
[----:B------:R-:W-:Y:S01]  /*5e50*/  PRMT R136, R136, 0x5410, R69 ;  /* 0x0000541088887816 */ /* 0x000fe20000000045 */
[----:B------:R-:W-:-:S05]  /*5e60*/  IMAD.MOV.U32 R69, RZ, RZ, R41 ;  /* 0x000000ffff457224 */ /* 0x000fca00078e0029 */
[----:B------:R-:W-:Y:S01]  /*5e70*/  PRMT R124, R69, 0x7610, R124 ;  /* 0x00007610457c7816 */ /* 0x000fe2000000007c */
[----:B------:R-:W-:-:S05]  /*5e80*/  IMAD.MOV.U32 R69, RZ, RZ, R47 ;  /* 0x000000ffff457224 */ /* 0x000fca00078e002f */
[----:B------:R-:W-:Y:S01]  /*5e90*/  PRMT R137, R137, 0x5410, R69 ;  /* 0x0000541089897816 */ /* 0x000fe20000000045 */
[----:B------:R-:W-:Y:S01]  /*5ea0*/  IMAD.MOV.U32 R69, RZ, RZ, R45 ;  /* 0x000000ffff457224 */ /* 0x000fe200078e002d */
[----:B--2---:R-:W-:Y:S01]  /*5eb0*/  R2UR UR4, R68 ;  /* 0x00000000440472ca */ /* 0x004fe200000e0000 */
[----:B------:R-:W-:-:S05]  /*5ec0*/  IMAD.MOV.U32 R68, RZ, RZ, R38 ;  /* 0x000000ffff447224 */ /* 0x000fca00078e0026 */
[----:B------:R-:W-:Y:S01]  /*5ed0*/  PRMT R134, R68, 0x7610, R134 ;  /* 0x0000761044867816 */ /* 0x000fe20000000086 */
[----:B------:R-:W-:-:S05]  /*5ee0*/  IMAD.MOV.U32 R68, RZ, RZ, R36 ;  /* 0x000000ffff447224 */ /* 0x000fca00078e0024 */
[----:B------:R-:W-:Y:S01]  /*5ef0*/  PRMT R135, R68, 0x7610, R135 ;  /* 0x0000761044877816 */ /* 0x000fe20000000087 */
[----:B------:R-:W-:Y:S01]  /*5f00*/  IMAD.MOV.U32 R68, RZ, RZ, R40 ;  /* 0x000000ffff447224 */ /* 0x000fe200078e0028 */
[----:B------:R-:W-:-:S04]  /*5f10*/  UISETP.NE.AND UP0, UPT, UR4, 0x3, UPT ;  /* 0x000000030400788c */ /* 0x000fc8000bf05270 */
[----:B------:R-:W-:Y:S01]  /*5f20*/  PRMT R138, R138, 0x5410, R68 ;  /* 0x000054108a8a7816 */ /* 0x000fe20000000044 */
[----:B------:R-:W-:Y:S01]  /*5f30*/  IMAD.MOV.U32 R68, RZ, RZ, R46 ;  /* 0x000000ffff447224 */ /* 0x000fe200078e002e */
[----:B------:R-:W-:Y:S02]  /*5f40*/  PLOP3.LUT P2, PT, PT, PT, UP0, 0x80, 0x0 ;  /* 0x000000000000781c */ /* 0x000fe40003f4f008 */
[----:B------:R-:W-:Y:S02]  /*5f50*/  PRMT R138, R69, 0x7610, R138 ;  /* 0x00007610458a7816 */ /* 0x000fe4000000008a */
[----:B------:R-:W-:Y:S01]  /*5f60*/  PRMT R134, R134, 0x5410, R68 ;  /* 0x0000541086867816 */ /* 0x000fe20000000044 */
[----:B------:R-:W-:Y:S01]  /*5f70*/  IMAD.MOV.U32 R68, RZ, RZ, R44 ;  /* 0x000000ffff447224 */ /* 0x000fe200078e002c */
[----:B------:R-:W-:-:S04]  /*5f80*/  MOV R69, R51 ;  /* 0x0000003300457202 */ /* 0x000fc80000000f00 */
[----:B------:R-:W-:Y:S01]  /*5f90*/  PRMT R135, R135, 0x5410, R68 ;  /* 0x0000541087877816 */ /* 0x000fe20000000044 */
[----:B------:R-:W-:Y:S01]  /*5fa0*/  IMAD.MOV.U32 R68, RZ, RZ, R50 ;  /* 0x000000ffff447224 */ /* 0x000fe200078e0032 */
[----:B------:R-:W-:Y:S01]  /*5fb0*/  PRMT R140, R140, 0x5410, R69 ;  /* 0x000054108c8c7816 */ /* 0x000fe20000000045 */
[----:B------:R-:W-:-:S03]  /*5fc0*/  IMAD.MOV.U32 R69, RZ, RZ, R48 ;  /* 0x000000ffff457224 */ /* 0x000fc600078e0030 */
[----:B------:R-:W-:Y:S01]  /*5fd0*/  PRMT R139, R68, 0x7610, R139 ;  /* 0x00007610448b7816 */ /* 0x000fe2000000008b */
        /* <DEDUP_REMOVED lines=27> */
[----:B------:R-:W-:Y:S06]  /*6190*/  @!P2 BRA `(.L_x_1590) ;  /* 0x000000000004a947 */ /* 0x000fec0003800000 */
[----:B------:R-:W-:Y:S01]  /*61a0*/  BPT.TRAP 0x1 ;  /* 0x000000040000795c */ /* 0x000fe20000300000 */
.L_x_1590:
[----:B------:R-:W-:Y:S01]  /*61b0*/  IMAD R99, R17, 0x8, R16 ;  /* 0x0000000811637824 */ /* 0x000fe200078e0210 */
[----:B------:R-:W-:Y:S01]  /*61c0*/  SHF.L.U32 R109, R237, 0x1f, RZ ;  /* 0x0000001fed6d7819 */ /* 0x000fe200000006ff */
[----:B------:R-:W0:Y:S01]  /*61d0*/  LDC R117, c[0x0][0x2f4] ;  /* 0x0000bd00ff757b82 */ /* 0x000e220000000800 */
[----:B------:R-:W-:Y:S01]  /*61e0*/  BSSY B1, `(.L_x_1591) ;  /* 0x0000004000017945 */ /* 0x000fe20003800000 */
[----:B------:R-:W-:Y:S01]  /*61f0*/  IMAD.MOV.U32 R111, RZ, RZ, R72 ;  /* 0x000000ffff6f7224 */ /* 0x000fe200078e0048 */
[----:B------:R-:W1:Y:S02]  /*6200*/  SYNCS.PHASECHK.TRANS64.TRYWAIT P5, [R99+URZ+0x30890], R109 ;  /* 0x0308906d630075a7 */ /* 0x000e6400080a017f */
[----:B-1----:R-:W-:Y:S05]  /*6210*/  @!P5 BRA `(.L_x_1592) ;  /* 0x0000027400d0d947 */ /* 0x002fea0003800000 */
.L_x_2021:
[----:B------:R-:W-:Y:S05]  /*6220*/  BSYNC B1 ;  /* 0x0000000000017941 */ /* 0x000fea0003800000 */
.L_x_1591:
[----:B------:R-:W2:Y:S01]  /*6230*/  LDC.64 R112, c[0x0][0x300] ;  /* 0x0000c000ff707b82 */ /* 0x000ea20000000a00 */
[----:B------:R-:W-:Y:S01]  /*6240*/  BSSY B1, `(.L_x_1593) ;  /* 0x0000115000017945 */ /* 0x000fe20003800000 */
[----:B0-----:R-:W-:-:S03]  /*6250*/  IMAD.IADD R118, R117, 0x1, -R29 ;  /* 0x0000000175767824 */ /* 0x001fc600078e0a1d */
[----:B------:R-:W-:Y:S05]  /*6260*/  @P4 BRA `(.L_x_1594) ;  /* 0x0000001000484947 */ /* 0x000fea0003800000 */
[----:B------:R-:W-:Y:S01]  /*6270*/  ISETP.NE.AND P4, PT, R30, RZ, PT ;  /* 0x000000ff1e00720c */ /* 0x000fe20003f85270 */
[-C--:B--2---:R-:W-:Y:S01]  /*6280*/  IMAD.WIDE.U32 R114, R23, R112.reuse, R110 ;  /* 0x0000007017727225 */ /* 0x084fe200078e006e */
[----:B------:R-:W-:Y:S01]  /*6290*/  SHF.R.S32.HI R68, RZ, 0x1f, R23 ;  /* 0x0000001fff447819 */ /* 0x000fe20000011417 */
[----:B------:R-:W-:Y:S04]  /*62a0*/  BSSY B2, `(.L_x_1595) ;  /* 0x0000089000027945 */ /* 0x000fe80003800000 */
[----:B------:R-:W-:-:S04]  /*62b0*/  IMAD R119, R68, R112, RZ ;  /* 0x0000007044777224 */ /* 0x000fc800078e02ff */
[----:B------:R-:W-:-:S04]  /*62c0*/  IMAD R119, R23, R113, R119 ;  /* 0x0000007117777224 */ /* 0x000fc800078e0277 */
[----:B------:R-:W-:Y:S01]  /*62d0*/  IMAD.IADD R119, R119, 0x1, R115 ;  /* 0x0000000177777824 */ /* 0x000fe200078e0273 */
[----:B------:R-:W-:Y:S06]  /*62e0*/  @!P4 BRA `(.L_x_1596) ;  /* 0x000000080010c947 */ /* 0x000fec0003800000 */
[----:B------:R-:W2:Y:S01]  /*62f0*/  LDL R70, [R1+0x28] ;  /* 0x0000280001467983 */ /* 0x000ea20000100800 */
[----:B------:R-:W-:Y:S01]  /*6300*/  SEL R68, R29, R118, !P0 ;  /* 0x000000761d447207 */ /* 0x000fe20004000000 */
[C---:B------:R-:W-:Y:S01]  /*6310*/  IMAD.SHL.U32 R71, R23.reuse, 0x40, RZ ;  /* 0x0000004017477824 */ /* 0x040fe200078e00ff */
[----:B------:R-:W-:Y:S01]  /*6320*/  ISETP.GE.AND P4, PT, R18, R116, PT ;  /* 0x000000741200720c */ /* 0x000fe20003f86270 */
[----:B------:R-:W-:Y:S01]  /*6330*/  IMAD.SHL.U32 R72, R23, 0x40, RZ ;  /* 0x0000004017487824 */ /* 0x000fe200078e00ff */
[----:B------:R-:W-:Y:S01]  /*6340*/  SHF.R.S32.HI R69, RZ, 0x1f, R68 ;  /* 0x0000001fff457819 */ /* 0x000fe20000011444 */
[----:B------:R-:W-:Y:S01]  /*6350*/  BSSY B3, `(.L_x_1597) ;  /* 0x0000070000037945 */ /* 0x000fe20003800000 */
[----:B------:R-:W-:Y:S02]  /*6360*/  LOP3.LUT R71, R71, 0x1c0, RZ, 0xc0, !PT ;  /* 0x000001c047477812 */ /* 0x000fe400078ec0ff */
[----:B------:R-:W-:Y:S02]  /*6370*/  LEA.HI R68, R69, R68, RZ, 0x4 ;  /* 0x0000004445447211 */ /* 0x000fe400078f20ff */
[----:B------:R-:W-:-:S02]  /*6380*/  SHF.R.U32.HI R71, RZ, 0x3, R71 ;  /* 0x00000003ff477819 */ /* 0x000fc40000011647 */
[----:B------:R-:W-:-:S04]  /*6390*/  LEA.HI.SX32 R68, R68, R35, 0x1c ;  /* 0x0000002344447211 */ /* 0x000fc800078fe2ff */
[----:B------:R-:W-:Y:S01]  /*63a0*/  SHF.R.S32.HI R69, RZ, 0x1f, R68 ;  /* 0x0000001fff457819 */ /* 0x000fe20000011444 */
[----:B------:R-:W-:-:S03]  /*63b0*/  IMAD.SHL.U32 R120, R68, 0x8, RZ ;  /* 0x0000000844787824 */ /* 0x000fc600078e00ff */
[----:B------:R-:W-:Y:S02]  /*63c0*/  LEA.HI R68, R69, R68, RZ, 0x3 ;  /* 0x0000004445447211 */ /* 0x000fe400078f18ff */
[----:B------:R-:W-:-:S03]  /*63d0*/  LOP3.LUT R69, R120, 0x38, RZ, 0xc0, !PT ;  /* 0x0000003878457812 */ /* 0x000fc600078ec0ff */
[----:B------:R-:W-:Y:S01]  /*63e0*/  IMAD.SHL.U32 R68, R68, 0x200, RZ ;  /* 0x0000020044447824 */ /* 0x000fe200078e00ff */
[----:B------:R-:W-:-:S04]  /*63f0*/  LOP3.LUT R69, R69, 0x1c0, R72, 0xf8, !PT ;  /* 0x000001c045457812 */ /* 0x000fc800078ef848 */
[----:B------:R-:W-:Y:S02]  /*6400*/  LOP3.LUT R68, R68, 0x7ffff000, RZ, 0xc0, !PT ;  /* 0x7ffff00044447812 */ /* 0x000fe400078ec0ff */
[----:B------:R-:W-:-:S04]  /*6410*/  LOP3.LUT R69, R69, R71, RZ, 0x3c, !PT ;  /* 0x0000004745457212 */ /* 0x000fc800078e3cff */
[----:B--2---:R-:W-:-:S04]  /*6420*/  IADD3 R68, R69, R68, R70 ;  /* 0x0000004445447210 */ /* 0x004fc80007ffe046 */
[C---:B------:R-:W-:Y:S01]  /*6430*/  LEA R72, R17.reuse, R68, 0xe ;  /* 0x0000004411487211 */ /* 0x040fe200078e70ff */
[----:B------:R-:W-:-:S04]  /*6440*/  IMAD R68, R17, 0x4000, R6 ;  /* 0x0000400011447824 */ /* 0x000fc800078e0206 */
[--C-:B------:R-:W-:Y:S02]  /*6450*/  IMAD R68, R68, 0x2, R16.reuse ;  /* 0x0000000244447824 */ /* 0x100fe400078e0210 */
[----:B------:R-:W-:-:S04]  /*6460*/  IMAD R72, R72, 0x2, R16 ;  /* 0x0000000248487824 */ /* 0x000fc800078e0210 */
[----:B------:R-:W0:Y:S04]  /*6470*/  LDS.128 R68, [R68+0x20400] ;  /* 0x0204000044447984 */ /* 0x000e280000000c00 */
[----:B------:R-:W2:Y:S01]  /*6480*/  LDS.128 R72, [R72+0x20400] ;  /* 0x0204000048487984 */ /* 0x000ea20000000c00 */
[----:B------:R-:W-:Y:S05]  /*6490*/  @P4 BRA `(.L_x_1598) ;  /* 0x00000004006c4947 */ /* 0x000fea0003800000 */
[----:B--2---:R-:W-:Y:S01]  /*64a0*/  IMAD.MOV.U32 R123, RZ, RZ, R73 ;  /* 0x000000ffff7b7224 */ /* 0x004fe200078e0049 */
[----:B------:R-:W-:Y:S01]  /*64b0*/  SHF.R.U64 R40, R40, 0x10, R41 ;  /* 0x0000001028287819 */ /* 0x000fe20000001229 */
[----:B0-----:R-:W-:Y:S01]  /*64c0*/  IMAD.MOV.U32 R122, RZ, RZ, R69 ;  /* 0x000000ffff7a7224 */ /* 0x001fe200078e0045 */
[----:B------:R-:W-:Y:S01]  /*64d0*/  SHF.R.U32.HI R41, RZ, 0x10, R41 ;  /* 0x00000010ff297819 */ /* 0x000fe20000011629 */
[----:B------:R-:W-:Y:S01]  /*64e0*/  HADD2.F32 R121, -RZ, R121.H0_H0 ;  /* 0x20000079ff797230 */ /* 0x000fe20000004100 */
[----:B------:R-:W-:Y:S01]  /*64f0*/  SHF.R.U64 R42, R42, 0x10, R43 ;  /* 0x000000102a2a7819 */ /* 0x000fe2000000122b */
[----:B------:R-:W-:Y:S02]  /*6500*/  HADD2.F32 R69, -RZ, R123.H0_H0 ;  /* 0x2000007bff457230 */ /* 0x000fe40000004100 */
[----:B------:R-:W-:Y:S02]  /*6510*/  HADD2.F32 R125, -RZ, R122.H0_H0 ;  /* 0x2000007aff7d7230 */ /* 0x000fe40000004100 */
[----:B------:R-:W-:-:S02]  /*6520*/  HADD2.F32 R124, -RZ, R124.H0_H0 ;  /* 0x2000007cff7c7230 */ /* 0x000fc40000004100 */
[-C--:B------:R-:W-:Y:S01]  /*6530*/  FMUL.FTZ R73, R69, R121.reuse ;  /* 0x0000007945497220 */ /* 0x080fe20000410000 */
[----:B------:R-:W-:Y:S02]  /*6540*/  HADD2.F32 R41, -RZ, R41.H0_H0 ;  /* 0x20000029ff297230 */ /* 0x000fe40000004100 */
[C---:B------:R-:W-:Y:S01]  /*6550*/  FMUL.FTZ R121, R125.reuse, R121 ;  /* 0x000000797d797220 */ /* 0x040fe20000410000 */
[----:B------:R-:W-:Y:S02]  /*6560*/  HADD2.F32 R42, -RZ, R42.H0_H0 ;  /* 0x2000002aff2a7230 */ /* 0x000fe40000004100 */
[-C--:B------:R-:W-:Y:S01]  /*6570*/  FFMA.FTZ R73, R125, R124.reuse, -R73 ;  /* 0x0000007c7d497223 */ /* 0x080fe20000010849 */
[----:B------:R-:W-:Y:S01]  /*6580*/  FFMA.FTZ R69, R69, R124, R121 ;  /* 0x0000007c45457223 */ /* 0x000fe20000010079 */
[--C-:B------:R-:W-:Y:S02]  /*6590*/  SHF.R.U32.HI R124, RZ, 0x10, R49.reuse ;  /* 0x00000010ff7c7819 */ /* 0x100fe40000011631 */
[----:B------:R-:W-:Y:S01]  /*65a0*/  SHF.R.U64 R121, R48, 0x10, R49 ;  /* 0x0000001030797819 */ /* 0x000fe20000001231 */
[----:B------:R-:W-:-:S02]  /*65b0*/  HADD2.F32 R48, -RZ, R123.H1_H1 ;  /* 0x3000007bff307230 */ /* 0x000fc40000004100 */
[----:B------:R-:W-:Y:S02]  /*65c0*/  HADD2.F32 R124, -RZ, R124.H0_H0 ;  /* 0x2000007cff7c7230 */ /* 0x000fe40000004100 */
[----:B------:R-:W-:Y:S02]  /*65d0*/  HADD2.F32 R49, -RZ, R122.H1_H1 ;  /* 0x3000007aff317230 */ /* 0x000fe40000004100 */
[----:B------:R-:W-:Y:S02]  /*65e0*/  HADD2.F32 R121, -RZ, R121.H0_H0 ;  /* 0x20000079ff797230 */ /* 0x000fe40000004100 */
[-C--:B------:R-:W-:Y:S01]  /*65f0*/  FMUL.FTZ R122, R48, R124.reuse ;  /* 0x0000007c307a7220 */ /* 0x080fe20000410000 */
[----:B------:R-:W-:-:S03]  /*6600*/  FMUL.FTZ R124, R49, R124 ;  /* 0x0000007c317c7220 */ /* 0x000fc60000410000 */
[-C--:B------:R-:W-:Y:S01]  /*6610*/  FFMA.FTZ R49, R49, R41.reuse, -R122 ;  /* 0x0000002931317223 */ /* 0x080fe2000001087a */
[--C-:B------:R-:W-:Y:S02]  /*6620*/  HADD2.F32 R122, -RZ, R140.reuse.H0_H0 ;  /* 0x2000008cff7a7230 */ /* 0x100fe40000004100 */
[----:B------:R-:W-:Y:S01]  /*6630*/  FFMA.FTZ R41, R48, R41, R124 ;  /* 0x0000002930297223 */ /* 0x000fe2000001007c */
[----:B------:R-:W-:Y:S02]  /*6640*/  IMAD.MOV.U32 R48, RZ, RZ, R71 ;  /* 0x000000ffff307224 */ /* 0x000fe400078e0047 */
[----:B------:R-:W-:Y:S01]  /*6650*/  HADD2.F32 R124, -RZ, R140.H1_H1 ;  /* 0x3000008cff7c7230 */ /* 0x000fe20000004100 */
[----:B------:R-:W-:Y:S01]  /*6660*/  F2FP.F16.F32.PACK_AB R49, R49, R73 ;  /* 0x000000493131723e */ /* 0x000fe200000000ff */
[----:B------:R-:W-:Y:S01]  /*6670*/  HADD2.F32 R71, -RZ, R75.H0_H0 ;  /* 0x2000004bff477230 */ /* 0x000fe20000004100 */
[----:B------:R-:W-:Y:S01]  /*6680*/  F2FP.F16.F32.PACK_AB R41, R41, R69 ;  /* 0x000000452929723e */ /* 0x000fe200000000ff */
[----:B------:R-:W-:-:S02]  /*6690*/  HADD2.F32 R123, -RZ, R48.H0_H0 ;  /* 0x20000030ff7b7230 */ /* 0x000fc40000004100 */
[----:B------:R-:W-:Y:S02]  /*66a0*/  HADD2.F32 R48, -RZ, R48.H1_H1 ;  /* 0x30000030ff307230 */ /* 0x000fe40000004100 */
[----:B------:R-:W-:Y:S01]  /*66b0*/  FMUL.FTZ R125, R71, R124 ;  /* 0x0000007c477d7220 */ /* 0x000fe20000410000 */
[----:B------:R-:W-:Y:S02]  /*66c0*/  IMAD.MOV.U32 R69, RZ, RZ, R49 ;  /* 0x000000ffff457224 */ /* 0x000fe400078e0031 */
[----:B------:R-:W-:Y:S02]  /*66d0*/  IMAD.MOV.U32 R73, RZ, RZ, R41 ;  /* 0x000000ffff497224 */ /* 0x000fe400078e0029 */
[C---:B------:R-:W-:Y:S01]  /*66e0*/  FFMA.FTZ R125, R123.reuse, R122, -R125 ;  /* 0x0000007a7b7d7223 */ /* 0x040fe2000001087d */
[----:B------:R-:W-:Y:S01]  /*66f0*/  FMUL.FTZ R123, R123, R124 ;  /* 0x0000007c7b7b7220 */ /* 0x000fe20000410000 */
[----:B------:R-:W-:-:S03]  /*6700*/  HADD2.F32 R124, -RZ, R139.H1_H1 ;  /* 0x3000008bff7c7230 */ /* 0x000fc60000004100 */
[----:B------:R-:W-:Y:S01]  /*6710*/  FFMA.FTZ R123, R71, R122, R123 ;  /* 0x0000007a477b7223 */ /* 0x000fe2000001007b */
[----:B------:R-:W-:Y:S02]  /*6720*/  SHF.R.U32.HI R71, RZ, 0x10, R43 ;  /* 0x00000010ff477819 */ /* 0x000fe4000001162b */
[--C-:B------:R-:W-:Y:S02]  /*6730*/  SHF.R.U64 R43, R50, 0x10, R51.reuse ;  /* 0x00000010322b7819 */ /* 0x100fe40000001233 */
[----:B------:R-:W-:Y:S01]  /*6740*/  SHF.R.U32.HI R50, RZ, 0x10, R51 ;  /* 0x00000010ff327819 */ /* 0x000fe20000011633 */
[----:B------:R-:W-:Y:S02]  /*6750*/  HADD2.F32 R51, -RZ, R75.H1_H1 ;  /* 0x3000004bff337230 */ /* 0x000fe40000004100 */
[----:B------:R-:W-:Y:S02]  /*6760*/  HADD2.F32 R71, -RZ, R71.H0_H0 ;  /* 0x20000047ff477230 */ /* 0x000fe40000004100 */
[----:B------:R-:W-:-:S02]  /*6770*/  HADD2.F32 R50, -RZ, R50.H0_H0 ;  /* 0x20000032ff327230 */ /* 0x000fc40000004100 */
[----:B------:R-:W-:-:S03]  /*6780*/  HADD2.F32 R43, -RZ, R43.H0_H0 ;  /* 0x2000002bff2b7230 */ /* 0x000fc60000004100 */
[----:B------:R-:W-:-:S04]  /*6790*/  FMUL.FTZ R75, R51, R50 ;  /* 0x00000032334b7220 */ /* 0x000fc80000410000 */
[C---:B------:R-:W-:Y:S01]  /*67a0*/  FFMA.FTZ R75, R48.reuse, R71, -R75 ;  /* 0x00000047304b7223 */ /* 0x040fe2000001084b */
[----:B------:R-:W-:Y:S01]  /*67b0*/  FMUL.FTZ R48, R48, R50 ;  /* 0x0000003230307220 */ /* 0x000fe20000410000 */
[----:B------:R-:W-:-:S03]  /*67c0*/  HADD2.F32 R50, -RZ, R72.H0_H0 ;  /* 0x20000048ff327230 */ /* 0x000fc60000004100 */
[----:B------:R-:W-:Y:S01]  /*67d0*/  FFMA.FTZ R48, R51, R71, R48 ;  /* 0x0000004733307223 */ /* 0x000fe20000010030 */
[----:B------:R-:W-:Y:S02]  /*67e0*/  HADD2.F32 R71, -RZ, R68.H0_H0 ;  /* 0x20000044ff477230 */ /* 0x000fe40000004100 */
[-C--:B------:R-:W-:Y:S01]  /*67f0*/  FMUL.FTZ R122, R50, R124.reuse ;  /* 0x0000007c327a7220 */ /* 0x080fe20000410000 */
[----:B------:R-:W-:Y:S01]  /*6800*/  HADD2.F32 R51, -RZ, R138.H1_H1 ;  /* 0x3000008aff337230 */ /* 0x000fe20000004100 */
[----:B------:R-:W-:Y:S01]  /*6810*/  F2FP.F16.F32.PACK_AB R75, R75, R125 ;  /* 0x0000007d4b4b723e */ /* 0x000fe200000000ff */
[----:B------:R-:W-:Y:S02]  /*6820*/  HADD2.F32 R68, -RZ, R68.H1_H1 ;  /* 0x30000044ff447230 */ /* 0x000fe40000004100 */
[C---:B------:R-:W-:Y:S01]  /*6830*/  FMUL.FTZ R124, R71.reuse, R124 ;  /* 0x0000007c477c7220 */ /* 0x040fe20000410000 */
[----:B------:R-:W-:Y:S01]  /*6840*/  F2FP.F16.F32.PACK_AB R48, R48, R123 ;  /* 0x0000007b3030723e */ /* 0x000fe200000000ff */
[----:B------:R-:W-:Y:S01]  /*6850*/  FFMA.FTZ R122, R71, R51, -R122 ;  /* 0x00000033477a7223 */ /* 0x000fe2000001087a */
[----:B------:R-:W-:-:S02]  /*6860*/  HADD2.F32 R71, -RZ, R137.H0_H0 ;  /* 0x20000089ff477230 */ /* 0x000fc40000004100 */
[----:B------:R-:W-:Y:S01]  /*6870*/  FFMA.FTZ R124, R50, R51, R124 ;  /* 0x00000033327c7223 */ /* 0x000fe2000001007c */
[----:B------:R-:W-:Y:S02]  /*6880*/  HADD2.F32 R50, -RZ, R72.H1_H1 ;  /* 0x30000048ff327230 */ /* 0x000fe40000004100 */
[----:B------:R-:W-:-:S03]  /*6890*/  HADD2.F32 R51, -RZ, R40.H0_H0 ;  /* 0x20000028ff337230 */ /* 0x000fc60000004100 */
[-C--:B------:R-:W-:Y:S01]  /*68a0*/  FMUL.FTZ R40, R50, R121.reuse ;  /* 0x0000007932287220 */ /* 0x080fe20000410000 */
[----:B------:R-:W-:-:S03]  /*68b0*/  FMUL.FTZ R121, R68, R121 ;  /* 0x0000007944797220 */ /* 0x000fc60000410000 */
[-C--:B------:R-:W-:Y:S01]  /*68c0*/  FFMA.FTZ R40, R68, R51.reuse, -R40 ;  /* 0x0000003344287223 */ /* 0x080fe20000010828 */
[----:B------:R-:W-:Y:S01]  /*68d0*/  FFMA.FTZ R50, R50, R51, R121 ;  /* 0x0000003332327223 */ /* 0x000fe20000010079 */
[----:B------:R-:W-:Y:S02]  /*68e0*/  HADD2.F32 R121, -RZ, R139.H0_H0 ;  /* 0x2000008bff797230 */ /* 0x000fe40000004100 */
[----:B------:R-:W-:Y:S01]  /*68f0*/  HADD2.F32 R51, -RZ, R74.H0_H0 ;  /* 0x2000004aff337230 */ /* 0x000fe20000004100 */
[----:B------:R-:W-:Y:S01]  /*6900*/  F2FP.F16.F32.PACK_AB R40, R40, R122 ;  /* 0x0000007a2828723e */ /* 0x000fe200000000ff */
[----:B------:R-:W-:Y:S01]  /*6910*/  HADD2.F32 R68, -RZ, R70.H0_H0 ;  /* 0x20000046ff447230 */ /* 0x000fe20000004100 */
[----:B------:R-:W-:Y:S01]  /*6920*/  F2FP.F16.F32.PACK_AB R50, R50, R124 ;  /* 0x0000007c3232723e */ /* 0x000fe200000000ff */
[----:B------:R-:W-:Y:S02]  /*6930*/  HADD2.F32 R74, -RZ, R74.H1_H1 ;  /* 0x3000004aff4a7230 */ /* 0x000fe40000004100 */
[----:B------:R-:W-:Y:S01]  /*6940*/  FMUL.FTZ R72, R51, R121 ;  /* 0x0000007933487220 */ /* 0x000fe20000410000 */
[----:B------:R-:W-:-:S02]  /*6950*/  HADD2.F32 R70, -RZ, R70.H1_H1 ;  /* 0x30000046ff467230 */ /* 0x000fc40000004100 */
[C---:B------:R-:W-:Y:S01]  /*6960*/  FMUL.FTZ R121, R68.reuse, R121 ;  /* 0x0000007944797220 */ /* 0x040fe20000410000 */
[-C--:B------:R-:W-:Y:S01]  /*6970*/  FFMA.FTZ R72, R68, R71.reuse, -R72 ;  /* 0x0000004744487223 */ /* 0x080fe20000010848 */
[----:B------:R-:W-:Y:S02]  /*6980*/  IMAD.MOV.U32 R68, RZ, RZ, R40 ;  /* 0x000000ffff447224 */ /* 0x000fe400078e0028 */
[----:B------:R-:W-:Y:S01]  /*6990*/  FFMA.FTZ R121, R51, R71, R121 ;  /* 0x0000004733797223 */ /* 0x000fe20000010079 */
[-C--:B------:R-:W-:Y:S01]  /*69a0*/  FMUL.FTZ R51, R74, R43.reuse ;  /* 0x0000002b4a337220 */ /* 0x080fe20000410000 */
[C---:B------:R-:W-:Y:S01]  /*69b0*/  FMUL.FTZ R43, R70.reuse, R43 ;  /* 0x0000002b462b7220 */ /* 0x040fe20000410000 */
[----:B------:R-:W-:Y:S02]  /*69c0*/  IMAD.MOV.U32 R71, RZ, RZ, R75 ;  /* 0x000000ffff477224 */ /* 0x000fe400078e004b */
[-C--:B------:R-:W-:Y:S01]  /*69d0*/  FFMA.FTZ R51, R70, R42.reuse, -R51 ;  /* 0x0000002a46337223 */ /* 0x080fe20000010833 */
[----:B------:R-:W-:Y:S01]  /*69e0*/  FFMA.FTZ R43, R74, R42, R43 ;  /* 0x0000002a4a2b7223 */ /* 0x000fe2000001002b */
[----:B------:R-:W-:-:S03]  /*69f0*/  IMAD.MOV.U32 R75, RZ, RZ, R48 ;  /* 0x000000ffff4b7224 */ /* 0x000fc600078e0030 */
[----:B------:R-:W-:Y:S02]  /*6a00*/  F2FP.F16.F32.PACK_AB R51, R51, R72 ;  /* 0x000000483333723e */ /* 0x000fe400000000ff */
[----:B------:R-:W-:Y:S02]  /*6a10*/  F2FP.F16.F32.PACK_AB R43, R43, R121 ;  /* 0x000000792b2b723e */ /* 0x000fe400000000ff */
[----:B------:R-:W-:Y:S01]  /*6a20*/  MOV R72, R50 ;  /* 0x0000003200487202 */ /* 0x000fe20000000f00 */
[----:B------:R-:W-:Y:S02]  /*6a30*/  IMAD.MOV.U32 R70, RZ, RZ, R51 ;  /* 0x000000ffff467224 */ /* 0x000fe400078e0033 */
[----:B------:R-:W-:-:S07]  /*6a40*/  IMAD.MOV.U32 R74, RZ, RZ, R43 ;  /* 0x000000ffff4a7224 */ /* 0x000fce00078e002b */
.L_x_1598:
[----:B------:R-:W-:Y:S05]  /*6a50*/  BSYNC B3 ;  /* 0x0000000000037941 */ /* 0x000fea0003800000 */
.L_x_1597:
        /* <DEDUP_REMOVED lines=9> */
[----:B0-----:R0:W-:Y:S02]  /*6af0*/  STG.E.128 desc[UR4][R40.64], R68 ;  /* 0x0000004428007986 */ /* 0x0011e4000c101d04 */
[----:B0-----:R-:W-:-:S04]  /*6b00*/  @!P4 LEA R40, P5, R120, R106, 0x1 ;  /* 0x0000006a7828c211 */ /* 0x001fc800078a08ff */
[----:B------:R-:W-:-:S05]  /*6b10*/  @!P4 LEA.HI.X R41, R120, R107, R42, 0x1, P5 ;  /* 0x0000006b7829c211 */ /* 0x000fca00028f0c2a */
[----:B--2---:R0:W-:Y:S04]  /*6b20*/  @!P4 STG.E.128 desc[UR4][R40.64], R72 ;  /* 0x000000482800c986 */ /* 0x0041e8000c101d04 */
.L_x_1596:
[----:B------:R-:W-:Y:S05]  /*6b30*/  BSYNC B2 ;  /* 0x0000000000027941 */ /* 0x000fea0003800000 */
.L_x_1595:
[----:B------:R-:W-:-:S13]  /*6b40*/  ISETP.NE.AND P4, PT, R93, RZ, PT ;  /* 0x000000ff5d00720c */ /* 0x000fda0003f85270 */
[----:B------:R-:W-:Y:S05]  /*6b50*/  @!P4 BRA `(.L_x_1594) ;  /* 0x00000008000cc947 */ /* 0x000fea0003800000 */
[----:B------:R-:W2:Y:S01]  /*6b60*/  LDL R42, [R1+0x28] ;  /* 0x00002800012a7983 */ /* 0x000ea20000100800 */
[----:B0-----:R-:W-:Y:S01]  /*6b70*/  SEL R40, R29, R118, !P1 ;  /* 0x000000761d287207 */ /* 0x001fe20004800000 */
        /* <DEDUP_REMOVED lines=12> */
[----:B------:R-:W-:Y:S02]  /*6c40*/  LOP3.LUT R41, R68, 0x38, RZ, 0xc0, !PT ;  /* 0x0000003844297812 */ /* 0x000fe400078ec0ff */
[----:B------:R-:W-:Y:S02]  /*6c50*/  SHF.L.U32 R40, R40, 0x9, RZ ;  /* 0x0000000928287819 */ /* 0x000fe400000006ff */
[----:B------:R-:W-:Y:S02]  /*6c60*/  LOP3.LUT R41, R41, 0x1c0, R48, 0xf8, !PT ;  /* 0x000001c029297812 */ /* 0x000fe400078ef830 */
[----:B------:R-:W-:Y:S02]  /*6c70*/  LOP3.LUT R40, R40, 0x7ffff000, RZ, 0xc0, !PT ;  /* 0x7ffff00028287812 */ /* 0x000fe400078ec0ff */
[----:B------:R-:W-:-:S04]  /*6c80*/  LOP3.LUT R41, R41, R43, RZ, 0x3c, !PT ;  /* 0x0000002b29297212 */ /* 0x000fc800078e3cff */
[----:B--2---:R-:W-:-:S05]  /*6c90*/  IADD3 R40, R41, R40, R42 ;  /* 0x0000002829287210 */ /* 0x004fca0007ffe02a */
[C---:B------:R-:W-:Y:S02]  /*6ca0*/  IMAD R48, R17.reuse, 0x4000, R40 ;  /* 0x0000400011307824 */ /* 0x040fe400078e0228 */
[----:B------:R-:W-:Y:S02]  /*6cb0*/  IMAD R40, R17, 0x4000, R8 ;  /* 0x0000400011287824 */ /* 0x000fe400078e0208 */
[--C-:B------:R-:W-:Y:S02]  /*6cc0*/  IMAD R48, R48, 0x2, R16.reuse ;  /* 0x0000000230307824 */ /* 0x100fe400078e0210 */
[----:B------:R-:W-:-:S04]  /*6cd0*/  IMAD R40, R40, 0x2, R16 ;  /* 0x0000000228287824 */ /* 0x000fc800078e0210 */
[----:B------:R-:W0:Y:S04]  /*6ce0*/  LDS.128 R48, [R48+0x20400] ;  /* 0x0204000030307984 */ /* 0x000e280000000c00 */
[----:B------:R-:W2:Y:S01]  /*6cf0*/  LDS.128 R40, [R40+0x20400] ;  /* 0x0204000028287984 */ /* 0x000ea20000000c00 */
[----:B------:R-:W-:Y:S05]  /*6d00*/  @P4 BRA `(.L_x_1600) ;  /* 0x0000000400684947 */ /* 0x000fea0003800000 */
[----:B0-----:R-:W-:Y:S01]  /*6d10*/  IMAD.MOV.U32 R70, RZ, RZ, R49 ;  /* 0x000000ffff467224 */ /* 0x001fe200078e0031 */
[----:B------:R-:W-:Y:S01]  /*6d20*/  SHF.R.U64 R36, R36, 0x10, R37 ;  /* 0x0000001024247819 */ /* 0x000fe20000001225 */
[----:B--2---:R-:W-:Y:S01]  /*6d30*/  IMAD.MOV.U32 R69, RZ, RZ, R41 ;  /* 0x000000ffff457224 */ /* 0x004fe200078e0029 */
[----:B------:R-:W-:Y:S01]  /*6d40*/  SHF.R.U32.HI R37, RZ, 0x10, R37 ;  /* 0x00000010ff257819 */ /* 0x000fe20000011625 */
[----:B------:R-:W-:Y:S01]  /*6d50*/  HADD2.F32 R71, -RZ, R138.H0_H0 ;  /* 0x2000008aff477230 */ /* 0x000fe20000004100 */
[----:B------:R-:W-:Y:S01]  /*6d60*/  SHF.R.U64 R38, R38, 0x10, R39 ;  /* 0x0000001026267819 */ /* 0x000fe20000001227 */
[----:B------:R-:W-:Y:S02]  /*6d70*/  HADD2.F32 R41, -RZ, R70.H0_H0 ;  /* 0x20000046ff297230 */ /* 0x000fe40000004100 */
[----:B------:R-:W-:Y:S02]  /*6d80*/  HADD2.F32 R73, -RZ, R69.H0_H0 ;  /* 0x20000045ff497230 */ /* 0x000fe40000004100 */
[----:B------:R-:W-:-:S02]  /*6d90*/  HADD2.F32 R72, -RZ, R136.H1_H1 ;  /* 0x30000088ff487230 */ /* 0x000fc40000004100 */
        /* <DEDUP_REMOVED lines=68> */
[----:B------:R-:W-:Y:S01]  /*71e0*/  F2FP.F16.F32.PACK_AB R72, R40, R72 ;  /* 0x000000482848723e */ /* 0x000fe200000000ff */
[----:B------:R-:W-:-:S02]  /*71f0*/  IMAD.MOV.U32 R40, RZ, RZ, R36 ;  /* 0x000000ffff287224 */ /* 0x000fc400078e0024 */
[-C--:B------:R-:W-:Y:S01]  /*7200*/  FFMA.FTZ R48, R47, R46.reuse, -R48 ;  /* 0x0000002e2f307223 */ /* 0x080fe20000010830 */
[----:B------:R-:W-:Y:S01]  /*7210*/  FFMA.FTZ R69, R45, R46, R69 ;  /* 0x0000002e2d457223 */ /* 0x000fe20000010045 */
[-C--:B------:R-:W-:Y:S01]  /*7220*/  FMUL.FTZ R45, R50, R39.reuse ;  /* 0x00000027322d7220 */ /* 0x080fe20000410000 */
[----:B------:R-:W-:-:S03]  /*7230*/  FMUL.FTZ R39, R42, R39 ;  /* 0x000000272a277220 */ /* 0x000fc60000410000 */
[-C--:B------:R-:W-:Y:S01]  /*7240*/  FFMA.FTZ R45, R42, R38.reuse, -R45 ;  /* 0x000000262a2d7223 */ /* 0x080fe2000001082d */
[----:B------:R-:W-:-:S04]  /*7250*/  FFMA.FTZ R39, R50, R38, R39 ;  /* 0x0000002632277223 */ /* 0x000fc80000010027 */
[----:B------:R-:W-:Y:S02]  /*7260*/  F2FP.F16.F32.PACK_AB R45, R45, R48 ;  /* 0x000000302d2d723e */ /* 0x000fe400000000ff */
[----:B------:R-:W-:Y:S02]  /*7270*/  F2FP.F16.F32.PACK_AB R39, R39, R69 ;  /* 0x000000452727723e */ /* 0x000fe400000000ff */
[----:B------:R-:W-:Y:S01]  /*7280*/  MOV R48, R72 ;  /* 0x0000004800307202 */ /* 0x000fe20000000f00 */
[----:B------:R-:W-:Y:S02]  /*7290*/  IMAD.MOV.U32 R42, RZ, RZ, R45 ;  /* 0x000000ffff2a7224 */ /* 0x000fe400078e002d */
[----:B------:R-:W-:-:S07]  /*72a0*/  IMAD.MOV.U32 R50, RZ, RZ, R39 ;  /* 0x000000ffff327224 */ /* 0x000fce00078e0027 */
.L_x_1600:
[----:B------:R-:W-:Y:S05]  /*72b0*/  BSYNC B2 ;  /* 0x0000000000027941 */ /* 0x000fea0003800000 */
.L_x_1599:
        /* <DEDUP_REMOVED lines=9> */
[----:B--2---:R2:W-:Y:S02]  /*7350*/  STG.E.128 desc[UR4][R36.64], R40 ;  /* 0x0000002824007986 */ /* 0x0045e4000c101d04 */
[----:B--2---:R-:W-:-:S04]  /*7360*/  @!P4 LEA R36, P5, R68, R106, 0x1 ;  /* 0x0000006a4424c211 */ /* 0x004fc800078a08ff */
[----:B------:R-:W-:-:S05]  /*7370*/  @!P4 LEA.HI.X R37, R68, R107, R38, 0x1, P5 ;  /* 0x0000006b4425c211 */ /* 0x000fca00028f0c26 */
[----:B0-----:R3:W-:Y:S04]  /*7380*/  @!P4 STG.E.128 desc[UR4][R36.64], R48 ;  /* 0x000000302400c986 */ /* 0x0017e8000c101d04 */
.L_x_1594:
[----:B------:R-:W-:Y:S05]  /*7390*/  BSYNC B1 ;  /* 0x0000000000017941 */ /* 0x000fea0003800000 */
.L_x_1593:
[----:B---3--:R-:W-:Y:S02]  /*73a0*/  VIADD R37, R23, 0x20 ;  /* 0x0000002017257836 */ /* 0x008fe40000000000 */
[-C--:B--2---:R-:W-:Y:S02]  /*73b0*/  IMAD R36, R102, R112.reuse, RZ ;  /* 0x0000007066247224 */ /* 0x084fe400078e02ff */
[----:B------:R-:W-:-:S04]  /*73c0*/  IMAD.WIDE.U32 R110, R37, R112, R110 ;  /* 0x00000070256e7225 */ /* 0x000fc800078e006e */
[----:B------:R-:W-:Y:S01]  /*73d0*/  IMAD R113, R37, R113, R36 ;  /* 0x0000007125717224 */ /* 0x000fe200078e0224 */
[----:B------:R-:W-:Y:S06]  /*73e0*/  @P3 BRA `(.L_x_1571) ;  /* 0x0000001000d83947 */ /* 0x000fec0003800000 */
[----:B------:R-:W-:Y:S01]  /*73f0*/  ISETP.NE.AND P3, PT, R30, RZ, PT ;  /* 0x000000ff1e00720c */ /* 0x000fe20003f65270 */
[----:B------:R-:W-:Y:S01]  /*7400*/  BSSY B1, `(.L_x_1601) ;  /* 0x0000082000017945 */ /* 0x000fe20003800000 */
[----:B------:R-:W-:-:S11]  /*7410*/  IMAD.IADD R48, R111, 0x1, R113 ;  /* 0x000000016f307824 */ /* 0x000fd600078e0271 */
[----:B------:R-:W-:Y:S05]  /*7420*/  @!P3 BRA `(.L_x_1602) ;  /* 0x0000000400fcb947 */ /* 0x000fea0003800000 */
[----:B------:R-:W2:Y:S01]  /*7430*/  LDL R38, [R1+0x24] ;  /* 0x0000240001267983 */ /* 0x000ea20000100800 */
[----:B------:R-:W-:Y:S01]  /*7440*/  SEL R36, R29, R118, !P0 ;  /* 0x000000761d247207 */ /* 0x000fe20004000000 */
[C---:B0-----:R-:W-:Y:S01]  /*7450*/  VIADD R40, R23.reuse, 0x20 ;  /* 0x0000002017287836 */ /* 0x041fe20000000000 */
[----:B------:R-:W-:Y:S01]  /*7460*/  IADD3 R39, R23, 0x20, RZ ;  /* 0x0000002017277810 */ /* 0x000fe20007ffe0ff */
[----:B------:R-:W-:Y:S01]  /*7470*/  BSSY B2, `(.L_x_1603) ;  /* 0x000006e000027945 */ /* 0x000fe20003800000 */
[----:B------:R-:W-:Y:S01]  /*7480*/  SHF.R.S32.HI R37, RZ, 0x1f, R36 ;  /* 0x0000001fff257819 */ /* 0x000fe20000011424 */
[----:B------:R-:W-:Y:S01]  /*7490*/  IMAD.SHL.U32 R40, R40, 0x40, RZ ;  /* 0x0000004028287824 */ /* 0x000fe200078e00ff */
[----:B------:R-:W-:Y:S01]  /*74a0*/  ISETP.GE.AND P4, PT, R18, R116, PT ;  /* 0x000000741200720c */ /* 0x000fe20003f86270 */
[----:B------:R-:W-:Y:S01]  /*74b0*/  IMAD.SHL.U32 R39, R39, 0x40, RZ ;  /* 0x0000004027277824 */ /* 0x000fe200078e00ff */
[----:B------:R-:W-:Y:S02]  /*74c0*/  LEA.HI R36, R37, R36, RZ, 0x4 ;  /* 0x0000002425247211 */ /* 0x000fe400078f20ff */
[----:B------:R-:W-:-:S02]  /*74d0*/  LOP3.LUT R40, R40, 0x1c0, RZ, 0xc0, !PT ;  /* 0x000001c028287812 */ /* 0x000fc400078ec0ff */
[----:B------:R-:W-:Y:S02]  /*74e0*/  LEA.HI.SX32 R36, R36, R35, 0x1c ;  /* 0x0000002324247211 */ /* 0x000fe400078fe2ff */
[----:B------:R-:W-:Y:S02]  /*74f0*/  LOP3.LUT R39, R39, 0x1c0, RZ, 0xc0, !PT ;  /* 0x000001c027277812 */ /* 0x000fe400078ec0ff */
[----:B------:R-:W-:Y:S01]  /*7500*/  SHF.R.S32.HI R37, RZ, 0x1f, R36 ;  /* 0x0000001fff257819 */ /* 0x000fe20000011424 */
[----:B------:R-:W-:Y:S01]  /*7510*/  IMAD.SHL.U32 R44, R36, 0x8, RZ ;  /* 0x00000008242c7824 */ /* 0x000fe200078e00ff */
[----:B------:R-:W-:Y:S02]  /*7520*/  SHF.R.U32.HI R39, RZ, 0x3, R39 ;  /* 0x00000003ff277819 */ /* 0x000fe40000011627 */
[----:B------:R-:W-:Y:S02]  /*7530*/  LEA.HI R37, R37, R36, RZ, 0x3 ;  /* 0x0000002425257211 */ /* 0x000fe400078f18ff */
[----:B------:R-:W-:-:S02]  /*7540*/  LOP3.LUT R36, R40, 0x38, R44, 0xf8, !PT ;  /* 0x0000003828247812 */ /* 0x000fc400078ef82c */
[----:B------:R-:W-:Y:S01]  /*7550*/  ISETP.GE.AND P3, PT, R44, R117, PT ;  /* 0x000000752c00720c */ /* 0x000fe20003f66270 */
[----:B------:R-:W-:Y:S01]  /*7560*/  IMAD.SHL.U32 R37, R37, 0x200, RZ ;  /* 0x0000020025257824 */ /* 0x000fe200078e00ff */
[----:B------:R-:W-:-:S04]  /*7570*/  LOP3.LUT R36, R36, R39, RZ, 0x3c, !PT ;  /* 0x0000002724247212 */ /* 0x000fc800078e3cff */
[----:B------:R-:W-:-:S04]  /*7580*/  LOP3.LUT R37, R37, 0x7ffff000, RZ, 0xc0, !PT ;  /* 0x7ffff00025257812 */ /* 0x000fc800078ec0ff */
[----:B--2---:R-:W-:Y:S01]  /*7590*/  IADD3 R36, R36, R37, R38 ;  /* 0x0000002524247210 */ /* 0x004fe20007ffe026 */
[----:B------:R-:W-:-:S04]  /*75a0*/  IMAD R37, R17, 0x4000, R5 ;  /* 0x0000400011257824 */ /* 0x000fc800078e0205 */
[----:B------:R-:W-:Y:S02]  /*75b0*/  IMAD R39, R17, 0x4000, R36 ;  /* 0x0000400011277824 */ /* 0x000fe400078e0224 */
[--C-:B------:R-:W-:Y:S02]  /*75c0*/  IMAD R37, R37, 0x2, R16.reuse ;  /* 0x0000000225257824 */ /* 0x100fe400078e0210 */
[----:B------:R-:W-:-:S04]  /*75d0*/  IMAD R40, R39, 0x2, R16 ;  /* 0x0000000227287824 */ /* 0x000fc800078e0210 */
[----:B------:R-:W0:Y:S04]  /*75e0*/  LDS.128 R36, [R37+0x20400] ;  /* 0x0204000025247984 */ /* 0x000e280000000c00 */
[----:B------:R-:W2:Y:S01]  /*75f0*/  LDS.128 R40, [R40+0x20400] ;  /* 0x0204000028287984 */ /* 0x000ea20000000c00 */
[----:B------:R-:W-:Y:S05]  /*7600*/  @P4 BRA `(.L_x_1604) ;  /* 0x0000000400504947 */ /* 0x000fea0003800000 */
[----:B------:R-:W-:Y:S01]  /*7610*/  HADD2.F32 R49, -RZ, R133.H1_H1 ;  /* 0x30000085ff317230 */ /* 0x000fe20000004100 */
[----:B------:R-:W-:Y:S01]  /*7620*/  SHF.R.U64 R64, R64, 0x10, R65 ;  /* 0x0000001040407819 */ /* 0x000fe20000001241 */
[----:B--2---:R-:W-:Y:S01]  /*7630*/  HADD2.F32 R45, -RZ, R41.H0_H0 ;  /* 0x20000029ff2d7230 */ /* 0x004fe20000004100 */
[----:B------:R-:W-:Y:S01]  /*7640*/  SHF.R.U64 R58, R58, 0x10, R59 ;  /* 0x000000103a3a7819 */ /* 0x000fe2000000123b */
[----:B0-----:R-:W-:Y:S02]  /*7650*/  HADD2.F32 R46, -RZ, R37.H0_H0 ;  /* 0x20000025ff2e7230 */ /* 0x001fe40000004100 */
        /* <DEDUP_REMOVED lines=9> */
[----:B------:R-:W-:-:S04]  /*76f0*/  HADD2.F32 R47, -RZ, R41.H1_H1 ;  /* 0x30000029ff2f7230 */ /* 0x000fc80000004100 */
[----:B------:R-:W-:Y:S02]  /*7700*/  HADD2.F32 R41, -RZ, R49.H0_H0 ;  /* 0x20000031ff297230 */ /* 0x000fe40000004100 */
[----:B------:R-:W-:Y:S02]  /*7710*/  HADD2.F32 R49, -RZ, R37.H1_H1 ;  /* 0x30000025ff317230 */ /* 0x000fe40000004100 */
[----:B------:R-:W-:Y:S02]  /*7720*/  HADD2.F32 R37, -RZ, R50.H0_H0 ;  /* 0x20000032ff257230 */ /* 0x000fe40000004100 */
[-C--:B------:R-:W-:Y:S01]  /*7730*/  FMUL.FTZ R50, R47, R41.reuse ;  /* 0x000000292f327220 */ /* 0x080fe20000410000 */
[----:B------:R-:W-:-:S03]  /*7740*/  FMUL.FTZ R51, R49, R41 ;  /* 0x0000002931337220 */ /* 0x000fc60000410000 */
[-C--:B------:R-:W-:Y:S01]  /*7750*/  FFMA.FTZ R41, R49, R37.reuse, -R50 ;  /* 0x0000002531297223 */ /* 0x080fe20000010832 */
[----:B------:R-:W-:Y:S02]  /*7760*/  HADD2.F32 R50, -RZ, R132.H1_H1 ;  /* 0x30000084ff327230 */ /* 0x000fe40000004100 */
[----:B------:R-:W-:Y:S01]  /*7770*/  FFMA.FTZ R37, R47, R37, R51 ;  /* 0x000000252f257223 */ /* 0x000fe20000010033 */
[----:B------:R-:W-:Y:S02]  /*7780*/  HADD2.F32 R47, -RZ, R43.H0_H0 ;  /* 0x2000002bff2f7230 */ /* 0x000fe40000004100 */
[----:B------:R-:W-:Y:S01]  /*7790*/  HADD2.F32 R49, -RZ, R39.H0_H0 ;  /* 0x20000027ff317230 */ /* 0x000fe20000004100 */
[----:B------:R-:W-:Y:S01]  /*77a0*/  F2FP.F16.F32.PACK_AB R41, R41, R46 ;  /* 0x0000002e2929723e */ /* 0x000fe200000000ff */
[----:B------:R-:W-:Y:S02]  /*77b0*/  HADD2.F32 R51, -RZ, R130.H1_H1 ;  /* 0x30000082ff337230 */ /* 0x000fe40000004100 */
[----:B------:R-:W-:Y:S01]  /*77c0*/  FMUL.FTZ R68, R47, R50 ;  /* 0x000000322f447220 */ /* 0x000fe20000410000 */
[----:B------:R-:W-:-:S02]  /*77d0*/  HADD2.F32 R43, -RZ, R43.H1_H1 ;  /* 0x3000002bff2b7230 */ /* 0x000fc40000004100 */
[C---:B------:R-:W-:Y:S01]  /*77e0*/  FMUL.FTZ R50, R49.reuse, R50 ;  /* 0x0000003231327220 */ /* 0x040fe20000410000 */
[----:B------:R-:W-:Y:S02]  /*77f0*/  HADD2.F32 R39, -RZ, R39.H1_H1 ;  /* 0x30000027ff277230 */ /* 0x000fe40000004100 */
[-C--:B------:R-:W-:Y:S01]  /*7800*/  FFMA.FTZ R68, R49, R51.reuse, -R68 ;  /* 0x0000003331447223 */ /* 0x080fe20000010844 */
[----:B------:R-:W-:Y:S01]  /*7810*/  SHF.R.U32.HI R49, RZ, 0x10, R59 ;  /* 0x00000010ff317819 */ /* 0x000fe2000001163b */
[----:B------:R-:W-:Y:S01]  /*7820*/  FFMA.FTZ R50, R47, R51, R50 ;  /* 0x000000332f327223 */ /* 0x000fe20000010032 */
[--C-:B------:R-:W-:Y:S01]  /*7830*/  SHF.R.U32.HI R47, RZ, 0x10, R67.reuse ;  /* 0x00000010ff2f7819 */ /* 0x100fe20000011643 */
[----:B------:R-:W-:Y:S01]  /*7840*/  HADD2.F32 R132, -RZ, R132.H0_H0 ;  /* 0x20000084ff847230 */ /* 0x000fe20000004100 */
[----:B------:R-:W-:Y:S01]  /*7850*/  SHF.R.U64 R59, R66, 0x10, R67 ;  /* 0x00000010423b7819 */ /* 0x000fe20000001243 */
[----:B------:R-:W-:Y:S01]  /*7860*/  HADD2.F32 R49, -RZ, R49.H0_H0 ;  /* 0x20000031ff317230 */ /* 0x000fe20000004100 */
[----:B------:R-:W-:Y:S01]  /*7870*/  F2FP.F16.F32.PACK_AB R45, R37, R45 ;  /* 0x0000002d252d723e */ /* 0x000fe200000000ff */
[----:B------:R-:W-:Y:S01]  /*7880*/  HADD2.F32 R47, -RZ, R47.H0_H0 ;  /* 0x2000002fff2f7230 */ /* 0x000fe20000004100 */
[----:B------:R-:W-:Y:S01]  /*7890*/  MOV R37, R41 ;  /* 0x0000002900257202 */ /* 0x000fe20000000f00 */
[----:B------:R-:W-:-:S02]  /*78a0*/  HADD2.F32 R59, -RZ, R59.H0_H0 ;  /* 0x2000003bff3b7230 */ /* 0x000fc40000004100 */
[----:B------:R-:W-:Y:S02]  /*78b0*/  HADD2.F32 R130, -RZ, R130.H0_H0 ;  /* 0x20000082ff827230 */ /* 0x000fe40000004100 */
[-C--:B------:R-:W-:Y:S01]  /*78c0*/  FMUL.FTZ R51, R43, R47.reuse ;  /* 0x0000002f2b337220 */ /* 0x080fe20000410000 */
[C---:B------:R-:W-:Y:S01]  /*78d0*/  FMUL.FTZ R47, R39.reuse, R47 ;  /* 0x0000002f272f7220 */ /* 0x040fe20000410000 */
[----:B------:R-:W-:Y:S02]  /*78e0*/  IMAD.MOV.U32 R41, RZ, RZ, R45 ;  /* 0x000000ffff297224 */ /* 0x000fe400078e002d */
[-C--:B------:R-:W-:Y:S01]  /*78f0*/  FFMA.FTZ R51, R39, R49.reuse, -R51 ;  /* 0x0000003127337223 */ /* 0x080fe20000010833 */
[----:B------:R-:W-:Y:S01]  /*7900*/  FFMA.FTZ R47, R43, R49, R47 ;  /* 0x000000312b2f7223 */ /* 0x000fe2000001002f */
[----:B------:R-:W-:Y:S02]  /*7910*/  HADD2.F32 R39, -RZ, R40.H0_H0 ;  /* 0x20000028ff277230 */ /* 0x000fe40000004100 */
[----:B------:R-:W-:Y:S01]  /*7920*/  HADD2.F32 R43, -RZ, R36.H0_H0 ;  /* 0x20000024ff2b7230 */ /* 0x000fe20000004100 */
[----:B------:R-:W-:Y:S01]  /*7930*/  F2FP.F16.F32.PACK_AB R51, R51, R68 ;  /* 0x000000443333723e */ /* 0x000fe200000000ff */
[----:B------:R-:W-:-:S02]  /*7940*/  HADD2.F32 R40, -RZ, R40.H1_H1 ;  /* 0x30000028ff287230 */ /* 0x000fc40000004100 */
[-C--:B------:R-:W-:Y:S01]  /*7950*/  FMUL.FTZ R49, R39, R133.reuse ;  /* 0x0000008527317220 */ /* 0x080fe20000410000 */
[----:B------:R-:W-:Y:S02]  /*7960*/  HADD2.F32 R36, -RZ, R36.H1_H1 ;  /* 0x30000024ff247230 */ /* 0x000fe40000004100 */
[----:B------:R-:W-:Y:S01]  /*7970*/  FMUL.FTZ R133, R43, R133 ;  /* 0x000000852b857220 */ /* 0x000fe20000410000 */
[----:B------:R-:W-:Y:S01]  /*7980*/  F2FP.F16.F32.PACK_AB R47, R47, R50 ;  /* 0x000000322f2f723e */ /* 0x000fe200000000ff */
[-C--:B------:R-:W-:Y:S01]  /*7990*/  FFMA.FTZ R49, R43, R131.reuse, -R49 ;  /* 0x000000832b317223 */ /* 0x080fe20000010831 */
[----:B------:R-:W-:Y:S01]  /*79a0*/  SHF.R.U64 R43, R56, 0x10, R57 ;  /* 0x00000010382b7819 */ /* 0x000fe20000001239 */
[----:B------:R-:W-:Y:S01]  /*79b0*/  FFMA.FTZ R133, R39, R131, R133 ;  /* 0x0000008327857223 */ /* 0x000fe20000010085 */
[----:B------:R-:W-:-:S03]  /*79c0*/  HADD2.F32 R39, -RZ, R64.H0_H0 ;  /* 0x20000040ff277230 */ /* 0x000fc60000004100 */
[----:B------:R-:W-:Y:S02]  /*79d0*/  HADD2.F32 R43, -RZ, R43.H0_H0 ;  /* 0x2000002bff2b7230 */ /* 0x000fe40000004100 */
        /* <DEDUP_REMOVED lines=11> */
[----:B------:R-:W-:-:S02]  /*7a90*/  HADD2.F32 R57, -RZ, R58.H0_H0 ;  /* 0x2000003aff397230 */ /* 0x000fc40000004100 */
[-C--:B------:R-:W-:Y:S01]  /*7aa0*/  FMUL.FTZ R65, R42, R59.reuse ;  /* 0x0000003b2a417220 */ /* 0x080fe20000410000 */
[-C--:B------:R-:W-:Y:S01]  /*7ab0*/  FFMA.FTZ R43, R43, R130.reuse, -R56 ;  /* 0x000000822b2b7223 */ /* 0x080fe20000010838 */
[C---:B------:R-:W-:Y:S01]  /*7ac0*/  FMUL.FTZ R59, R38.reuse, R59 ;  /* 0x0000003b263b7220 */ /* 0x040fe20000410000 */
[----:B------:R-:W-:Y:S01]  /*7ad0*/  FFMA.FTZ R39, R39, R130, R132 ;  /* 0x0000008227277223 */ /* 0x000fe20000010084 */
[----:B------:R-:W-:Y:S01]  /*7ae0*/  FFMA.FTZ R38, R38, R57, -R65 ;  /* 0x0000003926267223 */ /* 0x000fe20000010841 */
[----:B------:R-:W-:Y:S01]  /*7af0*/  F2FP.F16.F32.PACK_AB R40, R40, R133 ;  /* 0x000000852828723e */ /* 0x000fe200000000ff */
[----:B------:R-:W-:-:S03]  /*7b00*/  FFMA.FTZ R42, R42, R57, R59 ;  /* 0x000000392a2a7223 */ /* 0x000fc6000001003b */
[----:B------:R-:W-:Y:S01]  /*7b10*/  F2FP.F16.F32.PACK_AB R38, R38, R43 ;  /* 0x0000002b2626723e */ /* 0x000fe200000000ff */
[----:B------:R-:W-:Y:S01]  /*7b20*/  IMAD.MOV.U32 R43, RZ, RZ, R47 ;  /* 0x000000ffff2b7224 */ /* 0x000fe200078e002f */
[----:B------:R-:W-:Y:S01]  /*7b30*/  F2FP.F16.F32.PACK_AB R42, R42, R39 ;  /* 0x000000272a2a723e */ /* 0x000fe200000000ff */
[----:B------:R-:W-:-:S07]  /*7b40*/  IMAD.MOV.U32 R39, RZ, RZ, R51 ;  /* 0x000000ffff277224 */ /* 0x000fce00078e0033 */
.L_x_1604:
[----:B------:R-:W-:Y:S05]  /*7b50*/  BSYNC B2 ;  /* 0x0000000000027941 */ /* 0x000fea0003800000 */
.L_x_1603:
[----:B------:R-:W-:Y:S01]  /*7b60*/  IADD3 R45, P4, P5, R88, R110, R90 ;  /* 0x0000006e582d7210 */ /* 0x000fe20007d9e05a */
[----:B------:R-:W-:Y:S01]  /*7b70*/  ULDC.64 UR4, c[0x0][0x208] ;  /* 0x0000820000047ab9 */ /* 0x000fe20000000a00 */
[----:B------:R-:W-:Y:S02]  /*7b80*/  @!P3 SHF.R.S32.HI R49, RZ, 0x1f, R44 ;  /* 0x0000001fff31b819 */ /* 0x000fe4000001142c */
[----:B------:R-:W-:Y:S02]  /*7b90*/  IADD3.X R56, R0, R48, R96, P4, P5 ;  /* 0x0000003000387210 */ /* 0x000fe400027ea460 */
[----:B------:R-:W-:-:S04]  /*7ba0*/  @!P3 IADD3 R47, P4, P5, R88, R110, R44 ;  /* 0x0000006e582fb210 */ /* 0x000fc80007d9e02c */
[----:B------:R-:W-:Y:S02]  /*7bb0*/  @!P3 IADD3.X R50, R0, R48, R49, P4, P5 ;  /* 0x000000300032b210 */ /* 0x000fe400027ea431 */
[-C--:B------:R-:W-:Y:S02]  /*7bc0*/  LEA R44, P4, R45, R106.reuse, 0x1 ;  /* 0x0000006a2d2c7211 */ /* 0x080fe400078808ff */
[----:B------:R-:W-:Y:S02]  /*7bd0*/  @!P3 LEA R46, P5, R47, R106, 0x1 ;  /* 0x0000006a2f2eb211 */ /* 0x000fe400078a08ff */
[-C--:B------:R-:W-:Y:S02]  /*7be0*/  LEA.HI.X R45, R45, R107.reuse, R56, 0x1, P4 ;  /* 0x0000006b2d2d7211 */ /* 0x080fe400020f0c38 */
[----:B------:R-:W-:-:S03]  /*7bf0*/  @!P3 LEA.HI.X R47, R47, R107, R50, 0x1, P5 ;  /* 0x0000006b2f2fb211 */ /* 0x000fc600028f0c32 */
[----:B0-----:R3:W-:Y:S04]  /*7c00*/  STG.E.128 desc[UR4][R44.64], R36 ;  /* 0x000000242c007986 */ /* 0x0017e8000c101d04 */
[----:B--2---:R3:W-:Y:S02]  /*7c10*/  @!P3 STG.E.128 desc[UR4][R46.64], R40 ;  /* 0x000000282e00b986 */ /* 0x0047e4000c101d04 */
.L_x_1602:
[----:B------:R-:W-:Y:S05]  /*7c20*/  BSYNC B1 ;  /* 0x0000000000017941 */ /* 0x000fea0003800000 */
.L_x_1601:
[----:B------:R-:W-:-:S13]  /*7c30*/  ISETP.NE.AND P3, PT, R93, RZ, PT ;  /* 0x000000ff5d00720c */ /* 0x000fda0003f65270 */
[----:B------:R-:W-:Y:S05]  /*7c40*/  @!P3 BRA `(.L_x_1571) ;  /* 0x0000000800c0b947 */ /* 0x000fea0003800000 */
[----:B---3--:R-:W2:Y:S01]  /*7c50*/  LDL R38, [R1+0x24] ;  /* 0x0000240001267983 */ /* 0x008ea20000100800 */
[----:B------:R-:W-:Y:S01]  /*7c60*/  SEL R118, R29, R118, !P1 ;  /* 0x000000761d767207 */ /* 0x000fe20004800000 */
[C---:B------:R-:W-:Y:S01]  /*7c70*/  VIADD R39, R23.reuse, 0x20 ;  /* 0x0000002017277836 */ /* 0x040fe20000000000 */
[----:B------:R-:W-:Y:S01]  /*7c80*/  IADD3 R45, P3, P4, R88, R110, R92 ;  /* 0x0000006e582d7210 */ /* 0x000fe20007c7e05c */
[----:B------:R-:W-:Y:S01]  /*7c90*/  VIADD R36, R23, 0x20 ;  /* 0x0000002017247836 */ /* 0x000fe20000000000 */
[----:B------:R-:W-:Y:S01]  /*7ca0*/  SHF.R.S32.HI R37, RZ, 0x1f, R118 ;  /* 0x0000001fff257819 */ /* 0x000fe20000011476 */
[----:B------:R-:W-:Y:S01]  /*7cb0*/  IMAD.SHL.U32 R39, R39, 0x40, RZ ;  /* 0x0000004027277824 */ /* 0x000fe200078e00ff */
[----:B------:R-:W-:Y:S01]  /*7cc0*/  IADD3.X R46, R0, R48, R97, P3, P4 ;  /* 0x00000030002e7210 */ /* 0x000fe20001fe8461 */
[----:B------:R-:W-:Y:S01]  /*7cd0*/  IMAD.SHL.U32 R36, R36, 0x40, RZ ;  /* 0x0000004024247824 */ /* 0x000fe200078e00ff */
[----:B------:R-:W-:Y:S01]  /*7ce0*/  LEA.HI R118, R37, R118, RZ, 0x4 ;  /* 0x0000007625767211 */ /* 0x000fe200078f20ff */
[----:B------:R-:W-:Y:S01]  /*7cf0*/  BSSY B1, `(.L_x_1605) ;  /* 0x000006a000017945 */ /* 0x000fe20003800000 */
        /* <DEDUP_REMOVED lines=8> */
[----:B------:R-:W-:Y:S02]  /*7d80*/  SHF.L.U32 R37, R37, 0x9, RZ ;  /* 0x0000000925257819 */ /* 0x000fe400000006ff */
[----:B------:R-:W-:Y:S02]  /*7d90*/  LOP3.LUT R36, R36, R39, RZ, 0x3c, !PT ;  /* 0x0000002724247212 */ /* 0x000fe400078e3cff */
[----:B------:R-:W-:Y:S02]  /*7da0*/  LOP3.LUT R37, R37, 0x7ffff000, RZ, 0xc0, !PT ;  /* 0x7ffff00025257812 */ /* 0x000fe400078ec0ff */
[----:B------:R-:W-:Y:S02]  /*7db0*/  ISETP.GE.AND P4, PT, R226, R116, PT ;  /* 0x00000074e200720c */ /* 0x000fe40003f86270 */
[----:B------:R-:W-:-:S04]  /*7dc0*/  LEA R44, P3, R45, R106, 0x1 ;  /* 0x0000006a2d2c7211 */ /* 0x000fc800078608ff */
[----:B------:R-:W-:Y:S02]  /*7dd0*/  LEA.HI.X R45, R45, R107, R46, 0x1, P3 ;  /* 0x0000006b2d2d7211 */ /* 0x000fe400018f0c2e */
[----:B--2---:R-:W-:Y:S01]  /*7de0*/  IADD3 R36, R36, R37, R38 ;  /* 0x0000002524247210 */ /* 0x004fe20007ffe026 */
[----:B------:R-:W-:-:S04]  /*7df0*/  IMAD R37, R17, 0x4000, R7 ;  /* 0x0000400011257824 */ /* 0x000fc800078e0207 */
[----:B------:R-:W-:Y:S02]  /*7e00*/  IMAD R39, R17, 0x4000, R36 ;  /* 0x0000400011277824 */ /* 0x000fe400078e0224 */
[--C-:B------:R-:W-:Y:S02]  /*7e10*/  IMAD R37, R37, 0x2, R16.reuse ;  /* 0x0000000225257824 */ /* 0x100fe400078e0210 */
[----:B0-----:R-:W-:-:S04]  /*7e20*/  IMAD R40, R39, 0x2, R16 ;  /* 0x0000000227287824 */ /* 0x001fc800078e0210 */
[----:B------:R-:W0:Y:S04]  /*7e30*/  LDS.128 R36, [R37+0x20400] ;  /* 0x0204000025247984 */ /* 0x000e280000000c00 */
[----:B------:R-:W2:Y:S01]  /*7e40*/  LDS.128 R40, [R40+0x20400] ;  /* 0x0204000028287984 */ /* 0x000ea20000000c00 */
[----:B------:R-:W-:Y:S05]  /*7e50*/  @P4 BRA `(.L_x_1606) ;  /* 0x00000004004c4947 */ /* 0x000fea0003800000 */
[--C-:B------:R-:W-:Y:S01]  /*7e60*/  SHF.R.U64 R46, R52, 0x10, R53.reuse ;  /* 0x00000010342e7819 */ /* 0x100fe20000001235 */
[----:B------:R-:W-:Y:S01]  /*7e70*/  HADD2.F32 R58, -RZ, R127.H1_H1 ;  /* 0x3000007fff3a7230 */ /* 0x000fe20000004100 */
[----:B------:R-:W-:Y:S01]  /*7e80*/  SHF.R.U32.HI R52, RZ, 0x10, R53 ;  /* 0x00000010ff347819 */ /* 0x000fe20000011635 */
[----:B--2---:R-:W-:Y:S01]  /*7e90*/  IMAD.MOV.U32 R53, RZ, RZ, R41 ;  /* 0x000000ffff357224 */ /* 0x004fe200078e0029 */
[----:B------:R-:W-:Y:S01]  /*7ea0*/  SHF.R.U32.HI R59, RZ, 0x10, R61 ;  /* 0x00000010ff3b7819 */ /* 0x000fe2000001163d */
[----:B0-----:R-:W-:Y:S01]  /*7eb0*/  IMAD.MOV.U32 R41, RZ, RZ, R39 ;  /* 0x000000ffff297224 */ /* 0x001fe200078e0027 */
[----:B------:R-:W-:Y:S01]  /*7ec0*/  SHF.R.U64 R50, R54, 0x10, R55 ;  /* 0x0000001036327819 */ /* 0x000fe20000001237 */
[----:B------:R-:W-:Y:S01]  /*7ed0*/  HADD2.F32 R39, -RZ, R37.H0_H0 ;  /* 0x20000025ff277230 */ /* 0x000fe20000004100 */
[----:B------:R-:W-:Y:S01]  /*7ee0*/  SHF.R.U64 R49, R60, 0x10, R61 ;  /* 0x000000103c317819 */ /* 0x000fe2000000123d */
[----:B------:R-:W-:Y:S01]  /*7ef0*/  HADD2.F32 R60, -RZ, R129.H1_H1 ;  /* 0x30000081ff3c7230 */ /* 0x000fe20000004100 */
[----:B------:R-:W-:Y:S01]  /*7f00*/  SHF.R.U32.HI R54, RZ, 0x10, R55 ;  /* 0x00000010ff367819 */ /* 0x000fe20000011637 */
[--C-:B------:R-:W-:Y:S01]  /*7f10*/  HADD2.F32 R55, -RZ, R53.reuse.H0_H0 ;  /* 0x20000035ff377230 */ /* 0x100fe20000004100 */
[--C-:B------:R-:W-:Y:S01]  /*7f20*/  SHF.R.U64 R51, R62, 0x10, R63.reuse ;  /* 0x000000103e337819 */ /* 0x100fe2000000123f */
[----:B------:R-:W-:Y:S01]  /*7f30*/  HADD2.F32 R56, -RZ, R53.H1_H1 ;  /* 0x30000035ff387230 */ /* 0x000fe20000004100 */
[----:B------:R-:W-:Y:S01]  /*7f40*/  SHF.R.U32.HI R62, RZ, 0x10, R63 ;  /* 0x00000010ff3e7819 */ /* 0x000fe2000001163f */
[----:B------:R-:W-:-:S02]  /*7f50*/  HADD2.F32 R59, -RZ, R59.H0_H0 ;  /* 0x2000003bff3b7230 */ /* 0x000fc40000004100 */
[----:B------:R-:W-:Y:S02]  /*7f60*/  HADD2.F32 R57, -RZ, R52.H0_H0 ;  /* 0x20000034ff397230 */ /* 0x000fe40000004100 */
[-C--:B------:R-:W-:Y:S01]  /*7f70*/  FMUL.FTZ R52, R55, R60.reuse ;  /* 0x0000003c37347220 */ /* 0x080fe20000410000 */
[----:B------:R-:W-:Y:S02]  /*7f80*/  HADD2.F32 R53, -RZ, R37.H1_H1 ;  /* 0x30000025ff357230 */ /* 0x000fe40000004100 */
[C---:B------:R-:W-:Y:S01]  /*7f90*/  FMUL.FTZ R60, R39.reuse, R60 ;  /* 0x0000003c273c7220 */ /* 0x040fe20000410000 */
[-C--:B------:R-:W-:Y:S01]  /*7fa0*/  FMUL.FTZ R64, R56, R59.reuse ;  /* 0x0000003b38407220 */ /* 0x080fe20000410000 */
[-C--:B------:R-:W-:Y:S01]  /*7fb0*/  FFMA.FTZ R37, R39, R58.reuse, -R52 ;  /* 0x0000003a27257223 */ /* 0x080fe20000010834 */
[----:B------:R-:W-:Y:S02]  /*7fc0*/  HADD2.F32 R62, -RZ, R62.H0_H0 ;  /* 0x2000003eff3e7230 */ /* 0x000fe40000004100 */
[----:B------:R-:W-:Y:S01]  /*7fd0*/  FMUL.FTZ R59, R53, R59 ;  /* 0x0000003b353b7220 */ /* 0x000fe20000410000 */
[----:B------:R-:W-:Y:S01]  /*7fe0*/  FFMA.FTZ R39, R55, R58, R60 ;  /* 0x0000003a37277223 */ /* 0x000fe2000001003c */
[----:B------:R-:W-:Y:S01]  /*7ff0*/  FFMA.FTZ R52, R53, R57, -R64 ;  /* 0x0000003935347223 */ /* 0x000fe20000010840 */
[----:B------:R-:W-:-:S02]  /*8000*/  HADD2.F32 R64, -RZ, R128.H1_H1 ;  /* 0x30000080ff407230 */ /* 0x000fc40000004100 */
[----:B------:R-:W-:Y:S01]  /*8010*/  FFMA.FTZ R56, R56, R57, R59 ;  /* 0x0000003938387223 */ /* 0x000fe2000001003b */
[--C-:B------:R-:W-:Y:S02]  /*8020*/  HADD2.F32 R55, -RZ, R43.reuse.H0_H0 ;  /* 0x2000002bff377230 */ /* 0x100fe40000004100 */
[----:B------:R-:W-:Y:S01]  /*8030*/  HADD2.F32 R58, -RZ, R43.H1_H1 ;  /* 0x3000002bff3a7230 */ /* 0x000fe20000004100 */
[----:B------:R-:W-:Y:S01]  /*8040*/  F2FP.F16.F32.PACK_AB R37, R52, R37 ;  /* 0x000000253425723e */ /* 0x000fe200000000ff */
[--C-:B------:R-:W-:Y:S02]  /*8050*/  HADD2.F32 R43, -RZ, R41.reuse.H0_H0 ;  /* 0x20000029ff2b7230 */ /* 0x100fe40000004100 */
[----:B------:R-:W-:Y:S02]  /*8060*/  HADD2.F32 R53, -RZ, R41.H1_H1 ;  /* 0x30000029ff357230 */ /* 0x000fe40000004100 */
[----:B------:R-:W-:Y:S01]  /*8070*/  FMUL.FTZ R66, R58, R62 ;  /* 0x0000003e3a427220 */ /* 0x000fe20000410000 */
[----:B------:R-:W-:-:S02]  /*8080*/  HADD2.F32 R60, -RZ, R126.H1_H1 ;  /* 0x3000007eff3c7230 */ /* 0x000fc40000004100 */
[----:B------:R-:W-:Y:S02]  /*8090*/  HADD2.F32 R57, -RZ, R54.H0_H0 ;  /* 0x20000036ff397230 */ /* 0x000fe40000004100 */
[-C--:B------:R-:W-:Y:S01]  /*80a0*/  FMUL.FTZ R54, R55, R64.reuse ;  /* 0x0000004037367220 */ /* 0x080fe20000410000 */
[----:B------:R-:W-:Y:S01]  /*80b0*/  FMUL.FTZ R64, R43, R64 ;  /* 0x000000402b407220 */ /* 0x000fe20000410000 */
[----:B------:R-:W-:Y:S01]  /*80c0*/  FMUL.FTZ R59, R53, R62 ;  /* 0x0000003e353b7220 */ /* 0x000fe20000410000 */
[----:B------:R-:W-:Y:S02]  /*80d0*/  HADD2.F32 R62, -RZ, R129.H0_H0 ;  /* 0x20000081ff3e7230 */ /* 0x000fe40000004100 */
[-C--:B------:R-:W-:Y:S01]  /*80e0*/  FFMA.FTZ R41, R43, R60.reuse, -R54 ;  /* 0x0000003c2b297223 */ /* 0x080fe20000010836 */
[----:B------:R-:W-:Y:S01]  /*80f0*/  FFMA.FTZ R43, R55, R60, R64 ;  /* 0x0000003c372b7223 */ /* 0x000fe20000010040 */
[----:B------:R-:W-:Y:S02]  /*8100*/  HADD2.F32 R64, -RZ, R49.H0_H0 ;  /* 0x20000031ff407230 */ /* 0x000fe40000004100 */
[-C--:B------:R-:W-:Y:S01]  /*8110*/  FFMA.FTZ R54, R53, R57.reuse, -R66 ;  /* 0x0000003935367223 */ /* 0x080fe20000010842 */
[----:B------:R-:W-:Y:S01]  /*8120*/  FFMA.FTZ R58, R58, R57, R59 ;  /* 0x000000393a3a7223 */ /* 0x000fe2000001003b */
[----:B------:R-:W-:-:S02]  /*8130*/  HADD2.F32 R55, -RZ, R40.H0_H0 ;  /* 0x20000028ff377230 */ /* 0x000fc40000004100 */
[----:B------:R-:W-:Y:S01]  /*8140*/  HADD2.F32 R49, -RZ, R36.H0_H0 ;  /* 0x20000024ff317230 */ /* 0x000fe20000004100 */
[----:B------:R-:W-:Y:S01]  /*8150*/  F2FP.F16.F32.PACK_AB R54, R54, R41 ;  /* 0x000000293636723e */ /* 0x000fe200000000ff */
[----:B------:R-:W-:Y:S01]  /*8160*/  HADD2.F32 R57, -RZ, R40.H1_H1 ;  /* 0x30000028ff397230 */ /* 0x000fe20000004100 */
[----:B------:R-:W-:Y:S01]  /*8170*/  F2FP.F16.F32.PACK_AB R41, R56, R39 ;  /* 0x000000273829723e */ /* 0x000fe200000000ff */
[----:B------:R-:W-:Y:S02]  /*8180*/  HADD2.F32 R53, -RZ, R36.H1_H1 ;  /* 0x30000024ff357230 */ /* 0x000fe40000004100 */
[-C--:B------:R-:W-:Y:S01]  /*8190*/  FMUL.FTZ R36, R55, R62.reuse ;  /* 0x0000003e37247220 */ /* 0x080fe20000410000 */
[----:B------:R-:W-:Y:S02]  /*81a0*/  HADD2.F32 R60, -RZ, R127.H0_H0 ;  /* 0x2000007fff3c7230 */ /* 0x000fe40000004100 */
[----:B------:R-:W-:Y:S01]  /*81b0*/  FMUL.FTZ R40, R49, R62 ;  /* 0x0000003e31287220 */ /* 0x000fe20000410000 */
[----:B------:R-:W-:-:S02]  /*81c0*/  HADD2.F32 R46, -RZ, R46.H0_H0 ;  /* 0x2000002eff2e7230 */ /* 0x000fc40000004100 */
[-C--:B------:R-:W-:Y:S01]  /*81d0*/  FMUL.FTZ R62, R57, R64.reuse ;  /* 0x00000040393e7220 */ /* 0x080fe20000410000 */
[----:B------:R-:W-:Y:S01]  /*81e0*/  FMUL.FTZ R64, R53, R64 ;  /* 0x0000004035407220 */ /* 0x000fe20000410000 */
[-C--:B------:R-:W-:Y:S01]  /*81f0*/  FFMA.FTZ R36, R49, R60.reuse, -R36 ;  /* 0x0000003c31247223 */ /* 0x080fe20000010824 */
[----:B------:R-:W-:Y:S01]  /*8200*/  FFMA.FTZ R40, R55, R60, R40 ;  /* 0x0000003c37287223 */ /* 0x000fe20000010028 */
[-C--:B------:R-:W-:Y:S01]  /*8210*/  FFMA.FTZ R55, R53, R46.reuse, -R62 ;  /* 0x0000002e35377223 */ /* 0x080fe2000001083e */
[----:B------:R-:W-:Y:S01]  /*8220*/  FFMA.FTZ R57, R57, R46, R64 ;  /* 0x0000002e39397223 */ /* 0x000fe20000010040 */
[----:B------:R-:W-:Y:S01]  /*8230*/  HADD2.F32 R49, -RZ, R42.H0_H0 ;  /* 0x2000002aff317230 */ /* 0x000fe20000004100 */
[----:B------:R-:W-:Y:S01]  /*8240*/  F2FP.F16.F32.PACK_AB R43, R58, R43 ;  /* 0x0000002b3a2b723e */ /* 0x000fe200000000ff */
[----:B------:R-:W-:Y:S01]  /*8250*/  HADD2.F32 R128, -RZ, R128.H0_H0 ;  /* 0x20000080ff807230 */ /* 0x000fe20000004100 */
[----:B------:R-:W-:Y:S01]  /*8260*/  F2FP.F16.F32.PACK_AB R36, R55, R36 ;  /* 0x000000243724723e */ /* 0x000fe200000000ff */
[----:B------:R-:W-:Y:S01]  /*8270*/  HADD2.F32 R53, -RZ, R51.H0_H0 ;  /* 0x20000033ff357230 */ /* 0x000fe20000004100 */
[----:B------:R-:W-:Y:S01]  /*8280*/  F2FP.F16.F32.PACK_AB R40, R57, R40 ;  /* 0x000000283928723e */ /* 0x000fe200000000ff */
[----:B------:R-:W-:-:S02]  /*8290*/  HADD2.F32 R46, -RZ, R38.H0_H0 ;  /* 0x20000026ff2e7230 */ /* 0x000fc40000004100 */
[-C--:B------:R-:W-:Y:S01]  /*82a0*/  FMUL.FTZ R59, R49, R128.reuse ;  /* 0x00000080313b7220 */ /* 0x080fe20000410000 */
[----:B------:R-:W-:Y:S02]  /*82b0*/  HADD2.F32 R42, -RZ, R42.H1_H1 ;  /* 0x3000002aff2a7230 */ /* 0x000fe40000004100 */
[----:B------:R-:W-:Y:S02]  /*82c0*/  HADD2.F32 R38, -RZ, R38.H1_H1 ;  /* 0x30000026ff267230 */ /* 0x000fe40000004100 */
[----:B------:R-:W-:Y:S01]  /*82d0*/  FMUL.FTZ R128, R46, R128 ;  /* 0x000000802e807220 */ /* 0x000fe20000410000 */
[----:B------:R-:W-:Y:S02]  /*82e0*/  HADD2.F32 R126, -RZ, R126.H0_H0 ;  /* 0x2000007eff7e7230 */ /* 0x000fe40000004100 */
[-C--:B------:R-:W-:Y:S01]  /*82f0*/  FMUL.FTZ R61, R42, R53.reuse ;  /* 0x000000352a3d7220 */ /* 0x080fe20000410000 */
[----:B------:R-:W-:Y:S02]  /*8300*/  HADD2.F32 R51, -RZ, R50.H0_H0 ;  /* 0x20000032ff337230 */ /* 0x000fe40000004100 */
[----:B------:R-:W-:Y:S01]  /*8310*/  FMUL.FTZ R53, R38, R53 ;  /* 0x0000003526357220 */ /* 0x000fe20000410000 */
[----:B------:R-:W-:-:S02]  /*8320*/  IMAD.MOV.U32 R39, RZ, RZ, R54 ;  /* 0x000000ffff277224 */ /* 0x000fc400078e0036 */
[-C--:B------:R-:W-:Y:S01]  /*8330*/  FFMA.FTZ R59, R46, R126.reuse, -R59 ;  /* 0x0000007e2e3b7223 */ /* 0x080fe2000001083b */
[----:B------:R-:W-:Y:S01]  /*8340*/  FFMA.FTZ R128, R49, R126, R128 ;  /* 0x0000007e31807223 */ /* 0x000fe20000010080 */
[-C--:B------:R-:W-:Y:S01]  /*8350*/  FFMA.FTZ R38, R38, R51.reuse, -R61 ;  /* 0x0000003326267223 */ /* 0x080fe2000001083d */
[----:B------:R-:W-:-:S04]  /*8360*/  FFMA.FTZ R53, R42, R51, R53 ;  /* 0x000000332a357223 */ /* 0x000fc80000010035 */
[----:B------:R-:W-:Y:S02]  /*8370*/  F2FP.F16.F32.PACK_AB R38, R38, R59 ;  /* 0x0000003b2626723e */ /* 0x000fe400000000ff */
[----:B------:R-:W-:-:S07]  /*8380*/  F2FP.F16.F32.PACK_AB R42, R53, R128 ;  /* 0x00000080352a723e */ /* 0x000fce00000000ff */
.L_x_1606:
[----:B------:R-:W-:Y:S05]  /*8390*/  BSYNC B1 ;  /* 0x0000000000017941 */ /* 0x000fea0003800000 */
.L_x_1605:
[----:B------:R-:W-:Y:S01]  /*83a0*/  ISETP.GE.AND P3, PT, R47, R117, PT ;  /* 0x000000752f00720c */ /* 0x000fe20003f66270 */
[----:B------:R-:W-:Y:S02]  /*83b0*/  ULDC.64 UR4, c[0x0][0x208] ;  /* 0x0000820000047ab9 */ /* 0x000fe40000000a00 */
[----:B0-----:R4:W-:Y:S10]  /*83c0*/  STG.E.128 desc[UR4][R44.64], R36 ;  /* 0x000000242c007986 */ /* 0x0019f4000c101d04 */
[----:B------:R-:W-:Y:S05]  /*83d0*/  @P3 BRA `(.L_x_1571) ;  /* 0x0000000000dc3947 */ /* 0x000fea0003800000 */
[--C-:B------:R-:W-:Y:S01]  /*83e0*/  IADD3 R110, P3, P4, R88, R110, R47.reuse ;  /* 0x0000006e586e7210 */ /* 0x100fe20007c7e02f */
[----:B------:R-:W-:Y:S01]  /*83f0*/  ULDC.64 UR4, c[0x0][0x208] ;  /* 0x0000820000047ab9 */ /* 0x000fe20000000a00 */
[----:B------:R-:W-:-:S04]  /*8400*/  SHF.R.S32.HI R47, RZ, 0x1f, R47 ;  /* 0x0000001fff2f7819 */ /* 0x000fc8000001142f */
[----:B------:R-:W-:Y:S02]  /*8410*/  IADD3.X R48, R0, R48, R47, P3, P4 ;  /* 0x0000003000307210 */ /* 0x000fe40001fe842f */
[----:B------:R-:W-:-:S04]  /*8420*/  LEA R106, P3, R110, R106, 0x1 ;  /* 0x0000006a6e6a7211 */ /* 0x000fc800078608ff */
[----:B------:R-:W-:-:S05]  /*8430*/  LEA.HI.X R107, R110, R107, R48, 0x1, P3 ;  /* 0x0000006b6e6b7211 */ /* 0x000fca00018f0c30 */
[----:B--2---:R0:W-:Y:S01]  /*8440*/  STG.E.128 desc[UR4][R106.64], R40 ;  /* 0x000000286a007986 */ /* 0x0041e2000c101d04 */
[----:B------:R-:W-:Y:S05]  /*8450*/  BRA `(.L_x_1571) ;  /* 0x0000000000bc7947 */ /* 0x000fea0003800000 */
.L_x_1546:
[----:B------:R-:W2:Y:S02]  /*8460*/  LDL R36, [R1+0x20] ;  /* 0x0000200001247983 */ /* 0x000ea40000100800 */
[----:B--2---:R-:W-:-:S13]  /*8470*/  R2UR UR4, R36 ;  /* 0x00000000240472ca */ /* 0x004fda00000e0000 */
[----:B------:R-:W-:-:S06]  /*8480*/  UISETP.NE.AND UP0, UPT, UR4, 0x3, UPT ;  /* 0x000000030400788c */ /* 0x000fcc000bf05270 */
[----:B------:R-:W-:-:S13]  /*8490*/  PLOP3.LUT P2, PT, PT, PT, UP0, 0x80, 0x0 ;  /* 0x000000000000781c */ /* 0x000fda0003f4f008 */
[----:B------:R-:W-:Y:S05]  /*84a0*/  @!P2 BRA `(.L_x_1607) ;  /* 0x000000000004a947 */ /* 0x000fea0003800000 */
[----:B------:R-:W-:Y:S01]  /*84b0*/  BPT.TRAP 0x1 ;  /* 0x000000040000795c */ /* 0x000fe20000300000 */
.L_x_1607:
[----:B------:R-:W-:Y:S01]  /*84c0*/  IMAD R99, R17, 0x8, R16 ;  /* 0x0000000811637824 */ /* 0x000fe200078e0210 */
[----:B------:R-:W-:Y:S01]  /*84d0*/  SHF.L.U32 R109, R237, 0x1f, RZ ;  /* 0x0000001fed6d7819 */ /* 0x000fe200000006ff */
[----:B------:R-:W-:Y:S01]  /*84e0*/  IMAD R105, R25, -0x40, R2 ;  /* 0xffffffc019697824 */ /* 0x000fe200078e0202 */
[----:B------:R-:W-:Y:S02]  /*84f0*/  BSSY B1, `(.L_x_1608) ;  /* 0x0000005000017945 */ /* 0x000fe40003800000 */
[----:B------:R-:W0:Y:S02]  /*8500*/  SYNCS.PHASECHK.TRANS64.TRYWAIT P3, [R99+URZ+0x30890], R109 ;  /* 0x0308906d630075a7 */ /* 0x000e24000806017f */
[----:B------:R-:W-:-:S04]  /*8510*/  VIMNMX R105, R105, 0x40, PT ;  /* 0x0000004069697848 */ /* 0x000fc80003fe0100 */
[----:B------:R-:W-:Y:S01]  /*8520*/  ISETP.GE.AND P4, PT, R23, R105, PT ;  /* 0x000000691700720c */ /* 0x000fe20003f86270 */
[----:B0-----:R-:W-:-:S12]  /*8530*/  @!P3 BRA `(.L_x_1609) ;  /* 0x00000254001cb947 */ /* 0x001fd80003800000 */
.L_x_2022:
[----:B------:R-:W-:Y:S05]  /*8540*/  BSYNC B1 ;  /* 0x0000000000017941 */ /* 0x000fea0003800000 */
.L_x_1608:
[----:B------:R-:W-:Y:S04]  /*8550*/  BSSY B1, `(.L_x_1610) ;  /* 0x000000f000017945 */ /* 0x000fe80003800000 */
[----:B------:R-:W-:Y:S05]  /*8560*/  @P4 BRA `(.L_x_1611) ;  /* 0x0000000000344947 */ /* 0x000fea0003800000 */
[----:B------:R-:W-:Y:S01]  /*8570*/  ISETP.NE.AND P5, PT, R30, RZ, PT ;  /* 0x000000ff1e00720c */ /* 0x000fe20003fa5270 */
[----:B------:R-:W-:Y:S01]  /*8580*/  ULDC.64 UR4, c[0x0][0x208] ;  /* 0x0000820000047ab9 */ /* 0x000fe20000000a00 */
[----:B------:R-:W-:Y:S02]  /*8590*/  ISETP.NE.AND P4, PT, R93, RZ, PT ;  /* 0x000000ff5d00720c */ /* 0x000fe40003f85270 */
[----:B------:R-:W-:-:S09]  /*85a0*/  ISETP.NE.AND P3, PT, R94, RZ, PT ;  /* 0x000000ff5e00720c */ /* 0x000fd20003f65270 */
[----:B------:R-:W1:Y:S04]  /*85b0*/  @P5 LDS.128 R36, [R103+0x20400] ;  /* 0x0204000067245984 */ /* 0x000e680000000c00 */
[----:B------:R-:W2:Y:S04]  /*85c0*/  @P3 LDS.128 R40, [R103+0x24400] ;  /* 0x0244000067283984 */ /* 0x000ea80000000c00 */
[----:B-1----:R-:W-:Y:S01]  /*85d0*/  @P5 STG.E.128 desc[UR4][R50.64], R36 ;  /* 0x0000002432005986 */ /* 0x002fe2000c101d04 */
[----:B------:R-:W-:-:S03]  /*85e0*/  ISETP.NE.AND P5, PT, R95, RZ, PT ;  /* 0x000000ff5f00720c */ /* 0x000fc60003fa5270 */
[----:B------:R-:W1:Y:S04]  /*85f0*/  @P4 LDS.128 R36, [R103+0x22400] ;  /* 0x0224000067244984 */ /* 0x000e680000000c00 */
[----:B--2---:R-:W-:Y:S06]  /*8600*/  @P3 STG.E.128 desc[UR4][R50.64+0x100], R40 ;  /* 0x0001002832003986 */ /* 0x004fec000c101d04 */
[----:B------:R-:W2:Y:S04]  /*8610*/  @P5 LDS.128 R44, [R103+0x26400] ;  /* 0x02640000672c5984 */ /* 0x000ea80000000c00 */
[----:B-1----:R1:W-:Y:S04]  /*8620*/  @P4 STG.E.128 desc[UR4][R50.64+0x80], R36 ;  /* 0x0000802432004986 */ /* 0x0023e8000c101d04 */
[----:B--2---:R1:W-:Y:S02]  /*8630*/  @P5 STG.E.128 desc[UR4][R50.64+0x180], R44 ;  /* 0x0001802c32005986 */ /* 0x0043e4000c101d04 */
.L_x_1611:
[----:B------:R-:W-:Y:S05]  /*8640*/  BSYNC B1 ;  /* 0x0000000000017941 */ /* 0x000fea0003800000 */
.L_x_1610:
[----:B-1----:R-:W-:-:S04]  /*8650*/  IADD3 R36, R23, 0x20, RZ ;  /* 0x0000002017247810 */ /* 0x002fc80007ffe0ff */
[----:B------:R-:W-:-:S13]  /*8660*/  ISETP.GE.AND P3, PT, R36, R105, PT ;  /* 0x000000692400720c */ /* 0x000fda0003f66270 */
        /* <DEDUP_REMOVED lines=14> */
.L_x_1571:
[----:B------:R-:W-:Y:S05]  /*8750*/  BSYNC B0 ;  /* 0x0000000000007941 */ /* 0x000fea0003800000 */
.L_x_1545:
[----:B-1234-:R-:W1:Y:S01]  /*8760*/  S2R R36, SR_TID.X ;  /* 0x0000000000247919 */ /* 0x01ee620000002100 */
        /* <DEDUP_REMOVED lines=8> */
[----:B-1----:R-:W-:Y:S01]  /*87f0*/  LOP3.LUT R36, R36, 0x7f, RZ, 0xc0, !PT ;  /* 0x0000007f24247812 */ /* 0x002fe200078ec0ff */
[----:B--2---:R1:W-:Y:S03]  /*8800*/  BAR.SYNC.DEFER_BLOCKING R108, 0x80 ;  /* 0x0002006c0000751d */ /* 0x0043e60000010000 */
[----:B------:R-:W-:-:S13]  /*8810*/  ISETP.NE.AND P3, PT, R36, RZ, PT ;  /* 0x000000ff2400720c */ /* 0x000fda0003f65270 */
[----:B------:R-:W-:-:S05]  /*8820*/  @!P3 VIADD R36, R99, 0x308a0 ;  /* 0x000308a06324b836 */ /* 0x000fca0000000000 */
[----:B------:R-:W-:-:S04]  /*8830*/  @!P3 PRMT R36, RZ, 0x654, R36 ;  /* 0x00000654ff24b816 */ /* 0x000fc80000000024 */
[----:B------:R1:W-:Y:S01]  /*8840*/  @!P3 SYNCS.ARRIVE.TRANS64.RED.A1T0 RZ, [R36+URZ], RZ ;  /* 0x000000ff24ffb9a7 */ /* 0x0003e2000810043f */
[----:B------:R-:W-:Y:S05]  /*8850*/  @!P2 BRA `(.L_x_1613) ;  /* 0x000000000004a947 */ /* 0x000fea0003800000 */
[----:B------:R-:W-:Y:S01]  /*8860*/  BPT.TRAP 0x1 ;  /* 0x000000040000795c */ /* 0x000fe20000300000 */
.L_x_1613:
[----:B------:R-:W-:Y:S05]  /*8870*/  BSYNC B0 ;  /* 0x0000000000007941 */ /* 0x000fea0003800000 */
.L_x_1612:
[----:B------:R-:W2:Y:S01]  /*8880*/  SYNCS.PHASECHK.TRANS64.TRYWAIT P2, [R99+URZ+0x308b0], R109 ;  /* 0x0308b06d630075a7 */ /* 0x000ea2000804017f */
[----:B------:R-:W-:Y:S01]  /*8890*/  ULDC.64 UR4, c[0x0][0x318] ;  /* 0x0000c60000047ab9 */ /* 0x000fe20000000a00 */
[----:B------:R-:W-:Y:S01]  /*88a0*/  ULDC.64 UR60, c[0x0][0x328] ;  /* 0x0000ca00003c7ab9 */ /* 0x000fe20000000a00 */
[----:B-1----:R-:W-:Y:S01]  /*88b0*/  IMAD.U32 R36, RZ, RZ, UR5 ;  /* 0x00000005ff247e24 */ /* 0x002fe2000f8e00ff */
[----:B------:R-:W-:Y:S01]  /*88c0*/  BSSY B0, `(.L_x_1614) ;  /* 0x0000007000007945 */ /* 0x000fe20003800000 */
[----:B------:R-:W-:Y:S01]  /*88d0*/  IMAD.U32 R37, RZ, RZ, UR4 ;  /* 0x00000004ff257e24 */ /* 0x000fe2000f8e00ff */
[----:B------:R-:W-:Y:S01]  /*88e0*/  ISETP.GE.AND P4, PT, R23, R105, PT ;  /* 0x000000691700720c */ /* 0x000fe20003f86270 */
[----:B------:R-:W-:Y:S01]  /*88f0*/  IMAD.WIDE R48, R25, 0x40, R76 ;  /* 0x0000004019307825 */ /* 0x000fe200078e024c */
[----:B------:R1:W-:Y:S04]  /*8900*/  STL [R1+0x4], R36 ;  /* 0x0000042401007387 */ /* 0x0003e80000100800 */
[----:B------:R1:W-:Y:S02]  /*8910*/  STL [R1+0x8], R37 ;  /* 0x0000082501007387 */ /* 0x0003e40000100800 */
[----:B-12---:R-:W-:Y:S05]  /*8920*/  @!P2 BRA `(.L_x_1615) ;  /* 0x000002500034a947 */ /* 0x006fea0003800000 */
.L_x_2023:
[----:B------:R-:W-:Y:S05]  /*8930*/  BSYNC B0 ;  /* 0x0000000000007941 */ /* 0x000fea0003800000 */
.L_x_1614:
[----:B------:R-:W-:Y:S04]  /*8940*/  BSSY B0, `(.L_x_1616) ;  /* 0x000001e000007945 */ /* 0x000fe80003800000 */
[----:B------:R-:W-:Y:S05]  /*8950*/  @P4 BRA `(.L_x_1617) ;  /* 0x0000000000704947 */ /* 0x000fea0003800000 */
[----:B------:R-:W2:Y:S01]  /*8960*/  LDL R37, [R1+0x8] ;  /* 0x0000080001257983 */ /* 0x000ea20000100800 */
[----:B------:R-:W-:-:S03]  /*8970*/  ULDC UR6, c[0x0][0x2f4] ;  /* 0x0000bd0000067ab9 */ /* 0x000fc60000000800 */
[----:B------:R-:W3:Y:S04]  /*8980*/  LDL R36, [R1+0x4] ;  /* 0x0000040001247983 */ /* 0x000ee80000100800 */
[----:B------:R-:W4:Y:S04]  /*8990*/  LDL R44, [R1+0xc] ;  /* 0x00000c00012c7983 */ /* 0x000f280000100800 */
[----:B0-----:R-:W5:Y:S01]  /*89a0*/  LDL R42, [R1+0x10] ;  /* 0x00001000012a7983 */ /* 0x001f620000100800 */
[----:B------:R-:W-:Y:S01]  /*89b0*/  ISETP.GE.AND P5, PT, R18, UR6, PT ;  /* 0x0000000612007c0c */ /* 0x000fe2000bfa6270 */
[----:B------:R-:W-:Y:S01]  /*89c0*/  IMAD R43, R49, UR60, RZ ;  /* 0x0000003c312b7c24 */ /* 0x000fe2000f8e02ff */
[----:B------:R-:W-:Y:S01]  /*89d0*/  ISETP.GE.AND P4, PT, R226, UR6, PT ;  /* 0x00000006e2007c0c */ /* 0x000fe2000bf86270 */
[----:B------:R-:W-:-:S02]  /*89e0*/  IMAD.MOV.U32 R40, RZ, RZ, R86 ;  /* 0x000000ffff287224 */ /* 0x000fc400078e0056 */
[----:B------:R-:W-:Y:S02]  /*89f0*/  IMAD.MOV.U32 R41, RZ, RZ, R98 ;  /* 0x000000ffff297224 */ /* 0x000fe400078e0062 */
[C---:B------:R-:W-:Y:S02]  /*8a00*/  IMAD R43, R48.reuse, UR61, R43 ;  /* 0x0000003d302b7c24 */ /* 0x040fe4000f8e022b */
[----:B------:R-:W-:-:S04]  /*8a10*/  IMAD.WIDE.U32 R40, R48, UR60, R40 ;  /* 0x0000003c30287c25 */ /* 0x000fc8000f8e0028 */
[----:B------:R-:W-:Y:S01]  /*8a20*/  IMAD.IADD R41, R41, 0x1, R43 ;  /* 0x0000000129297824 */ /* 0x000fe200078e022b */
[----:B--2---:R-:W-:Y:S02]  /*8a30*/  R2UR UR4, R37 ;  /* 0x00000000250472ca */ /* 0x004fe400000e0000 */
[----:B---3--:R-:W-:Y:S02]  /*8a40*/  R2UR UR7, R36 ;  /* 0x00000000240772ca */ /* 0x008fe400000e0000 */
[----:B------:R-:W0:Y:S09]  /*8a50*/  @!P5 LDS.128 R36, [R103+0x400] ;  /* 0x000400006724d984 */ /* 0x000e320000000c00 */
[----:B------:R-:W-:Y:S01]  /*8a60*/  LEA R50, P2, R40, UR4, 0x1 ;  /* 0x0000000428327c11 */ /* 0x000fe2000f8408ff */
[----:B------:R-:W-:-:S03]  /*8a70*/  ULDC.64 UR4, c[0x0][0x208] ;  /* 0x0000820000047ab9 */ /* 0x000fc60000000a00 */
[----:B------:R-:W-:Y:S02]  /*8a80*/  LEA.HI.X R51, R40, UR7, R41, 0x1, P2 ;  /* 0x0000000728337c11 */ /* 0x000fe400090f0c29 */
[----:B----4-:R-:W-:-:S03]  /*8a90*/  ISETP.GE.AND P2, PT, R44, UR6, PT ;  /* 0x000000062c007c0c */ /* 0x010fc6000bf46270 */
[----:B0-----:R-:W-:Y:S01]  /*8aa0*/  @!P5 STG.E.128 desc[UR4][R50.64], R36 ;  /* 0x000000243200d986 */ /* 0x001fe2000c101d04 */
[----:B-----5:R-:W-:-:S03]  /*8ab0*/  ISETP.GE.AND P5, PT, R42, UR6, PT ;  /* 0x000000062a007c0c */ /* 0x020fc6000bfa6270 */
[----:B------:R-:W0:Y:S06]  /*8ac0*/  @!P4 LDS.128 R36, [R103+0x2400] ;  /* 0x002400006724c984 */ /* 0x000e2c0000000c00 */
[----:B------:R-:W2:Y:S04]  /*8ad0*/  @!P2 LDS.128 R40, [R103+0x4400] ;  /* 0x004400006728a984 */ /* 0x000ea80000000c00 */
[----:B------:R-:W3:Y:S04]  /*8ae0*/  @!P5 LDS.128 R44, [R103+0x6400] ;  /* 0x00640000672cd984 */ /* 0x000ee80000000c00 */
[----:B0-----:R4:W-:Y:S04]  /*8af0*/  @!P4 STG.E.128 desc[UR4][R50.64+0x80], R36 ;  /* 0x000080243200c986 */ /* 0x0019e8000c101d04 */
[----:B--2---:R4:W-:Y:S04]  /*8b00*/  @!P2 STG.E.128 desc[UR4][R50.64+0x100], R40 ;  /* 0x000100283200a986 */ /* 0x0049e8000c101d04 */
[----:B---3--:R4:W-:Y:S02]  /*8b10*/  @!P5 STG.E.128 desc[UR4][R50.64+0x180], R44 ;  /* 0x0001802c3200d986 */ /* 0x0089e4000c101d04 */
.L_x_1617:
[----:B------:R-:W-:Y:S05]  /*8b20*/  BSYNC B0 ;  /* 0x0000000000007941 */ /* 0x000fea0003800000 */
.L_x_1616:
[----:B----4-:R-:W-:Y:S01]  /*8b30*/  VIADD R36, R23, 0x20 ;  /* 0x0000002017247836 */ /* 0x010fe20000000000 */
[----:B------:R-:W-:Y:S04]  /*8b40*/  BSSY B0, `(.L_x_1618) ;  /* 0x0000023000007945 */ /* 0x000fe80003800000 */
[----:B------:R-:W-:-:S13]  /*8b50*/  ISETP.GE.AND P2, PT, R36, R105, PT ;  /* 0x000000692400720c */ /* 0x000fda0003f46270 */
[----:B------:R-:W-:Y:S05]  /*8b60*/  @P2 BRA `(.L_x_1619) ;  /* 0x0000000000802947 */ /* 0x000fea0003800000 */
[----:B------:R-:W2:Y:S01]  /*8b70*/  LDL R36, [R1+0x4] ;  /* 0x0000040001247983 */ /* 0x000ea20000100800 */
[----:B------:R-:W-:-:S03]  /*8b80*/  ULDC UR6, c[0x0][0x2f4] ;  /* 0x0000bd0000067ab9 */ /* 0x000fc60000000800 */
[----:B------:R-:W3:Y:S04]  /*8b90*/  LDL R39, [R1+0xc] ;  /* 0x00000c0001277983 */ /* 0x000ee80000100800 */
[----:B------:R-:W4:Y:S04]  /*8ba0*/  LDL R38, [R1+0x10] ;  /* 0x0000100001267983 */ /* 0x000f280000100800 */
[----:B------:R-:W5:Y:S01]  /*8bb0*/  LDL R37, [R1+0x8] ;  /* 0x0000080001257983 */ /* 0x000f620000100800 */
[----:B------:R-:W-:Y:S01]  /*8bc0*/  ISETP.GE.AND P2, PT, R18, UR6, PT ;  /* 0x0000000612007c0c */ /* 0x000fe2000bf46270 */
[----:B0-----:R-:W-:Y:S01]  /*8bd0*/  IMAD.MOV.U32 R40, RZ, RZ, R86 ;  /* 0x000000ffff287224 */ /* 0x001fe200078e0056 */
[----:B------:R-:W-:Y:S01]  /*8be0*/  IADD3 R43, P4, R48, 0x20, RZ ;  /* 0x00000020302b7810 */ /* 0x000fe20007f9e0ff */
[----:B------:R-:W-:Y:S01]  /*8bf0*/  IMAD.MOV.U32 R41, RZ, RZ, R98 ;  /* 0x000000ffff297224 */ /* 0x000fe200078e0062 */
[----:B------:R-:W-:-:S03]  /*8c00*/  ISETP.GE.AND P5, PT, R226, UR6, PT ;  /* 0x00000006e2007c0c */ /* 0x000fc6000bfa6270 */
[----:B------:R-:W-:Y:S02]  /*8c10*/  IMAD.X R48, RZ, RZ, R49, P4 ;  /* 0x000000ffff307224 */ /* 0x000fe400020e0631 */
[----:B------:R-:W-:-:S04]  /*8c20*/  IMAD.WIDE.U32 R40, R43, UR60, R40 ;  /* 0x0000003c2b287c25 */ /* 0x000fc8000f8e0028 */
[----:B------:R-:W-:-:S04]  /*8c30*/  IMAD R48, R48, UR60, RZ ;  /* 0x0000003c30307c24 */ /* 0x000fc8000f8e02ff */
[----:B------:R-:W-:-:S04]  /*8c40*/  IMAD R43, R43, UR61, R48 ;  /* 0x0000003d2b2b7c24 */ /* 0x000fc8000f8e0230 */
[----:B------:R-:W-:Y:S01]  /*8c50*/  IMAD.IADD R41, R41, 0x1, R43 ;  /* 0x0000000129297824 */ /* 0x000fe200078e022b */
[----:B--2---:R-:W-:Y:S01]  /*8c60*/  R2UR UR7, R36 ;  /* 0x00000000240772ca */ /* 0x004fe200000e0000 */
[----:B---3--:R-:W-:Y:S01]  /*8c70*/  IMAD.MOV.U32 R44, RZ, RZ, R39 ;  /* 0x000000ffff2c7224 */ /* 0x008fe200078e0027 */
[----:B----4-:R-:W-:Y:S02]  /*8c80*/  MOV R42, R38 ;  /* 0x00000026002a7202 */ /* 0x010fe40000000f00 */
[----:B-----5:R-:W-:Y:S02]  /*8c90*/  R2UR UR4, R37 ;  /* 0x00000000250472ca */ /* 0x020fe400000e0000 */
[----:B------:R-:W0:Y:S11]  /*8ca0*/  @!P2 LDS.128 R36, [R103+0x1400] ;  /* 0x001400006724a984 */ /* 0x000e360000000c00 */
[----:B------:R-:W-:Y:S01]  /*8cb0*/  LEA R48, P4, R40, UR4, 0x1 ;  /* 0x0000000428307c11 */ /* 0x000fe2000f8808ff */
[----:B------:R-:W-:-:S03]  /*8cc0*/  ULDC.64 UR4, c[0x0][0x208] ;  /* 0x0000820000047ab9 */ /* 0x000fc60000000a00 */
[----:B------:R-:W-:Y:S02]  /*8cd0*/  LEA.HI.X R49, R40, UR7, R41, 0x1, P4 ;  /* 0x0000000728317c11 */ /* 0x000fe4000a0f0c29 */
[----:B------:R-:W-:-:S03]  /*8ce0*/  ISETP.GE.AND P4, PT, R44, UR6, PT ;  /* 0x000000062c007c0c */ /* 0x000fc6000bf86270 */
[----:B0-----:R-:W-:Y:S01]  /*8cf0*/  @!P2 STG.E.128 desc[UR4][R48.64], R36 ;  /* 0x000000243000a986 */ /* 0x001fe2000c101d04 */
[----:B------:R-:W-:-:S03]  /*8d00*/  ISETP.GE.AND P2, PT, R42, UR6, PT ;  /* 0x000000062a007c0c */ /* 0x000fc6000bf46270 */
[----:B------:R-:W0:Y:S06]  /*8d10*/  @!P5 LDS.128 R36, [R103+0x3400] ;  /* 0x003400006724d984 */ /* 0x000e2c0000000c00 */
[----:B------:R-:W2:Y:S04]  /*8d20*/  @!P4 LDS.128 R40, [R103+0x5400] ;  /* 0x005400006728c984 */ /* 0x000ea80000000c00 */
[----:B------:R-:W3:Y:S04]  /*8d30*/  @!P2 LDS.128 R44, [R103+0x7400] ;  /* 0x00740000672ca984 */ /* 0x000ee80000000c00 */
[----:B0-----:R4:W-:Y:S04]  /*8d40*/  @!P5 STG.E.128 desc[UR4][R48.64+0x80], R36 ;  /* 0x000080243000d986 */ /* 0x0019e8000c101d04 */
[----:B--2---:R4:W-:Y:S04]  /*8d50*/  @!P4 STG.E.128 desc[UR4][R48.64+0x100], R40 ;  /* 0x000100283000c986 */ /* 0x0049e8000c101d04 */
[----:B---3--:R4:W-:Y:S02]  /*8d60*/  @!P2 STG.E.128 desc[UR4][R48.64+0x180], R44 ;  /* 0x0001802c3000a986 */ /* 0x0089e4000c101d04 */
.L_x_1619:
[----:B------:R-:W-:Y:S05]  /*8d70*/  BSYNC B0 ;  /* 0x0000000000007941 */ /* 0x000fea0003800000 */
.L_x_1618:
[----:B------:R-:W-:Y:S01]  /*8d80*/  @!PT LDS RZ, [RZ] ;  /* 0x00000000fffff984 */ /* 0x000fe20000000800 */
[----:B------:R-:W-:Y:S01]  /*8d90*/  @!PT LDS RZ, [RZ] ;  /* 0x00000000fffff984 */ /* 0x000fe20000000800 */
[----:B------:R-:W-:Y:S01]  /*8da0*/  @!PT LDS RZ, [RZ] ;  /* 0x00000000fffff984 */ /* 0x000fe20000000800 */
[----:B------:R-:W-:Y:S01]  /*8db0*/  @!PT LDS RZ, [RZ] ;  /* 0x00000000fffff984 */ /* 0x000fe20000000800 */
[----:B------:R2:W-:Y:S06]  /*8dc0*/  MEMBAR.ALL.CTA ;  /* 0x0000000000007992 */ /* 0x0005ec0000008000 */
[----:B--2---:R-:W2:Y:S01]  /*8dd0*/  FENCE.VIEW.ASYNC.S ;  /* 0x00000000000073c6 */ /* 0x004ea20000000000 */
[----:B01----:R-:W-:Y:S01]  /*8de0*/  @!P3 VIADD R99, R99, 0x308c0 ;  /* 0x000308c06363b836 */ /* 0x003fe20000000000 */
[----:B--2---:R0:W-:Y:S01]  /*8df0*/  BAR.SYNC.DEFER_BLOCKING R108, 0x80 ;  /* 0x0002006c0000751d */ /* 0x0041e20000010000 */
[----:B------:R-:W-:Y:S01]  /*8e00*/  ISETP.NE.AND P4, PT, R100, RZ, PT ;  /* 0x000000ff6400720c */ /* 0x000fe20003f85270 */
[----:B------:R-:W-:-:S02]  /*8e10*/  VIADD R17, R17, 0x1 ;  /* 0x0000000111117836 */ /* 0x000fc40000000000 */
[----:B------:R-:W-:Y:S02]  /*8e20*/  @!P3 PRMT R99, RZ, 0x654, R99 ;  /* 0x00000654ff63b816 */ /* 0x000fe40000000063 */
[----:B------:R-:W-:Y:S02]  /*8e30*/  PLOP3.LUT P2, PT, PT, PT, PT, 0x8, 0x0 ;  /* 0x000000000000781c */ /* 0x000fe40003f4e170 */
[----:B------:R0:W-:Y:S01]  /*8e40*/  @!P3 SYNCS.ARRIVE.TRANS64.RED.A1T0 RZ, [R99+URZ], RZ ;  /* 0x000000ff63ffb9a7 */ /* 0x0001e2000810043f */
[----:B------:R-:W-:-:S04]  /*8e50*/  ISETP.NE.AND P3, PT, R17, 0x2, PT ;  /* 0x000000021100780c */ /* 0x000fc80003f65270 */
[----:B----4-:R-:W-:Y:S02]  /*8e60*/  SEL R36, RZ, 0x1, P3 ;  /* 0x00000001ff247807 */ /* 0x010fe40001800000 */
[----:B------:R-:W-:Y:S02]  /*8e70*/  SEL R17, R17, RZ, P3 ;  /* 0x000000ff11117207 */ /* 0x000fe40001800000 */
[----:B------:R-:W-:Y:S01]  /*8e80*/  LOP3.LUT R237, R237, R36, RZ, 0x3c, !PT ;  /* 0x00000024eded7212 */ /* 0x000fe200078e3cff */
[----:B0-----:R-:W-:Y:S06]  /*8e90*/  @P4 BRA `(.L_x_1620) ;  /* 0xffffffa400144947 */ /* 0x001fec000383ffff */
.L_x_1540:
[----:B------:R-:W2:Y:S01]  /*8ea0*/  LDL R36, [R1+0x14] ;  /* 0x0000140001247983 */ /* 0x000ea20000100800 */
[----:B------:R-:W0:Y:S01]  /*8eb0*/  LDC R0, c[0x0][0x448] ;  /* 0x00011200ff007b82 */ /* 0x000e220000000800 */
[----:B------:R-:W-:Y:S01]  /*8ec0*/  IADD3 R7, R221, 0x1, -R220 ;  /* 0x00000001dd077810 */ /* 0x000fe20007ffe8dc */
[----:B------:R-:W-:Y:S06]  /*8ed0*/  BSSY B0, `(.L_x_1621) ;  /* 0x000000d000007945 */ /* 0x000fec0003800000 */
[----:B------:R-:W1:Y:S01]  /*8ee0*/  LDC.64 R2, c[0x0][0x9e0] ;  /* 0x00027800ff027b82 */ /* 0x000e620000000a00 */
[----:B0-----:R-:W-:-:S02]  /*8ef0*/  ISETP.NE.AND P1, PT, R0, 0x1, PT ;  /* 0x000000010000780c */ /* 0x001fc40003f25270 */
[----:B-1----:R-:W-:-:S11]  /*8f00*/  ISETP.GE.AND P3, PT, R3, 0x1, PT ;  /* 0x000000010300780c */ /* 0x002fd60003f66270 */
[----:B------:R-:W0:Y:S08]  /*8f10*/  @P1 LDC R5, c[0x0][0x44c] ;  /* 0x00011300ff051b82 */ /* 0x000e300000000800 */
[----:B------:R-:W1:Y:S01]  /*8f20*/  @P1 LDC R4, c[0x0][0x450] ;  /* 0x00011400ff041b82 */ /* 0x000e620000000800 */
[----:B--2---:R-:W-:-:S04]  /*8f30*/  VIADD R0, R36, 0x7f ;  /* 0x0000007f24007836 */ /* 0x004fc80000000000 */
[----:B0-----:R-:W-:-:S05]  /*8f40*/  @P1 IMAD.HI.U32 R5, R0, R5, RZ ;  /* 0x0000000500051227 */ /* 0x001fca00078e00ff */
[----:B-1----:R-:W-:-:S05]  /*8f50*/  @P1 SHF.R.U32.HI R0, RZ, R4, R5 ;  /* 0x00000004ff001219 */ /* 0x002fca0000011605 */
[----:B------:R-:W-:Y:S01]  /*8f60*/  IMAD.IADD R7, R7, 0x1, R0 ;  /* 0x0000000107077824 */ /* 0x000fe200078e0200 */
[----:B------:R-:W-:Y:S06]  /*8f70*/  @P2 BRA `(.L_x_1622) ;  /* 0x0000000000082947 */ /* 0x000fec0003800000 */
[----:B------:R-:W0:Y:S02]  /*8f80*/  FENCE.VIEW.ASYNC.G ;  /* 0x00000000000073c6 */ /* 0x000e240000000100 */
[----:B0-----:R-:W-:Y:S06]  /*8f90*/  BAR.ARV 0xc, 0x180 ;  /* 0x0306000000007b1d */ /* 0x001fec0000002000 */
.L_x_1622:
[----:B------:R-:W-:Y:S05]  /*8fa0*/  BSYNC B0 ;  /* 0x0000000000007941 */ /* 0x000fea0003800000 */
.L_x_1621:
[----:B------:R-:W-:Y:S01]  /*8fb0*/  IADD3 R2, R7, R2, RZ ;  /* 0x0000000207027210 */ /* 0x000fe20007ffe0ff */
[----:B------:R-:W-:Y:S06]  /*8fc0*/  @!P3 BRA `(.L_x_1623) ;  /* 0x000000000048b947 */ /* 0x000fec0003800000 */
        /* <DEDUP_REMOVED lines=11> */
.L_x_1625:
[----:B------:R-:W-:-:S13]  /*9080*/  ISETP.NE.AND P0, PT, R3, 0x1, PT ;  /* 0x000000010300780c */ /* 0x000fda0003f05270 */
[----:B------:R-:W0:Y:S02]  /*9090*/  @P0 LDC.64 R4, c[0x0][0x9e8] ;  /* 0x00027a00ff040b82 */ /* 0x000e240000000a00 */
[----:B0-----:R-:W-:-:S05]  /*90a0*/  @P0 IMAD.HI.U32 R4, R0, R4, RZ ;  /* 0x0000000400040227 */ /* 0x001fca00078e00ff */
[----:B------:R-:W-:-:S07]  /*90b0*/  @P0 SHF.R.U32.HI R0, RZ, R5, R4 ;  /* 0x00000005ff000219 */ /* 0x000fce0000011604 */
.L_x_1626:
[----:B------:R-:W-:Y:S05]  /*90c0*/  BSYNC B0 ;  /* 0x0000000000007941 */ /* 0x000fea0003800000 */
.L_x_1624:
[----:B------:R-:W-:-:S05]  /*90d0*/  IMAD R5, R0, R3, R3 ;  /* 0x0000000300057224 */ /* 0x000fca00078e0203 */
[----:B------:R-:W-:-:S07]  /*90e0*/  VIMNMX R2, R2, R5, PT ;  /* 0x0000000502027248 */ /* 0x000fce0003fe0100 */
.L_x_1623:
[----:B------:R-:W0:Y:S01]  /*90f0*/  @P1 LDC R0, c[0x0][0x44c] ;  /* 0x00011300ff001b82 */ /* 0x000e220000000800 */
[----:B------:R-:W-:Y:S01]  /*9100*/  VIADD R2, R2, 0x3f ;  /* 0x0000003f02027836 */ /* 0x000fe20000000000 */
[----:B------:R-:W-:Y:S01]  /*9110*/  ULDC UR4, c[0x0][0x9dc] ;  /* 0x0002770000047ab9 */ /* 0x000fe20000000800 */
[----:B------:R-:W-:-:S03]  /*9120*/  IMAD.MOV.U32 R7, RZ, RZ, R36 ;  /* 0x000000ffff077224 */ /* 0x000fc600078e0024 */
[----:B------:R-:W-:Y:S02]  /*9130*/  SHF.R.S32.HI R5, RZ, 0x1f, R2 ;  /* 0x0000001fff057819 */ /* 0x000fe40000011402 */
[----:B------:R-:W1:Y:S02]  /*9140*/  @P1 LDC R9, c[0x0][0x450] ;  /* 0x00011400ff091b82 */ /* 0x000e640000000800 */
[----:B------:R-:W-:-:S04]  /*9150*/  LEA.HI R5, R5, R2, RZ, 0x6 ;  /* 0x0000000205057211 */ /* 0x000fc800078f30ff */
[----:B------:R-:W-:Y:S01]  /*9160*/  SHF.R.S32.HI R5, RZ, 0x6, R5 ;  /* 0x00000006ff057819 */ /* 0x000fe20000011405 */
[----:B0-----:R-:W-:-:S05]  /*9170*/  @P1 IMAD.HI.U32 R0, R36, R0, RZ ;  /* 0x0000000024001227 */ /* 0x001fca00078e00ff */
[----:B-1----:R-:W-:Y:S02]  /*9180*/  @P1 SHF.R.U32.HI R7, RZ, R9, R0 ;  /* 0x00000009ff071219 */ /* 0x002fe40000011600 */
[----:B------:R-:W-:-:S03]  /*9190*/  VIMNMX R9, R104, R5, PT ;  /* 0x0000000568097248 */ /* 0x000fc60003fe0100 */
[----:B------:R-:W-:-:S04]  /*91a0*/  IMAD.IADD R0, R154, 0x1, R7 ;  /* 0x000000019a007824 */ /* 0x000fc800078e0207 */
        /* <DEDUP_REMOVED lines=12> */
.L_x_1629:
[----:B------:R-:W-:-:S13]  /*9270*/  ISETP.NE.AND P0, PT, R3, 0x1, PT ;  /* 0x000000010300780c */ /* 0x000fda0003f05270 */
[----:B------:R-:W0:Y:S02]  /*9280*/  @P0 LDC.64 R4, c[0x0][0x9e8] ;  /* 0x00027a00ff040b82 */ /* 0x000e240000000a00 */
[----:B0-----:R-:W-:-:S05]  /*9290*/  @P0 IMAD.HI.U32 R4, R0, R4, RZ ;  /* 0x0000000400040227 */ /* 0x001fca00078e00ff */
[----:B------:R-:W-:-:S07]  /*92a0*/  @P0 SHF.R.U32.HI R0, RZ, R5, R4 ;  /* 0x00000005ff000219 */ /* 0x000fce0000011604 */
.L_x_1630:
[----:B------:R-:W-:Y:S05]  /*92b0*/  BSYNC B0 ;  /* 0x0000000000007941 */ /* 0x000fea0003800000 */
.L_x_1628:
[----:B------:R-:W-:-:S05]  /*92c0*/  IMAD R3, R0, R3, RZ ;  /* 0x0000000300037224 */ /* 0x000fca00078e02ff */
[----:B------:R-:W-:-:S07]  /*92d0*/  VIMNMX R2, R2, R3, !PT ;  /* 0x0000000302027248 */ /* 0x000fce0007fe0100 */
.L_x_1627:
[----:B------:R-:W-:Y:S01]  /*92e0*/  SHF.R.S32.HI R3, RZ, 0x1f, R2 ;  /* 0x0000001fff037819 */ /* 0x000fe20000011402 */
[----:B------:R-:W-:Y:S01]  /*92f0*/  BSSY B0, `(.L_x_1631) ;  /* 0x0000027000007945 */ /* 0x000fe20003800000 */
[----:B------:R-:W-:Y:S02]  /*9300*/  IMAD.MOV.U32 R204, RZ, RZ, RZ ;  /* 0x000000ffffcc7224 */ /* 0x000fe400078e00ff */
[----:B------:R-:W-:-:S04]  /*9310*/  LEA.HI R3, R3, R2, RZ, 0x6 ;  /* 0x0000000203037211 */ /* 0x000fc800078f30ff */
[----:B------:R-:W-:-:S04]  /*9320*/  SHF.R.S32.HI R3, RZ, 0x6, R3 ;  /* 0x00000006ff037819 */ /* 0x000fc80000011403 */
[----:B------:R-:W-:-:S04]  /*9330*/  VIMNMX R11, RZ, R3, !PT ;  /* 0x00000003ff0b7248 */ /* 0x000fc80007fe0100 */
[----:B------:R-:W-:-:S13]  /*9340*/  ISETP.GT.AND P0, PT, R9, R11, PT ;  /* 0x0000000b0900720c */ /* 0x000fda0003f04270 */
[----:B------:R-:W-:Y:S05]  /*9350*/  @!P0 BRA `(.L_x_1632) ;  /* 0x0000000000808947 */ /* 0x000fea0003800000 */
[----:B------:R-:W2:Y:S01]  /*9360*/  LDL R0, [R1+0x4c] ;  /* 0x00004c0001007983 */ /* 0x000ea20000100800 */
[----:B------:R-:W-:Y:S01]  /*9370*/  ULDC UR4, c[0x0][0x9f0] ;  /* 0x00027c0000047ab9 */ /* 0x000fe20000000800 */
[----:B--2---:R-:W-:-:S04]  /*9380*/  ISETP.NE.AND P0, PT, R0, RZ, PT ;  /* 0x000000ff0000720c */ /* 0x004fc80003f05270 */
[----:B------:R-:W-:-:S04]  /*9390*/  SEL R6, R0, UR4, P0 ;  /* 0x0000000400067c07 */ /* 0x000fc80008000000 */
[-C--:B------:R-:W-:Y:S02]  /*93a0*/  IABS R5, R6.reuse ;  /* 0x0000000600057213 */ /* 0x080fe40000000000 */
[----:B------:R-:W-:Y:S02]  /*93b0*/  IADD3 R0, R6, -0x1, R9 ;  /* 0xffffffff06007810 */ /* 0x000fe40007ffe009 */
[----:B------:R-:W0:Y:S01]  /*93c0*/  I2F.RP R4, R5 ;  /* 0x0000000500047306 */ /* 0x000e220000209400 */
[----:B------:R-:W-:Y:S02]  /*93d0*/  IABS R10, R6 ;  /* 0x00000006000a7213 */ /* 0x000fe40000000000 */
[----:B------:R-:W-:-:S05]  /*93e0*/  IMAD.IADD R0, R0, 0x1, -R11 ;  /* 0x0000000100007824 */ /* 0x000fca00078e0a0b */
[----:B0-----:R-:W0:Y:S02]  /*93f0*/  MUFU.RCP R4, R4 ;  /* 0x0000000400047308 */ /* 0x001e240000001000 */
[----:B0-----:R-:W-:Y:S02]  /*9400*/  VIADD R2, R4, 0xffffffe ;  /* 0x0ffffffe04027836 */ /* 0x001fe40000000000 */
[----:B------:R-:W-:-:S04]  /*9410*/  IMAD.MOV R4, RZ, RZ, -R10 ;  /* 0x000000ffff047224 */ /* 0x000fc800078e0a0a */
[----:B------:R0:W1:Y:S02]  /*9420*/  F2I.FTZ.U32.TRUNC.NTZ R3, R2 ;  /* 0x0000000200037305 */ /* 0x000064000021f000 */
[----:B0-----:R-:W-:Y:S01]  /*9430*/  IMAD.MOV.U32 R2, RZ, RZ, RZ ;  /* 0x000000ffff027224 */ /* 0x001fe200078e00ff */
[----:B-1----:R-:W-:-:S05]  /*9440*/  IADD3 R8, RZ, -R3, RZ ;  /* 0x80000003ff087210 */ /* 0x002fca0007ffe0ff */
[----:B------:R-:W-:Y:S01]  /*9450*/  IMAD R7, R8, R5, RZ ;  /* 0x0000000508077224 */ /* 0x000fe200078e02ff */
[----:B------:R-:W-:Y:S02]  /*9460*/  IABS R8, R0 ;  /* 0x0000000000087213 */ /* 0x000fe40000000000 */
[----:B------:R-:W-:Y:S01]  /*9470*/  LOP3.LUT R0, R0, R6, RZ, 0x3c, !PT ;  /* 0x0000000600007212 */ /* 0x000fe200078e3cff */
[----:B------:R-:W-:-:S03]  /*9480*/  IMAD.HI.U32 R3, R3, R7, R2 ;  /* 0x0000000703037227 */ /* 0x000fc600078e0002 */
[----:B------:R-:W-:Y:S01]  /*9490*/  ISETP.GE.AND P2, PT, R0, RZ, PT ;  /* 0x000000ff0000720c */ /* 0x000fe20003f46270 */
[----:B------:R-:W-:-:S04]  /*94a0*/  IMAD.MOV.U32 R2, RZ, RZ, R8 ;  /* 0x000000ffff027224 */ /* 0x000fc800078e0008 */
[----:B------:R-:W-:-:S04]  /*94b0*/  IMAD.HI.U32 R3, R3, R2, RZ ;  /* 0x0000000203037227 */ /* 0x000fc800078e00ff */
        /* <DEDUP_REMOVED lines=8> */
[----:B------:R-:W-:-:S04]  /*9540*/  @!P1 LOP3.LUT R3, RZ, R6, RZ, 0x33, !PT ;  /* 0x00000006ff039212 */ /* 0x000fc800078e33ff */
[----:B------:R-:W-:-:S07]  /*9550*/  MOV R204, R3 ;  /* 0x0000000300cc7202 */ /* 0x000fce0000000f00 */
.L_x_1632:
[----:B------:R-:W-:Y:S05]  /*9560*/  BSYNC B0 ;  /* 0x0000000000007941 */ /* 0x000fea0003800000 */
.L_x_1631:
        /* <DEDUP_REMOVED lines=67> */
[----:B--2---:R-:W-:-:S05]  /*99a0*/  IMAD R0, R0, R204, R11 ;  /* 0x000000cc00007224 */ /* 0x004fca00078e020b */
[----:B------:R0:W-:Y:S01]  /*99b0*/  STL [R1+0x38], R0 ;  /* 0x0000380001007387 */ /* 0x0001e20000100800 */
[----:B------:R-:W-:-:S04]  /*99c0*/  VIADDMNMX R204, R0, R204, R9, PT ;  /* 0x000000cc00cc7246 */ /* 0x000fc80003800109 */
[----:B------:R-:W-:-:S13]  /*99d0*/  ISETP.GT.AND P1, PT, R204, R0, PT ;  /* 0x00000000cc00720c */ /* 0x000fda0003f24270 */
[----:B0-----:R-:W-:Y:S05]  /*99e0*/  @!P1 BRA `(.L_x_1633) ;  /* 0x0000015000749947 */ /* 0x001fea0003800000 */
[----:B------:R-:W0:Y:S01]  /*99f0*/  S2R R0, SR_TID.X ;  /* 0x0000000000007919 */ /* 0x000e220000002100 */
[----:B------:R-:W-:Y:S01]  /*9a00*/  BSSY B6, `(.L_x_1634) ;  /* 0x0000020000067945 */ /* 0x000fe20003800000 */
[----:B0-----:R-:W-:-:S05]  /*9a10*/  VIADD R0, R0, 0xffffff80 ;  /* 0xffffff8000007836 */ /* 0x001fca0000000000 */
[----:B------:R-:W-:-:S04]  /*9a20*/  SHF.R.S32.HI R3, RZ, 0x1f, R0 ;  /* 0x0000001fff037819 */ /* 0x000fc80000011400 */
[----:B------:R-:W-:-:S04]  /*9a30*/  LEA.HI R3, R3, R0, RZ, 0x7 ;  /* 0x0000000003037211 */ /* 0x000fc800078f38ff */
[----:B------:R-:W-:-:S06]  /*9a40*/  SHF.R.S32.HI R0, RZ, 0x7, R3 ;  /* 0x00000007ff007819 */ /* 0x000fcc0000011403 */
[----:B------:R-:W0:Y:S02]  /*9a50*/  SHFL.IDX PT, R0, R0, RZ, 0x1f ;  /* 0x00001fff00007589 */ /* 0x000e2400000e0000 */
[----:B0-----:R-:W-:-:S04]  /*9a60*/  LEA.HI R2, R0, R0, RZ, 0x1 ;  /* 0x0000000000027211 */ /* 0x001fc800078f08ff */
[----:B------:R-:W-:Y:S01]  /*9a70*/  LOP3.LUT R3, R2, 0x1e, RZ, 0xc0, !PT ;  /* 0x0000001e02037812 */ /* 0x000fe200078ec0ff */
[----:B------:R-:W-:-:S04]  /*9a80*/  VIADD R2, R16, 0x10400 ;  /* 0x0001040010027836 */ /* 0x000fc80000000000 */
[----:B------:R-:W-:Y:S01]  /*9a90*/  IMAD.IADD R3, R0, 0x1, -R3 ;  /* 0x0000000100037824 */ /* 0x000fe200078e0a03 */
[----:B------:R-:W-:-:S03]  /*9aa0*/  LOP3.LUT P0, RZ, R2, 0x3ff, RZ, 0xc0, !PT ;  /* 0x000003ff02ff7812 */ /* 0x000fc6000780c0ff */
[----:B------:R-:W-:Y:S01]  /*9ab0*/  IMAD R3, R3, 0x2000, R2 ;  /* 0x0000200003037824 */ /* 0x000fe200078e0202 */
[----:B------:R-:W-:-:S04]  /*9ac0*/  P2R R24, PR, RZ, 0x1 ;  /* 0x00000001ff187803 */ /* 0x000fc80000000000 */
[----:B------:R-:W-:-:S04]  /*9ad0*/  SHF.R.U32.HI R2, RZ, 0x4, R3 ;  /* 0x00000004ff027819 */ /* 0x000fc80000011603 */
[----:B------:R-:W-:Y:S01]  /*9ae0*/  LOP3.LUT R2, R2, 0x3fff, RZ, 0xc0, !PT ;  /* 0x00003fff02027812 */ /* 0x000fe200078ec0ff */
[----:B------:R-:W-:Y:S06]  /*9af0*/  @!P0 BRA `(.L_x_1635) ;  /* 0x0000000000408947 */ /* 0x000fec0003800000 */
[----:B------:R-:W-:Y:S01]  /*9b00*/  MOV R14, 0x0 ;  /* 0x00000000000e7802 */ /* 0x000fe20000000f00 */
[----:B------:R-:W-:Y:S01]  /*9b10*/  ULDC.64 UR4, c[0x4][0xa8] ;  /* 0x01002a0000047ab9 */ /* 0x000fe20000000a00 */
[----:B------:R-:W-:Y:S01]  /*9b20*/  ULDC.64 UR6, c[0x4][0xb0] ;  /* 0x01002c0000067ab9 */ /* 0x000fe20000000a00 */
[----:B------:R-:W-:Y:S02]  /*9b30*/  IMAD.U32 R4, RZ, RZ, UR4 ;  /* 0x00000004ff047e24 */ /* 0x000fe4000f8e00ff */
        /* <DEDUP_REMOVED lines=8> */
[----:B------:R-:W-:Y:S02]  /*9bc0*/  IMAD.MOV.U32 R12, RZ, RZ, 0x1 ;  /* 0x00000001ff0c7424 */ /* 0x000fe400078e00ff */
[----:B------:R-:W-:-:S07]  /*9bd0*/  IMAD.MOV.U32 R13, RZ, RZ, RZ ;  /* 0x000000ffff0d7224 */ /* 0x000fce00078e00ff */
[----:B------:R-:W-:-:S07]  /*9be0*/  LEPC R20, `(.L_x_1635) ;  /* 0x000000001014794e */ /* 0x000fce0000000000 */
[----:B0----5:R-:W-:Y:S05]  /*9bf0*/  CALL.ABS.NOINC R14 ;  /* 0x000000000e007343 */ /* 0x021fea0003c00000 */
.L_x_1635:
[----:B------:R-:W-:Y:S05]  /*9c00*/  BSYNC B6 ;  /* 0x0000000000067941 */ /* 0x000fea0003800000 */
.L_x_1634:
        /* <DEDUP_REMOVED lines=13> */
.L_x_1639:
[----:B-1----:R1:W2:Y:S02]  /*9ce0*/  SYNCS.PHASECHK.TRANS64.TRYWAIT P0, [R16+URZ+0x30800], R3 ;  /* 0x03080003100075a7 */ /* 0x0022a4000800017f */
[----:B--2---:R-:W-:Y:S05]  /*9cf0*/  @!P0 NANOSLEEP.SYNCS 0x989680 ;  /* 0x009896800000895d */ /* 0x004fea0003900000 */
[----:B------:R-:W2:Y:S02]  /*9d00*/  @!P0 SYNCS.PHASECHK.TRANS64 P0, [R16+URZ+0x30800], R3 ;  /* 0x03080003100085a7 */ /* 0x000ea4000800007f */
[----:B--2---:R-:W-:Y:S05]  /*9d10*/  @!P0 BRA `(.L_x_1639) ;  /* 0xfffffffc00f08947 */ /* 0x004fea000383ffff */
.L_x_1638:
[----:B------:R-:W-:Y:S05]  /*9d20*/  BSYNC B0 ;  /* 0x0000000000007941 */ /* 0x000fea0003800000 */
.L_x_1637:
[----:B------:R-:W-:Y:S05]  /*9d30*/  BRA `(.L_x_1640) ;  /* 0x0000009400747947 */ /* 0x000fea0003800000 */
.L_x_1636:
[----:B------:R-:W-:Y:S01]  /*9d40*/  ISETP.NE.AND P0, PT, R24, RZ, PT ;  /* 0x000000ff1800720c */ /* 0x000fe20003f05270 */
[----:B------:R-:W-:Y:S01]  /*9d50*/  ULDC.64 UR4, c[0x0][0x3f8] ;  /* 0x0000fe0000047ab9 */ /* 0x000fe20000000a00 */
[----:B-----5:R-:W-:Y:S01]  /*9d60*/  SHF.R.S32.HI R0, RZ, 0x1f, R101 ;  /* 0x0000001fff007819 */ /* 0x020fe20000011465 */
[----:B------:R-:W-:Y:S01]  /*9d70*/  ULDC.64 UR6, c[0x0][0x408] ;  /* 0x0001020000067ab9 */ /* 0x000fe20000000a00 */
[----:B------:R-:W-:Y:S01]  /*9d80*/  IMAD.WIDE.U32 R24, R101, UR4, RZ ;  /* 0x0000000465187c25 */ /* 0x000fe2000f8e00ff */
[----:B------:R-:W-:Y:S03]  /*9d90*/  BSSY B6, `(.L_x_1641) ;  /* 0x0000019000067945 */ /* 0x000fe60003800000 */
[C---:B------:R-:W-:Y:S02]  /*9da0*/  IMAD R4, R0.reuse, UR4, RZ ;  /* 0x0000000400047c24 */ /* 0x040fe4000f8e02ff */
[----:B------:R-:W-:-:S02]  /*9db0*/  IMAD R0, R0, UR6, RZ ;  /* 0x0000000600007c24 */ /* 0x000fc4000f8e02ff */
[C---:B------:R-:W-:Y:S02]  /*9dc0*/  IMAD R33, R101.reuse, UR5, R4 ;  /* 0x0000000565217c24 */ /* 0x040fe4000f8e0204 */
[C---:B------:R-:W-:Y:S02]  /*9dd0*/  IMAD R29, R101.reuse, UR7, R0 ;  /* 0x00000007651d7c24 */ /* 0x040fe4000f8e0200 */
[----:B------:R-:W-:-:S04]  /*9de0*/  IMAD.WIDE.U32 R26, R101, UR6, RZ ;  /* 0x00000006651a7c25 */ /* 0x000fc8000f8e00ff */
[----:B------:R-:W-:Y:S02]  /*9df0*/  IMAD.IADD R33, R33, 0x1, R25 ;  /* 0x0000000121217824 */ /* 0x000fe400078e0219 */
[----:B------:R-:W-:Y:S01]  /*9e00*/  IMAD.IADD R29, R29, 0x1, R27 ;  /* 0x000000011d1d7824 */ /* 0x000fe200078e021b */
[----:B------:R-:W-:Y:S06]  /*9e10*/  @!P0 BRA `(.L_x_1642) ;  /* 0x0000000000408947 */ /* 0x000fec0003800000 */
[----:B------:R-:W-:Y:S01]  /*9e20*/  MOV R14, 0x0 ;  /* 0x00000000000e7802 */ /* 0x000fe20000000f00 */
[----:B------:R-:W-:Y:S01]  /*9e30*/  ULDC.64 UR4, c[0x4][0xa8] ;  /* 0x01002a0000047ab9 */ /* 0x000fe20000000a00 */
[----:B------:R-:W-:Y:S01]  /*9e40*/  ULDC.64 UR6, c[0x4][0xb0] ;  /* 0x01002c0000067ab9 */ /* 0x000fe20000000a00 */
[----:B------:R-:W-:Y:S01]  /*9e50*/  IMAD.U32 R4, RZ, RZ, UR4 ;  /* 0x00000004ff047e24 */ /* 0x000fe2000f8e00ff */
[----:B------:R-:W-:Y:S01]  /*9e60*/  MOV R5, UR5 ;  /* 0x0000000500057c02 */ /* 0x000fe20008000f00 */
[----:B------:R-:W-:Y:S01]  /*9e70*/  ULDC.64 UR4, c[0x4][0x20] ;  /* 0x0100080000047ab9 */ /* 0x000fe20000000a00 */
        /* <DEDUP_REMOVED lines=10> */
.L_x_1642:
[----:B------:R-:W-:Y:S05]  /*9f20*/  BSYNC B6 ;  /* 0x0000000000067941 */ /* 0x000fea0003800000 */
.L_x_1641:
[----:B------:R-:W2:Y:S01]  /*9f30*/  LDL R93, [R1+0x14] ;  /* 0x00001400015d7983 */ /* 0x000ea20000100800 */
[----:B------:R-:W-:-:S03]  /*9f40*/  ULDC.U8 UR4, c[0x0][0x410] ;  /* 0x0001040000047ab9 */ /* 0x000fc60000000000 */
[----:B------:R-:W3:Y:S01]  /*9f50*/  LDL R20, [R1+0x44] ;  /* 0x0000440001147983 */ /* 0x000ee20000100800 */
[----:B------:R-:W-:Y:S01]  /*9f60*/  ISETP.NE.AND P0, PT, RZ, UR4, PT ;  /* 0x00000004ff007c0c */ /* 0x000fe2000bf05270 */
[----:B------:R-:W-:Y:S01]  /*9f70*/  BSSY B0, `(.L_x_1643) ;  /* 0x0000931000007945 */ /* 0x000fe20003800000 */
[----:B--2---:R-:W-:-:S05]  /*9f80*/  IMAD.IADD R0, R23, 0x1, R93 ;  /* 0x0000000117007824 */ /* 0x004fca00078e025d */
[----:B---3--:R-:W-:-:S06]  /*9f90*/  LEA R3, R20, R0, 0x5 ;  /* 0x0000000014037211 */ /* 0x008fcc00078e28ff */
[----:B------:R-:W-:Y:S05]  /*9fa0*/  @!P0 BRA `(.L_x_1644) ;  /* 0x0000004800188947 */ /* 0x000fea0003800000 */
[----:B------:R-:W0:Y:S01]  /*9fb0*/  LDC R21, c[0x0][0x448] ;  /* 0x00011200ff157b82 */ /* 0x000e220000000800 */
[----:B------:R-:W-:Y:S01]  /*9fc0*/  ULDC.64 UR4, c[0x0][0x3f8] ;  /* 0x0000fe0000047ab9 */ /* 0x000fe20000000a00 */
[----:B------:R-:W-:Y:S01]  /*9fd0*/  ULDC.64 UR6, c[0x0][0x408] ;  /* 0x0001020000067ab9 */ /* 0x000fe20000000a00 */
[----:B------:R-:W-:Y:S01]  /*9fe0*/  IMAD.MOV.U32 R32, RZ, RZ, R24 ;  /* 0x000000ffff207224 */ /* 0x000fe200078e0018 */
[----:B0-----:R-:W-:-:S13]  /*9ff0*/  ISETP.NE.AND P0, PT, R21, 0x1, PT ;  /* 0x000000011500780c */ /* 0x001fda0003f05270 */
[----:B------:R-:W0:Y:S08]  /*a000*/  @P0 LDC R4, c[0x0][0x44c] ;  /* 0x00011300ff040b82 */ /* 0x000e300000000800 */
[----:B------:R-:W1:Y:S01]  /*a010*/  @P0 LDC R5, c[0x0][0x450] ;  /* 0x00011400ff050b82 */ /* 0x000e620000000800 */
[----:B0-----:R-:W-:-:S05]  /*a020*/  @P0 IMAD.HI.U32 R4, R3, R4, RZ ;  /* 0x0000000403040227 */ /* 0x001fca00078e00ff */
[----:B-1----:R-:W-:Y:S01]  /*a030*/  @P0 SHF.R.U32.HI R3, RZ, R5, R4 ;  /* 0x00000005ff030219 */ /* 0x002fe20000011604 */
[----:B------:R-:W-:Y:S02]  /*a040*/  IMAD.MOV.U32 R4, RZ, RZ, R26 ;  /* 0x000000ffff047224 */ /* 0x000fe400078e001a */
[----:B------:R-:W-:Y:S01]  /*a050*/  IMAD.MOV.U32 R5, RZ, RZ, R29 ;  /* 0x000000ffff057224 */ /* 0x000fe200078e001d */
[----:B------:R-:W-:Y:S01]  /*a060*/  SHF.R.S32.HI R6, RZ, 0x1f, R3 ;  /* 0x0000001fff067819 */ /* 0x000fe20000011403 */
[----:B------:R-:W-:-:S04]  /*a070*/  IMAD.WIDE.U32 R32, R3, UR4, R32 ;  /* 0x0000000403207c25 */ /* 0x000fc8000f8e0020 */
[C---:B------:R-:W-:Y:S02]  /*a080*/  IMAD R8, R6.reuse, UR4, RZ ;  /* 0x0000000406087c24 */ /* 0x040fe4000f8e02ff */
[----:B------:R-:W-:Y:S02]  /*a090*/  IMAD R6, R6, UR6, RZ ;  /* 0x0000000606067c24 */ /* 0x000fe4000f8e02ff */
[C---:B------:R-:W-:Y:S01]  /*a0a0*/  IMAD R7, R3.reuse, UR5, R8 ;  /* 0x0000000503077c24 */ /* 0x040fe2000f8e0208 */
[----:B------:R-:W-:Y:S01]  /*a0b0*/  ULDC.64 UR4, c[0x0][0x3e8] ;  /* 0x0000fa0000047ab9 */ /* 0x000fe20000000a00 */
[C---:B------:R-:W-:Y:S01]  /*a0c0*/  IMAD.WIDE.U32 R4, R3.reuse, UR6, R4 ;  /* 0x0000000603047c25 */ /* 0x040fe2000f8e0004 */
[----:B------:R-:W-:Y:S01]  /*a0d0*/  LEA R31, P0, R32, UR4, 0x1 ;  /* 0x00000004201f7c11 */ /* 0x000fe2000f8008ff */
[----:B------:R-:W-:Y:S02]  /*a0e0*/  UMOV UR4, 0xffffffff ;  /* 0xffffffff00047882 */ /* 0x000fe40000000000 */
[----:B------:R-:W-:Y:S01]  /*a0f0*/  IMAD R9, R3, UR7, R6 ;  /* 0x0000000703097c24 */ /* 0x000fe2000f8e0206 */
[----:B------:R-:W-:Y:S01]  /*a100*/  ULDC.64 UR6, c[0x0][0x400] ;  /* 0x0001000000067ab9 */ /* 0x000fe20000000a00 */
[----:B------:R-:W-:Y:S01]  /*a110*/  IMAD.IADD R3, R33, 0x1, R7 ;  /* 0x0000000121037824 */ /* 0x000fe200078e0207 */
[----:B------:R-:W-:Y:S01]  /*a120*/  LEA R30, P1, R4, UR6, 0x1 ;  /* 0x00000006041e7c11 */ /* 0x000fe2000f8208ff */
[----:B------:R-:W-:-:S03]  /*a130*/  IMAD.IADD R33, R5, 0x1, R9 ;  /* 0x0000000105217824 */ /* 0x000fc600078e0209 */
[----:B------:R-:W-:Y:S02]  /*a140*/  LEA.HI.X R32, R32, UR5, R3, 0x1, P0 ;  /* 0x0000000520207c11 */ /* 0x000fe400080f0c03 */
[----:B------:R-:W-:Y:S01]  /*a150*/  LEA.HI.X R33, R4, UR7, R33, 0x1, P1 ;  /* 0x0000000704217c11 */ /* 0x000fe200088f0c21 */
[----:B------:R-:W-:Y:S06]  /*a160*/  BRA.DIV UR4, `(.L_x_1645) ;  /* 0x0000023a04387947 */ /* 0x000fec000b800000 */
[----:B------:R0:W1:Y:S04]  /*a170*/  SHFL.IDX PT, R9, R32, RZ, 0x181f ;  /* 0x00181fff20097589 */ /* 0x00006800000e0000 */
[----:B------:R0:W2:Y:S04]  /*a180*/  SHFL.IDX PT, R8, R31, RZ, 0x181f ;  /* 0x00181fff1f087589 */ /* 0x0000a800000e0000 */
[----:B------:R0:W3:Y:S04]  /*a190*/  SHFL.IDX PT, R26, R33, RZ, 0x181f ;  /* 0x00181fff211a7589 */ /* 0x0000e800000e0000 */
[----:B------:R0:W4:Y:S02]  /*a1a0*/  SHFL.IDX PT, R5, R30, RZ, 0x181f ;  /* 0x00181fff1e057589 */ /* 0x00012400000e0000 */
.L_x_2029:
[----:B------:R-:W-:Y:S01]  /*a1b0*/  IMAD R3, R220, R21, RZ ;  /* 0x00000015dc037224 */ /* 0x000fe200078e02ff */
        /* <DEDUP_REMOVED lines=8> */
[----:B------:R-:W-:Y:S02]  /*a240*/  CS2R R72, SRZ ;  /* 0x0000000000487805 */ /* 0x000fe4000001ff00 */
[----:B------:R-:W-:-:S03]  /*a250*/  CS2R R76, SRZ ;  /* 0x00000000004c7805 */ /* 0x000fc6000001ff00 */
[----:B------:R-:W-:Y:S05]  /*a260*/  @P0 BRA `(.L_x_1647) ;  /* 0x0000000000bc0947 */ /* 0x000fea0003800000 */
[----:B------:R-:W3:Y:S01]  /*a270*/  LDL R4, [R1+0x70] ;  /* 0x0000700001047983 */ /* 0x000ee20000100800 */
[----:B------:R-:W-:-:S03]  /*a280*/  ULDC UR4, c[0x0][0x3f4] ;  /* 0x0000fd0000047ab9 */ /* 0x000fc60000000800 */
[----:B------:R-:W3:Y:S04]  /*a290*/  LDL R6, [R1+0x74] ;  /* 0x0000740001067983 */ /* 0x000ee80000100800 */
[----:B------:R-:W3:Y:S01]  /*a2a0*/  LDL R29, [R1+0x6c] ;  /* 0x00006c00011d7983 */ /* 0x000ee20000100800 */
[----:B------:R-:W-:Y:S02]  /*a2b0*/  ISETP.GE.AND P2, PT, R234, UR4, PT ;  /* 0x00000004ea007c0c */ /* 0x000fe4000bf46270 */
[----:B------:R-:W-:Y:S02]  /*a2c0*/  ISETP.GE.AND P1, PT, R233, UR4, PT ;  /* 0x00000004e9007c0c */ /* 0x000fe4000bf26270 */
[----:B------:R-:W-:Y:S02]  /*a2d0*/  ISETP.GE.AND P3, PT, R200, UR4, PT ;  /* 0x00000004c8007c0c */ /* 0x000fe4000bf66270 */
[----:B------:R-:W-:-:S07]  /*a2e0*/  ISETP.GE.AND P0, PT, R235, UR4, PT ;  /* 0x00000004eb007c0c */ /* 0x000fce000bf06270 */
[----:B------:R-:W-:-:S05]  /*a2f0*/  @!P2 IMAD.SHL.U32 R12, R234, 0x2, RZ ;  /* 0x00000002ea0ca824 */ /* 0x000fca00078e00ff */
[-C--:B--2---:R-:W-:Y:S01]  /*a300*/  @!P2 IADD3 R14, P4, R8, R12.reuse, RZ ;  /* 0x0000000c080ea210 */ /* 0x084fe20007f9e0ff */
[----:B------:R-:W-:Y:S01]  /*a310*/  @!P0 IMAD.SHL.U32 R27, R235, 0x2, RZ ;  /* 0x00000002eb1b8824 */ /* 0x000fe200078e00ff */
[----:B----4-:R-:W-:Y:S01]  /*a320*/  @!P2 IADD3 R12, P6, R5, R12, RZ ;  /* 0x0000000c050ca210 */ /* 0x010fe20007fde0ff */
[----:B---3--:R-:W-:Y:S02]  /*a330*/  @!P3 IMAD.MOV.U32 R7, RZ, RZ, R26 ;  /* 0x000000ffff07b224 */ /* 0x008fe400078e001a */
[----:B-1----:R-:W-:Y:S01]  /*a340*/  @!P3 IMAD.WIDE R20, R200, 0x2, R8 ;  /* 0x00000002c814b825 */ /* 0x002fe200078e0208 */
        /* <DEDUP_REMOVED lines=8> */
[----:B------:R-:W-:Y:S02]  /*a3d0*/  ULDC.64 UR6, c[0x0][0x208] ;  /* 0x0000820000067ab9 */ /* 0x000fe40000000a00 */
[----:B------:R1:W5:Y:S01]  /*a3e0*/  @!P3 LD.E.64 R74, desc[UR6][R20.64] ;  /* 0x00000006144ab980 */ /* 0x000362000c101b00 */
[C---:B------:R-:W-:Y:S01]  /*a3f0*/  @!P1 SHF.L.U64.HI R28, R233.reuse, 0x1, R4 ;  /* 0x00000001e91c9819 */ /* 0x040fe20000010204 */
[----:B------:R-:W-:Y:S01]  /*a400*/  @!P1 IMAD.SHL.U32 R4, R233, 0x2, RZ ;  /* 0x00000002e9049824 */ /* 0x000fe200078e00ff */
[----:B------:R-:W-:-:S02]  /*a410*/  @!P2 SHF.L.U64.HI R11, R234, 0x1, R6 ;  /* 0x00000001ea0ba819 */ /* 0x000fc40000010206 */
[----:B------:R-:W-:Y:S02]  /*a420*/  @!P3 MOV R6, R5 ;  /* 0x000000050006b202 */ /* 0x000fe40000000f00 */
[----:B------:R-:W-:Y:S01]  /*a430*/  @!P1 IADD3 R10, P5, R8, R4, RZ ;  /* 0x00000004080a9210 */ /* 0x000fe20007fbe0ff */
[----:B------:R-:W-:Y:S02]  /*a440*/  @!P2 IMAD.X R15, R9, 0x1, R11, P4 ;  /* 0x00000001090fa824 */ /* 0x000fe400020e060b */
[----:B------:R-:W-:-:S04]  /*a450*/  @!P3 IMAD.WIDE R24, R200, 0x2, R6 ;  /* 0x00000002c818b825 */ /* 0x000fc800078e0206 */
[----:B------:R-:W-:Y:S01]  /*a460*/  @!P2 IMAD.X R13, R26, 0x1, R11, P6 ;  /* 0x000000011a0da824 */ /* 0x000fe200030e060b */
[-C--:B------:R-:W-:Y:S01]  /*a470*/  @!P0 IADD3 R6, P6, R8, R27.reuse, RZ ;  /* 0x0000001b08068210 */ /* 0x080fe20007fde0ff */
[----:B------:R-:W-:Y:S01]  /*a480*/  @!P1 IMAD.X R11, R9, 0x1, R28, P5 ;  /* 0x00000001090b9824 */ /* 0x000fe200028e061c */
[----:B------:R-:W-:Y:S01]  /*a490*/  @!P0 IADD3 R8, P5, R5, R27, RZ ;  /* 0x0000001b05088210 */ /* 0x000fe20007fbe0ff */
[----:B------:R1:W5:Y:S01]  /*a4a0*/  @!P3 LD.E.64 R76, desc[UR6][R24.64] ;  /* 0x00000006184cb980 */ /* 0x000362000c101b00 */
[----:B------:R-:W-:Y:S02]  /*a4b0*/  @!P0 SHF.L.U64.HI R27, R235, 0x1, R29 ;  /* 0x00000001eb1b8819 */ /* 0x000fe4000001021d */
[----:B------:R-:W-:Y:S01]  /*a4c0*/  @!P1 IADD3 R4, P4, R5, R4, RZ ;  /* 0x0000000405049210 */ /* 0x000fe20007f9e0ff */
[----:B------:R1:W5:Y:S02]  /*a4d0*/  @!P2 LD.E.64 R70, desc[UR6][R14.64] ;  /* 0x000000060e46a980 */ /* 0x000364000c101b00 */
[----:B------:R-:W-:-:S02]  /*a4e0*/  @!P0 IMAD.X R7, R9, 0x1, R27, P6 ;  /* 0x0000000109078824 */ /* 0x000fc400030e061b */
[C---:B------:R-:W-:Y:S01]  /*a4f0*/  @!P1 IMAD.X R5, R26.reuse, 0x1, R28, P4 ;  /* 0x000000011a059824 */ /* 0x040fe200020e061c */
[----:B------:R1:W5:Y:S01]  /*a500*/  @!P2 LD.E.64 R72, desc[UR6][R12.64] ;  /* 0x000000060c48a980 */ /* 0x000362000c101b00 */
[----:B------:R-:W-:-:S03]  /*a510*/  @!P0 IMAD.X R9, R26, 0x1, R27, P5 ;  /* 0x000000011a098824 */ /* 0x000fc600028e061b */
[----:B------:R1:W5:Y:S04]  /*a520*/  @!P1 LD.E.64 R66, desc[UR6][R10.64] ;  /* 0x000000060a429980 */ /* 0x000368000c101b00 */
[----:B------:R1:W5:Y:S04]  /*a530*/  @!P1 LD.E.64 R68, desc[UR6][R4.64] ;  /* 0x0000000604449980 */ /* 0x000368000c101b00 */
[----:B------:R1:W5:Y:S04]  /*a540*/  @!P0 LD.E.64 R62, desc[UR6][R6.64] ;  /* 0x00000006063e8980 */ /* 0x000368000c101b00 */
[----:B------:R1:W5:Y:S02]  /*a550*/  @!P0 LD.E.64 R64, desc[UR6][R8.64] ;  /* 0x0000000608408980 */ /* 0x000364000c101b00 */
.L_x_1647:
[----:B------:R-:W-:Y:S05]  /*a560*/  BSYNC B1 ;  /* 0x0000000000017941 */ /* 0x000fea0003800000 */
.L_x_1646:
[----:B-1---5:R-:W-:Y:S01]  /*a570*/  IMAD.MOV.U32 R4, RZ, RZ, R62 ;  /* 0x000000ffff047224 */ /* 0x022fe200078e003e */
[----:B----4-:R-:W-:Y:S01]  /*a580*/  MOV R5, R63 ;  /* 0x0000003f00057202 */ /* 0x010fe20000000f00 */
[----:B------:R-:W-:Y:S01]  /*a590*/  IMAD.MOV.U32 R7, RZ, RZ, R67 ;  /* 0x000000ffff077224 */ /* 0x000fe200078e0043 */
[----:B------:R-:W-:Y:S01]  /*a5a0*/  UMOV UR4, 0xffffffff ;  /* 0xffffffff00047882 */ /* 0x000fe20000000000 */
[----:B------:R-:W-:Y:S01]  /*a5b0*/  IMAD.MOV.U32 R6, RZ, RZ, R66 ;  /* 0x000000ffff067224 */ /* 0x000fe200078e0042 */
[----:B------:R-:W-:Y:S01]  /*a5c0*/  PRMT R107, R107, 0x5410, R4 ;  /* 0x000054106b6b7816 */ /* 0x000fe20000000004 */
        /* <DEDUP_REMOVED lines=13> */
[----:B------:R-:W-:-:S02]  /*a6a0*/  MOV R6, R68 ;  /* 0x0000004400067202 */ /* 0x000fc40000000f00 */
[----:B------:R-:W-:Y:S02]  /*a6b0*/  CS2R R58, SRZ ;  /* 0x00000000003a7805 */ /* 0x000fe4000001ff00 */
        /* <DEDUP_REMOVED lines=9> */
[----:B------:R-:W-:Y:S02]  /*a750*/  PRMT R95, R95, 0x5410, R6 ;  /* 0x000054105f5f7816 */ /* 0x000fe40000000006 */
[----:B------:R-:W-:Y:S01]  /*a760*/  PRMT R112, R112, 0x5410, R7 ;  /* 0x0000541070707816 */ /* 0x000fe20000000007 */
[----:B------:R-:W-:Y:S06]  /*a770*/  BRA.DIV UR4, `(.L_x_1648) ;  /* 0x0000023604287947 */ /* 0x000fec000b800000 */
[----:B------:R1:W4:Y:S04]  /*a780*/  SHFL.IDX PT, R9, R32, 0x1, 0x181f ;  /* 0x00381f0020097f89 */ /* 0x00032800000e0000 */
[----:B--2---:R1:W2:Y:S04]  /*a790*/  SHFL.IDX PT, R8, R31, 0x1, 0x181f ;  /* 0x00381f001f087f89 */ /* 0x0042a800000e0000 */
[----:B---3--:R1:W3:Y:S04]  /*a7a0*/  SHFL.IDX PT, R26, R33, 0x1, 0x181f ;  /* 0x00381f00211a7f89 */ /* 0x0082e800000e0000 */
[----:B------:R1:W0:Y:S02]  /*a7b0*/  SHFL.IDX PT, R5, R30, 0x1, 0x181f ;  /* 0x00381f001e057f89 */ /* 0x00022400000e0000 */
.L_x_2035:
[----:B------:R-:W-:Y:S01]  /*a7c0*/  VIADD R4, R0, 0x20 ;  /* 0x0000002000047836 */ /* 0x000fe20000000000 */
        /* <DEDUP_REMOVED lines=10> */
[----:B------:R-:W3:Y:S01]  /*a870*/  LDL R7, [R1+0x74] ;  /* 0x0000740001077983 */ /* 0x000ee20000100800 */
[----:B------:R-:W-:-:S03]  /*a880*/  ULDC UR4, c[0x0][0x3f4] ;  /* 0x0000fd0000047ab9 */ /* 0x000fc60000000800 */
[----:B------:R-:W3:Y:S04]  /*a890*/  LDL R6, [R1+0x70] ;  /* 0x0000700001067983 */ /* 0x000ee80000100800 */
[----:B------:R-:W3:Y:S01]  /*a8a0*/  LDL R29, [R1+0x6c] ;  /* 0x00006c00011d7983 */ /* 0x000ee20000100800 */
[----:B------:R-:W-:Y:S02]  /*a8b0*/  ISETP.GE.AND P2, PT, R234, UR4, PT ;  /* 0x00000004ea007c0c */ /* 0x000fe4000bf46270 */
[----:B------:R-:W-:Y:S02]  /*a8c0*/  CS2R R58, SRZ ;  /* 0x00000000003a7805 */ /* 0x000fe4000001ff00 */
[----:B------:R-:W-:Y:S02]  /*a8d0*/  ISETP.GE.AND P1, PT, R233, UR4, PT ;  /* 0x00000004e9007c0c */ /* 0x000fe4000bf26270 */
[----:B------:R-:W-:-:S02]  /*a8e0*/  CS2R R60, SRZ ;  /* 0x00000000003c7805 */ /* 0x000fc4000001ff00 */
[----:B------:R-:W-:Y:S01]  /*a8f0*/  ISETP.GE.AND P3, PT, R200, UR4, PT ;  /* 0x00000004c8007c0c */ /* 0x000fe2000bf66270 */
[----:B------:R-:W-:Y:S01]  /*a900*/  ULDC.64 UR6, c[0x0][0x208] ;  /* 0x0000820000067ab9 */ /* 0x000fe20000000a00 */
[----:B------:R-:W-:-:S03]  /*a910*/  ISETP.GE.AND P0, PT, R235, UR4, PT ;  /* 0x00000004eb007c0c */ /* 0x000fc6000bf06270 */
[----:B------:R-:W-:-:S04]  /*a920*/  @!P2 IMAD.SHL.U32 R12, R234, 0x2, RZ ;  /* 0x00000002ea0ca824 */ /* 0x000fc800078e00ff */
[----:B------:R-:W-:-:S04]  /*a930*/  @!P1 IMAD.SHL.U32 R4, R233, 0x2, RZ ;  /* 0x00000002e9049824 */ /* 0x000fc800078e00ff */
[----:B--2-4-:R-:W-:Y:S01]  /*a940*/  @!P3 IMAD.WIDE R20, R200, 0x2, R8 ;  /* 0x00000002c814b825 */ /* 0x014fe200078e0208 */
[CC--:B------:R-:W-:Y:S02]  /*a950*/  @!P2 IADD3 R14, P4, R8.reuse, R12.reuse, RZ ;  /* 0x0000000c080ea210 */ /* 0x0c0fe40007f9e0ff */
[----:B0-----:R-:W-:Y:S02]  /*a960*/  @!P2 IADD3 R12, P6, R5, R12, RZ ;  /* 0x0000000c050ca210 */ /* 0x001fe40007fde0ff */
[----:B------:R-:W-:Y:S02]  /*a970*/  @!P1 IADD3 R10, P5, R8, R4, RZ ;  /* 0x00000004080a9210 */ /* 0x000fe40007fbe0ff */
[----:B------:R-:W-:Y:S02]  /*a980*/  CS2R R56, SRZ ;  /* 0x0000000000387805 */ /* 0x000fe4000001ff00 */
[----:B------:R-:W-:Y:S02]  /*a990*/  @!P0 SHF.L.U32 R28, R235, 0x1, RZ ;  /* 0x00000001eb1c8819 */ /* 0x000fe400000006ff */
[----:B------:R-:W-:-:S02]  /*a9a0*/  CS2R R54, SRZ ;  /* 0x0000000000367805 */ /* 0x000fc4000001ff00 */
[----:B------:R-:W-:Y:S02]  /*a9b0*/  CS2R R52, SRZ ;  /* 0x0000000000347805 */ /* 0x000fe4000001ff00 */
[----:B------:R-:W-:Y:S02]  /*a9c0*/  CS2R R50, SRZ ;  /* 0x0000000000327805 */ /* 0x000fe4000001ff00 */
[----:B------:R-:W-:Y:S02]  /*a9d0*/  CS2R R48, SRZ ;  /* 0x0000000000307805 */ /* 0x000fe4000001ff00 */
[----:B------:R-:W-:Y:S01]  /*a9e0*/  CS2R R46, SRZ ;  /* 0x00000000002e7805 */ /* 0x000fe2000001ff00 */
[----:B------:R0:W5:Y:S01]  /*a9f0*/  @!P3 LD.E.64 R58, desc[UR6][R20.64] ;  /* 0x00000006143ab980 */ /* 0x000162000c101b00 */
[----:B---3--:R-:W-:Y:S01]  /*aa00*/  @!P2 SHF.L.U64.HI R11, R234, 0x1, R7 ;  /* 0x00000001ea0ba819 */ /* 0x008fe20000010207 */
[----:B------:R-:W-:Y:S01]  /*aa10*/  @!P3 IMAD.MOV.U32 R7, RZ, RZ, R26 ;  /* 0x000000ffff07b224 */ /* 0x000fe200078e001a */
[----:B------:R-:W-:Y:S01]  /*aa20*/  @!P1 SHF.L.U64.HI R27, R233, 0x1, R6 ;  /* 0x00000001e91b9819 */ /* 0x000fe20000010206 */
[----:B------:R-:W-:-:S02]  /*aa30*/  @!P3 IMAD.MOV.U32 R6, RZ, RZ, R5 ;  /* 0x000000ffff06b224 */ /* 0x000fc400078e0005 */
[----:B------:R-:W-:Y:S01]  /*aa40*/  @!P2 IMAD.X R15, R9, 0x1, R11, P4 ;  /* 0x00000001090fa824 */ /* 0x000fe200020e060b */
[----:B------:R-:W-:Y:S01]  /*aa50*/  @!P1 IADD3 R4, P4, R5, R4, RZ ;  /* 0x0000000405049210 */ /* 0x000fe20007f9e0ff */
[----:B------:R-:W-:-:S03]  /*aa60*/  @!P3 IMAD.WIDE R24, R200, 0x2, R6 ;  /* 0x00000002c818b825 */ /* 0x000fc600078e0206 */
[----:B------:R0:W5:Y:S01]  /*aa70*/  @!P2 LD.E.64 R56, desc[UR6][R14.64] ;  /* 0x000000060e38a980 */ /* 0x000162000c101b00 */
[----:B------:R-:W-:Y:S01]  /*aa80*/  @!P2 IMAD.X R13, R26, 0x1, R11, P6 ;  /* 0x000000011a0da824 */ /* 0x000fe200030e060b */
[-C--:B------:R-:W-:Y:S01]  /*aa90*/  @!P0 IADD3 R6, P6, R8, R28.reuse, RZ ;  /* 0x0000001c08068210 */ /* 0x080fe20007fde0ff */
[----:B------:R-:W-:Y:S01]  /*aaa0*/  @!P1 IMAD.X R11, R9, 0x1, R27, P5 ;  /* 0x00000001090b9824 */ /* 0x000fe200028e061b */
[----:B------:R-:W-:Y:S01]  /*aab0*/  @!P0 IADD3 R8, P5, R5, R28, RZ ;  /* 0x0000001c05088210 */ /* 0x000fe20007fbe0ff */
[----:B------:R0:W5:Y:S01]  /*aac0*/  @!P3 LD.E.64 R60, desc[UR6][R24.64] ;  /* 0x00000006183cb980 */ /* 0x000162000c101b00 */
[----:B------:R-:W-:Y:S01]  /*aad0*/  @!P0 SHF.L.U64.HI R28, R235, 0x1, R29 ;  /* 0x00000001eb1c8819 */ /* 0x000fe2000001021d */
[----:B------:R-:W-:Y:S02]  /*aae0*/  @!P1 IMAD.X R5, R26, 0x1, R27, P4 ;  /* 0x000000011a059824 */ /* 0x000fe400020e061b */
[----:B------:R0:W5:Y:S02]  /*aaf0*/  @!P2 LD.E.64 R54, desc[UR6][R12.64] ;  /* 0x000000060c36a980 */ /* 0x000164000c101b00 */
[----:B------:R-:W-:-:S02]  /*ab00*/  @!P0 IMAD.X R7, R9, 0x1, R28, P6 ;  /* 0x0000000109078824 */ /* 0x000fc400030e061c */
[----:B------:R-:W-:Y:S01]  /*ab10*/  @!P0 IMAD.X R9, R26, 0x1, R28, P5 ;  /* 0x000000011a098824 */ /* 0x000fe200028e061c */
[----:B------:R0:W5:Y:S04]  /*ab20*/  @!P1 LD.E.64 R52, desc[UR6][R10.64] ;  /* 0x000000060a349980 */ /* 0x000168000c101b00 */
[----:B------:R0:W5:Y:S04]  /*ab30*/  @!P1 LD.E.64 R50, desc[UR6][R4.64] ;  /* 0x0000000604329980 */ /* 0x000168000c101b00 */
[----:B------:R0:W5:Y:S04]  /*ab40*/  @!P0 LD.E.64 R48, desc[UR6][R6.64] ;  /* 0x0000000606308980 */ /* 0x000168000c101b00 */
[----:B------:R0:W5:Y:S02]  /*ab50*/  @!P0 LD.E.64 R46, desc[UR6][R8.64] ;  /* 0x00000006082e8980 */ /* 0x000164000c101b00 */
.L_x_1650:
[----:B------:R-:W-:Y:S05]  /*ab60*/  BSYNC B1 ;  /* 0x0000000000017941 */ /* 0x000fea0003800000 */
.L_x_1649:
[----:B0----5:R-:W-:Y:S01]  /*ab70*/  IMAD.MOV.U32 R5, RZ, RZ, R59 ;  /* 0x000000ffff057224 */ /* 0x021fe200078e003b */
[----:B------:R-:W-:Y:S01]  /*ab80*/  MOV R4, R58 ;  /* 0x0000003a00047202 */ /* 0x000fe20000000f00 */
[----:B------:R-:W-:Y:S01]  /*ab90*/  IMAD.MOV.U32 R6, RZ, RZ, R46 ;  /* 0x000000ffff067224 */ /* 0x000fe200078e002e */
[----:B------:R-:W-:Y:S01]  /*aba0*/  UMOV UR4, 0xffffffff ;  /* 0xffffffff00047882 */ /* 0x000fe20000000000 */
[----:B------:R-:W-:Y:S01]  /*abb0*/  IMAD.MOV.U32 R7, RZ, RZ, R47 ;  /* 0x000000ffff077224 */ /* 0x000fe200078e002f */
[----:B------:R-:W-:Y:S01]  /*abc0*/  PRMT R105, R4, 0x5410, R5 ;  /* 0x0000541004697816 */ /* 0x000fe20000000005 */
[----:B------:R-:W-:Y:S02]  /*abd0*/  IMAD.MOV.U32 R4, RZ, RZ, R50 ;  /* 0x000000ffff047224 */ /* 0x000fe400078e0032 */
[----:B------:R-:W-:Y:S01]  /*abe0*/  IMAD.MOV.U32 R5, RZ, RZ, R51 ;  /* 0x000000ffff057224 */ /* 0x000fe200078e0033 */
[----:B------:R-:W-:Y:S01]  /*abf0*/  PRMT R86, R7, 0x5410, R6 ;  /* 0x0000541007567816 */ /* 0x000fe20000000006 */
[----:B------:R-:W-:-:S02]  /*ac00*/  IMAD.MOV.U32 R6, RZ, RZ, R54 ;  /* 0x000000ffff067224 */ /* 0x000fc400078e0036 */
[----:B------:R-:W-:Y:S01]  /*ac10*/  IMAD.MOV.U32 R7, RZ, RZ, R55 ;  /* 0x000000ffff077224 */ /* 0x000fe200078e0037 */
[----:B------:R-:W-:Y:S01]  /*ac20*/  PRMT R96, R4, 0x5410, R5 ;  /* 0x0000541004607816 */ /* 0x000fe20000000005 */
[----:B------:R-:W-:Y:S01]  /*ac30*/  IMAD.MOV.U32 R4, RZ, RZ, R60 ;  /* 0x000000ffff047224 */ /* 0x000fe200078e003c */
[----:B------:R-:W-:Y:S02]  /*ac40*/  MOV R5, R61 ;  /* 0x0000003d00057202 */ /* 0x000fe40000000f00 */
[----:B------:R-:W-:Y:S01]  /*ac50*/  PRMT R103, R6, 0x5410, R7 ;  /* 0x0000541006677816 */ /* 0x000fe20000000007 */
[----:B------:R-:W-:Y:S01]  /*ac60*/  IMAD.MOV.U32 R6, RZ, RZ, R56 ;  /* 0x000000ffff067224 */ /* 0x000fe200078e0038 */
[----:B------:R-:W-:Y:S01]  /*ac70*/  PRMT R106, R4, 0x5410, R5 ;  /* 0x00005410046a7816 */ /* 0x000fe20000000005 */
[----:B------:R-:W-:Y:S02]  /*ac80*/  IMAD.MOV.U32 R7, RZ, RZ, R57 ;  /* 0x000000ffff077224 */ /* 0x000fe400078e0039 */
[----:B------:R-:W-:-:S02]  /*ac90*/  IMAD.MOV.U32 R4, RZ, RZ, R52 ;  /* 0x000000ffff047224 */ /* 0x000fc400078e0034 */
[----:B------:R-:W-:Y:S01]  /*aca0*/  IMAD.MOV.U32 R5, RZ, RZ, R53 ;  /* 0x000000ffff057224 */ /* 0x000fe200078e0035 */
[----:B------:R-:W-:Y:S01]  /*acb0*/  PRMT R104, R6, 0x5410, R7 ;  /* 0x0000541006687816 */ /* 0x000fe20000000007 */
[----:B------:R-:W-:Y:S02]  /*acc0*/  IMAD.MOV.U32 R6, RZ, RZ, R48 ;  /* 0x000000ffff067224 */ /* 0x000fe400078e0030 */
[----:B------:R-:W-:Y:S01]  /*acd0*/  IMAD.MOV.U32 R7, RZ, RZ, R49 ;  /* 0x000000ffff077224 */ /* 0x000fe200078e0031 */
[----:B------:R-:W-:-:S04]  /*ace0*/  PRMT R97, R4, 0x5410, R5 ;  /* 0x0000541004617816 */ /* 0x000fc80000000005 */
[----:B------:R-:W-:Y:S01]  /*acf0*/  PRMT R87, R6, 0x5410, R7 ;  /* 0x0000541006577816 */ /* 0x000fe20000000007 */
[----:B------:R-:W-:Y:S06]  /*ad00*/  BRA.DIV UR4, `(.L_x_1651) ;  /* 0x0000023204387947 */ /* 0x000fec000b800000 */
[----:B----4-:R0:W4:Y:S04]  /*ad10*/  SHFL.IDX PT, R9, R32, 0x2, 0x181f ;  /* 0x00581f0020097f89 */ /* 0x01012800000e0000 */
[----:B--2---:R0:W2:Y:S04]  /*ad20*/  SHFL.IDX PT, R8, R31, 0x2, 0x181f ;  /* 0x00581f001f087f89 */ /* 0x0040a800000e0000 */
[----:B------:R0:W0:Y:S04]  /*ad30*/  SHFL.IDX PT, R78, R33, 0x2, 0x181f ;  /* 0x00581f00214e7f89 */ /* 0x00002800000e0000 */
[----:B------:R0:W0:Y:S02]  /*ad40*/  SHFL.IDX PT, R5, R30, 0x2, 0x181f ;  /* 0x00581f001e057f89 */ /* 0x00002400000e0000 */
.L_x_2041:
        /* <DEDUP_REMOVED lines=10> */
[----:B---3--:R-:W-:-:S03]  /*adf0*/  CS2R R26, SRZ ;  /* 0x00000000001a7805 */ /* 0x008fc6000001ff00 */
        /* <DEDUP_REMOVED lines=13> */
[----:B------:R-:W-:-:S04]  /*aed0*/  @!P1 SHF.L.U32 R4, R233, 0x1, RZ ;  /* 0x00000001e9049819 */ /* 0x000fc800000006ff */
[----:B------:R-:W-:Y:S01]  /*aee0*/  @!P0 IMAD.SHL.U32 R27, R235, 0x2, RZ ;  /* 0x00000002eb1b8824 */ /* 0x000fe200078e00ff */
[-C--:B--2---:R-:W-:Y:S01]  /*aef0*/  @!P2 IADD3 R14, P4, R8, R12.reuse, RZ ;  /* 0x0000000c080ea210 */ /* 0x084fe20007f9e0ff */
[----:B----4-:R-:W-:Y:S01]  /*af00*/  @!P3 IMAD.WIDE R20, R200, 0x2, R8 ;  /* 0x00000002c814b825 */ /* 0x010fe200078e0208 */
[----:B0-----:R-:W-:Y:S02]  /*af10*/  @!P2 IADD3 R12, P6, R5, R12, RZ ;  /* 0x0000000c050ca210 */ /* 0x001fe40007fde0ff */
[----:B------:R-:W-:Y:S02]  /*af20*/  @!P1 IADD3 R10, P5, R8, R4, RZ ;  /* 0x00000004080a9210 */ /* 0x000fe40007fbe0ff */
[----:B------:R-:W-:Y:S02]  /*af30*/  CS2R R40, SRZ ;  /* 0x0000000000287805 */ /* 0x000fe4000001ff00 */
[----:B------:R-:W-:Y:S02]  /*af40*/  CS2R R38, SRZ ;  /* 0x0000000000267805 */ /* 0x000fe4000001ff00 */
[----:B------:R-:W-:-:S02]  /*af50*/  CS2R R36, SRZ ;  /* 0x0000000000247805 */ /* 0x000fc4000001ff00 */
[----:B------:R-:W-:Y:S02]  /*af60*/  CS2R R34, SRZ ;  /* 0x0000000000227805 */ /* 0x000fe4000001ff00 */
[----:B------:R-:W-:Y:S01]  /*af70*/  CS2R R28, SRZ ;  /* 0x00000000001c7805 */ /* 0x000fe2000001ff00 */
[----:B------:R0:W5:Y:S01]  /*af80*/  @!P3 LD.E.64 R44, desc[UR6][R20.64] ;  /* 0x00000006142cb980 */ /* 0x000162000c101b00 */
[----:B---3--:R-:W-:Y:S01]  /*af90*/  @!P2 SHF.L.U64.HI R11, R234, 0x1, R7 ;  /* 0x00000001ea0ba819 */ /* 0x008fe20000010207 */
[----:B------:R-:W-:Y:S01]  /*afa0*/  @!P3 IMAD.MOV.U32 R7, RZ, RZ, R78 ;  /* 0x000000ffff07b224 */ /* 0x000fe200078e004e */
[----:B------:R-:W-:Y:S01]  /*afb0*/  @!P1 SHF.L.U64.HI R26, R233, 0x1, R6 ;  /* 0x00000001e91a9819 */ /* 0x000fe20000010206 */
[----:B------:R-:W-:Y:S02]  /*afc0*/  @!P3 IMAD.MOV.U32 R6, RZ, RZ, R5 ;  /* 0x000000ffff06b224 */ /* 0x000fe400078e0005 */
[----:B------:R-:W-:Y:S01]  /*afd0*/  @!P2 IMAD.X R15, R9, 0x1, R11, P4 ;  /* 0x00000001090fa824 */ /* 0x000fe200020e060b */
[----:B------:R-:W-:Y:S01]  /*afe0*/  @!P1 IADD3 R4, P4, R5, R4, RZ ;  /* 0x0000000405049210 */ /* 0x000fe20007f9e0ff */
[----:B------:R-:W-:-:S03]  /*aff0*/  @!P3 IMAD.WIDE R24, R200, 0x2, R6 ;  /* 0x00000002c818b825 */ /* 0x000fc600078e0206 */
[----:B------:R0:W5:Y:S01]  /*b000*/  @!P2 LD.E.64 R40, desc[UR6][R14.64] ;  /* 0x000000060e28a980 */ /* 0x000162000c101b00 */
[----:B------:R-:W-:Y:S01]  /*b010*/  @!P2 IMAD.X R13, R78, 0x1, R11, P6 ;  /* 0x000000014e0da824 */ /* 0x000fe200030e060b */
[-C--:B------:R-:W-:Y:S01]  /*b020*/  @!P0 IADD3 R6, P6, R8, R27.reuse, RZ ;  /* 0x0000001b08068210 */ /* 0x080fe20007fde0ff */
[--C-:B------:R-:W-:Y:S01]  /*b030*/  @!P1 IMAD.X R11, R9, 0x1, R26.reuse, P5 ;  /* 0x00000001090b9824 */ /* 0x100fe200028e061a */
[----:B------:R-:W-:Y:S01]  /*b040*/  @!P0 IADD3 R8, P5, R5, R27, RZ ;  /* 0x0000001b05088210 */ /* 0x000fe20007fbe0ff */
[----:B------:R0:W5:Y:S01]  /*b050*/  @!P3 LD.E.64 R42, desc[UR6][R24.64] ;  /* 0x00000006182ab980 */ /* 0x000162000c101b00 */
[----:B------:R-:W-:Y:S01]  /*b060*/  @!P0 SHF.L.U64.HI R27, R235, 0x1, R79 ;  /* 0x00000001eb1b8819 */ /* 0x000fe2000001024f */
[C---:B------:R-:W-:Y:S02]  /*b070*/  @!P1 IMAD.X R5, R78.reuse, 0x1, R26, P4 ;  /* 0x000000014e059824 */ /* 0x040fe400020e061a */
[----:B------:R0:W5:Y:S02]  /*b080*/  @!P2 LD.E.64 R38, desc[UR6][R12.64] ;  /* 0x000000060c26a980 */ /* 0x000164000c101b00 */
[----:B------:R-:W-:Y:S01]  /*b090*/  @!P0 IMAD.X R7, R9, 0x1, R27, P6 ;  /* 0x0000000109078824 */ /* 0x000fe200030e061b */
[----:B------:R-:W-:-:S02]  /*b0a0*/  @!P0 IADD3.X R9, R78, R27, RZ, P5, !PT ;  /* 0x0000001b4e098210 */ /* 0x000fc40002ffe4ff */
[----:B------:R-:W-:Y:S01]  /*b0b0*/  CS2R R26, SRZ ;  /* 0x00000000001a7805 */ /* 0x000fe2000001ff00 */
[----:B------:R0:W5:Y:S04]  /*b0c0*/  @!P1 LD.E.64 R36, desc[UR6][R10.64] ;  /* 0x000000060a249980 */ /* 0x000168000c101b00 */
[----:B------:R0:W5:Y:S04]  /*b0d0*/  @!P1 LD.E.64 R34, desc[UR6][R4.64] ;  /* 0x0000000604229980 */ /* 0x000168000c101b00 */
[----:B------:R0:W5:Y:S04]  /*b0e0*/  @!P0 LD.E.64 R26, desc[UR6][R6.64] ;  /* 0x00000006061a8980 */ /* 0x000168000c101b00 */
[----:B------:R0:W5:Y:S02]  /*b0f0*/  @!P0 LD.E.64 R28, desc[UR6][R8.64] ;  /* 0x00000006081c8980 */ /* 0x000164000c101b00 */
.L_x_1653:
[----:B------:R-:W-:Y:S05]  /*b100*/  BSYNC B1 ;  /* 0x0000000000017941 */ /* 0x000fea0003800000 */
.L_x_1652:
[----:B0----5:R-:W-:Y:S01]  /*b110*/  IMAD.MOV.U32 R4, RZ, RZ, R28 ;  /* 0x000000ffff047224 */ /* 0x021fe200078e001c */
[----:B------:R-:W-:Y:S01]  /*b120*/  UMOV UR4, 0xffffffff ;  /* 0xffffffff00047882 */ /* 0x000fe20000000000 */
[----:B------:R-:W-:Y:S02]  /*b130*/  IMAD.MOV.U32 R5, RZ, RZ, R29 ;  /* 0x000000ffff057224 */ /* 0x000fe400078e001d */
[----:B------:R-:W-:Y:S02]  /*b140*/  IMAD.MOV.U32 R6, RZ, RZ, R34 ;  /* 0x000000ffff067224 */ /* 0x000fe400078e0022 */
        /* <DEDUP_REMOVED lines=11> */
[----:B------:R-:W-:Y:S02]  /*b200*/  IMAD.MOV.U32 R6, RZ, RZ, R45 ;  /* 0x000000ffff067224 */ /* 0x000fe400078e002d */
[----:B------:R-:W-:-:S03]  /*b210*/  IMAD.MOV.U32 R7, RZ, RZ, R40 ;  /* 0x000000ffff077224 */ /* 0x000fc600078e0028 */
[----:B------:R-:W-:Y:S01]  /*b220*/  PRMT R100, R5, 0x5410, R6 ;  /* 0x0000541005647816 */ /* 0x000fe20000000006 */
[----:B------:R-:W-:Y:S01]  /*b230*/  IMAD.MOV.U32 R5, RZ, RZ, R26 ;  /* 0x000000ffff057224 */ /* 0x000fe200078e001a */
[----:B------:R-:W-:Y:S01]  /*b240*/  PRMT R89, R7, 0x5410, R4 ;  /* 0x0000541007597816 */ /* 0x000fe20000000004 */
[----:B------:R-:W-:Y:S02]  /*b250*/  IMAD.MOV.U32 R4, RZ, RZ, R27 ;  /* 0x000000ffff047224 */ /* 0x000fe400078e001b */
[----:B------:R-:W-:Y:S02]  /*b260*/  IMAD.MOV.U32 R7, RZ, RZ, R36 ;  /* 0x000000ffff077224 */ /* 0x000fe400078e0024 */
[----:B------:R-:W-:Y:S01]  /*b270*/  IMAD.MOV.U32 R6, RZ, RZ, R37 ;  /* 0x000000ffff067224 */ /* 0x000fe200078e0025 */
[----:B------:R-:W-:Y:S02]  /*b280*/  PRMT R83, R5, 0x5410, R4 ;  /* 0x0000541005537816 */ /* 0x000fe40000000004 */
[----:B------:R-:W-:-:S02]  /*b290*/  CS2R R4, SRZ ;  /* 0x0000000000047805 */ /* 0x000fc4000001ff00 */
[----:B------:R-:W-:Y:S01]  /*b2a0*/  PRMT R85, R7, 0x5410, R6 ;  /* 0x0000541007557816 */ /* 0x000fe20000000006 */
[----:B------:R-:W-:Y:S06]  /*b2b0*/  BRA.DIV UR4, `(.L_x_1654) ;  /* 0x0000022e04407947 */ /* 0x000fec000b800000 */
[----:B------:R0:W3:Y:S04]  /*b2c0*/  SHFL.IDX PT, R79, R32, 0x3, 0x181f ;  /* 0x00781f00204f7f89 */ /* 0x0000e800000e0000 */
[----:B----4-:R0:W4:Y:S04]  /*b2d0*/  SHFL.IDX PT, R9, R31, 0x3, 0x181f ;  /* 0x00781f001f097f89 */ /* 0x01012800000e0000 */
[----:B------:R0:W0:Y:S04]  /*b2e0*/  SHFL.IDX PT, R80, R33, 0x3, 0x181f ;  /* 0x00781f0021507f89 */ /* 0x00002800000e0000 */
[----:B------:R0:W0:Y:S02]  /*b2f0*/  SHFL.IDX PT, R78, R30, 0x3, 0x181f ;  /* 0x00781f001e4e7f89 */ /* 0x00002400000e0000 */
.L_x_2047:
[----:B------:R-:W5:Y:S01]  /*b300*/  LDL R6, [R1+0x54] ;  /* 0x0000540001067983 */ /* 0x000f620000100800 */
[----:B------:R-:W-:Y:S01]  /*b310*/  VIADD R0, R0, 0x60 ;  /* 0x0000006000007836 */ /* 0x000fe20000000000 */
[----:B------:R-:W-:Y:S01]  /*b320*/  BSSY B1, `(.L_x_1655) ;  /* 0x000003f000017945 */ /* 0x000fe20003800000 */
[----:B------:R-:W-:Y:S02]  /*b330*/  CS2R R12, SRZ ;  /* 0x00000000000c7805 */ /* 0x000fe4000001ff00 */
[----:B------:R-:W-:Y:S02]  /*b340*/  CS2R R20, SRZ ;  /* 0x0000000000147805 */ /* 0x000fe4000001ff00 */
[----:B01----:R-:W-:Y:S02]  /*b350*/  CS2R R30, SRZ ;  /* 0x00000000001e7805 */ /* 0x003fe4000001ff00 */
[----:B------:R-:W-:Y:S02]  /*b360*/  ISETP.GE.AND P0, PT, R0, R3, PT ;  /* 0x000000030000720c */ /* 0x000fe40003f06270 */
[----:B------:R-:W-:-:S02]  /*b370*/  CS2R R32, SRZ ;  /* 0x0000000000207805 */ /* 0x000fc4000001ff00 */
[----:B------:R-:W-:Y:S02]  /*b380*/  CS2R R24, SRZ ;  /* 0x0000000000187805 */ /* 0x000fe4000001ff00 */
[----:B------:R-:W-:Y:S02]  /*b390*/  CS2R R14, SRZ ;  /* 0x00000000000e7805 */ /* 0x000fe4000001ff00 */
[----:B-----5:R-:W-:-:S04]  /*b3a0*/  LEA.HI R81, R6, R6, RZ, 0x1 ;  /* 0x0000000606517211 */ /* 0x020fc800078f08ff */
[----:B------:R-:W-:-:S04]  /*b3b0*/  LOP3.LUT R81, R81, 0xfffffffe, RZ, 0xc0, !PT ;  /* 0xfffffffe51517812 */ /* 0x000fc800078ec0ff */
[----:B------:R-:W-:Y:S02]  /*b3c0*/  IADD3 R81, R6, -R81, RZ ;  /* 0x8000005106517210 */ /* 0x000fe40007ffe0ff */
[----:B------:R-:W-:Y:S02]  /*b3d0*/  CS2R R6, SRZ ;  /* 0x0000000000067805 */ /* 0x000fe4000001ff00 */
[----:B------:R-:W-:Y:S01]  /*b3e0*/  SHF.L.U32 R81, R81, 0x1f, RZ ;  /* 0x0000001f51517819 */ /* 0x000fe200000006ff */
[----:B------:R-:W-:Y:S06]  /*b3f0*/  @P0 BRA `(.L_x_1656) ;  /* 0x0000000000c40947 */ /* 0x000fec0003800000 */
[----:B--2---:R-:W2:Y:S01]  /*b400*/  LDL R8, [R1+0x70] ;  /* 0x0000700001087983 */ /* 0x004ea20000100800 */
[----:B------:R-:W-:-:S03]  /*b410*/  ULDC UR4, c[0x0][0x3f4] ;  /* 0x0000fd0000047ab9 */ /* 0x000fc60000000800 */
[----:B------:R-:W2:Y:S04]  /*b420*/  LDL R10, [R1+0x74] ;  /* 0x00007400010a7983 */ /* 0x000ea80000100800 */
[----:B------:R-:W2:Y:S01]  /*b430*/  LDL R90, [R1+0x6c] ;  /* 0x00006c00015a7983 */ /* 0x000ea20000100800 */
[----:B------:R-:W-:Y:S02]  /*b440*/  ISETP.GE.AND P2, PT, R234, UR4, PT ;  /* 0x00000004ea007c0c */ /* 0x000fe4000bf46270 */
[----:B------:R-:W-:Y:S02]  /*b450*/  ISETP.GE.AND P1, PT, R233, UR4, PT ;  /* 0x00000004e9007c0c */ /* 0x000fe4000bf26270 */
[----:B------:R-:W-:Y:S02]  /*b460*/  ISETP.GE.AND P3, PT, R200, UR4, PT ;  /* 0x00000004c8007c0c */ /* 0x000fe4000bf66270 */
[----:B------:R-:W-:-:S02]  /*b470*/  ISETP.GE.AND P0, PT, R235, UR4, PT ;  /* 0x00000004eb007c0c */ /* 0x000fc4000bf06270 */
[----:B------:R-:W-:-:S05]  /*b480*/  CS2R R32, SRZ ;  /* 0x0000000000207805 */ /* 0x000fca000001ff00 */
[----:B------:R-:W-:Y:S01]  /*b490*/  @!P2 IMAD.SHL.U32 R6, R234, 0x2, RZ ;  /* 0x00000002ea06a824 */ /* 0x000fe200078e00ff */
[----:B------:R-:W-:-:S03]  /*b4a0*/  CS2R R30, SRZ ;  /* 0x00000000001e7805 */ /* 0x000fc6000001ff00 */
[----:B----4-:R-:W-:Y:S02]  /*b4b0*/  @!P3 IMAD.MOV.U32 R14, RZ, RZ, R9 ;  /* 0x000000ffff0eb224 */ /* 0x010fe400078e0009 */
[----:B---3--:R-:W-:Y:S02]  /*b4c0*/  @!P3 IMAD.MOV.U32 R15, RZ, RZ, R79 ;  /* 0x000000ffff0fb224 */ /* 0x008fe400078e004f */
[----:B------:R-:W-:Y:S01]  /*b4d0*/  @!P3 IMAD.MOV.U32 R11, RZ, RZ, R80 ;  /* 0x000000ffff0bb224 */ /* 0x000fe200078e0050 */
[-C--:B------:R-:W-:Y:S01]  /*b4e0*/  @!P2 IADD3 R12, P4, R9, R6.reuse, RZ ;  /* 0x00000006090ca210 */ /* 0x080fe20007f9e0ff */
[----:B------:R-:W-:Y:S01]  /*b4f0*/  @!P0 IMAD.SHL.U32 R24, R235, 0x2, RZ ;  /* 0x00000002eb188824 */ /* 0x000fe200078e00ff */
[----:B------:R-:W-:Y:S01]  /*b500*/  @!P2 IADD3 R6, P6, R78, R6, RZ ;  /* 0x000000064e06a210 */ /* 0x000fe20007fde0ff */
[----:B------:R-:W-:Y:S01]  /*b510*/  @!P3 IMAD.WIDE R14, R200, 0x2, R14 ;  /* 0x00000002c80eb825 */ /* 0x000fe200078e020e */
[----:B------:R-:W-:-:S04]  /*b520*/  ULDC.64 UR6, c[0x0][0x208] ;  /* 0x0000820000067ab9 */ /* 0x000fc80000000a00 */
[----:B------:R0:W5:Y:S02]  /*b530*/  @!P3 LD.E.64 R32, desc[UR6][R14.64] ;  /* 0x000000060e20b980 */ /* 0x000164000c101b00 */
[----:B0-----:R-:W-:Y:S02]  /*b540*/  CS2R R14, SRZ ;  /* 0x00000000000e7805 */ /* 0x001fe4000001ff00 */
[C---:B--2---:R-:W-:Y:S01]  /*b550*/  @!P1 SHF.L.U64.HI R0, R233.reuse, 0x1, R8 ;  /* 0x00000001e9009819 */ /* 0x044fe20000010208 */
[----:B------:R-:W-:Y:S01]  /*b560*/  @!P1 IMAD.SHL.U32 R8, R233, 0x2, RZ ;  /* 0x00000002e9089824 */ /* 0x000fe200078e00ff */
[----:B------:R-:W-:Y:S01]  /*b570*/  @!P2 SHF.L.U64.HI R5, R234, 0x1, R10 ;  /* 0x00000001ea05a819 */ /* 0x000fe2000001020a */
[----:B------:R-:W-:-:S03]  /*b580*/  @!P3 IMAD.MOV.U32 R10, RZ, RZ, R78 ;  /* 0x000000ffff0ab224 */ /* 0x000fc600078e004e */
[----:B------:R-:W-:Y:S01]  /*b590*/  @!P1 IADD3 R4, P5, R9, R8, RZ ;  /* 0x0000000809049210 */ /* 0x000fe20007fbe0ff */
[----:B------:R-:W-:Y:S01]  /*b5a0*/  @!P3 IMAD.WIDE R20, R200, 0x2, R10 ;  /* 0x00000002c814b825 */ /* 0x000fe200078e020a */
[----:B------:R-:W-:-:S03]  /*b5b0*/  @!P2 IADD3.X R7, R80, R5, RZ, P6, !PT ;  /* 0x000000055007a210 */ /* 0x000fc600037fe4ff */
[C---:B------:R-:W-:Y:S01]  /*b5c0*/  @!P2 IMAD.X R13, R79.reuse, 0x1, R5, P4 ;  /* 0x000000014f0da824 */ /* 0x040fe200020e0605 */
[C---:B------:R-:W-:Y:S01]  /*b5d0*/  @!P1 IADD3 R8, P4, R78.reuse, R8, RZ ;  /* 0x000000084e089210 */ /* 0x040fe20007f9e0ff */
[----:B------:R-:W-:Y:S01]  /*b5e0*/  @!P1 IMAD.X R5, R79, 0x1, R0, P5 ;  /* 0x000000014f059824 */ /* 0x000fe200028e0600 */
[-C--:B------:R-:W-:Y:S01]  /*b5f0*/  @!P0 IADD3 R10, P6, R9, R24.reuse, RZ ;  /* 0x00000018090a8210 */ /* 0x080fe20007fde0ff */
[----:B------:R0:W5:Y:S01]  /*b600*/  @!P3 LD.E.64 R30, desc[UR6][R20.64] ;  /* 0x00000006141eb980 */ /* 0x000162000c101b00 */
[----:B------:R-:W-:Y:S02]  /*b610*/  @!P0 IADD3 R78, P5, R78, R24, RZ ;  /* 0x000000184e4e8210 */ /* 0x000fe40007fbe0ff */
[----:B------:R-:W-:Y:S02]  /*b620*/  CS2R R24, SRZ ;  /* 0x0000000000187805 */ /* 0x000fe4000001ff00 */
[----:B------:R-:W-:Y:S01]  /*b630*/  @!P0 SHF.L.U64.HI R90, R235, 0x1, R90 ;  /* 0x00000001eb5a8819 */ /* 0x000fe2000001025a */
[----:B------:R1:W5:Y:S01]  /*b640*/  @!P1 LD.E.64 R14, desc[UR6][R4.64] ;  /* 0x00000006040e9980 */ /* 0x000362000c101b00 */
[----:B------:R-:W-:-:S03]  /*b650*/  @!P1 IMAD.X R9, R80, 0x1, R0, P4 ;  /* 0x0000000150099824 */ /* 0x000fc600020e0600 */
[----:B------:R2:W5:Y:S01]  /*b660*/  @!P2 LD.E.64 R24, desc[UR6][R12.64] ;  /* 0x000000060c18a980 */ /* 0x000562000c101b00 */
[----:B0-----:R-:W-:Y:S01]  /*b670*/  CS2R R20, SRZ ;  /* 0x0000000000147805 */ /* 0x001fe2000001ff00 */
[--C-:B------:R-:W-:Y:S02]  /*b680*/  @!P0 IMAD.X R11, R79, 0x1, R90.reuse, P6 ;  /* 0x000000014f0b8824 */ /* 0x100fe400030e065a */
[----:B------:R-:W-:Y:S01]  /*b690*/  @!P0 IMAD.X R79, R80, 0x1, R90, P5 ;  /* 0x00000001504f8824 */ /* 0x000fe200028e065a */
[----:B-1----:R-:W-:Y:S02]  /*b6a0*/  CS2R R4, SRZ ;  /* 0x0000000000047805 */ /* 0x002fe4000001ff00 */
[----:B------:R0:W5:Y:S01]  /*b6b0*/  @!P2 LD.E.64 R20, desc[UR6][R6.64] ;  /* 0x000000060614a980 */ /* 0x000162000c101b00 */
[----:B--2---:R-:W-:-:S03]  /*b6c0*/  CS2R R12, SRZ ;  /* 0x00000000000c7805 */ /* 0x004fc6000001ff00 */
[----:B------:R1:W5:Y:S04]  /*b6d0*/  @!P0 LD.E.64 R4, desc[UR6][R78.64] ;  /* 0x000000064e048980 */ /* 0x000368000c101b00 */
[----:B------:R1:W5:Y:S01]  /*b6e0*/  @!P1 LD.E.64 R12, desc[UR6][R8.64] ;  /* 0x00000006080c9980 */ /* 0x000362000c101b00 */
[----:B0-----:R-:W-:-:S06]  /*b6f0*/  CS2R R6, SRZ ;  /* 0x0000000000067805 */ /* 0x001fcc000001ff00 */
[----:B------:R1:W5:Y:S02]  /*b700*/  @!P0 LD.E.64 R6, desc[UR6][R10.64] ;  /* 0x000000060a068980 */ /* 0x000364000c101b00 */
.L_x_1656:
[----:B------:R-:W-:Y:S05]  /*b710*/  BSYNC B1 ;  /* 0x0000000000017941 */ /* 0x000fea0003800000 */
.L_x_1655:
[----:B------:R-:W0:Y:S01]  /*b720*/  SYNCS.PHASECHK.TRANS64.TRYWAIT P0, [R16+URZ+0x30800], R81 ;  /* 0x03080051100075a7 */ /* 0x000e22000800017f */
[----:B-12--5:R-:W-:Y:S01]  /*b730*/  IMAD.MOV.U32 R8, RZ, RZ, R12 ;  /* 0x000000ffff087224 */ /* 0x026fe200078e000c */
[----:B------:R-:W-:Y:S01]  /*b740*/  BSSY B1, `(.L_x_1657) ;  /* 0x0000017000017945 */ /* 0x000fe20003800000 */
[----:B------:R-:W-:Y:S02]  /*b750*/  IMAD.MOV.U32 R0, RZ, RZ, R13 ;  /* 0x000000ffff007224 */ /* 0x000fe400078e000d */
[----:B------:R-:W-:Y:S02]  /*b760*/  IMAD.MOV.U32 R10, RZ, RZ, R4 ;  /* 0x000000ffff0a7224 */ /* 0x000fe400078e0004 */
[----:B----4-:R-:W-:Y:S01]  /*b770*/  IMAD.MOV.U32 R9, RZ, RZ, R5 ;  /* 0x000000ffff097224 */ /* 0x010fe200078e0005 */
[----:B---3--:R-:W-:Y:S01]  /*b780*/  PRMT R79, R8, 0x5410, R0 ;  /* 0x00005410084f7816 */ /* 0x008fe20000000000 */
[----:B------:R-:W-:Y:S02]  /*b790*/  IMAD.MOV.U32 R8, RZ, RZ, R30 ;  /* 0x000000ffff087224 */ /* 0x000fe400078e001e */
[----:B------:R-:W-:Y:S01]  /*b7a0*/  IMAD.MOV.U32 R0, RZ, RZ, R31 ;  /* 0x000000ffff007224 */ /* 0x000fe200078e001f */
[----:B------:R-:W-:Y:S01]  /*b7b0*/  PRMT R78, R9, 0x5410, R10 ;  /* 0x00005410094e7816 */ /* 0x000fe2000000000a */
[----:B------:R-:W-:Y:S01]  /*b7c0*/  IMAD.MOV.U32 R9, RZ, RZ, R21 ;  /* 0x000000ffff097224 */ /* 0x000fe200078e0015 */
[----:B------:R-:W-:-:S02]  /*b7d0*/  MOV R10, R20 ;  /* 0x00000014000a7202 */ /* 0x000fc40000000f00 */
[----:B------:R-:W-:Y:S01]  /*b7e0*/  PRMT R101, R8, 0x5410, R0 ;  /* 0x0000541008657816 */ /* 0x000fe20000000000 */
[----:B------:R-:W-:Y:S01]  /*b7f0*/  IMAD.MOV.U32 R8, RZ, RZ, R24 ;  /* 0x000000ffff087224 */ /* 0x000fe200078e0018 */
[----:B------:R-:W-:Y:S01]  /*b800*/  PRMT R91, R10, 0x5410, R9 ;  /* 0x000054100a5b7816 */ /* 0x000fe20000000009 */
[----:B------:R-:W-:Y:S02]  /*b810*/  IMAD.MOV.U32 R0, RZ, RZ, R25 ;  /* 0x000000ffff007224 */ /* 0x000fe400078e0019 */
[----:B------:R-:W-:Y:S02]  /*b820*/  IMAD.MOV.U32 R10, RZ, RZ, R32 ;  /* 0x000000ffff0a7224 */ /* 0x000fe400078e0020 */
[----:B------:R-:W-:Y:S01]  /*b830*/  IMAD.MOV.U32 R9, RZ, RZ, R33 ;  /* 0x000000ffff097224 */ /* 0x000fe200078e0021 */
[----:B------:R-:W-:Y:S01]  /*b840*/  PRMT R92, R8, 0x5410, R0 ;  /* 0x00005410085c7816 */ /* 0x000fe20000000000 */
[----:B------:R-:W-:Y:S01]  /*b850*/  IMAD.MOV.U32 R8, RZ, RZ, R14 ;  /* 0x000000ffff087224 */ /* 0x000fe200078e000e */
[----:B------:R-:W-:-:S02]  /*b860*/  MOV R0, R15 ;  /* 0x0000000f00007202 */ /* 0x000fc40000000f00 */
[----:B------:R-:W-:Y:S02]  /*b870*/  PRMT R102, R10, 0x5410, R9 ;  /* 0x000054100a667816 */ /* 0x000fe40000000009 */
[----:B------:R-:W-:Y:S02]  /*b880*/  PRMT R80, R8, 0x5410, R0 ;  /* 0x0000541008507816 */ /* 0x000fe40000000000 */
[----:B------:R-:W-:Y:S01]  /*b890*/  VIADDMNMX R0, R3, -R93, 0x80, PT ;  /* 0x0000008003007446 */ /* 0x000fe2000380095d */
[----:B0-----:R-:W-:Y:S06]  /*b8a0*/  @!P0 BRA `(.L_x_1658) ;  /* 0x0000022800388947 */ /* 0x001fec0003800000 */
.L_x_2048:
[----:B------:R-:W-:Y:S05]  /*b8b0*/  BSYNC B1 ;  /* 0x0000000000017941 */ /* 0x000fea0003800000 */
.L_x_1657:
[----:B------:R-:W-:Y:S01]  /*b8c0*/  ISETP.GE.AND P0, PT, R23, R0, PT ;  /* 0x000000001700720c */ /* 0x000fe20003f06270 */
[----:B------:R-:W-:Y:S01]  /*b8d0*/  IMAD.MOV.U32 R3, RZ, RZ, R6 ;  /* 0x000000ffff037224 */ /* 0x000fe200078e0006 */
[----:B------:R-:W-:Y:S01]  /*b8e0*/  BSSY B1, `(.L_x_1659) ;  /* 0x00000bc000017945 */ /* 0x000fe20003800000 */
[----:B------:R-:W-:-:S05]  /*b8f0*/  IMAD.MOV.U32 R8, RZ, RZ, R7 ;  /* 0x000000ffff087224 */ /* 0x000fca00078e0007 */
[----:B------:R-:W-:-:S05]  /*b900*/  PRMT R3, R3, 0x5410, R8 ;  /* 0x0000541003037816 */ /* 0x000fca0000000008 */
[----:B------:R-:W-:Y:S05]  /*b910*/  @P0 BRA `(.L_x_1660) ;  /* 0x0000000800e00947 */ /* 0x000fea0003800000 */
[----:B------:R1:W5:Y:S01]  /*b920*/  LDL R113, [R1+0x30] ;  /* 0x0000300001717983 */ /* 0x0003620000100800 */
[----:B------:R-:W2:Y:S01]  /*b930*/  LDC R8, c[0x0][0x3f4] ;  /* 0x0000fd00ff087b82 */ /* 0x000ea20000000800 */
[----:B------:R-:W-:Y:S01]  /*b940*/  BSSY B2, `(.L_x_1661) ;  /* 0x0000030000027945 */ /* 0x000fe20003800000 */
[-C--:B--2---:R-:W-:Y:S02]  /*b950*/  ISETP.GE.AND P0, PT, R200, R8.reuse, PT ;  /* 0x00000008c800720c */ /* 0x084fe40003f06270 */
[-C--:B------:R-:W-:Y:S02]  /*b960*/  ISETP.GE.AND P1, PT, R234, R8.reuse, PT ;  /* 0x00000008ea00720c */ /* 0x080fe40003f26270 */
[-C--:B------:R-:W-:Y:S02]  /*b970*/  ISETP.GE.AND P2, PT, R233, R8.reuse, PT ;  /* 0x00000008e900720c */ /* 0x080fe40003f46270 */
[----:B------:R-:W-:-:S07]  /*b980*/  ISETP.GE.AND P3, PT, R235, R8, PT ;  /* 0x00000008eb00720c */ /* 0x000fce0003f66270 */
[----:B-1----:R-:W-:Y:S06]  /*b990*/  @P0 BRA `(.L_x_1662) ;  /* 0x0000000000a80947 */ /* 0x002fec0003800000 */
[----:B-----5:R-:W1:Y:S01]  /*b9a0*/  LDS.128 R8, [R113] ;  /* 0x0000000071087984 */ /* 0x020e620000000c00 */
[----:B0-----:R-:W-:Y:S02]  /*b9b0*/  SHF.R.U32.HI R81, RZ, 0x10, R77 ;  /* 0x00000010ff517819 */ /* 0x001fe4000001164d */
[--C-:B------:R-:W-:Y:S02]  /*b9c0*/  SHF.R.U32.HI R93, RZ, 0x10, R75.reuse ;  /* 0x00000010ff5d7819 */ /* 0x100fe4000001164b */
[----:B------:R-:W-:Y:S01]  /*b9d0*/  SHF.R.U64 R74, R74, 0x10, R75 ;  /* 0x000000104a4a7819 */ /* 0x000fe2000000124b */
[----:B------:R-:W-:Y:S01]  /*b9e0*/  HADD2.F32 R81, -RZ, R81.H0_H0 ;  /* 0x20000051ff517230 */ /* 0x000fe20000004100 */
[----:B------:R-:W-:Y:S01]  /*b9f0*/  SHF.R.U64 R76, R76, 0x10, R77 ;  /* 0x000000104c4c7819 */ /* 0x000fe2000000124d */
[----:B------:R-:W-:Y:S02]  /*ba00*/  HADD2.F32 R93, -RZ, R93.H0_H0 ;  /* 0x2000005dff5d7230 */ /* 0x000fe40000004100 */
[----:B------:R-:W-:-:S02]  /*ba10*/  HADD2.F32 R75, -RZ, R112.H1_H1 ;  /* 0x30000070ff4b7230 */ /* 0x000fc40000004100 */
[----:B------:R-:W-:Y:S02]  /*ba20*/  HADD2.F32 R77, -RZ, R112.H0_H0 ;  /* 0x20000070ff4d7230 */ /* 0x000fe40000004100 */
[----:B------:R-:W-:Y:S02]  /*ba30*/  HADD2.F32 R76, -RZ, R76.H0_H0 ;  /* 0x2000004cff4c7230 */ /* 0x000fe40000004100 */
[----:B------:R-:W-:Y:S02]  /*ba40*/  HADD2.F32 R74, -RZ, R74.H0_H0 ;  /* 0x2000004aff4a7230 */ /* 0x000fe40000004100 */
[--C-:B-1----:R-:W-:Y:S02]  /*ba50*/  HADD2.F32 R94, -RZ, R11.reuse.H1_H1 ;  /* 0x3000000bff5e7230 */ /* 0x102fe40000004100 */
[----:B------:R-:W-:-:S03]  /*ba60*/  HADD2.F32 R90, -RZ, R11.H0_H0 ;  /* 0x2000000bff5a7230 */ /* 0x000fc60000004100 */
[C---:B------:R-:W-:Y:S01]  /*ba70*/  FMUL.FTZ R11, R94.reuse, R81 ;  /* 0x000000515e0b7220 */ /* 0x040fe20000410000 */
[----:B------:R-:W-:-:S03]  /*ba80*/  FMUL.FTZ R94, R94, R93 ;  /* 0x0000005d5e5e7220 */ /* 0x000fc60000410000 */
[C---:B------:R-:W-:Y:S01]  /*ba90*/  FFMA.FTZ R11, R90.reuse, R93, -R11 ;  /* 0x0000005d5a0b7223 */ /* 0x040fe2000001080b */
[----:B------:R-:W-:Y:S01]  /*baa0*/  FFMA.FTZ R81, R90, R81, R94 ;  /* 0x000000515a517223 */ /* 0x000fe2000001005e */
[--C-:B------:R-:W-:Y:S02]  /*bab0*/  HADD2.F32 R90, -RZ, R95.reuse.H1_H1 ;  /* 0x3000005fff5a7230 */ /* 0x100fe40000004100 */
[--C-:B------:R-:W-:Y:S02]  /*bac0*/  HADD2.F32 R94, -RZ, R8.reuse.H1_H1 ;  /* 0x30000008ff5e7230 */ /* 0x100fe40000004100 */
[----:B------:R-:W-:Y:S01]  /*bad0*/  HADD2.F32 R93, -RZ, R95.H0_H0 ;  /* 0x2000005fff5d7230 */ /* 0x000fe20000004100 */
[----:B------:R-:W-:Y:S01]  /*bae0*/  F2FP.F16.F32.PACK_AB R11, R81, R11 ;  /* 0x0000000b510b723e */ /* 0x000fe200000000ff */
[----:B------:R-:W-:Y:S02]  /*baf0*/  HADD2.F32 R8, -RZ, R8.H0_H0 ;  /* 0x20000008ff087230 */ /* 0x000fe40000004100 */
[C---:B------:R-:W-:Y:S01]  /*bb00*/  FMUL.FTZ R95, R94.reuse, R90 ;  /* 0x0000005a5e5f7220 */ /* 0x040fe20000410000 */
[----:B------:R-:W-:-:S03]  /*bb10*/  FMUL.FTZ R94, R94, R93 ;  /* 0x0000005d5e5e7220 */ /* 0x000fc60000410000 */
[C---:B------:R-:W-:Y:S01]  /*bb20*/  FFMA.FTZ R95, R8.reuse, R93, -R95 ;  /* 0x0000005d085f7223 */ /* 0x040fe2000001085f */
[----:B------:R-:W-:Y:S01]  /*bb30*/  FFMA.FTZ R8, R8, R90, R94 ;  /* 0x0000005a08087223 */ /* 0x000fe2000001005e */
[--C-:B------:R-:W-:Y:S02]  /*bb40*/  HADD2.F32 R90, -RZ, R10.reuse.H1_H1 ;  /* 0x3000000aff5a7230 */ /* 0x100fe40000004100 */
[----:B------:R-:W-:Y:S02]  /*bb50*/  HADD2.F32 R10, -RZ, R10.H0_H0 ;  /* 0x2000000aff0a7230 */ /* 0x000fe40000004100 */
[----:B------:R-:W-:Y:S01]  /*bb60*/  F2FP.F16.F32.PACK_AB R8, R8, R95 ;  /* 0x0000005f0808723e */ /* 0x000fe200000000ff */
        /* <DEDUP_REMOVED lines=10> */
[----:B------:R-:W-:-:S05]  /*bc10*/  FFMA.FTZ R9, R9, R76, R75 ;  /* 0x0000004c09097223 */ /* 0x000fca000001004b */
[----:B------:R-:W-:-:S05]  /*bc20*/  F2FP.F16.F32.PACK_AB R9, R9, R74 ;  /* 0x0000004a0909723e */ /* 0x000fca00000000ff */
[----:B------:R1:W-:Y:S02]  /*bc30*/  STS.128 [R113], R8 ;  /* 0x0000000871007388 */ /* 0x0003e40000000c00 */
.L_x_1662:
[----:B------:R-:W-:Y:S05]  /*bc40*/  BSYNC B2 ;  /* 0x0000000000027941 */ /* 0x000fea0003800000 */
.L_x_1661:
[----:B------:R-:W-:Y:S04]  /*bc50*/  BSSY B2, `(.L_x_1663) ;  /* 0x000002c000027945 */ /* 0x000fe80003800000 */
[----:B------:R-:W-:Y:S05]  /*bc60*/  @P1 BRA `(.L_x_1664) ;  /* 0x0000000000a81947 */ /* 0x000fea0003800000 */
[----:B-1---5:R-:W1:Y:S01]  /*bc70*/  LDS.128 R8, [R113+0x4000] ;  /* 0x0040000071087984 */ /* 0x022e620000000c00 */
[----:B------:R-:W-:Y:S02]  /*bc80*/  SHF.R.U32.HI R75, RZ, 0x10, R73 ;  /* 0x00000010ff4b7819 */ /* 0x000fe40000011649 */
[----:B------:R-:W-:Y:S02]  /*bc90*/  SHF.R.U32.HI R74, RZ, 0x10, R71 ;  /* 0x00000010ff4a7819 */ /* 0x000fe40000011647 */
[----:B------:R-:W-:Y:S01]  /*bca0*/  SHF.R.U64 R73, R72, 0x10, R73 ;  /* 0x0000001048497819 */ /* 0x000fe20000001249 */
[----:B------:R-:W-:Y:S01]  /*bcb0*/  HADD2.F32 R75, -RZ, R75.H0_H0 ;  /* 0x2000004bff4b7230 */ /* 0x000fe20000004100 */
[----:B------:R-:W-:Y:S01]  /*bcc0*/  SHF.R.U64 R70, R70, 0x10, R71 ;  /* 0x0000001046467819 */ /* 0x000fe20000001247 */
[----:B------:R-:W-:Y:S02]  /*bcd0*/  HADD2.F32 R74, -RZ, R74.H0_H0 ;  /* 0x2000004aff4a7230 */ /* 0x000fe40000004100 */
[----:B------:R-:W-:-:S02]  /*bce0*/  HADD2.F32 R71, -RZ, R110.H0_H0 ;  /* 0x2000006eff477230 */ /* 0x000fc40000004100 */
[----:B0-----:R-:W-:Y:S02]  /*bcf0*/  HADD2.F32 R81, -RZ, R73.H0_H0 ;  /* 0x20000049ff517230 */ /* 0x001fe40000004100 */
[----:B------:R-:W-:Y:S02]  /*bd00*/  HADD2.F32 R70, -RZ, R70.H0_H0 ;  /* 0x20000046ff467230 */ /* 0x000fe40000004100 */
[--C-:B-1----:R-:W-:Y:S02]  /*bd10*/  HADD2.F32 R76, -RZ, R11.reuse.H1_H1 ;  /* 0x3000000bff4c7230 */ /* 0x102fe40000004100 */
[----:B------:R-:W-:Y:S02]  /*bd20*/  HADD2.F32 R11, -RZ, R11.H0_H0 ;  /* 0x2000000bff0b7230 */ /* 0x000fe40000004100 */
[----:B------:R-:W-:Y:S02]  /*bd30*/  HADD2.F32 R73, -RZ, R9.H1_H1 ;  /* 0x30000009ff497230 */ /* 0x000fe40000004100 */
[C---:B------:R-:W-:Y:S01]  /*bd40*/  FMUL.FTZ R77, R76.reuse, R75 ;  /* 0x0000004b4c4d7220 */ /* 0x040fe20000410000 */
[----:B------:R-:W-:-:S03]  /*bd50*/  FMUL.FTZ R76, R76, R74 ;  /* 0x0000004a4c4c7220 */ /* 0x000fc60000410000 */
[C---:B------:R-:W-:Y:S01]  /*bd60*/  FFMA.FTZ R74, R11.reuse, R74, -R77 ;  /* 0x0000004a0b4a7223 */ /* 0x040fe2000001084d */
[----:B------:R-:W-:Y:S01]  /*bd70*/  FFMA.FTZ R11, R11, R75, R76 ;  /* 0x0000004b0b0b7223 */ /* 0x000fe2000001004c */
[----:B------:R-:W-:Y:S02]  /*bd80*/  HADD2.F32 R75, -RZ, R111.H1_H1 ;  /* 0x3000006fff4b7230 */ /* 0x000fe40000004100 */
[----:B------:R-:W-:Y:S02]  /*bd90*/  HADD2.F32 R76, -RZ, R8.H1_H1 ;  /* 0x30000008ff4c7230 */ /* 0x000fe40000004100 */
[----:B------:R-:W-:Y:S01]  /*bda0*/  HADD2.F32 R77, -RZ, R110.H1_H1 ;  /* 0x3000006eff4d7230 */ /* 0x000fe20000004100 */
[----:B------:R-:W-:Y:S01]  /*bdb0*/  F2FP.F16.F32.PACK_AB R11, R11, R74 ;  /* 0x0000004a0b0b723e */ /* 0x000fe200000000ff */
[----:B------:R-:W-:Y:S02]  /*bdc0*/  HADD2.F32 R8, -RZ, R8.H0_H0 ;  /* 0x20000008ff087230 */ /* 0x000fe40000004100 */
[C---:B------:R-:W-:Y:S01]  /*bdd0*/  FMUL.FTZ R72, R76.reuse, R75 ;  /* 0x0000004b4c487220 */ /* 0x040fe20000410000 */
[----:B------:R-:W-:-:S03]  /*bde0*/  FMUL.FTZ R76, R76, R77 ;  /* 0x0000004d4c4c7220 */ /* 0x000fc60000410000 */
[C---:B------:R-:W-:Y:S01]  /*bdf0*/  FFMA.FTZ R72, R8.reuse, R77, -R72 ;  /* 0x0000004d08487223 */ /* 0x040fe20000010848 */
[----:B------:R-:W-:Y:S01]  /*be00*/  FFMA.FTZ R8, R8, R75, R76 ;  /* 0x0000004b08087223 */ /* 0x000fe2000001004c */
[----:B------:R-:W-:Y:S02]  /*be10*/  HADD2.F32 R75, -RZ, R111.H0_H0 ;  /* 0x2000006fff4b7230 */ /* 0x000fe40000004100 */
[--C-:B------:R-:W-:Y:S02]  /*be20*/  HADD2.F32 R76, -RZ, R10.reuse.H1_H1 ;  /* 0x3000000aff4c7230 */ /* 0x100fe40000004100 */
[----:B------:R-:W-:Y:S01]  /*be30*/  HADD2.F32 R10, -RZ, R10.H0_H0 ;  /* 0x2000000aff0a7230 */ /* 0x000fe20000004100 */
[----:B------:R-:W-:Y:S02]  /*be40*/  F2FP.F16.F32.PACK_AB R8, R8, R72 ;  /* 0x000000480808723e */ /* 0x000fe400000000ff */
[C---:B------:R-:W-:Y:S01]  /*be50*/  FMUL.FTZ R77, R76.reuse, R75 ;  /* 0x0000004b4c4d7220 */ /* 0x040fe20000410000 */
[----:B------:R-:W-:-:S03]  /*be60*/  FMUL.FTZ R76, R76, R71 ;  /* 0x000000474c4c7220 */ /* 0x000fc60000410000 */
[C---:B------:R-:W-:Y:S01]  /*be70*/  FFMA.FTZ R77, R10.reuse, R71, -R77 ;  /* 0x000000470a4d7223 */ /* 0x040fe2000001084d */
[----:B------:R-:W-:Y:S02]  /*be80*/  HADD2.F32 R71, -RZ, R9.H0_H0 ;  /* 0x20000009ff477230 */ /* 0x000fe40000004100 */
[C---:B------:R-:W-:Y:S01]  /*be90*/  FMUL.FTZ R9, R73.reuse, R81 ;  /* 0x0000005149097220 */ /* 0x040fe20000410000 */
[-C--:B------:R-:W-:Y:S01]  /*bea0*/  FMUL.FTZ R73, R73, R70.reuse ;  /* 0x0000004649497220 */ /* 0x080fe20000410000 */
[----:B------:R-:W-:Y:S02]  /*beb0*/  FFMA.FTZ R10, R10, R75, R76 ;  /* 0x0000004b0a0a7223 */ /* 0x000fe4000001004c */
[C---:B------:R-:W-:Y:S01]  /*bec0*/  FFMA.FTZ R9, R71.reuse, R70, -R9 ;  /* 0x0000004647097223 */ /* 0x040fe20000010809 */
[----:B------:R-:W-:Y:S02]  /*bed0*/  FFMA.FTZ R73, R71, R81, R73 ;  /* 0x0000005147497223 */ /* 0x000fe40000010049 */
[----:B------:R-:W-:-:S03]  /*bee0*/  F2FP.F16.F32.PACK_AB R10, R10, R77 ;  /* 0x0000004d0a0a723e */ /* 0x000fc600000000ff */
[----:B------:R-:W-:-:S05]  /*bef0*/  F2FP.F16.F32.PACK_AB R9, R73, R9 ;  /* 0x000000094909723e */ /* 0x000fca00000000ff */
[----:B------:R2:W-:Y:S02]  /*bf00*/  STS.128 [R113+0x4000], R8 ;  /* 0x0040000871007388 */ /* 0x0005e40000000c00 */
.L_x_1664:
[----:B------:R-:W-:Y:S05]  /*bf10*/  BSYNC B2 ;  /* 0x0000000000027941 */ /* 0x000fea0003800000 */
.L_x_1663:
[----:B------:R-:W-:Y:S04]  /*bf20*/  BSSY B2, `(.L_x_1665) ;  /* 0x000002c000027945 */ /* 0x000fe80003800000 */
[----:B------:R-:W-:Y:S05]  /*bf30*/  @P2 BRA `(.L_x_1666) ;  /* 0x0000000000a82947 */ /* 0x000fea0003800000 */
[----:B-12--5:R-:W1:Y:S01]  /*bf40*/  LDS.128 R8, [R113+0x8000] ;  /* 0x0080000071087984 */ /* 0x026e620000000c00 */
[----:B------:R-:W-:Y:S02]  /*bf50*/  SHF.R.U32.HI R74, RZ, 0x10, R69 ;  /* 0x00000010ff4a7819 */ /* 0x000fe40000011645 */
[--C-:B------:R-:W-:Y:S02]  /*bf60*/  SHF.R.U32.HI R72, RZ, 0x10, R67.reuse ;  /* 0x00000010ff487819 */ /* 0x100fe40000011643 */
[----:B------:R-:W-:Y:S01]  /*bf70*/  SHF.R.U64 R66, R66, 0x10, R67 ;  /* 0x0000001042427819 */ /* 0x000fe20000001243 */
[----:B------:R-:W-:Y:S01]  /*bf80*/  HADD2.F32 R74, -RZ, R74.H0_H0 ;  /* 0x2000004aff4a7230 */ /* 0x000fe20000004100 */
[----:B------:R-:W-:Y:S01]  /*bf90*/  SHF.R.U64 R67, R68, 0x10, R69 ;  /* 0x0000001044437819 */ /* 0x000fe20000001245 */
[----:B------:R-:W-:Y:S02]  /*bfa0*/  HADD2.F32 R72, -RZ, R72.H0_H0 ;  /* 0x20000048ff487230 */ /* 0x000fe40000004100 */
[----:B------:R-:W-:-:S02]  /*bfb0*/  HADD2.F32 R68, -RZ, R109.H0_H0 ;  /* 0x2000006dff447230 */ /* 0x000fc40000004100 */
[----:B------:R-:W-:Y:S02]  /*bfc0*/  HADD2.F32 R69, -RZ, R109.H1_H1 ;  /* 0x3000006dff457230 */ /* 0x000fe40000004100 */
[----:B------:R-:W-:Y:S02]  /*bfd0*/  HADD2.F32 R67, -RZ, R67.H0_H0 ;  /* 0x20000043ff437230 */ /* 0x000fe40000004100 */
[----:B------:R-:W-:Y:S02]  /*bfe0*/  HADD2.F32 R66, -RZ, R66.H0_H0 ;  /* 0x20000042ff427230 */ /* 0x000fe40000004100 */
[--C-:B-1----:R-:W-:Y:S02]  /*bff0*/  HADD2.F32 R71, -RZ, R11.reuse.H1_H1 ;  /* 0x3000000bff477230 */ /* 0x102fe40000004100 */
[----:B------:R-:W-:Y:S02]  /*c000*/  HADD2.F32 R70, -RZ, R11.H0_H0 ;  /* 0x2000000bff467230 */ /* 0x000fe40000004100 */
[----:B------:R-:W-:-:S02]  /*c010*/  HADD2.F32 R11, -RZ, R8.H0_H0 ;  /* 0x20000008ff0b7230 */ /* 0x000fc40000004100 */
[C---:B------:R-:W-:Y:S01]  /*c020*/  FMUL.FTZ R76, R71.reuse, R74 ;  /* 0x0000004a474c7220 */ /* 0x040fe20000410000 */
[----:B------:R-:W-:Y:S02]  /*c030*/  HADD2.F32 R8, -RZ, R8.H1_H1 ;  /* 0x30000008ff087230 */ /* 0x000fe40000004100 */
[-C--:B------:R-:W-:Y:S01]  /*c040*/  FMUL.FTZ R71, R71, R72.reuse ;  /* 0x0000004847477220 */ /* 0x080fe20000410000 */
[--C-:B------:R-:W-:Y:S02]  /*c050*/  HADD2.F32 R73, -RZ, R10.reuse.H0_H0 ;  /* 0x2000000aff497230 */ /* 0x100fe40000004100 */
[----:B------:R-:W-:Y:S01]  /*c060*/  FFMA.FTZ R76, R70, R72, -R76 ;  /* 0x00000048464c7223 */ /* 0x000fe2000001084c */
[----:B------:R-:W-:Y:S02]  /*c070*/  HADD2.F32 R10, -RZ, R10.H1_H1 ;  /* 0x3000000aff0a7230 */ /* 0x000fe40000004100 */
[----:B------:R-:W-:Y:S01]  /*c080*/  FMUL.FTZ R77, R8, R68 ;  /* 0x00000044084d7220 */ /* 0x000fe20000410000 */
[----:B------:R-:W-:Y:S01]  /*c090*/  FFMA.FTZ R71, R70, R74, R71 ;  /* 0x0000004a46477223 */ /* 0x000fe20000010047 */
[----:B------:R-:W-:Y:S01]  /*c0a0*/  FMUL.FTZ R70, R8, R69 ;  /* 0x0000004508467220 */ /* 0x000fe20000410000 */
[----:B------:R-:W-:-:S02]  /*c0b0*/  HADD2.F32 R75, -RZ, R9.H0_H0 ;  /* 0x20000009ff4b7230 */ /* 0x000fc40000004100 */
[C---:B------:R-:W-:Y:S01]  /*c0c0*/  FFMA.FTZ R8, R11.reuse, R69, -R77 ;  /* 0x000000450b087223 */ /* 0x040fe2000001084d */
[--C-:B------:R-:W-:Y:S02]  /*c0d0*/  HADD2.F32 R69, -RZ, R108.reuse.H1_H1 ;  /* 0x3000006cff457230 */ /* 0x100fe40000004100 */
[----:B------:R-:W-:Y:S01]  /*c0e0*/  FFMA.FTZ R70, R11, R68, R70 ;  /* 0x000000440b467223 */ /* 0x000fe20000010046 */
[----:B------:R-:W-:Y:S02]  /*c0f0*/  HADD2.F32 R72, -RZ, R108.H0_H0 ;  /* 0x2000006cff487230 */ /* 0x000fe40000004100 */
[----:B------:R-:W-:Y:S02]  /*c100*/  HADD2.F32 R9, -RZ, R9.H1_H1 ;  /* 0x30000009ff097230 */ /* 0x000fe40000004100 */
[----:B------:R-:W-:Y:S01]  /*c110*/  FMUL.FTZ R11, R10, R69 ;  /* 0x000000450a0b7220 */ /* 0x000fe20000410000 */
[----:B------:R-:W-:Y:S01]  /*c120*/  F2FP.F16.F32.PACK_AB R8, R70, R8 ;  /* 0x000000084608723e */ /* 0x000fe200000000ff */
[----:B------:R-:W-:Y:S01]  /*c130*/  FMUL.FTZ R68, R10, R72 ;  /* 0x000000480a447220 */ /* 0x000fe20000410000 */
[C---:B------:R-:W-:Y:S01]  /*c140*/  FMUL.FTZ R10, R9.reuse, R67 ;  /* 0x00000043090a7220 */ /* 0x040fe20000410000 */
[----:B------:R-:W-:Y:S01]  /*c150*/  FMUL.FTZ R9, R9, R66 ;  /* 0x0000004209097220 */ /* 0x000fe20000410000 */
[C---:B------:R-:W-:Y:S01]  /*c160*/  FFMA.FTZ R72, R73.reuse, R72, -R11 ;  /* 0x0000004849487223 */ /* 0x040fe2000001080b */
[----:B------:R-:W-:Y:S01]  /*c170*/  FFMA.FTZ R68, R73, R69, R68 ;  /* 0x0000004549447223 */ /* 0x000fe20000010044 */
[C---:B------:R-:W-:Y:S01]  /*c180*/  FFMA.FTZ R66, R75.reuse, R66, -R10 ;  /* 0x000000424b427223 */ /* 0x040fe2000001080a */
[----:B------:R-:W-:Y:S01]  /*c190*/  FFMA.FTZ R9, R75, R67, R9 ;  /* 0x000000434b097223 */ /* 0x000fe20000010009 */
[----:B------:R-:W-:-:S02]  /*c1a0*/  F2FP.F16.F32.PACK_AB R11, R71, R76 ;  /* 0x0000004c470b723e */ /* 0x000fc400000000ff */
[----:B------:R-:W-:Y:S02]  /*c1b0*/  F2FP.F16.F32.PACK_AB R10, R68, R72 ;  /* 0x00000048440a723e */ /* 0x000fe400000000ff */
[----:B------:R-:W-:-:S05]  /*c1c0*/  F2FP.F16.F32.PACK_AB R9, R9, R66 ;  /* 0x000000420909723e */ /* 0x000fca00000000ff */
[----:B------:R3:W-:Y:S02]  /*c1d0*/  STS.128 [R113+0x8000], R8 ;  /* 0x0080000871007388 */ /* 0x0007e40000000c00 */
.L_x_1666:
[----:B------:R-:W-:Y:S05]  /*c1e0*/  BSYNC B2 ;  /* 0x0000000000027941 */ /* 0x000fea0003800000 */
.L_x_1665:
[----:B------:R-:W-:Y:S05]  /*c1f0*/  @P3 BRA `(.L_x_1660) ;  /* 0x0000000000a83947 */ /* 0x000fea0003800000 */
[----:B-123-5:R-:W1:Y:S01]  /*c200*/  LDS.128 R8, [R113+0xc000] ;  /* 0x00c0000071087984 */ /* 0x02ee620000000c00 */
[--C-:B------:R-:W-:Y:S02]  /*c210*/  SHF.R.U64 R62, R62, 0x10, R63.reuse ;  /* 0x000000103e3e7819 */ /* 0x100fe4000000123f */
[----:B------:R-:W-:Y:S02]  /*c220*/  SHF.R.U32.HI R68, RZ, 0x10, R63 ;  /* 0x00000010ff447819 */ /* 0x000fe4000001163f */
[--C-:B------:R-:W-:Y:S01]  /*c230*/  SHF.R.U64 R63, R64, 0x10, R65.reuse ;  /* 0x00000010403f7819 */ /* 0x100fe20000001241 */
[--C-:B------:R-:W-:Y:S01]  /*c240*/  HADD2.F32 R64, -RZ, R107.reuse.H0_H0 ;  /* 0x2000006bff407230 */ /* 0x100fe20000004100 */
[----:B------:R-:W-:Y:S01]  /*c250*/  SHF.R.U32.HI R70, RZ, 0x10, R65 ;  /* 0x00000010ff467819 */ /* 0x000fe20000011641 */
[----:B------:R-:W-:Y:S02]  /*c260*/  HADD2.F32 R65, -RZ, R107.H1_H1 ;  /* 0x3000006bff417230 */ /* 0x000fe40000004100 */
[----:B------:R-:W-:-:S02]  /*c270*/  HADD2.F32 R63, -RZ, R63.H0_H0 ;  /* 0x2000003fff3f7230 */ /* 0x000fc40000004100 */
[----:B------:R-:W-:Y:S02]  /*c280*/  HADD2.F32 R70, -RZ, R70.H0_H0 ;  /* 0x20000046ff467230 */ /* 0x000fe40000004100 */
[----:B------:R-:W-:Y:S02]  /*c290*/  HADD2.F32 R68, -RZ, R68.H0_H0 ;  /* 0x20000044ff447230 */ /* 0x000fe40000004100 */
[----:B------:R-:W-:Y:S02]  /*c2a0*/  HADD2.F32 R62, -RZ, R62.H0_H0 ;  /* 0x2000003eff3e7230 */ /* 0x000fe40000004100 */
[--C-:B-1----:R-:W-:Y:S02]  /*c2b0*/  HADD2.F32 R66, -RZ, R11.reuse.H0_H0 ;  /* 0x2000000bff427230 */ /* 0x102fe40000004100 */
[----:B------:R-:W-:Y:S02]  /*c2c0*/  HADD2.F32 R67, -RZ, R11.H1_H1 ;  /* 0x3000000bff437230 */ /* 0x000fe40000004100 */
[----:B------:R-:W-:-:S02]  /*c2d0*/  HADD2.F32 R11, -RZ, R8.H0_H0 ;  /* 0x20000008ff0b7230 */ /* 0x000fc40000004100 */
[----:B------:R-:W-:Y:S02]  /*c2e0*/  HADD2.F32 R8, -RZ, R8.H1_H1 ;  /* 0x30000008ff087230 */ /* 0x000fe40000004100 */
[C---:B------:R-:W-:Y:S01]  /*c2f0*/  FMUL.FTZ R72, R67.reuse, R70 ;  /* 0x0000004643487220 */ /* 0x040fe20000410000 */
[--C-:B------:R-:W-:Y:S02]  /*c300*/  HADD2.F32 R69, -RZ, R10.reuse.H0_H0 ;  /* 0x2000000aff457230 */ /* 0x100fe40000004100 */
[----:B------:R-:W-:Y:S01]  /*c310*/  FMUL.FTZ R67, R67, R68 ;  /* 0x0000004443437220 */ /* 0x000fe20000410000 */
[----:B------:R-:W-:Y:S02]  /*c320*/  HADD2.F32 R10, -RZ, R10.H1_H1 ;  /* 0x3000000aff0a7230 */ /* 0x000fe40000004100 */
[C---:B------:R-:W-:Y:S01]  /*c330*/  FMUL.FTZ R73, R8.reuse, R64 ;  /* 0x0000004008497220 */ /* 0x040fe20000410000 */
[----:B------:R-:W-:Y:S01]  /*c340*/  FMUL.FTZ R8, R8, R65 ;  /* 0x0000004108087220 */ /* 0x000fe20000410000 */
[----:B------:R-:W-:-:S02]  /*c350*/  HADD2.F32 R71, -RZ, R9.H0_H0 ;  /* 0x20000009ff477230 */ /* 0x000fc40000004100 */
[C---:B------:R-:W-:Y:S01]  /*c360*/  FFMA.FTZ R72, R66.reuse, R68, -R72 ;  /* 0x0000004442487223 */ /* 0x040fe20000010848 */
[C---:B------:R-:W-:Y:S01]  /*c370*/  FFMA.FTZ R73, R11.reuse, R65, -R73 ;  /* 0x000000410b497223 */ /* 0x040fe20000010849 */
[--C-:B------:R-:W-:Y:S02]  /*c380*/  HADD2.F32 R65, -RZ, R98.reuse.H1_H1 ;  /* 0x30000062ff417230 */ /* 0x100fe40000004100 */
[----:B------:R-:W-:Y:S01]  /*c390*/  FFMA.FTZ R8, R11, R64, R8 ;  /* 0x000000400b087223 */ /* 0x000fe20000010008 */
[----:B------:R-:W-:Y:S02]  /*c3a0*/  HADD2.F32 R98, -RZ, R98.H0_H0 ;  /* 0x20000062ff627230 */ /* 0x000fe40000004100 */
[----:B------:R-:W-:Y:S01]  /*c3b0*/  FFMA.FTZ R67, R66, R70, R67 ;  /* 0x0000004642437223 */ /* 0x000fe20000010043 */
        /* <DEDUP_REMOVED lines=14> */
.L_x_1660:
[----:B------:R-:W-:Y:S05]  /*c4a0*/  BSYNC B1 ;  /* 0x0000000000017941 */ /* 0x000fea0003800000 */
.L_x_1659:
[----:B-1234-:R-:W-:Y:S01]  /*c4b0*/  VIADD R8, R23, 0x20 ;  /* 0x0000002017087836 */ /* 0x01efe20000000000 */
[----:B------:R-:W-:Y:S04]  /*c4c0*/  BSSY B1, `(.L_x_1667) ;  /* 0x00000bb000017945 */ /* 0x000fe80003800000 */
[----:B------:R-:W-:-:S13]  /*c4d0*/  ISETP.GE.AND P0, PT, R8, R0, PT ;  /* 0x000000000800720c */ /* 0x000fda0003f06270 */
        /* <DEDUP_REMOVED lines=9> */
[----:B-----5:R-:W1:Y:S01]  /*c570*/  LDS.128 R8, [R70+0x1000] ;  /* 0x0010000046087984 */ /* 0x020e620000000c00 */
[----:B------:R-:W-:Y:S01]  /*c580*/  SHF.R.U32.HI R67, RZ, 0x10, R61 ;  /* 0x00000010ff437819 */ /* 0x000fe2000001163d */
[--C-:B------:R-:W-:Y:S01]  /*c590*/  HADD2.F32 R62, -RZ, R105.reuse.H0_H0 ;  /* 0x20000069ff3e7230 */ /* 0x100fe20000004100 */
[--C-:B------:R-:W-:Y:S01]  /*c5a0*/  SHF.R.U32.HI R63, RZ, 0x10, R59.reuse ;  /* 0x00000010ff3f7819 */ /* 0x100fe2000001163b */
[----:B------:R-:W-:Y:S01]  /*c5b0*/  HADD2.F32 R105, -RZ, R105.H1_H1 ;  /* 0x30000069ff697230 */ /* 0x000fe20000004100 */
[----:B------:R-:W-:Y:S01]  /*c5c0*/  SHF.R.U64 R58, R58, 0x10, R59 ;  /* 0x000000103a3a7819 */ /* 0x000fe2000000123b */
[----:B------:R-:W-:Y:S01]  /*c5d0*/  HADD2.F32 R67, -RZ, R67.H0_H0 ;  /* 0x20000043ff437230 */ /* 0x000fe20000004100 */
[----:B------:R-:W-:Y:S01]  /*c5e0*/  SHF.R.U64 R59, R60, 0x10, R61 ;  /* 0x000000103c3b7819 */ /* 0x000fe2000000123d */
[----:B------:R-:W-:Y:S02]  /*c5f0*/  HADD2.F32 R63, -RZ, R63.H0_H0 ;  /* 0x2000003fff3f7230 */ /* 0x000fe40000004100 */
[----:B------:R-:W-:-:S02]  /*c600*/  HADD2.F32 R60, -RZ, R106.H0_H0 ;  /* 0x2000006aff3c7230 */ /* 0x000fc40000004100 */
[----:B------:R-:W-:Y:S02]  /*c610*/  HADD2.F32 R58, -RZ, R58.H0_H0 ;  /* 0x2000003aff3a7230 */ /* 0x000fe40000004100 */
[--C-:B-1----:R-:W-:Y:S02]  /*c620*/  HADD2.F32 R66, -RZ, R11.reuse.H1_H1 ;  /* 0x3000000bff427230 */ /* 0x102fe40000004100 */
[--C-:B------:R-:W-:Y:S02]  /*c630*/  HADD2.F32 R65, -RZ, R8.reuse.H1_H1 ;  /* 0x30000008ff417230 */ /* 0x100fe40000004100 */
[----:B------:R-:W-:Y:S02]  /*c640*/  HADD2.F32 R64, -RZ, R11.H0_H0 ;  /* 0x2000000bff407230 */ /* 0x000fe40000004100 */
[C---:B------:R-:W-:Y:S01]  /*c650*/  FMUL.FTZ R69, R66.reuse, R67 ;  /* 0x0000004342457220 */ /* 0x040fe20000410000 */
[----:B------:R-:W-:Y:S01]  /*c660*/  FMUL.FTZ R68, R66, R63 ;  /* 0x0000003f42447220 */ /* 0x000fe20000410000 */
[----:B------:R-:W-:-:S02]  /*c670*/  HADD2.F32 R11, -RZ, R8.H0_H0 ;  /* 0x20000008ff0b7230 */ /* 0x000fc40000004100 */
[C---:B------:R-:W-:Y:S01]  /*c680*/  FMUL.FTZ R66, R65.reuse, R60 ;  /* 0x0000003c41427220 */ /* 0x040fe20000410000 */
[C---:B------:R-:W-:Y:S01]  /*c690*/  FFMA.FTZ R63, R64.reuse, R63, -R69 ;  /* 0x0000003f403f7223 */ /* 0x040fe20000010845 */
[----:B------:R-:W-:Y:S01]  /*c6a0*/  FFMA.FTZ R64, R64, R67, R68 ;  /* 0x0000004340407223 */ /* 0x000fe20000010044 */
[--C-:B------:R-:W-:Y:S02]  /*c6b0*/  HADD2.F32 R8, -RZ, R10.reuse.H0_H0 ;  /* 0x2000000aff087230 */ /* 0x100fe40000004100 */
[-C--:B------:R-:W-:Y:S01]  /*c6c0*/  FMUL.FTZ R68, R65, R62.reuse ;  /* 0x0000003e41447220 */ /* 0x080fe20000410000 */
[----:B------:R-:W-:Y:S02]  /*c6d0*/  HADD2.F32 R10, -RZ, R10.H1_H1 ;  /* 0x3000000aff0a7230 */ /* 0x000fe40000004100 */
[----:B------:R-:W-:Y:S01]  /*c6e0*/  FFMA.FTZ R62, R11, R62, -R66 ;  /* 0x0000003e0b3e7223 */ /* 0x000fe20000010842 */
[----:B------:R-:W-:Y:S02]  /*c6f0*/  HADD2.F32 R61, -RZ, R9.H0_H0 ;  /* 0x20000009ff3d7230 */ /* 0x000fe40000004100 */
[----:B------:R-:W-:-:S02]  /*c700*/  HADD2.F32 R65, -RZ, R106.H1_H1 ;  /* 0x3000006aff417230 */ /* 0x000fc40000004100 */
[----:B------:R-:W-:Y:S02]  /*c710*/  HADD2.F32 R9, -RZ, R9.H1_H1 ;  /* 0x30000009ff097230 */ /* 0x000fe40000004100 */
[----:B------:R-:W-:Y:S02]  /*c720*/  HADD2.F32 R66, -RZ, R59.H0_H0 ;  /* 0x2000003bff427230 */ /* 0x000fe40000004100 */
[----:B------:R-:W-:Y:S01]  /*c730*/  FFMA.FTZ R59, R11, R60, R68 ;  /* 0x0000003c0b3b7223 */ /* 0x000fe20000010044 */
[C---:B------:R-:W-:Y:S01]  /*c740*/  FMUL.FTZ R67, R10.reuse, R65 ;  /* 0x000000410a437220 */ /* 0x040fe20000410000 */
[-C--:B------:R-:W-:Y:S01]  /*c750*/  FMUL.FTZ R60, R10, R105.reuse ;  /* 0x000000690a3c7220 */ /* 0x080fe20000410000 */
[C---:B------:R-:W-:Y:S01]  /*c760*/  FMUL.FTZ R11, R9.reuse, R58 ;  /* 0x0000003a090b7220 */ /* 0x040fe20000410000 */
[-C--:B------:R-:W-:Y:S01]  /*c770*/  FMUL.FTZ R10, R9, R66.reuse ;  /* 0x00000042090a7220 */ /* 0x080fe20000410000 */
[C---:B------:R-:W-:Y:S01]  /*c780*/  FFMA.FTZ R67, R8.reuse, R105, -R67 ;  /* 0x0000006908437223 */ /* 0x040fe20000010843 */
[----:B------:R-:W-:Y:S01]  /*c790*/  FFMA.FTZ R60, R8, R65, R60 ;  /* 0x00000041083c7223 */ /* 0x000fe2000001003c */
[C---:B------:R-:W-:Y:S01]  /*c7a0*/  FFMA.FTZ R66, R61.reuse, R66, R11 ;  /* 0x000000423d427223 */ /* 0x040fe2000001000b */
[----:B------:R-:W-:Y:S01]  /*c7b0*/  FFMA.FTZ R9, R61, R58, -R10 ;  /* 0x0000003a3d097223 */ /* 0x000fe2000001080a */
[----:B------:R-:W-:-:S02]  /*c7c0*/  F2FP.F16.F32.PACK_AB R11, R64, R63 ;  /* 0x0000003f400b723e */ /* 0x000fc400000000ff */
[----:B------:R-:W-:Y:S02]  /*c7d0*/  F2FP.F16.F32.PACK_AB R10, R60, R67 ;  /* 0x000000433c0a723e */ /* 0x000fe400000000ff */
[----:B------:R-:W-:Y:S02]  /*c7e0*/  F2FP.F16.F32.PACK_AB R8, R59, R62 ;  /* 0x0000003e3b08723e */ /* 0x000fe400000000ff */
[----:B------:R-:W-:-:S05]  /*c7f0*/  F2FP.F16.F32.PACK_AB R9, R66, R9 ;  /* 0x000000094209723e */ /* 0x000fca00000000ff */
[----:B------:R1:W-:Y:S02]  /*c800*/  STS.128 [R70+0x1000], R8 ;  /* 0x0010000846007388 */ /* 0x0003e40000000c00 */
.L_x_1670:
[----:B------:R-:W-:Y:S05]  /*c810*/  BSYNC B2 ;  /* 0x0000000000027941 */ /* 0x000fea0003800000 */
.L_x_1669:
[----:B------:R-:W-:Y:S04]  /*c820*/  BSSY B2, `(.L_x_1671) ;  /* 0x000002c000027945 */ /* 0x000fe80003800000 */
[----:B------:R-:W-:Y:S05]  /*c830*/  @P1 BRA `(.L_x_1672) ;  /* 0x0000000000a81947 */ /* 0x000fea0003800000 */
[----:B-1---5:R-:W1:Y:S01]  /*c840*/  LDS.128 R8, [R70+0x5000] ;  /* 0x0050000046087984 */ /* 0x022e620000000c00 */
        /* <DEDUP_REMOVED lines=10> */
[----:B------:R-:W-:Y:S02]  /*c8f0*/  HADD2.F32 R56, -RZ, R56.H0_H0 ;  /* 0x20000038ff387230 */ /* 0x000fe40000004100 */
[--C-:B-1----:R-:W-:Y:S02]  /*c900*/  HADD2.F32 R59, -RZ, R11.reuse.H1_H1 ;  /* 0x3000000bff3b7230 */ /* 0x102fe40000004100 */
[----:B------:R-:W-:Y:S02]  /*c910*/  HADD2.F32 R61, -RZ, R11.H0_H0 ;  /* 0x2000000bff3d7230 */ /* 0x000fe40000004100 */
[--C-:B------:R-:W-:Y:S02]  /*c920*/  HADD2.F32 R11, -RZ, R10.reuse.H0_H0 ;  /* 0x2000000aff0b7230 */ /* 0x100fe40000004100 */
[----:B------:R-:W-:Y:S01]  /*c930*/  FMUL.FTZ R67, R59, R62 ;  /* 0x0000003e3b437220 */ /* 0x000fe20000410000 */
[----:B------:R-:W-:-:S02]  /*c940*/  HADD2.F32 R57, -RZ, R10.H1_H1 ;  /* 0x3000000aff397230 */ /* 0x000fc40000004100 */
[----:B------:R-:W-:Y:S01]  /*c950*/  FMUL.FTZ R10, R59, R64 ;  /* 0x000000403b0a7220 */ /* 0x000fe20000410000 */
[--C-:B------:R-:W-:Y:S02]  /*c960*/  HADD2.F32 R60, -RZ, R8.reuse.H1_H1 ;  /* 0x30000008ff3c7230 */ /* 0x100fe40000004100 */
[----:B------:R-:W-:Y:S02]  /*c970*/  HADD2.F32 R58, -RZ, R8.H0_H0 ;  /* 0x20000008ff3a7230 */ /* 0x000fe40000004100 */
[--C-:B------:R-:W-:Y:S02]  /*c980*/  HADD2.F32 R8, -RZ, R9.reuse.H0_H0 ;  /* 0x20000009ff087230 */ /* 0x100fe40000004100 */
[C---:B------:R-:W-:Y:S01]  /*c990*/  FMUL.FTZ R65, R60.reuse, R55 ;  /* 0x000000373c417220 */ /* 0x040fe20000410000 */
[----:B------:R-:W-:Y:S02]  /*c9a0*/  HADD2.F32 R59, -RZ, R9.H1_H1 ;  /* 0x30000009ff3b7230 */ /* 0x000fe40000004100 */
[C---:B------:R-:W-:Y:S01]  /*c9b0*/  FFMA.FTZ R9, R61.reuse, R62, -R10 ;  /* 0x0000003e3d097223 */ /* 0x040fe2000001080a */
[----:B------:R-:W-:Y:S01]  /*c9c0*/  FFMA.FTZ R10, R61, R64, R67 ;  /* 0x000000403d0a7223 */ /* 0x000fe20000010043 */
[----:B------:R-:W-:Y:S01]  /*c9d0*/  FMUL.FTZ R61, R60, R63 ;  /* 0x0000003f3c3d7220 */ /* 0x000fe20000410000 */
[----:B------:R-:W-:-:S02]  /*c9e0*/  HADD2.F32 R60, -RZ, R103.H1_H1 ;  /* 0x30000067ff3c7230 */ /* 0x000fc40000004100 */
[C---:B------:R-:W-:Y:S01]  /*c9f0*/  FFMA.FTZ R65, R58.reuse, R63, -R65 ;  /* 0x0000003f3a417223 */ /* 0x040fe20000010841 */
[----:B------:R-:W-:Y:S01]  /*ca00*/  FFMA.FTZ R58, R58, R55, R61 ;  /* 0x000000373a3a7223 */ /* 0x000fe2000001003d */
[----:B------:R-:W-:Y:S01]  /*ca10*/  FMUL.FTZ R55, R59, R54 ;  /* 0x000000363b377220 */ /* 0x000fe20000410000 */
[C---:B------:R-:W-:Y:S01]  /*ca20*/  FMUL.FTZ R62, R57.reuse, R60 ;  /* 0x0000003c393e7220 */ /* 0x040fe20000410000 */
[----:B------:R-:W-:Y:S01]  /*ca30*/  FMUL.FTZ R57, R57, R104 ;  /* 0x0000006839397220 */ /* 0x000fe20000410000 */
[-C--:B------:R-:W-:Y:S01]  /*ca40*/  FMUL.FTZ R59, R59, R56.reuse ;  /* 0x000000383b3b7220 */ /* 0x080fe20000410000 */
[C---:B------:R-:W-:Y:S01]  /*ca50*/  FFMA.FTZ R55, R8.reuse, R56, -R55 ;  /* 0x0000003808377223 */ /* 0x040fe20000010837 */
[C---:B------:R-:W-:Y:S01]  /*ca60*/  FFMA.FTZ R62, R11.reuse, R104, -R62 ;  /* 0x000000680b3e7223 */ /* 0x040fe2000001083e */
[----:B------:R-:W-:Y:S01]  /*ca70*/  FFMA.FTZ R57, R11, R60, R57 ;  /* 0x0000003c0b397223 */ /* 0x000fe20000010039 */
[----:B------:R-:W-:Y:S01]  /*ca80*/  FFMA.FTZ R54, R8, R54, R59 ;  /* 0x0000003608367223 */ /* 0x000fe2000001003b */
[----:B------:R-:W-:-:S02]  /*ca90*/  F2FP.F16.F32.PACK_AB R11, R10, R9 ;  /* 0x000000090a0b723e */ /* 0x000fc400000000ff */
[----:B------:R-:W-:Y:S02]  /*caa0*/  F2FP.F16.F32.PACK_AB R8, R58, R65 ;  /* 0x000000413a08723e */ /* 0x000fe400000000ff */
[----:B------:R-:W-:Y:S02]  /*cab0*/  F2FP.F16.F32.PACK_AB R10, R57, R62 ;  /* 0x0000003e390a723e */ /* 0x000fe400000000ff */
[----:B------:R-:W-:-:S05]  /*cac0*/  F2FP.F16.F32.PACK_AB R9, R54, R55 ;  /* 0x000000373609723e */ /* 0x000fca00000000ff */
[----:B------:R2:W-:Y:S02]  /*cad0*/  STS.128 [R70+0x5000], R8 ;  /* 0x0050000846007388 */ /* 0x0005e40000000c00 */
.L_x_1672:
[----:B------:R-:W-:Y:S05]  /*cae0*/  BSYNC B2 ;  /* 0x0000000000027941 */ /* 0x000fea0003800000 */
.L_x_1671:
[----:B------:R-:W-:Y:S04]  /*caf0*/  BSSY B2, `(.L_x_1673) ;  /* 0x000002c000027945 */ /* 0x000fe80003800000 */
[----:B------:R-:W-:Y:S05]  /*cb00*/  @P2 BRA `(.L_x_1674) ;  /* 0x0000000000a82947 */ /* 0x000fea0003800000 */
[----:B-12--5:R-:W1:Y:S01]  /*cb10*/  LDS.128 R8, [R70+0x9000] ;  /* 0x0090000046087984 */ /* 0x026e620000000c00 */
[----:B------:R-:W-:Y:S01]  /*cb20*/  SHF.R.U32.HI R58, RZ, 0x10, R51 ;  /* 0x00000010ff3a7819 */ /* 0x000fe20000011633 */
[----:B------:R-:W-:Y:S01]  /*cb30*/  HADD2.F32 R55, -RZ, R97.H0_H0 ;  /* 0x20000061ff377230 */ /* 0x000fe20000004100 */
[--C-:B------:R-:W-:Y:S01]  /*cb40*/  SHF.R.U32.HI R56, RZ, 0x10, R53.reuse ;  /* 0x00000010ff387819 */ /* 0x100fe20000011635 */
[----:B------:R-:W-:Y:S01]  /*cb50*/  HADD2.F32 R57, -RZ, R96.H0_H0 ;  /* 0x20000060ff397230 */ /* 0x000fe20000004100 */
[----:B------:R-:W-:Y:S01]  /*cb60*/  SHF.R.U64 R52, R52, 0x10, R53 ;  /* 0x0000001034347819 */ /* 0x000fe20000001235 */
[----:B------:R-:W-:Y:S01]  /*cb70*/  HADD2.F32 R58, -RZ, R58.H0_H0 ;  /* 0x2000003aff3a7230 */ /* 0x000fe20000004100 */
[----:B------:R-:W-:Y:S01]  /*cb80*/  SHF.R.U64 R61, R50, 0x10, R51 ;  /* 0x00000010323d7819 */ /* 0x000fe20000001233 */
[----:B------:R-:W-:Y:S02]  /*cb90*/  HADD2.F32 R56, -RZ, R56.H0_H0 ;  /* 0x20000038ff387230 */ /* 0x000fe40000004100 */
[----:B------:R-:W-:-:S02]  /*cba0*/  HADD2.F32 R96, -RZ, R96.H1_H1 ;  /* 0x30000060ff607230 */ /* 0x000fc40000004100 */
[----:B------:R-:W-:Y:S02]  /*cbb0*/  HADD2.F32 R97, -RZ, R97.H1_H1 ;  /* 0x30000061ff617230 */ /* 0x000fe40000004100 */
[----:B------:R-:W-:Y:S02]  /*cbc0*/  HADD2.F32 R52, -RZ, R52.H0_H0 ;  /* 0x20000034ff347230 */ /* 0x000fe40000004100 */
[--C-:B-1----:R-:W-:Y:S02]  /*cbd0*/  HADD2.F32 R54, -RZ, R11.reuse.H1_H1 ;  /* 0x3000000bff367230 */ /* 0x102fe40000004100 */
[----:B------:R-:W-:Y:S02]  /*cbe0*/  HADD2.F32 R53, -RZ, R11.H0_H0 ;  /* 0x2000000bff357230 */ /* 0x000fe40000004100 */
[--C-:B------:R-:W-:Y:S02]  /*cbf0*/  HADD2.F32 R11, -RZ, R8.reuse.H0_H0 ;  /* 0x20000008ff0b7230 */ /* 0x100fe40000004100 */
[----:B------:R-:W-:Y:S01]  /*cc00*/  FMUL.FTZ R60, R54, R58 ;  /* 0x0000003a363c7220 */ /* 0x000fe20000410000 */
[----:B------:R-:W-:-:S02]  /*cc10*/  HADD2.F32 R8, -RZ, R8.H1_H1 ;  /* 0x30000008ff087230 */ /* 0x000fc40000004100 */
[-C--:B------:R-:W-:Y:S01]  /*cc20*/  FMUL.FTZ R59, R54, R56.reuse ;  /* 0x00000038363b7220 */ /* 0x080fe20000410000 */
[--C-:B------:R-:W-:Y:S02]  /*cc30*/  HADD2.F32 R50, -RZ, R10.reuse.H0_H0 ;  /* 0x2000000aff327230 */ /* 0x100fe40000004100 */
[----:B------:R-:W-:Y:S01]  /*cc40*/  FFMA.FTZ R60, R53, R56, -R60 ;  /* 0x00000038353c7223 */ /* 0x000fe2000001083c */
[----:B------:R-:W-:Y:S02]  /*cc50*/  HADD2.F32 R51, -RZ, R10.H1_H1 ;  /* 0x3000000aff337230 */ /* 0x000fe40000004100 */
[C---:B------:R-:W-:Y:S01]  /*cc60*/  FMUL.FTZ R54, R8.reuse, R57 ;  /* 0x0000003908367220 */ /* 0x040fe20000410000 */
[--C-:B------:R-:W-:Y:S02]  /*cc70*/  HADD2.F32 R10, -RZ, R9.reuse.H0_H0 ;  /* 0x20000009ff0a7230 */ /* 0x100fe40000004100 */
[----:B------:R-:W-:Y:S01]  /*cc80*/  FMUL.FTZ R56, R8, R55 ;  /* 0x0000003708387220 */ /* 0x000fe20000410000 */
[----:B------:R-:W-:-:S02]  /*cc90*/  HADD2.F32 R9, -RZ, R9.H1_H1 ;  /* 0x30000009ff097230 */ /* 0x000fc40000004100 */
[----:B------:R-:W-:Y:S01]  /*cca0*/  FFMA.FTZ R59, R53, R58, R59 ;  /* 0x0000003a353b7223 */ /* 0x000fe2000001003b */
[----:B------:R-:W-:Y:S02]  /*ccb0*/  HADD2.F32 R8, -RZ, R61.H0_H0 ;  /* 0x2000003dff087230 */ /* 0x000fe40000004100 */
[C---:B------:R-:W-:Y:S01]  /*ccc0*/  FFMA.FTZ R54, R11.reuse, R55, -R54 ;  /* 0x000000370b367223 */ /* 0x040fe20000010836 */
[----:B------:R-:W-:Y:S01]  /*ccd0*/  FFMA.FTZ R57, R11, R57, R56 ;  /* 0x000000390b397223 */ /* 0x000fe20000010038 */
[C---:B------:R-:W-:Y:S01]  /*cce0*/  FMUL.FTZ R53, R51.reuse, R96 ;  /* 0x0000006033357220 */ /* 0x040fe20000410000 */
[-C--:B------:R-:W-:Y:S01]  /*ccf0*/  FMUL.FTZ R55, R51, R97.reuse ;  /* 0x0000006133377220 */ /* 0x080fe20000410000 */
        /* <DEDUP_REMOVED lines=8> */
[----:B------:R-:W-:Y:S02]  /*cd80*/  F2FP.F16.F32.PACK_AB R8, R57, R54 ;  /* 0x000000363908723e */ /* 0x000fe400000000ff */
[----:B------:R-:W-:-:S05]  /*cd90*/  F2FP.F16.F32.PACK_AB R9, R50, R9 ;  /* 0x000000093209723e */ /* 0x000fca00000000ff */
[----:B------:R3:W-:Y:S02]  /*cda0*/  STS.128 [R70+0x9000], R8 ;  /* 0x0090000846007388 */ /* 0x0007e40000000c00 */
.L_x_1674:
[----:B------:R-:W-:Y:S05]  /*cdb0*/  BSYNC B2 ;  /* 0x0000000000027941 */ /* 0x000fea0003800000 */
.L_x_1673:
[----:B------:R-:W-:Y:S05]  /*cdc0*/  @P3 BRA `(.L_x_1668) ;  /* 0x0000000000a83947 */ /* 0x000fea0003800000 */
[----:B-123-5:R-:W1:Y:S01]  /*cdd0*/  LDS.128 R8, [R70+0xd000] ;  /* 0x00d0000046087984 */ /* 0x02ee620000000c00 */
[----:B------:R-:W-:Y:S01]  /*cde0*/  SHF.R.U32.HI R51, RZ, 0x10, R49 ;  /* 0x00000010ff337819 */ /* 0x000fe20000011631 */
[----:B------:R-:W-:Y:S01]  /*cdf0*/  HADD2.F32 R50, -RZ, R87.H0_H0 ;  /* 0x20000057ff327230 */ /* 0x000fe20000004100 */
[----:B------:R-:W-:Y:S01]  /*ce00*/  SHF.R.U32.HI R53, RZ, 0x10, R47 ;  /* 0x00000010ff357819 */ /* 0x000fe2000001162f */
[--C-:B------:R-:W-:Y:S01]  /*ce10*/  HADD2.F32 R52, -RZ, R86.reuse.H1_H1 ;  /* 0x30000056ff347230 */ /* 0x100fe20000004100 */
[----:B------:R-:W-:Y:S01]  /*ce20*/  SHF.R.U64 R59, R48, 0x10, R49 ;  /* 0x00000010303b7819 */ /* 0x000fe20000001231 */
[----:B------:R-:W-:Y:S01]  /*ce30*/  HADD2.F32 R51, -RZ, R51.H0_H0 ;  /* 0x20000033ff337230 */ /* 0x000fe20000004100 */
[----:B------:R-:W-:Y:S01]  /*ce40*/  SHF.R.U64 R57, R46, 0x10, R47 ;  /* 0x000000102e397819 */ /* 0x000fe2000000122f */
[----:B------:R-:W-:Y:S02]  /*ce50*/  HADD2.F32 R53, -RZ, R53.H0_H0 ;  /* 0x20000035ff357230 */ /* 0x000fe40000004100 */
[----:B------:R-:W-:-:S02]  /*ce60*/  HADD2.F32 R86, -RZ, R86.H0_H0 ;  /* 0x20000056ff567230 */ /* 0x000fc40000004100 */
[----:B------:R-:W-:Y:S02]  /*ce70*/  HADD2.F32 R87, -RZ, R87.H1_H1 ;  /* 0x30000057ff577230 */ /* 0x000fe40000004100 */
[--C-:B-1----:R-:W-:Y:S02]  /*ce80*/  HADD2.F32 R49, -RZ, R11.reuse.H1_H1 ;  /* 0x3000000bff317230 */ /* 0x102fe40000004100 */
[----:B------:R-:W-:Y:S02]  /*ce90*/  HADD2.F32 R48, -RZ, R11.H0_H0 ;  /* 0x2000000bff307230 */ /* 0x000fe40000004100 */
[--C-:B------:R-:W-:Y:S02]  /*cea0*/  HADD2.F32 R11, -RZ, R8.reuse.H0_H0 ;  /* 0x20000008ff0b7230 */ /* 0x100fe40000004100 */
[C---:B------:R-:W-:Y:S01]  /*ceb0*/  FMUL.FTZ R56, R49.reuse, R51 ;  /* 0x0000003331387220 */ /* 0x040fe20000410000 */
[----:B------:R-:W-:Y:S02]  /*cec0*/  HADD2.F32 R8, -RZ, R8.H1_H1 ;  /* 0x30000008ff087230 */ /* 0x000fe40000004100 */
[----:B------:R-:W-:Y:S01]  /*ced0*/  FMUL.FTZ R55, R49, R53 ;  /* 0x0000003531377220 */ /* 0x000fe20000410000 */
[----:B------:R-:W-:-:S02]  /*cee0*/  HADD2.F32 R46, -RZ, R10.H0_H0 ;  /* 0x2000000aff2e7230 */ /* 0x000fc40000004100 */
[----:B------:R-:W-:Y:S01]  /*cef0*/  FFMA.FTZ R58, R48, R53, R56 ;  /* 0x00000035303a7223 */ /* 0x000fe20000010038 */
[----:B------:R-:W-:Y:S02]  /*cf00*/  HADD2.F32 R47, -RZ, R10.H1_H1 ;  /* 0x3000000aff2f7230 */ /* 0x000fe40000004100 */
[----:B------:R-:W-:Y:S01]  /*cf10*/  FMUL.FTZ R54, R8, R52 ;  /* 0x0000003408367220 */ /* 0x000fe20000410000 */
[--C-:B------:R-:W-:Y:S02]  /*cf20*/  HADD2.F32 R10, -RZ, R9.reuse.H0_H0 ;  /* 0x20000009ff0a7230 */ /* 0x100fe40000004100 */
[----:B------:R-:W-:Y:S01]  /*cf30*/  FFMA.FTZ R55, R48, R51, -R55 ;  /* 0x0000003330377223 */ /* 0x000fe20000010837 */
[-C--:B------:R-:W-:Y:S01]  /*cf40*/  FMUL.FTZ R56, R8, R50.reuse ;  /* 0x0000003208387220 */ /* 0x080fe20000410000 */
[----:B------:R-:W-:Y:S02]  /*cf50*/  HADD2.F32 R9, -RZ, R9.H1_H1 ;  /* 0x30000009ff097230 */ /* 0x000fe40000004100 */
[----:B------:R-:W-:Y:S01]  /*cf60*/  FFMA.FTZ R54, R11, R50, -R54 ;  /* 0x000000320b367223 */ /* 0x000fe20000010836 */
[----:B------:R-:W-:-:S02]  /*cf70*/  HADD2.F32 R48, -RZ, R57.H0_H0 ;  /* 0x20000039ff307230 */ /* 0x000fc40000004100 */
[----:B------:R-:W-:Y:S01]  /*cf80*/  FFMA.FTZ R49, R11, R52, R56 ;  /* 0x000000340b317223 */ /* 0x000fe20000010038 */
[----:B------:R-:W-:Y:S02]  /*cf90*/  HADD2.F32 R8, -RZ, R59.H0_H0 ;  /* 0x2000003bff087230 */ /* 0x000fe40000004100 */
        /* <DEDUP_REMOVED lines=13> */
.L_x_1668:
[----:B------:R-:W-:Y:S05]  /*d070*/  BSYNC B1 ;  /* 0x0000000000017941 */ /* 0x000fea0003800000 */
.L_x_1667:
        /* <DEDUP_REMOVED lines=14> */
[----:B------:R-:W-:Y:S01]  /*d160*/  HADD2.F32 R46, -RZ, R100.H0_H0 ;  /* 0x20000064ff2e7230 */ /* 0x000fe20000004100 */
[----:B------:R-:W-:Y:S01]  /*d170*/  SHF.R.U32.HI R49, RZ, 0x10, R43 ;  /* 0x00000010ff317819 */ /* 0x000fe2000001162b */
[----:B------:R-:W-:Y:S01]  /*d180*/  HADD2.F32 R48, -RZ, R99.H0_H0 ;  /* 0x20000063ff307230 */ /* 0x000fe20000004100 */
[----:B------:R-:W-:Y:S01]  /*d190*/  SHF.R.U64 R55, R44, 0x10, R45 ;  /* 0x000000102c377819 */ /* 0x000fe2000000122d */
[----:B------:R-:W-:Y:S01]  /*d1a0*/  HADD2.F32 R47, -RZ, R47.H0_H0 ;  /* 0x2000002fff2f7230 */ /* 0x000fe20000004100 */
[----:B------:R-:W-:Y:S01]  /*d1b0*/  SHF.R.U64 R53, R42, 0x10, R43 ;  /* 0x000000102a357819 */ /* 0x000fe2000000122b */
[----:B------:R-:W-:Y:S02]  /*d1c0*/  HADD2.F32 R49, -RZ, R49.H0_H0 ;  /* 0x20000031ff317230 */ /* 0x000fe40000004100 */
[----:B------:R-:W-:-:S02]  /*d1d0*/  HADD2.F32 R99, -RZ, R99.H1_H1 ;  /* 0x30000063ff637230 */ /* 0x000fc40000004100 */
        /* <DEDUP_REMOVED lines=19> */
[CC--:B------:R-:W-:Y:S01]  /*d310*/  FMUL.FTZ R47, R43.reuse, R99.reuse ;  /* 0x000000632b2f7220 */ /* 0x0c0fe20000410000 */
        /* <DEDUP_REMOVED lines=12> */
.L_x_1678:
[----:B------:R-:W-:Y:S05]  /*d3e0*/  BSYNC B2 ;  /* 0x0000000000027941 */ /* 0x000fea0003800000 */
.L_x_1677:
[----:B------:R-:W-:Y:S04]  /*d3f0*/  BSSY B2, `(.L_x_1679) ;  /* 0x000002c000027945 */ /* 0x000fe80003800000 */
[----:B------:R-:W-:Y:S05]  /*d400*/  @P1 BRA `(.L_x_1680) ;  /* 0x0000000000a81947 */ /* 0x000fea0003800000 */
[----:B-1---5:R-:W1:Y:S01]  /*d410*/  LDS.128 R8, [R56+0x6000] ;  /* 0x0060000038087984 */ /* 0x022e620000000c00 */
[----:B------:R-:W-:Y:S01]  /*d420*/  SHF.R.U32.HI R43, RZ, 0x10, R41 ;  /* 0x00000010ff2b7819 */ /* 0x000fe20000011629 */
[----:B------:R-:W-:Y:S01]  /*d430*/  HADD2.F32 R42, -RZ, R89.H0_H0 ;  /* 0x20000059ff2a7230 */ /* 0x000fe20000004100 */
[----:B------:R-:W-:Y:S01]  /*d440*/  SHF.R.U32.HI R45, RZ, 0x10, R39 ;  /* 0x00000010ff2d7819 */ /* 0x000fe20000011627 */
[--C-:B------:R-:W-:Y:S01]  /*d450*/  HADD2.F32 R44, -RZ, R88.reuse.H0_H0 ;  /* 0x20000058ff2c7230 */ /* 0x100fe20000004100 */
        /* <DEDUP_REMOVED lines=37> */
.L_x_1680:
[----:B------:R-:W-:Y:S05]  /*d6b0*/  BSYNC B2 ;  /* 0x0000000000027941 */ /* 0x000fea0003800000 */
.L_x_1679:
[----:B------:R-:W-:Y:S04]  /*d6c0*/  BSSY B2, `(.L_x_1681) ;  /* 0x000002c000027945 */ /* 0x000fe80003800000 */
[----:B------:R-:W-:Y:S05]  /*d6d0*/  @P2 BRA `(.L_x_1682) ;  /* 0x0000000000a82947 */ /* 0x000fea0003800000 */
[----:B-12--5:R-:W1:Y:S01]  /*d6e0*/  LDS.128 R8, [R56+0xa000] ;  /* 0x00a0000038087984 */ /* 0x026e620000000c00 */
        /* <DEDUP_REMOVED lines=41> */
.L_x_1682:
[----:B------:R-:W-:Y:S05]  /*d980*/  BSYNC B2 ;  /* 0x0000000000027941 */ /* 0x000fea0003800000 */
.L_x_1681:
[----:B------:R-:W-:Y:S05]  /*d990*/  @P3 BRA `(.L_x_1676) ;  /* 0x0000000000a83947 */ /* 0x000fea0003800000 */
[----:B-123-5:R-:W1:Y:S01]  /*d9a0*/  LDS.128 R8, [R56+0xe000] ;  /* 0x00e0000038087984 */ /* 0x02ee620000000c00 */
[----:B------:R-:W-:Y:S01]  /*d9b0*/  SHF.R.U32.HI R35, RZ, 0x10, R27 ;  /* 0x00000010ff237819 */ /* 0x000fe2000001161b */
[----:B------:R-:W-:Y:S01]  /*d9c0*/  HADD2.F32 R34, -RZ, R83.H0_H0 ;  /* 0x20000053ff227230 */ /* 0x000fe20000004100 */
[--C-:B------:R-:W-:Y:S01]  /*d9d0*/  SHF.R.U32.HI R37, RZ, 0x10, R29.reuse ;  /* 0x00000010ff257819 */ /* 0x100fe2000001161d */
        /* <DEDUP_REMOVED lines=38> */
.L_x_1676:
[----:B------:R-:W-:Y:S05]  /*dc40*/  BSYNC B1 ;  /* 0x0000000000017941 */ /* 0x000fea0003800000 */
.L_x_1675:
[----:B-1234-:R-:W-:-:S05]  /*dc50*/  VIADD R9, R23, 0x60 ;  /* 0x0000006017097836 */ /* 0x01efca0000000000 */
        /* <DEDUP_REMOVED lines=11> */
[--C-:B------:R-:W-:Y:S01]  /*dd10*/  SHF.R.U64 R38, R32, 0x10, R33.reuse ;  /* 0x0000001020267819 */ /* 0x100fe20000001221 */
[--C-:B------:R-:W-:Y:S01]  /*dd20*/  HADD2.F32 R29, -RZ, R102.reuse.H0_H0 ;  /* 0x20000066ff1d7230 */ /* 0x100fe20000004100 */
[----:B------:R-:W-:Y:S01]  /*dd30*/  SHF.R.U32.HI R33, RZ, 0x10, R33 ;  /* 0x00000010ff217819 */ /* 0x000fe20000011621 */
[----:B------:R-:W-:Y:S01]  /*dd40*/  HADD2.F32 R102, -RZ, R102.H1_H1 ;  /* 0x30000066ff667230 */ /* 0x000fe20000004100 */
[--C-:B------:R-:W-:Y:S02]  /*dd50*/  SHF.R.U32.HI R32, RZ, 0x10, R31.reuse ;  /* 0x00000010ff207819 */ /* 0x100fe4000001161f */
[----:B------:R-:W-:Y:S01]  /*dd60*/  SHF.R.U64 R36, R30, 0x10, R31 ;  /* 0x000000101e247819 */ /* 0x000fe2000000121f */
[----:B------:R-:W-:Y:S02]  /*dd70*/  HADD2.F32 R30, -RZ, R33.H0_H0 ;  /* 0x20000021ff1e7230 */ /* 0x000fe40000004100 */
[----:B------:R-:W-:-:S02]  /*dd80*/  HADD2.F32 R32, -RZ, R32.H0_H0 ;  /* 0x20000020ff207230 */ /* 0x000fc40000004100 */
[--C-:B------:R-:W-:Y:S02]  /*dd90*/  HADD2.F32 R31, -RZ, R101.reuse.H0_H0 ;  /* 0x20000065ff1f7230 */ /* 0x100fe40000004100 */
[----:B------:R-:W-:Y:S02]  /*dda0*/  HADD2.F32 R101, -RZ, R101.H1_H1 ;  /* 0x30000065ff657230 */ /* 0x000fe40000004100 */
[--C-:B-1----:R-:W-:Y:S02]  /*ddb0*/  HADD2.F32 R28, -RZ, R11.reuse.H1_H1 ;  /* 0x3000000bff1c7230 */ /* 0x102fe40000004100 */
[----:B------:R-:W-:Y:S02]  /*ddc0*/  HADD2.F32 R27, -RZ, R11.H0_H0 ;  /* 0x2000000bff1b7230 */ /* 0x000fe40000004100 */
[--C-:B------:R-:W-:Y:S02]  /*ddd0*/  HADD2.F32 R0, -RZ, R8.reuse.H0_H0 ;  /* 0x20000008ff007230 */ /* 0x100fe40000004100 */
[----:B------:R-:W-:Y:S01]  /*dde0*/  FMUL.FTZ R35, R28, R30 ;  /* 0x0000001e1c237220 */ /* 0x000fe20000410000 */
[----:B------:R-:W-:-:S02]  /*ddf0*/  HADD2.F32 R8, -RZ, R8.H1_H1 ;  /* 0x30000008ff087230 */ /* 0x000fc40000004100 */
[-C--:B------:R-:W-:Y:S01]  /*de00*/  FMUL.FTZ R34, R28, R32.reuse ;  /* 0x000000201c227220 */ /* 0x080fe20000410000 */
[--C-:B------:R-:W-:Y:S02]  /*de10*/  HADD2.F32 R11, -RZ, R10.reuse.H0_H0 ;  /* 0x2000000aff0b7230 */ /* 0x100fe40000004100 */
[C---:B------:R-:W-:Y:S01]  /*de20*/  FFMA.FTZ R37, R27.reuse, R32, R35 ;  /* 0x000000201b257223 */ /* 0x040fe20000010023 */
[----:B------:R-:W-:Y:S02]  /*de30*/  HADD2.F32 R26, -RZ, R10.H1_H1 ;  /* 0x3000000aff1a7230 */ /* 0x000fe40000004100 */
[C---:B------:R-:W-:Y:S01]  /*de40*/  FMUL.FTZ R33, R8.reuse, R31 ;  /* 0x0000001f08217220 */ /* 0x040fe20000410000 */
[--C-:B------:R-:W-:Y:S02]  /*de50*/  HADD2.F32 R10, -RZ, R9.reuse.H0_H0 ;  /* 0x20000009ff0a7230 */ /* 0x100fe40000004100 */
[----:B------:R-:W-:Y:S01]  /*de60*/  FFMA.FTZ R34, R27, R30, -R34 ;  /* 0x0000001e1b227223 */ /* 0x000fe20000010822 */
[----:B------:R-:W-:Y:S01]  /*de70*/  FMUL.FTZ R35, R8, R29 ;  /* 0x0000001d08237220 */ /* 0x000fe20000410000 */
[----:B------:R-:W-:-:S02]  /*de80*/  HADD2.F32 R9, -RZ, R9.H1_H1 ;  /* 0x30000009ff097230 */ /* 0x000fc40000004100 */
[----:B------:R-:W-:Y:S01]  /*de90*/  FFMA.FTZ R33, R0, R29, -R33 ;  /* 0x0000001d00217223 */ /* 0x000fe20000010821 */
[----:B------:R-:W-:Y:S02]  /*dea0*/  HADD2.F32 R27, -RZ, R36.H0_H0 ;  /* 0x20000024ff1b7230 */ /* 0x000fe40000004100 */
[C---:B------:R-:W-:Y:S01]  /*deb0*/  FMUL.FTZ R28, R26.reuse, R101 ;  /* 0x000000651a1c7220 */ /* 0x040fe20000410000 */
[----:B------:R-:W-:Y:S02]  /*dec0*/  HADD2.F32 R8, -RZ, R38.H0_H0 ;  /* 0x20000026ff087230 */ /* 0x000fe40000004100 */
[-C--:B------:R-:W-:Y:S01]  /*ded0*/  FMUL.FTZ R30, R26, R102.reuse ;  /* 0x000000661a1e7220 */ /* 0x080fe20000410000 */
[----:B------:R-:W-:Y:S01]  /*dee0*/  FFMA.FTZ R0, R0, R31, R35 ;  /* 0x0000001f00007223 */ /* 0x000fe20000010023 */
[----:B------:R-:W-:Y:S01]  /*def0*/  FMUL.FTZ R29, R9, R27 ;  /* 0x0000001b091d7220 */ /* 0x000fe20000410000 */
[----:B------:R-:W-:Y:S01]  /*df00*/  FFMA.FTZ R28, R11, R102, -R28 ;  /* 0x000000660b1c7223 */ /* 0x000fe2000001081c */
[-C--:B------:R-:W-:Y:S01]  /*df10*/  FMUL.FTZ R26, R9, R8.reuse ;  /* 0x00000008091a7220 */ /* 0x080fe20000410000 */
[----:B------:R-:W-:Y:S01]  /*df20*/  FFMA.FTZ R101, R11, R101, R30 ;  /* 0x000000650b657223 */ /* 0x000fe2000001001e */
[C---:B------:R-:W-:Y:S01]  /*df30*/  FFMA.FTZ R9, R10.reuse, R8, -R29 ;  /* 0x000000080a097223 */ /* 0x040fe2000001081d */
[----:B------:R-:W-:Y:S01]  /*df40*/  F2FP.F16.F32.PACK_AB R11, R37, R34 ;  /* 0x00000022250b723e */ /* 0x000fe200000000ff */
[----:B------:R-:W-:Y:S01]  /*df50*/  FFMA.FTZ R26, R10, R27, R26 ;  /* 0x0000001b0a1a7223 */ /* 0x000fe2000001001a */
[----:B------:R-:W-:-:S02]  /*df60*/  F2FP.F16.F32.PACK_AB R8, R0, R33 ;  /* 0x000000210008723e */ /* 0x000fc400000000ff */
[----:B------:R-:W-:Y:S02]  /*df70*/  F2FP.F16.F32.PACK_AB R10, R101, R28 ;  /* 0x0000001c650a723e */ /* 0x000fe400000000ff */
[----:B------:R-:W-:-:S05]  /*df80*/  F2FP.F16.F32.PACK_AB R9, R26, R9 ;  /* 0x000000091a09723e */ /* 0x000fca00000000ff */
[----:B------:R1:W-:Y:S02]  /*df90*/  STS.128 [R39+0x3000], R8 ;  /* 0x0030000827007388 */ /* 0x0003e40000000c00 */
.L_x_1685:
[----:B------:R-:W-:Y:S05]  /*dfa0*/  BSYNC B1 ;  /* 0x0000000000017941 */ /* 0x000fea0003800000 */
.L_x_1684:
[----:B------:R-:W-:Y:S04]  /*dfb0*/  BSSY B1, `(.L_x_1686) ;  /* 0x000002c000017945 */ /* 0x000fe80003800000 */
[----:B------:R-:W-:Y:S05]  /*dfc0*/  @P1 BRA `(.L_x_1687) ;  /* 0x0000000000a81947 */ /* 0x000fea0003800000 */
[----:B-1---5:R-:W1:Y:S01]  /*dfd0*/  LDS.128 R8, [R39+0x7000] ;  /* 0x0070000027087984 */ /* 0x022e620000000c00 */
[----:B------:R-:W-:Y:S01]  /*dfe0*/  SHF.R.U32.HI R26, RZ, 0x10, R25 ;  /* 0x00000010ff1a7819 */ /* 0x000fe20000011619 */
[--C-:B------:R-:W-:Y:S01]  /*dff0*/  HADD2.F32 R27, -RZ, R91.reuse.H0_H0 ;  /* 0x2000005bff1b7230 */ /* 0x100fe20000004100 */
[----:B------:R-:W-:Y:S01]  /*e000*/  SHF.R.U32.HI R28, RZ, 0x10, R21 ;  /* 0x00000010ff1c7819 */ /* 0x000fe20000011615 */
[----:B------:R-:W-:Y:S01]  /*e010*/  HADD2.F32 R91, -RZ, R91.H1_H1 ;  /* 0x3000005bff5b7230 */ /* 0x000fe20000004100 */
        /* <DEDUP_REMOVED lines=13> */
[C---:B------:R-:W-:Y:S01]  /*e0f0*/  FFMA.FTZ R33, R21.reuse, R28, R31 ;  /* 0x0000001c15217223 */ /* 0x040fe2000001001f */
[----:B------:R-:W-:Y:S02]  /*e100*/  HADD2.F32 R20, -RZ, R10.H1_H1 ;  /* 0x3000000aff147230 */ /* 0x000fe40000004100 */
[C---:B------:R-:W-:Y:S01]  /*e110*/  FMUL.FTZ R29, R8.reuse, R27 ;  /* 0x0000001b081d7220 */ /* 0x040fe20000410000 */
[--C-:B------:R-:W-:Y:S02]  /*e120*/  HADD2.F32 R10, -RZ, R9.reuse.H0_H0 ;  /* 0x20000009ff0a7230 */ /* 0x100fe40000004100 */
[----:B------:R-:W-:Y:S01]  /*e130*/  FFMA.FTZ R30, R21, R26, -R30 ;  /* 0x0000001a151e7223 */ /* 0x000fe2000001081e */
[-C--:B------:R-:W-:Y:S01]  /*e140*/  FMUL.FTZ R31, R8, R25.reuse ;  /* 0x00000019081f7220 */ /* 0x080fe20000410000 */
[----:B------:R-:W-:Y:S02]  /*e150*/  HADD2.F32 R9, -RZ, R9.H1_H1 ;  /* 0x30000009ff097230 */ /* 0x000fe40000004100 */
[----:B------:R-:W-:Y:S01]  /*e160*/  FFMA.FTZ R29, R0, R25, -R29 ;  /* 0x00000019001d7223 */ /* 0x000fe2000001081d */
[----:B------:R-:W-:-:S02]  /*e170*/  HADD2.F32 R21, -RZ, R32.H0_H0 ;  /* 0x20000020ff157230 */ /* 0x000fc40000004100 */
        /* <DEDUP_REMOVED lines=15> */
.L_x_1687:
[----:B------:R-:W-:Y:S05]  /*e270*/  BSYNC B1 ;  /* 0x0000000000017941 */ /* 0x000fea0003800000 */
.L_x_1686:
[----:B------:R-:W-:Y:S04]  /*e280*/  BSSY B1, `(.L_x_1688) ;  /* 0x000002c000017945 */ /* 0x000fe80003800000 */
[----:B------:R-:W-:Y:S05]  /*e290*/  @P2 BRA `(.L_x_1689) ;  /* 0x0000000000a82947 */ /* 0x000fea0003800000 */
[----:B-12--5:R-:W1:Y:S01]  /*e2a0*/  LDS.128 R8, [R39+0xb000] ;  /* 0x00b0000027087984 */ /* 0x026e620000000c00 */
        /* <DEDUP_REMOVED lines=41> */
.L_x_1689:
[----:B------:R-:W-:Y:S05]  /*e540*/  BSYNC B1 ;  /* 0x0000000000017941 */ /* 0x000fea0003800000 */
.L_x_1688:
[----:B------:R-:W-:Y:S05]  /*e550*/  @P3 BRA `(.L_x_1683) ;  /* 0x0000004c00483947 */ /* 0x000fea0003800000 */
[----:B-123-5:R-:W1:Y:S01]  /*e560*/  LDS.128 R8, [R39+0xf000] ;  /* 0x00f0000027087984 */ /* 0x02ee620000000c00 */
[----:B------:R-:W-:Y:S01]  /*e570*/  SHF.R.U32.HI R12, RZ, 0x10, R7 ;  /* 0x00000010ff0c7819 */ /* 0x000fe20000011607 */
[--C-:B------:R-:W-:Y:S01]  /*e580*/  HADD2.F32 R13, -RZ, R78.reuse.H1_H1 ;  /* 0x3000004eff0d7230 */ /* 0x100fe20000004100 */
[----:B------:R-:W-:Y:S01]  /*e590*/  SHF.R.U32.HI R14, RZ, 0x10, R5 ;  /* 0x00000010ff0e7819 */ /* 0x000fe20000011605 */
[----:B------:R-:W-:Y:S01]  /*e5a0*/  HADD2.F32 R78, -RZ, R78.H0_H0 ;  /* 0x2000004eff4e7230 */ /* 0x000fe20000004100 */
[----:B------:R-:W-:Y:S01]  /*e5b0*/  SHF.R.U64 R25, R6, 0x10, R7 ;  /* 0x0000001006197819 */ /* 0x000fe20000001207 */
[----:B------:R-:W-:Y:S01]  /*e5c0*/  HADD2.F32 R12, -RZ, R12.H0_H0 ;  /* 0x2000000cff0c7230 */ /* 0x000fe20000004100 */
[----:B------:R-:W-:Y:S01]  /*e5d0*/  SHF.R.U64 R24, R4, 0x10, R5 ;  /* 0x0000001004187819 */ /* 0x000fe20000001205 */
[----:B------:R-:W-:Y:S02]  /*e5e0*/  HADD2.F32 R14, -RZ, R14.H0_H0 ;  /* 0x2000000eff0e7230 */ /* 0x000fe40000004100 */
[----:B------:R-:W-:-:S02]  /*e5f0*/  HADD2.F32 R7, -RZ, R3.H0_H0 ;  /* 0x20000003ff077230 */ /* 0x000fc40000004100 */
[--C-:B-1----:R-:W-:Y:S02]  /*e600*/  HADD2.F32 R6, -RZ, R11.reuse.H0_H0 ;  /* 0x2000000bff067230 */ /* 0x102fe40000004100 */
[----:B------:R-:W-:Y:S02]  /*e610*/  HADD2.F32 R11, -RZ, R11.H1_H1 ;  /* 0x3000000bff0b7230 */ /* 0x000fe40000004100 */
[--C-:B------:R-:W-:Y:S02]  /*e620*/  HADD2.F32 R0, -RZ, R8.reuse.H0_H0 ;  /* 0x20000008ff007230 */ /* 0x100fe40000004100 */
[----:B------:R-:W-:Y:S02]  /*e630*/  HADD2.F32 R8, -RZ, R8.H1_H1 ;  /* 0x30000008ff087230 */ /* 0x000fe40000004100 */
[C---:B------:R-:W-:Y:S01]  /*e640*/  FMUL.FTZ R15, R11.reuse, R14 ;  /* 0x0000000e0b0f7220 */ /* 0x040fe20000410000 */
[----:B------:R-:W-:Y:S01]  /*e650*/  FMUL.FTZ R21, R11, R12 ;  /* 0x0000000c0b157220 */ /* 0x000fe20000410000 */
[----:B------:R-:W-:-:S02]  /*e660*/  HADD2.F32 R5, -RZ, R10.H0_H0 ;  /* 0x2000000aff057230 */ /* 0x000fc40000004100 */
[----:B------:R-:W-:Y:S01]  /*e670*/  FMUL.FTZ R11, R8, R13 ;  /* 0x0000000d080b7220 */ /* 0x000fe20000410000 */
[C---:B------:R-:W-:Y:S01]  /*e680*/  FFMA.FTZ R20, R6.reuse, R12, -R15 ;  /* 0x0000000c06147223 */ /* 0x040fe2000001080f */
[----:B------:R-:W-:Y:S01]  /*e690*/  FFMA.FTZ R21, R6, R14, R21 ;  /* 0x0000000e06157223 */ /* 0x000fe20000010015 */
[----:B------:R-:W-:Y:S02]  /*e6a0*/  HADD2.F32 R10, -RZ, R10.H1_H1 ;  /* 0x3000000aff0a7230 */ /* 0x000fe40000004100 */
[-C--:B------:R-:W-:Y:S01]  /*e6b0*/  FMUL.FTZ R15, R8, R7.reuse ;  /* 0x00000007080f7220 */ /* 0x080fe20000410000 */
[----:B------:R-:W-:Y:S02]  /*e6c0*/  HADD2.F32 R4, -RZ, R9.H0_H0 ;  /* 0x20000009ff047230 */ /* 0x000fe40000004100 */
[C---:B------:R-:W-:Y:S01]  /*e6d0*/  FFMA.FTZ R11, R0.reuse, R7, -R11 ;  /* 0x00000007000b7223 */ /* 0x040fe2000001080b */
[----:B------:R-:W-:Y:S02]  /*e6e0*/  HADD2.F32 R6, -RZ, R3.H1_H1 ;  /* 0x30000003ff067230 */ /* 0x000fe40000004100 */
[----:B------:R-:W-:Y:S01]  /*e6f0*/  FFMA.FTZ R0, R0, R13, R15 ;  /* 0x0000000d00007223 */ /* 0x000fe2000001000f */
[----:B------:R-:W-:-:S02]  /*e700*/  HADD2.F32 R9, -RZ, R9.H1_H1 ;  /* 0x30000009ff097230 */ /* 0x000fc40000004100 */
[C---:B------:R-:W-:Y:S01]  /*e710*/  FMUL.FTZ R12, R10.reuse, R78 ;  /* 0x0000004e0a0c7220 */ /* 0x040fe20000410000 */
[----:B------:R-:W-:Y:S02]  /*e720*/  HADD2.F32 R7, -RZ, R24.H0_H0 ;  /* 0x20000018ff077230 */ /* 0x000fe40000004100 */
[-C--:B------:R-:W-:Y:S01]  /*e730*/  FMUL.FTZ R15, R10, R6.reuse ;  /* 0x000000060a0f7220 */ /* 0x080fe20000410000 */
[----:B------:R-:W-:Y:S02]  /*e740*/  HADD2.F32 R3, -RZ, R25.H0_H0 ;  /* 0x20000019ff037230 */ /* 0x000fe40000004100 */
[----:B------:R-:W-:Y:S01]  /*e750*/  FFMA.FTZ R6, R5, R6, -R12 ;  /* 0x0000000605067223 */ /* 0x000fe2000001080c */
[----:B------:R-:W-:Y:S01]  /*e760*/  FMUL.FTZ R13, R9, R7 ;  /* 0x00000007090d7220 */ /* 0x000fe20000410000 */
[----:B------:R-:W-:Y:S01]  /*e770*/  FFMA.FTZ R15, R5, R78, R15 ;  /* 0x0000004e050f7223 */ /* 0x000fe2000001000f */
[-C--:B------:R-:W-:Y:S02]  /*e780*/  FMUL.FTZ R8, R9, R3.reuse ;  /* 0x0000000309087220 */ /* 0x080fe40000410000 */
[----:B------:R-:W-:-:S02]  /*e790*/  FFMA.FTZ R5, R4, R3, -R13 ;  /* 0x0000000304057223 */ /* 0x000fc4000001080d */
[----:B------:R-:W-:Y:S01]  /*e7a0*/  FFMA.FTZ R8, R4, R7, R8 ;  /* 0x0000000704087223 */ /* 0x000fe20000010008 */
[----:B------:R-:W-:Y:S02]  /*e7b0*/  F2FP.F16.F32.PACK_AB R7, R21, R20 ;  /* 0x000000141507723e */ /* 0x000fe400000000ff */
[----:B------:R-:W-:Y:S02]  /*e7c0*/  F2FP.F16.F32.PACK_AB R6, R15, R6 ;  /* 0x000000060f06723e */ /* 0x000fe400000000ff */
[----:B------:R-:W-:Y:S02]  /*e7d0*/  F2FP.F16.F32.PACK_AB R4, R0, R11 ;  /* 0x0000000b0004723e */ /* 0x000fe400000000ff */
[----:B------:R-:W-:-:S05]  /*e7e0*/  F2FP.F16.F32.PACK_AB R5, R8, R5 ;  /* 0x000000050805723e */ /* 0x000fca00000000ff */
[----:B------:R1:W-:Y:S01]  /*e7f0*/  STS.128 [R39+0xf000], R4 ;  /* 0x00f0000427007388 */ /* 0x0003e20000000c00 */
[----:B------:R-:W-:Y:S05]  /*e800*/  BRA `(.L_x_1683) ;  /* 0x00000048009c7947 */ /* 0x000fea0003800000 */
.L_x_1644:
[----:B------:R-:W0:Y:S01]  /*e810*/  LDC R9, c[0x0][0x448] ;  /* 0x00011200ff097b82 */ /* 0x000e220000000800 */
[----:B------:R-:W-:Y:S01]  /*e820*/  ULDC.64 UR4, c[0x0][0x3f8] ;  /* 0x0000fe0000047ab9 */ /* 0x000fe20000000a00 */
[----:B------:R-:W-:Y:S01]  /*e830*/  ULDC.64 UR6, c[0x0][0x408] ;  /* 0x0001020000067ab9 */ /* 0x000fe20000000a00 */
[----:B------:R-:W-:Y:S02]  /*e840*/  IMAD.MOV.U32 R25, RZ, RZ, R33 ;  /* 0x000000ffff197224 */ /* 0x000fe400078e0021 */
[----:B------:R-:W-:Y:S01]  /*e850*/  IMAD.MOV.U32 R27, RZ, RZ, R29 ;  /* 0x000000ffff1b7224 */ /* 0x000fe200078e001d */
[----:B0-----:R-:W-:-:S13]  /*e860*/  ISETP.NE.AND P0, PT, R9, 0x1, PT ;  /* 0x000000010900780c */ /* 0x001fda0003f05270 */
[----:B------:R-:W0:Y:S08]  /*e870*/  @P0 LDC R4, c[0x0][0x44c] ;  /* 0x00011300ff040b82 */ /* 0x000e300000000800 */
[----:B------:R-:W1:Y:S01]  /*e880*/  @P0 LDC R5, c[0x0][0x450] ;  /* 0x00011400ff050b82 */ /* 0x000e620000000800 */
[----:B0-----:R-:W-:-:S05]  /*e890*/  @P0 IMAD.HI.U32 R4, R3, R4, RZ ;  /* 0x0000000403040227 */ /* 0x001fca00078e00ff */
[----:B-1----:R-:W-:-:S04]  /*e8a0*/  @P0 SHF.R.U32.HI R3, RZ, R5, R4 ;  /* 0x00000005ff030219 */ /* 0x002fc80000011604 */
        /* <DEDUP_REMOVED lines=12> */
[----:B------:R-:W-:-:S02]  /*e970*/  LEA R20, P1, R26, UR6, 0x1 ;  /* 0x000000061a147c11 */ /* 0x000fc4000f8208ff */
[----:B------:R-:W-:Y:S02]  /*e980*/  IADD3 R3, R27, R3, RZ ;  /* 0x000000031b037210 */ /* 0x000fe40007ffe0ff */
[----:B------:R-:W-:Y:S02]  /*e990*/  LEA.HI.X R72, R24, UR5, R5, 0x1, P0 ;  /* 0x0000000518487c11 */ /* 0x000fe400080f0c05 */
[----:B------:R-:W-:Y:S01]  /*e9a0*/  LEA.HI.X R73, R26, UR7, R3, 0x1, P1 ;  /* 0x000000071a497c11 */ /* 0x000fe200088f0c03 */
[----:B------:R-:W-:Y:S06]  /*e9b0*/  BRA.DIV UR4, `(.L_x_1690) ;  /* 0x000001fa04087947 */ /* 0x000fec000b800000 */
[----:B------:R0:W1:Y:S04]  /*e9c0*/  SHFL.IDX PT, R5, R72, RZ, 0x181f ;  /* 0x00181fff48057589 */ /* 0x00006800000e0000 */
[----:B------:R0:W2:Y:S04]  /*e9d0*/  SHFL.IDX PT, R8, R21, RZ, 0x181f ;  /* 0x00181fff15087589 */ /* 0x0000a800000e0000 */
[----:B------:R0:W3:Y:S04]  /*e9e0*/  SHFL.IDX PT, R7, R73, RZ, 0x181f ;  /* 0x00181fff49077589 */ /* 0x0000e800000e0000 */
[----:B------:R0:W4:Y:S02]  /*e9f0*/  SHFL.IDX PT, R14, R20, RZ, 0x181f ;  /* 0x00181fff140e7589 */ /* 0x00012400000e0000 */
.L_x_2054:
        /* <DEDUP_REMOVED lines=12> */
[----:B------:R-:W2:Y:S01]  /*eac0*/  LDL R4, [R1+0x48] ;  /* 0x0000480001047983 */ /* 0x000ea20000100800 */
[----:B------:R-:W-:Y:S01]  /*ead0*/  ULDC UR4, c[0x0][0x3f4] ;  /* 0x0000fd0000047ab9 */ /* 0x000fe20000000800 */
[----:B-1----:R-:W-:Y:S01]  /*eae0*/  IMAD.MOV.U32 R9, RZ, RZ, R5 ;  /* 0x000000ffff097224 */ /* 0x002fe200078e0005 */
[----:B------:R-:W-:Y:S02]  /*eaf0*/  ISETP.GE.AND P2, PT, R18, UR4, PT ;  /* 0x0000000412007c0c */ /* 0x000fe4000bf46270 */
[----:B------:R-:W-:Y:S02]  /*eb00*/  CS2R R56, SRZ ;  /* 0x0000000000387805 */ /* 0x000fe4000001ff00 */
[----:B------:R-:W-:Y:S02]  /*eb10*/  ISETP.GE.AND P3, PT, R226, UR4, PT ;  /* 0x00000004e2007c0c */ /* 0x000fe4000bf66270 */
[----:B------:R-:W-:Y:S01]  /*eb20*/  CS2R R58, SRZ ;  /* 0x00000000003a7805 */ /* 0x000fe2000001ff00 */
[----:B------:R-:W-:-:S06]  /*eb30*/  ULDC.64 UR6, c[0x0][0x208] ;  /* 0x0000820000067ab9 */ /* 0x000fcc0000000a00 */
[C---:B------:R-:W-:Y:S01]  /*eb40*/  @!P2 IMAD.SHL.U32 R11, R18.reuse, 0x2, RZ ;  /* 0x00000002120ba824 */ /* 0x040fe200078e00ff */
[----:B------:R-:W-:-:S04]  /*eb50*/  @!P2 SHF.L.U64.HI R12, R18, 0x1, R19 ;  /* 0x00000001120ca819 */ /* 0x000fc80000010213 */
[----:B----4-:R-:W-:Y:S02]  /*eb60*/  @!P2 IADD3 R6, P1, R14, R11, RZ ;  /* 0x0000000b0e06a210 */ /* 0x010fe40007f3e0ff */
[----:B------:R-:W-:Y:S02]  /*eb70*/  CS2R R64, SRZ ;  /* 0x0000000000407805 */ /* 0x000fe4000001ff00 */
[----:B------:R-:W-:Y:S02]  /*eb80*/  CS2R R66, SRZ ;  /* 0x0000000000427805 */ /* 0x000fe4000001ff00 */
[----:B------:R-:W-:Y:S02]  /*eb90*/  CS2R R60, SRZ ;  /* 0x00000000003c7805 */ /* 0x000fe4000001ff00 */
[----:B------:R-:W-:Y:S02]  /*eba0*/  CS2R R62, SRZ ;  /* 0x00000000003e7805 */ /* 0x000fe4000001ff00 */
[----:B------:R-:W-:-:S02]  /*ebb0*/  CS2R R68, SRZ ;  /* 0x0000000000447805 */ /* 0x000fc4000001ff00 */
[----:B------:R-:W-:Y:S01]  /*ebc0*/  CS2R R70, SRZ ;  /* 0x0000000000467805 */ /* 0x000fe2000001ff00 */
[----:B--2---:R-:W-:Y:S01]  /*ebd0*/  @!P3 IMAD.SHL.U32 R13, R4, 0x8, RZ ;  /* 0x00000008040db824 */ /* 0x004fe200078e00ff */
[----:B------:R-:W-:-:S03]  /*ebe0*/  @!P2 IADD3 R4, P0, R8, R11, RZ ;  /* 0x0000000b0804a210 */ /* 0x000fc60007f1e0ff */
[----:B------:R-:W-:-:S04]  /*ebf0*/  @!P3 IMAD.WIDE R10, R13, 0x2, R8 ;  /* 0x000000020d0ab825 */ /* 0x000fc800078e0208 */
[----:B------:R-:W-:Y:S01]  /*ec00*/  IMAD.MOV.U32 R8, RZ, RZ, R14 ;  /* 0x000000ffff087224 */ /* 0x000fe200078e000e */
[----:B------:R1:W5:Y:S01]  /*ec10*/  @!P3 LD.E.128 R56, desc[UR6][R10.64] ;  /* 0x000000060a38b980 */ /* 0x000362000c101d00 */
[----:B---3--:R-:W-:Y:S02]  /*ec20*/  IMAD.MOV.U32 R9, RZ, RZ, R7 ;  /* 0x000000ffff097224 */ /* 0x008fe400078e0007 */
[----:B------:R-:W-:Y:S02]  /*ec30*/  @!P2 IMAD.X R5, R5, 0x1, R12, P0 ;  /* 0x000000010505a824 */ /* 0x000fe400000e060c */
[----:B------:R-:W-:-:S03]  /*ec40*/  @!P3 IMAD.WIDE R8, R13, 0x2, R8 ;  /* 0x000000020d08b825 */ /* 0x000fc600078e0208 */
[----:B------:R1:W5:Y:S01]  /*ec50*/  @!P2 LD.E.128 R60, desc[UR6][R4.64] ;  /* 0x00000006043ca980 */ /* 0x000362000c101d00 */
[----:B------:R-:W-:-:S03]  /*ec60*/  @!P2 IMAD.X R7, R7, 0x1, R12, P1 ;  /* 0x000000010707a824 */ /* 0x000fc600008e060c */
[----:B------:R1:W5:Y:S04]  /*ec70*/  @!P3 LD.E.128 R64, desc[UR6][R8.64] ;  /* 0x000000060840b980 */ /* 0x000368000c101d00 */
[----:B------:R1:W5:Y:S02]  /*ec80*/  @!P2 LD.E.128 R68, desc[UR6][R6.64] ;  /* 0x000000060644a980 */ /* 0x000364000c101d00 */
.L_x_1692:
[----:B------:R-:W-:Y:S05]  /*ec90*/  BSYNC B1 ;  /* 0x0000000000017941 */ /* 0x000fea0003800000 */
.L_x_1691:
[----:B-1---5:R-:W-:Y:S01]  /*eca0*/  IMAD.MOV.U32 R4, RZ, RZ, R68 ;  /* 0x000000ffff047224 */ /* 0x022fe200078e0044 */
[----:B------:R-:W-:Y:S01]  /*ecb0*/  MOV R5, R69 ;  /* 0x0000004500057202 */ /* 0x000fe20000000f00 */
[----:B---3--:R-:W-:Y:S01]  /*ecc0*/  IMAD.MOV.U32 R7, RZ, RZ, R71 ;  /* 0x000000ffff077224 */ /* 0x008fe200078e0047 */
        /* <DEDUP_REMOVED lines=29> */
[----:B------:R-:W-:Y:S02]  /*eea0*/  PRMT R117, R6, 0x7610, R117 ;  /* 0x0000761006757816 */ /* 0x000fe40000000075 */
[----:B------:R-:W-:Y:S01]  /*eeb0*/  PRMT R116, R116, 0x5410, R7 ;  /* 0x0000541074747816 */ /* 0x000fe20000000007 */
[----:B------:R-:W-:Y:S06]  /*eec0*/  BRA.DIV UR4, `(.L_x_1693) ;  /* 0x000001f604347947 */ /* 0x000fec000b800000 */
[----:B------:R1:W3:Y:S04]  /*eed0*/  SHFL.IDX PT, R5, R72, 0x1, 0x181f ;  /* 0x00381f0048057f89 */ /* 0x0002e800000e0000 */
[----:B--2---:R1:W2:Y:S04]  /*eee0*/  SHFL.IDX PT, R8, R21, 0x1, 0x181f ;  /* 0x00381f0015087f89 */ /* 0x0042a800000e0000 */
[----:B------:R1:W0:Y:S04]  /*eef0*/  SHFL.IDX PT, R7, R73, 0x1, 0x181f ;  /* 0x00381f0049077f89 */ /* 0x00022800000e0000 */
[----:B----4-:R1:W4:Y:S02]  /*ef00*/  SHFL.IDX PT, R14, R20, 0x1, 0x181f ;  /* 0x00381f00140e7f89 */ /* 0x01032400000e0000 */
.L_x_2060:
        /* <DEDUP_REMOVED lines=11> */
[----:B------:R-:W4:Y:S01]  /*efc0*/  LDL R6, [R1+0x48] ;  /* 0x0000480001067983 */ /* 0x000f220000100800 */
[----:B------:R-:W-:Y:S01]  /*efd0*/  ULDC UR4, c[0x0][0x3f4] ;  /* 0x0000fd0000047ab9 */ /* 0x000fe20000000800 */
[----:B---3--:R-:W-:Y:S01]  /*efe0*/  IMAD.MOV.U32 R9, RZ, RZ, R5 ;  /* 0x000000ffff097224 */ /* 0x008fe200078e0005 */
[----:B------:R-:W-:Y:S02]  /*eff0*/  ISETP.GE.AND P2, PT, R18, UR4, PT ;  /* 0x0000000412007c0c */ /* 0x000fe4000bf46270 */
[----:B------:R-:W-:Y:S02]  /*f000*/  CS2R R40, SRZ ;  /* 0x0000000000287805 */ /* 0x000fe4000001ff00 */
[----:B------:R-:W-:Y:S02]  /*f010*/  ISETP.GE.AND P3, PT, R226, UR4, PT ;  /* 0x00000004e2007c0c */ /* 0x000fe4000bf66270 */
[----:B------:R-:W-:Y:S01]  /*f020*/  CS2R R42, SRZ ;  /* 0x00000000002a7805 */ /* 0x000fe2000001ff00 */
[----:B------:R-:W-:-:S06]  /*f030*/  ULDC.64 UR6, c[0x0][0x208] ;  /* 0x0000820000067ab9 */ /* 0x000fcc0000000a00 */
[C---:B------:R-:W-:Y:S01]  /*f040*/  @!P2 IMAD.SHL.U32 R11, R18.reuse, 0x2, RZ ;  /* 0x00000002120ba824 */ /* 0x040fe200078e00ff */
[----:B------:R-:W-:-:S04]  /*f050*/  @!P2 SHF.L.U64.HI R12, R18, 0x1, R19 ;  /* 0x00000001120ca819 */ /* 0x000fc80000010213 */
[----:B--2---:R-:W-:Y:S02]  /*f060*/  @!P2 IADD3 R4, P0, R8, R11, RZ ;  /* 0x0000000b0804a210 */ /* 0x004fe40007f1e0ff */
[----:B------:R-:W-:Y:S02]  /*f070*/  CS2R R48, SRZ ;  /* 0x0000000000307805 */ /* 0x000fe4000001ff00 */
[----:B------:R-:W-:Y:S02]  /*f080*/  CS2R R50, SRZ ;  /* 0x0000000000327805 */ /* 0x000fe4000001ff00 */
[----:B------:R-:W-:Y:S02]  /*f090*/  CS2R R44, SRZ ;  /* 0x00000000002c7805 */ /* 0x000fe4000001ff00 */
[----:B------:R-:W-:Y:S02]  /*f0a0*/  CS2R R46, SRZ ;  /* 0x00000000002e7805 */ /* 0x000fe4000001ff00 */
[----:B------:R-:W-:-:S02]  /*f0b0*/  CS2R R52, SRZ ;  /* 0x0000000000347805 */ /* 0x000fc4000001ff00 */
[----:B------:R-:W-:Y:S01]  /*f0c0*/  CS2R R54, SRZ ;  /* 0x0000000000367805 */ /* 0x000fe2000001ff00 */
[----:B------:R-:W-:-:S05]  /*f0d0*/  @!P2 IMAD.X R5, R5, 0x1, R12, P0 ;  /* 0x000000010505a824 */ /* 0x000fca00000e060c */
[----:B------:R2:W5:Y:S01]  /*f0e0*/  @!P2 LD.E.128 R44, desc[UR6][R4.64] ;  /* 0x00000006042ca980 */ /* 0x000562000c101d00 */
[----:B----4-:R-:W-:Y:S02]  /*f0f0*/  @!P3 SHF.L.U32 R13, R6, 0x3, RZ ;  /* 0x00000003060db819 */ /* 0x010fe400000006ff */
[----:B------:R-:W-:-:S03]  /*f100*/  @!P2 IADD3 R6, P1, R14, R11, RZ ;  /* 0x0000000b0e06a210 */ /* 0x000fc60007f3e0ff */
[----:B------:R-:W-:-:S04]  /*f110*/  @!P3 IMAD.WIDE R10, R13, 0x2, R8 ;  /* 0x000000020d0ab825 */ /* 0x000fc800078e0208 */
[----:B------:R-:W-:Y:S01]  /*f120*/  IMAD.MOV.U32 R8, RZ, RZ, R14 ;  /* 0x000000ffff087224 */ /* 0x000fe200078e000e */
[----:B------:R2:W5:Y:S01]  /*f130*/  @!P3 LD.E.128 R40, desc[UR6][R10.64] ;  /* 0x000000060a28b980 */ /* 0x000562000c101d00 */
[----:B0-----:R-:W-:Y:S02]  /*f140*/  IMAD.MOV.U32 R9, RZ, RZ, R7 ;  /* 0x000000ffff097224 */ /* 0x001fe400078e0007 */
[----:B------:R-:W-:Y:S02]  /*f150*/  @!P2 IMAD.X R7, R7, 0x1, R12, P1 ;  /* 0x000000010707a824 */ /* 0x000fe400008e060c */
[----:B------:R-:W-:-:S03]  /*f160*/  @!P3 IMAD.WIDE R8, R13, 0x2, R8 ;  /* 0x000000020d08b825 */ /* 0x000fc600078e0208 */
[----:B------:R2:W5:Y:S04]  /*f170*/  @!P2 LD.E.128 R52, desc[UR6][R6.64] ;  /* 0x000000060634a980 */ /* 0x000568000c101d00 */
[----:B------:R2:W5:Y:S02]  /*f180*/  @!P3 LD.E.128 R48, desc[UR6][R8.64] ;  /* 0x000000060830b980 */ /* 0x000564000c101d00 */
.L_x_1695:
[----:B------:R-:W-:Y:S05]  /*f190*/  BSYNC B1 ;  /* 0x0000000000017941 */ /* 0x000fea0003800000 */
.L_x_1694:
[----:B--2--5:R-:W-:Y:S01]  /*f1a0*/  IMAD.MOV.U32 R4, RZ, RZ, R52 ;  /* 0x000000ffff047224 */ /* 0x024fe200078e0034 */
[----:B------:R-:W-:Y:S01]  /*f1b0*/  UMOV UR4, 0xffffffff ;  /* 0xffffffff00047882 */ /* 0x000fe20000000000 */
[----:B---3--:R-:W-:Y:S02]  /*f1c0*/  IMAD.MOV.U32 R5, RZ, RZ, R53 ;  /* 0x000000ffff057224 */ /* 0x008fe400078e0035 */
[----:B------:R-:W-:Y:S02]  /*f1d0*/  IMAD.MOV.U32 R6, RZ, RZ, R54 ;  /* 0x000000ffff067224 */ /* 0x000fe400078e0036 */
[----:B0-----:R-:W-:Y:S01]  /*f1e0*/  IMAD.MOV.U32 R7, RZ, RZ, R55 ;  /* 0x000000ffff077224 */ /* 0x001fe200078e0037 */
[----:B------:R-:W-:Y:S01]  /*f1f0*/  PRMT R115, R5, 0x7610, R115 ;  /* 0x0000761005737816 */ /* 0x000fe20000000073 */
[----:B------:R-:W-:Y:S01]  /*f200*/  IMAD.MOV.U32 R5, RZ, RZ, R49 ;  /* 0x000000ffff057224 */ /* 0x000fe200078e0031 */
[----:B------:R-:W-:Y:S01]  /*f210*/  PRMT R112, R4, 0x5410, R6 ;  /* 0x0000541004707816 */ /* 0x000fe20000000006 */
[----:B------:R-:W-:Y:S01]  /*f220*/  IMAD.MOV.U32 R6, RZ, RZ, R50 ;  /* 0x000000ffff067224 */ /* 0x000fe200078e0032 */
[----:B------:R-:W-:Y:S01]  /*f230*/  PRMT R113, R7, 0x7610, R113 ;  /* 0x0000761007717816 */ /* 0x000fe20000000071 */
[----:B------:R-:W-:Y:S01]  /*f240*/  IMAD.MOV.U32 R7, RZ, RZ, R51 ;  /* 0x000000ffff077224 */ /* 0x000fe200078e0033 */
[----:B------:R-:W-:-:S04]  /*f250*/  MOV R4, R48 ;  /* 0x0000003000047202 */ /* 0x000fc80000000f00 */
        /* <DEDUP_REMOVED lines=8> */
[----:B------:R-:W-:Y:S01]  /*f2e0*/  PRMT R114, R4, 0x5410, R7 ;  /* 0x0000541004727816 */ /* 0x000fe20000000007 */
[----:B------:R-:W-:Y:S01]  /*f2f0*/  IMAD.MOV.U32 R4, RZ, RZ, R40 ;  /* 0x000000ffff047224 */ /* 0x000fe200078e0028 */
[----:B------:R-:W-:Y:S01]  /*f300*/  PRMT R115, R115, 0x5410, R5 ;  /* 0x0000541073737816 */ /* 0x000fe20000000005 */
[----:B------:R-:W-:Y:S01]  /*f310*/  IMAD.MOV.U32 R7, RZ, RZ, R43 ;  /* 0x000000ffff077224 */ /* 0x000fe200078e002b */
[----:B------:R-:W-:-:S04]  /*f320*/  MOV R5, R41 ;  /* 0x0000002900057202 */ /* 0x000fc80000000f00 */
[----:B------:R-:W-:Y:S02]  /*f330*/  PRMT R110, R4, 0x5410, R5 ;  /* 0x00005410046e7816 */ /* 0x000fe40000000005 */
[----:B------:R-:W-:Y:S01]  /*f340*/  PRMT R111, R6, 0x5410, R7 ;  /* 0x00005410066f7816 */ /* 0x000fe20000000007 */
[----:B------:R-:W-:Y:S06]  /*f350*/  BRA.DIV UR4, `(.L_x_1696) ;  /* 0x000001f204807947 */ /* 0x000fec000b800000 */
[----:B------:R0:W2:Y:S04]  /*f360*/  SHFL.IDX PT, R5, R72, 0x2, 0x181f ;  /* 0x00581f0048057f89 */ /* 0x0000a800000e0000 */
[----:B------:R0:W3:Y:S04]  /*f370*/  SHFL.IDX PT, R8, R21, 0x2, 0x181f ;  /* 0x00581f0015087f89 */ /* 0x0000e800000e0000 */
[----:B------:R0:W0:Y:S04]  /*f380*/  SHFL.IDX PT, R7, R73, 0x2, 0x181f ;  /* 0x00581f0049077f89 */ /* 0x00002800000e0000 */
[----:B----4-:R4:W0:Y:S02]  /*f390*/  SHFL.IDX PT, R14, R20, 0x2, 0x181f ;  /* 0x00581f00140e7f89 */ /* 0x01082400000e0000 */
.L_x_2066:
        /* <DEDUP_REMOVED lines=12> */
[----:B------:R-:W4:Y:S01]  /*f460*/  LDL R6, [R1+0x48] ;  /* 0x0000480001067983 */ /* 0x000f220000100800 */
[----:B------:R-:W-:Y:S01]  /*f470*/  ULDC UR4, c[0x0][0x3f4] ;  /* 0x0000fd0000047ab9 */ /* 0x000fe20000000800 */
[----:B--2---:R-:W-:Y:S01]  /*f480*/  IMAD.MOV.U32 R9, RZ, RZ, R5 ;  /* 0x000000ffff097224 */ /* 0x004fe200078e0005 */
[----:B------:R-:W-:Y:S02]  /*f490*/  ISETP.GE.AND P2, PT, R18, UR4, PT ;  /* 0x0000000412007c0c */ /* 0x000fe4000bf46270 */
[----:B------:R-:W-:Y:S02]  /*f4a0*/  CS2R R24, SRZ ;  /* 0x0000000000187805 */ /* 0x000fe4000001ff00 */
[----:B------:R-:W-:Y:S02]  /*f4b0*/  ISETP.GE.AND P3, PT, R226, UR4, PT ;  /* 0x00000004e2007c0c */ /* 0x000fe4000bf66270 */
[----:B------:R-:W-:Y:S01]  /*f4c0*/  CS2R R26, SRZ ;  /* 0x00000000001a7805 */ /* 0x000fe2000001ff00 */
[----:B------:R-:W-:-:S06]  /*f4d0*/  ULDC.64 UR6, c[0x0][0x208] ;  /* 0x0000820000067ab9 */ /* 0x000fcc0000000a00 */
[C---:B------:R-:W-:Y:S01]  /*f4e0*/  @!P2 IMAD.SHL.U32 R11, R18.reuse, 0x2, RZ ;  /* 0x00000002120ba824 */ /* 0x040fe200078e00ff */
[----:B------:R-:W-:-:S04]  /*f4f0*/  @!P2 SHF.L.U64.HI R12, R18, 0x1, R19 ;  /* 0x00000001120ca819 */ /* 0x000fc80000010213 */
[----:B---3--:R-:W-:Y:S02]  /*f500*/  @!P2 IADD3 R4, P0, R8, R11, RZ ;  /* 0x0000000b0804a210 */ /* 0x008fe40007f1e0ff */
[----:B------:R-:W-:Y:S02]  /*f510*/  CS2R R32, SRZ ;  /* 0x0000000000207805 */ /* 0x000fe4000001ff00 */
[----:B------:R-:W-:Y:S02]  /*f520*/  CS2R R34, SRZ ;  /* 0x0000000000227805 */ /* 0x000fe4000001ff00 */
[----:B------:R-:W-:Y:S02]  /*f530*/  CS2R R28, SRZ ;  /* 0x00000000001c7805 */ /* 0x000fe4000001ff00 */
[----:B------:R-:W-:Y:S02]  /*f540*/  CS2R R30, SRZ ;  /* 0x00000000001e7805 */ /* 0x000fe4000001ff00 */
[----:B------:R-:W-:-:S02]  /*f550*/  CS2R R36, SRZ ;  /* 0x0000000000247805 */ /* 0x000fc4000001ff00 */
[----:B------:R-:W-:Y:S02]  /*f560*/  CS2R R38, SRZ ;  /* 0x0000000000267805 */ /* 0x000fe4000001ff00 */
[----:B------:R-:W-:-:S05]  /*f570*/  @!P2 IADD3.X R5, R5, R12, RZ, P0, !PT ;  /* 0x0000000c0505a210 */ /* 0x000fca00007fe4ff */
[----:B------:R2:W5:Y:S01]  /*f580*/  @!P2 LD.E.128 R28, desc[UR6][R4.64] ;  /* 0x00000006041ca980 */ /* 0x000562000c101d00 */
[----:B----4-:R-:W-:Y:S01]  /*f590*/  @!P3 IMAD.SHL.U32 R13, R6, 0x8, RZ ;  /* 0x00000008060db824 */ /* 0x010fe200078e00ff */
[----:B0-----:R-:W-:-:S03]  /*f5a0*/  @!P2 IADD3 R6, P1, R14, R11, RZ ;  /* 0x0000000b0e06a210 */ /* 0x001fc60007f3e0ff */
[----:B------:R-:W-:-:S04]  /*f5b0*/  @!P3 IMAD.WIDE R10, R13, 0x2, R8 ;  /* 0x000000020d0ab825 */ /* 0x000fc800078e0208 */
[----:B------:R-:W-:Y:S01]  /*f5c0*/  IMAD.MOV.U32 R8, RZ, RZ, R14 ;  /* 0x000000ffff087224 */ /* 0x000fe200078e000e */
[----:B------:R2:W5:Y:S01]  /*f5d0*/  @!P3 LD.E.128 R24, desc[UR6][R10.64] ;  /* 0x000000060a18b980 */ /* 0x000562000c101d00 */
[----:B------:R-:W-:Y:S02]  /*f5e0*/  IMAD.MOV.U32 R9, RZ, RZ, R7 ;  /* 0x000000ffff097224 */ /* 0x000fe400078e0007 */
[----:B------:R-:W-:Y:S02]  /*f5f0*/  @!P2 IMAD.X R7, R7, 0x1, R12, P1 ;  /* 0x000000010707a824 */ /* 0x000fe400008e060c */
[----:B------:R-:W-:-:S03]  /*f600*/  @!P3 IMAD.WIDE R8, R13, 0x2, R8 ;  /* 0x000000020d08b825 */ /* 0x000fc600078e0208 */
[----:B------:R2:W5:Y:S04]  /*f610*/  @!P2 LD.E.128 R36, desc[UR6][R6.64] ;  /* 0x000000060624a980 */ /* 0x000568000c101d00 */
[----:B------:R2:W5:Y:S02]  /*f620*/  @!P3 LD.E.128 R32, desc[UR6][R8.64] ;  /* 0x000000060820b980 */ /* 0x000564000c101d00 */
.L_x_1698:
[----:B------:R-:W-:Y:S05]  /*f630*/  BSYNC B1 ;  /* 0x0000000000017941 */ /* 0x000fea0003800000 */
.L_x_1697:
[----:B--2--5:R-:W-:Y:S01]  /*f640*/  IMAD.MOV.U32 R4, RZ, RZ, R36 ;  /* 0x000000ffff047224 */ /* 0x024fe200078e0024 */
[----:B------:R-:W-:Y:S01]  /*f650*/  UMOV UR4, 0xffffffff ;  /* 0xffffffff00047882 */ /* 0x000fe20000000000 */
[----:B------:R-:W-:Y:S02]  /*f660*/  IMAD.MOV.U32 R5, RZ, RZ, R37 ;  /* 0x000000ffff057224 */ /* 0x000fe400078e0025 */
[----:B------:R-:W-:Y:S02]  /*f670*/  IMAD.MOV.U32 R6, RZ, RZ, R38 ;  /* 0x000000ffff067224 */ /* 0x000fe400078e0026 */
[----:B0-----:R-:W-:Y:S01]  /*f680*/  IMAD.MOV.U32 R7, RZ, RZ, R39 ;  /* 0x000000ffff077224 */ /* 0x001fe200078e0027 */
[----:B------:R-:W-:Y:S01]  /*f690*/  PRMT R104, R4, 0x5410, R5 ;  /* 0x0000541004687816 */ /* 0x000fe20000000005 */
        /* <DEDUP_REMOVED lines=16> */
[----:B------:R-:W-:-:S03]  /*f7a0*/  IMAD.MOV.U32 R7, RZ, RZ, R24 ;  /* 0x000000ffff077224 */ /* 0x000fc600078e0018 */
[----:B------:R-:W-:Y:S02]  /*f7b0*/  PRMT R96, R5, 0x5410, R4 ;  /* 0x0000541005607816 */ /* 0x000fe40000000004 */
[----:B------:R-:W-:Y:S02]  /*f7c0*/  CS2R R4, SRZ ;  /* 0x0000000000047805 */ /* 0x000fe4000001ff00 */
[----:B------:R-:W-:Y:S01]  /*f7d0*/  PRMT R95, R7, 0x5410, R6 ;  /* 0x00005410075f7816 */ /* 0x000fe20000000006 */
[----:B------:R-:W-:Y:S06]  /*f7e0*/  BRA.DIV UR4, `(.L_x_1699) ;  /* 0x000001ee04cc7947 */ /* 0x000fec000b800000 */
[----:B------:R0:W2:Y:S04]  /*f7f0*/  SHFL.IDX PT, R77, R72, 0x3, 0x181f ;  /* 0x00781f00484d7f89 */ /* 0x0000a800000e0000 */
[----:B-1----:R-:W1:Y:S04]  /*f800*/  SHFL.IDX PT, R21, R21, 0x3, 0x181f ;  /* 0x00781f0015157f89 */ /* 0x002e6800000e0000 */
[----:B------:R0:W0:Y:S04]  /*f810*/  SHFL.IDX PT, R80, R73, 0x3, 0x181f ;  /* 0x00781f0049507f89 */ /* 0x00002800000e0000 */
[----:B------:R0:W0:Y:S02]  /*f820*/  SHFL.IDX PT, R78, R20, 0x3, 0x181f ;  /* 0x00781f00144e7f89 */ /* 0x00002400000e0000 */
.L_x_2072:
[----:B------:R-:W5:Y:S01]  /*f830*/  LDL R12, [R1+0x54] ;  /* 0x00005400010c7983 */ /* 0x000f620000100800 */
[----:B------:R-:W-:Y:S01]  /*f840*/  IADD3 R0, R0, 0x60, RZ ;  /* 0x0000006000007810 */ /* 0x000fe20007ffe0ff */
[----:B------:R-:W-:Y:S01]  /*f850*/  BSSY B1, `(.L_x_1700) ;  /* 0x000002c000017945 */ /* 0x000fe20003800000 */
[----:B------:R-:W-:Y:S02]  /*f860*/  CS2R R6, SRZ ;  /* 0x0000000000067805 */ /* 0x000fe4000001ff00 */
[----:B---3--:R-:W-:Y:S02]  /*f870*/  CS2R R8, SRZ ;  /* 0x0000000000087805 */ /* 0x008fe4000001ff00 */
[----:B------:R-:W-:Y:S02]  /*f880*/  ISETP.GE.AND P0, PT, R0, R3, PT ;  /* 0x000000030000720c */ /* 0x000fe40003f06270 */
[----:B------:R-:W-:Y:S02]  /*f890*/  CS2R R10, SRZ ;  /* 0x00000000000a7805 */ /* 0x000fe4000001ff00 */
[----:B------:R-:W-:-:S02]  /*f8a0*/  CS2R R14, SRZ ;  /* 0x00000000000e7805 */ /* 0x000fc4000001ff00 */
[----:B0-----:R-:W-:Y:S02]  /*f8b0*/  CS2R R72, SRZ ;  /* 0x0000000000487805 */ /* 0x001fe4000001ff00 */
[----:B------:R-:W-:Y:S02]  /*f8c0*/  CS2R R74, SRZ ;  /* 0x00000000004a7805 */ /* 0x000fe4000001ff00 */
[----:B-----5:R-:W-:-:S04]  /*f8d0*/  LEA.HI R81, R12, R12, RZ, 0x1 ;  /* 0x0000000c0c517211 */ /* 0x020fc800078f08ff */
[----:B------:R-:W-:-:S05]  /*f8e0*/  LOP3.LUT R81, R81, 0xfffffffe, RZ, 0xc0, !PT ;  /* 0xfffffffe51517812 */ /* 0x000fca00078ec0ff */
[----:B------:R-:W-:Y:S01]  /*f8f0*/  IMAD.IADD R81, R12, 0x1, -R81 ;  /* 0x000000010c517824 */ /* 0x000fe200078e0a51 */
[----:B------:R-:W-:-:S04]  /*f900*/  CS2R R12, SRZ ;  /* 0x00000000000c7805 */ /* 0x000fc8000001ff00 */
[----:B------:R-:W-:Y:S01]  /*f910*/  SHF.L.U32 R81, R81, 0x1f, RZ ;  /* 0x0000001f51517819 */ /* 0x000fe200000006ff */
[----:B------:R-:W-:Y:S06]  /*f920*/  @P0 BRA `(.L_x_1701) ;  /* 0x0000000000780947 */ /* 0x000fec0003800000 */
[----:B----4-:R-:W3:Y:S01]  /*f930*/  LDL R20, [R1+0x48] ;  /* 0x0000480001147983 */ /* 0x010ee20000100800 */
[----:B------:R-:W-:Y:S01]  /*f940*/  ULDC UR4, c[0x0][0x3f4] ;  /* 0x0000fd0000047ab9 */ /* 0x000fe20000000800 */
[----:B-1----:R-:W-:Y:S01]  /*f950*/  IMAD.MOV.U32 R4, RZ, RZ, R21 ;  /* 0x000000ffff047224 */ /* 0x002fe200078e0015 */
[----:B------:R-:W-:Y:S01]  /*f960*/  ISETP.GE.AND P2, PT, R18, UR4, PT ;  /* 0x0000000412007c0c */ /* 0x000fe2000bf46270 */
[----:B--2---:R-:W-:Y:S01]  /*f970*/  IMAD.MOV.U32 R5, RZ, RZ, R77 ;  /* 0x000000ffff057224 */ /* 0x004fe200078e004d */
[----:B------:R-:W-:Y:S02]  /*f980*/  ISETP.GE.AND P3, PT, R226, UR4, PT ;  /* 0x00000004e2007c0c */ /* 0x000fe4000bf66270 */
[----:B------:R-:W-:Y:S02]  /*f990*/  CS2R R72, SRZ ;  /* 0x0000000000487805 */ /* 0x000fe4000001ff00 */
[----:B------:R-:W-:Y:S01]  /*f9a0*/  CS2R R74, SRZ ;  /* 0x00000000004a7805 */ /* 0x000fe2000001ff00 */
[----:B------:R-:W-:Y:S01]  /*f9b0*/  IMAD.MOV.U32 R6, RZ, RZ, R78 ;  /* 0x000000ffff067224 */ /* 0x000fe200078e004e */
[----:B------:R-:W-:Y:S01]  /*f9c0*/  ULDC.64 UR6, c[0x0][0x208] ;  /* 0x0000820000067ab9 */ /* 0x000fe20000000a00 */
[----:B------:R-:W-:-:S04]  /*f9d0*/  IMAD.MOV.U32 R7, RZ, RZ, R80 ;  /* 0x000000ffff077224 */ /* 0x000fc800078e0050 */
[C---:B------:R-:W-:Y:S01]  /*f9e0*/  @!P2 IMAD.SHL.U32 R76, R18.reuse, 0x2, RZ ;  /* 0x00000002124ca824 */ /* 0x040fe200078e00ff */
[----:B------:R-:W-:Y:S02]  /*f9f0*/  @!P2 SHF.L.U64.HI R0, R18, 0x1, R19 ;  /* 0x000000011200a819 */ /* 0x000fe40000010213 */
[----:B------:R-:W-:Y:S02]  /*fa00*/  CS2R R8, SRZ ;  /* 0x0000000000087805 */ /* 0x000fe4000001ff00 */
[----:B------:R-:W-:Y:S02]  /*fa10*/  CS2R R10, SRZ ;  /* 0x00000000000a7805 */ /* 0x000fe4000001ff00 */
[----:B------:R-:W-:Y:S02]  /*fa20*/  CS2R R12, SRZ ;  /* 0x00000000000c7805 */ /* 0x000fe4000001ff00 */
[----:B------:R-:W-:Y:S01]  /*fa30*/  CS2R R14, SRZ ;  /* 0x00000000000e7805 */ /* 0x000fe2000001ff00 */
[----:B---3--:R-:W-:Y:S01]  /*fa40*/  @!P3 IMAD.SHL.U32 R79, R20, 0x8, RZ ;  /* 0x00000008144fb824 */ /* 0x008fe200078e00ff */
[----:B------:R-:W-:-:S02]  /*fa50*/  @!P2 IADD3 R20, P0, R21, R76, RZ ;  /* 0x0000004c1514a210 */ /* 0x000fc40007f1e0ff */
[----:B------:R-:W-:Y:S01]  /*fa60*/  @!P2 IADD3 R76, P1, R78, R76, RZ ;  /* 0x0000004c4e4ca210 */ /* 0x000fe20007f3e0ff */
[----:B------:R-:W-:-:S04]  /*fa70*/  @!P3 IMAD.WIDE R4, R79, 0x2, R4 ;  /* 0x000000024f04b825 */ /* 0x000fc800078e0204 */
[----:B------:R-:W-:Y:S01]  /*fa80*/  @!P3 IMAD.WIDE R78, R79, 0x2, R6 ;  /* 0x000000024f4eb825 */ /* 0x000fe200078e0206 */
[----:B------:R0:W5:Y:S01]  /*fa90*/  @!P3 LD.E.128 R72, desc[UR6][R4.64] ;  /* 0x000000060448b980 */ /* 0x000162000c101d00 */
[----:B------:R-:W-:Y:S02]  /*faa0*/  CS2R R6, SRZ ;  /* 0x0000000000067805 */ /* 0x000fe4000001ff00 */
[----:B------:R-:W-:Y:S01]  /*fab0*/  @!P2 IMAD.X R21, R77, 0x1, R0, P0 ;  /* 0x000000014d15a824 */ /* 0x000fe200000e0600 */
[----:B------:R-:W-:Y:S01]  /*fac0*/  @!P2 IADD3.X R77, R80, R0, RZ, P1, !PT ;  /* 0x00000000504da210 */ /* 0x000fe20000ffe4ff */
[----:B------:R3:W5:Y:S04]  /*fad0*/  @!P3 LD.E.128 R8, desc[UR6][R78.64] ;  /* 0x000000064e08b980 */ /* 0x000768000c101d00 */
[----:B------:R3:W5:Y:S01]  /*fae0*/  @!P2 LD.E.128 R12, desc[UR6][R20.64] ;  /* 0x00000006140ca980 */ /* 0x000762000c101d00 */
[----:B0-----:R-:W-:-:S06]  /*faf0*/  CS2R R4, SRZ ;  /* 0x0000000000047805 */ /* 0x001fcc000001ff00 */
[----:B------:R3:W5:Y:S02]  /*fb00*/  @!P2 LD.E.128 R4, desc[UR6][R76.64] ;  /* 0x000000064c04a980 */ /* 0x000764000c101d00 */
.L_x_1701:
[----:B------:R-:W-:Y:S05]  /*fb10*/  BSYNC B1 ;  /* 0x0000000000017941 */ /* 0x000fea0003800000 */
.L_x_1700:
[----:B---3--:R-:W3:Y:S01]  /*fb20*/  LDL R78, [R1+0x14] ;  /* 0x00001400014e7983 */ /* 0x008ee20000100800 */
[----:B------:R-:W0:Y:S01]  /*fb30*/  SYNCS.PHASECHK.TRANS64.TRYWAIT P0, [R16+URZ+0x30800], R81 ;  /* 0x03080051100075a7 */ /* 0x000e22000800017f */
[----:B----45:R-:W-:Y:S01]  /*fb40*/  IMAD.MOV.U32 R20, RZ, RZ, R6 ;  /* 0x000000ffff147224 */ /* 0x030fe200078e0006 */
[----:B--2---:R-:W-:Y:S01]  /*fb50*/  MOV R77, R12 ;  /* 0x0000000c004d7202 */ /* 0x004fe20000000f00 */
[----:B------:R-:W-:Y:S01]  /*fb60*/  IMAD.MOV.U32 R0, RZ, RZ, R7 ;  /* 0x000000ffff007224 */ /* 0x000fe200078e0007 */
[----:B------:R-:W-:Y:S01]  /*fb70*/  BSSY B1, `(.L_x_1702) ;  /* 0x0000015000017945 */ /* 0x000fe20003800000 */
[----:B------:R-:W-:Y:S02]  /*fb80*/  IMAD.MOV.U32 R76, RZ, RZ, R4 ;  /* 0x000000ffff4c7224 */ /* 0x000fe400078e0004 */
[----:B-1----:R-:W-:Y:S01]  /*fb90*/  IMAD.MOV.U32 R21, RZ, RZ, R5 ;  /* 0x000000ffff157224 */ /* 0x002fe200078e0005 */
[----:B------:R-:W-:Y:S01]  /*fba0*/  PRMT R98, R20, 0x5410, R0 ;  /* 0x0000541014627816 */ /* 0x000fe20000000000 */
[----:B------:R-:W-:-:S02]  /*fbb0*/  IMAD.MOV.U32 R20, RZ, RZ, R10 ;  /* 0x000000ffff147224 */ /* 0x000fc400078e000a */
[----:B------:R-:W-:Y:S01]  /*fbc0*/  IMAD.MOV.U32 R0, RZ, RZ, R11 ;  /* 0x000000ffff007224 */ /* 0x000fe200078e000b */
[----:B------:R-:W-:Y:S01]  /*fbd0*/  PRMT R97, R76, 0x5410, R21 ;  /* 0x000054104c617816 */ /* 0x000fe20000000015 */
[----:B------:R-:W-:Y:S02]  /*fbe0*/  IMAD.MOV.U32 R21, RZ, RZ, R8 ;  /* 0x000000ffff157224 */ /* 0x000fe400078e0008 */
[----:B------:R-:W-:Y:S01]  /*fbf0*/  IMAD.MOV.U32 R76, RZ, RZ, R9 ;  /* 0x000000ffff4c7224 */ /* 0x000fe200078e0009 */
[----:B------:R-:W-:Y:S01]  /*fc00*/  PRMT R84, R20, 0x5410, R0 ;  /* 0x0000541014547816 */ /* 0x000fe20000000000 */
[----:B------:R-:W-:Y:S02]  /*fc10*/  IMAD.MOV.U32 R20, RZ, RZ, R14 ;  /* 0x000000ffff147224 */ /* 0x000fe400078e000e */
[----:B------:R-:W-:Y:S01]  /*fc20*/  IMAD.MOV.U32 R0, RZ, RZ, R15 ;  /* 0x000000ffff007224 */ /* 0x000fe200078e000f */
[----:B------:R-:W-:Y:S01]  /*fc30*/  PRMT R21, R21, 0x5410, R76 ;  /* 0x0000541015157816 */ /* 0x000fe2000000004c */
[----:B------:R-:W-:-:S03]  /*fc40*/  IMAD.MOV.U32 R76, RZ, RZ, R13 ;  /* 0x000000ffff4c7224 */ /* 0x000fc600078e000d */
[----:B------:R-:W-:Y:S01]  /*fc50*/  PRMT R100, R20, 0x5410, R0 ;  /* 0x0000541014647816 */ /* 0x000fe20000000000 */
[----:B------:R-:W-:Y:S01]  /*fc60*/  IMAD.MOV.U32 R20, RZ, RZ, R72 ;  /* 0x000000ffff147224 */ /* 0x000fe200078e0048 */
[----:B------:R-:W-:Y:S01]  /*fc70*/  PRMT R99, R77, 0x5410, R76 ;  /* 0x000054104d637816 */ /* 0x000fe2000000004c */
[----:B------:R-:W-:-:S05]  /*fc80*/  IMAD.MOV.U32 R0, RZ, RZ, R73 ;  /* 0x000000ffff007224 */ /* 0x000fca00078e0049 */
[----:B------:R-:W-:Y:S02]  /*fc90*/  PRMT R85, R20, 0x5410, R0 ;  /* 0x0000541014557816 */ /* 0x000fe40000000000 */
[----:B---3--:R-:W-:Y:S01]  /*fca0*/  VIADDMNMX R0, R3, -R78, 0x80, PT ;  /* 0x0000008003007446 */ /* 0x008fe2000380094e */
[----:B0-----:R-:W-:Y:S06]  /*fcb0*/  @!P0 BRA `(.L_x_1703) ;  /* 0x000001ec000c8947 */ /* 0x001fec0003800000 */
.L_x_2073:
[----:B------:R-:W-:Y:S05]  /*fcc0*/  BSYNC B1 ;  /* 0x0000000000017941 */ /* 0x000fea0003800000 */
.L_x_1702:
        /* <DEDUP_REMOVED lines=8> */
[C---:B------:R-:W-:Y:S01]  /*fd50*/  IMAD.SHL.U32 R121, R23.reuse, 0x40, RZ ;  /* 0x0000004017797824 */ /* 0x040fe200078e00ff */
[----:B------:R-:W-:Y:S01]  /*fd60*/  BSSY B2, `(.L_x_1706) ;  /* 0x0000068000027945 */ /* 0x000fe20003800000 */
[----:B------:R-:W-:-:S03]  /*fd70*/  SHF.L.U32 R122, R23, 0x6, RZ ;  /* 0x00000006177a7819 */ /* 0x000fc600000006ff */
[----:B------:R-:W-:-:S04]  /*fd80*/  LOP3.LUT R121, R121, 0x1c0, RZ, 0xc0, !PT ;  /* 0x000001c079797812 */ /* 0x000fc800078ec0ff */
[----:B------:R-:W-:Y:S02]  /*fd90*/  SHF.R.U32.HI R121, RZ, 0x3, R121 ;  /* 0x00000003ff797819 */ /* 0x000fe40000011679 */
[-C--:B--2---:R-:W-:Y:S02]  /*fda0*/  ISETP.GE.AND P0, PT, R18, R3.reuse, PT ;  /* 0x000000031200720c */ /* 0x084fe40003f06270 */
[----:B------:R-:W-:-:S11]  /*fdb0*/  ISETP.GE.AND P1, PT, R226, R3, PT ;  /* 0x00000003e200720c */ /* 0x000fd60003f26270 */
[----:B-1----:R-:W-:Y:S05]  /*fdc0*/  @P0 BRA `(.L_x_1707) ;  /* 0x0000000400840947 */ /* 0x002fea0003800000 */
[----:B------:R-:W2:Y:S04]  /*fdd0*/  LDL R76, [R1+0x44] ;  /* 0x00004400014c7983 */ /* 0x000ea80000100800 */
[----:B------:R-:W0:Y:S01]  /*fde0*/  LDL R123, [R1+0x30] ;  /* 0x00003000017b7983 */ /* 0x000e220000100800 */
[----:B------:R-:W-:Y:S01]  /*fdf0*/  HADD2.F32 R88, -RZ, R88.H0_H0 ;  /* 0x20000058ff587230 */ /* 0x000fe20000004100 */
[--C-:B------:R-:W-:Y:S01]  /*fe00*/  SHF.R.U32.HI R92, RZ, 0x10, R61.reuse ;  /* 0x00000010ff5c7819 */ /* 0x100fe2000001163d */
[----:B------:R-:W-:Y:S01]  /*fe10*/  HADD2.F32 R91, -RZ, R91.H0_H0 ;  /* 0x2000005bff5b7230 */ /* 0x000fe20000004100 */
[----:B------:R-:W-:Y:S01]  /*fe20*/  SHF.R.U64 R60, R60, 0x10, R61 ;  /* 0x000000103c3c7819 */ /* 0x000fe2000000123d */
[----:B------:R-:W-:Y:S01]  /*fe30*/  HADD2.F32 R61, -RZ, R102.H0_H0 ;  /* 0x20000066ff3d7230 */ /* 0x000fe20000004100 */
[----:B------:R-:W-:Y:S01]  /*fe40*/  SHF.R.U64 R68, R68, 0x10, R69 ;  /* 0x0000001044447819 */ /* 0x000fe20000001245 */
[----:B------:R-:W-:Y:S01]  /*fe50*/  HADD2.F32 R92, -RZ, R92.H0_H0 ;  /* 0x2000005cff5c7230 */ /* 0x000fe20000004100 */
[----:B------:R-:W-:Y:S01]  /*fe60*/  SHF.R.U64 R70, R70, 0x10, R71 ;  /* 0x0000001046467819 */ /* 0x000fe20000001247 */
[----:B------:R-:W-:Y:S01]  /*fe70*/  HADD2.F32 R60, -RZ, R60.H0_H0 ;  /* 0x2000003cff3c7230 */ /* 0x000fe20000004100 */
[----:B------:R-:W-:Y:S01]  /*fe80*/  SHF.R.U64 R62, R62, 0x10, R63 ;  /* 0x000000103e3e7819 */ /* 0x000fe2000000123f */
[----:B------:R-:W-:-:S02]  /*fe90*/  HADD2.F32 R68, -RZ, R68.H0_H0 ;  /* 0x20000044ff447230 */ /* 0x000fc40000004100 */
[----:B------:R-:W-:Y:S02]  /*fea0*/  HADD2.F32 R70, -RZ, R70.H0_H0 ;  /* 0x20000046ff467230 */ /* 0x000fe40000004100 */
[----:B------:R-:W-:Y:S01]  /*feb0*/  HADD2.F32 R62, -RZ, R62.H0_H0 ;  /* 0x2000003eff3e7230 */ /* 0x000fe20000004100 */
[----:B--2---:R-:W-:-:S04]  /*fec0*/  LEA.HI R20, R3, R76, RZ, 0x1d ;  /* 0x0000004c03147211 */ /* 0x004fc800078fe8ff */
[----:B------:R-:W-:Y:S01]  /*fed0*/  SHF.R.S32.HI R76, RZ, 0x1f, R20 ;  /* 0x0000001fff4c7819 */ /* 0x000fe20000011414 */
[----:B------:R-:W-:Y:S01]  /*fee0*/  IMAD.SHL.U32 R77, R20, 0x8, RZ ;  /* 0x00000008144d7824 */ /* 0x000fe200078e00ff */
[----:B0-----:R-:W0:Y:S02]  /*fef0*/  LDS.128 R80, [R123] ;  /* 0x000000007b507984 */ /* 0x001e240000000c00 */
[----:B------:R-:W-:Y:S02]  /*ff00*/  LEA.HI R76, R76, R20, RZ, 0x3 ;  /* 0x000000144c4c7211 */ /* 0x000fe400078f18ff */
[----:B------:R-:W-:-:S03]  /*ff10*/  LOP3.LUT R20, R77, 0x38, RZ, 0xc0, !PT ;  /* 0x000000384d147812 */ /* 0x000fc600078ec0ff */
[----:B------:R-:W-:Y:S01]  /*ff20*/  IMAD.SHL.U32 R76, R76, 0x400, RZ ;  /* 0x000004004c4c7824 */ /* 0x000fe200078e00ff */
[----:B------:R-:W-:-:S04]  /*ff30*/  LOP3.LUT R20, R20, 0x1c0, R122, 0xf8, !PT ;  /* 0x000001c014147812 */ /* 0x000fc800078ef87a */
[----:B------:R-:W-:Y:S02]  /*ff40*/  LOP3.LUT R20, R20, R121, RZ, 0x3c, !PT ;  /* 0x0000007914147212 */ /* 0x000fe400078e3cff */
[----:B------:R-:W-:-:S04]  /*ff50*/  LOP3.LUT R76, R76, 0x7fffe000, RZ, 0xc0, !PT ;  /* 0x7fffe0004c4c7812 */ /* 0x000fc800078ec0ff */
[----:B-----5:R-:W-:-:S05]  /*ff60*/  IADD3 R20, R20, R76, R120 ;  /* 0x0000004c14147210 */ /* 0x020fca0007ffe078 */
[----:B------:R-:W-:-:S05]  /*ff70*/  IMAD R20, R20, 0x2, R16 ;  /* 0x0000000214147824 */ /* 0x000fca00078e0210 */
[----:B------:R-:W1:Y:S01]  /*ff80*/  LDS.128 R76, [R20+0x10400] ;  /* 0x01040000144c7984 */ /* 0x000e620000000c00 */
[--C-:B0-----:R-:W-:Y:S02]  /*ff90*/  HADD2.F32 R87, -RZ, R81.reuse.H0_H0 ;  /* 0x20000051ff577230 */ /* 0x101fe40000004100 */
[----:B------:R-:W-:Y:S02]  /*ffa0*/  HADD2.F32 R81, -RZ, R81.H1_H1 ;  /* 0x30000051ff517230 */ /* 0x000fe40000004100 */
[--C-:B-1----:R-:W-:Y:S02]  /*ffb0*/  HADD2.F32 R89, -RZ, R77.reuse.H0_H0 ;  /* 0x2000004dff597230 */ /* 0x102fe40000004100 */
[----:B------:R-:W-:-:S03]  /*ffc0*/  HADD2.F32 R77, -RZ, R77.H1_H1 ;  /* 0x3000004dff4d7230 */ /* 0x000fc60000004100 */
[C---:B------:R-:W-:Y:S01]  /*ffd0*/  FMUL.FTZ R90, R89.reuse, R88 ;  /* 0x00000058595a7220 */ /* 0x040fe20000410000 */
[----:B------:R-:W-:-:S03]  /*ffe0*/  FMUL.FTZ R89, R89, R91 ;  /* 0x0000005b59597220 */ /* 0x000fc60000410000 */
[C---:B------:R-:W-:Y:S01]  /*fff0*/  FFMA.FTZ R91, R87.reuse, R91, -R90 ;  /* 0x0000005b575b7223 */ /* 0x040fe2000001085a */
[----:B------:R-:W-:Y:S01]  /*10000*/  SHF.R.U32.HI R90, RZ, 0x10, R69 ;  /* 0x00000010ff5a7819 */ /* 0x000fe20000011645 */
[----:B------:R-:W-:Y:S01]  /*10010*/  FFMA.FTZ R87, R87, R88, R89 ;  /* 0x0000005857577223 */ /* 0x000fe20000010059 */
[----:B------:R-:W-:Y:S02]  /*10020*/  HADD2.F32 R89, -RZ, R101.H1_H1 ;  /* 0x30000065ff597230 */ /* 0x000fe40000004100 */
[----:B------:R-:W-:Y:S02]  /*10030*/  HADD2.F32 R69, -RZ, R103.H0_H0 ;  /* 0x20000067ff457230 */ /* 0x000fe40000004100 */
[----:B------:R-:W-:-:S05]  /*10040*/  HADD2.F32 R90, -RZ, R90.H0_H0 ;  /* 0x2000005aff5a7230 */ /* 0x000fca0000004100 */
[C---:B------:R-:W-:Y:S01]  /*10050*/  FMUL.FTZ R88, R77.reuse, R90 ;  /* 0x0000005a4d587220 */ /* 0x040fe20000410000 */
[----:B------:R-:W-:-:S03]  /*10060*/  FMUL.FTZ R77, R77, R92 ;  /* 0x0000005c4d4d7220 */ /* 0x000fc60000410000 */
[C---:B------:R-:W-:Y:S01]  /*10070*/  FFMA.FTZ R92, R81.reuse, R92, -R88 ;  /* 0x0000005c515c7223 */ /* 0x040fe20000010858 */
[----:B------:R-:W-:Y:S01]  /*10080*/  FFMA.FTZ R90, R81, R90, R77 ;  /* 0x0000005a515a7223 */ /* 0x000fe2000001004d */
[----:B------:R-:W-:Y:S02]  /*10090*/  HADD2.F32 R77, -RZ, R101.H0_H0 ;  /* 0x20000065ff4d7230 */ /* 0x000fe40000004100 */
[----:B------:R-:W-:Y:S02]  /*100a0*/  HADD2.F32 R88, -RZ, R76.H0_H0 ;  /* 0x2000004cff587230 */ /* 0x000fe40000004100 */
[----:B------:R-:W-:Y:S02]  /*100b0*/  HADD2.F32 R81, -RZ, R80.H0_H0 ;  /* 0x20000050ff517230 */ /* 0x000fe40000004100 */
[----:B------:R-:W-:Y:S02]  /*100c0*/  HADD2.F32 R76, -RZ, R76.H1_H1 ;  /* 0x3000004cff4c7230 */ /* 0x000fe40000004100 */
[C---:B------:R-:W-:Y:S01]  /*100d0*/  FMUL.FTZ R101, R88.reuse, R77 ;  /* 0x0000004d58657220 */ /* 0x040fe20000410000 */
[----:B------:R-:W-:Y:S01]  /*100e0*/  FMUL.FTZ R88, R88, R89 ;  /* 0x0000005958587220 */ /* 0x000fe20000410000 */
[----:B------:R-:W-:-:S02]  /*100f0*/  HADD2.F32 R80, -RZ, R80.H1_H1 ;  /* 0x30000050ff507230 */ /* 0x000fc40000004100 */
[C---:B------:R-:W-:Y:S01]  /*10100*/  FFMA.FTZ R89, R81.reuse, R89, -R101 ;  /* 0x0000005951597223 */ /* 0x040fe20000010865 */
[----:B------:R-:W-:Y:S01]  /*10110*/  FFMA.FTZ R81, R81, R77, R88 ;  /* 0x0000004d51517223 */ /* 0x000fe20000010058 */
[----:B------:R-:W-:Y:S02]  /*10120*/  HADD2.F32 R101, -RZ, R78.H0_H0 ;  /* 0x2000004eff657230 */ /* 0x000fe40000004100 */
[----:B------:R-:W-:Y:S02]  /*10130*/  HADD2.F32 R88, -RZ, R102.H1_H1 ;  /* 0x30000066ff587230 */ /* 0x000fe40000004100 */
[----:B------:R-:W-:Y:S02]  /*10140*/  HADD2.F32 R77, -RZ, R82.H0_H0 ;  /* 0x20000052ff4d7230 */ /* 0x000fe40000004100 */
[C---:B------:R-:W-:Y:S01]  /*10150*/  FMUL.FTZ R102, R101.reuse, R61 ;  /* 0x0000003d65667220 */ /* 0x040fe20000410000 */
[----:B------:R-:W-:Y:S02]  /*10160*/  HADD2.F32 R78, -RZ, R78.H1_H1 ;  /* 0x3000004eff4e7230 */ /* 0x000fe40000004100 */
[----:B------:R-:W-:Y:S01]  /*10170*/  FMUL.FTZ R101, R101, R88 ;  /* 0x0000005865657220 */ /* 0x000fe20000410000 */
[----:B------:R-:W-:-:S02]  /*10180*/  HADD2.F32 R82, -RZ, R82.H1_H1 ;  /* 0x30000052ff527230 */ /* 0x000fc40000004100 */
[C---:B------:R-:W-:Y:S01]  /*10190*/  FFMA.FTZ R88, R77.reuse, R88, -R102 ;  /* 0x000000584d587223 */ /* 0x040fe20000010866 */
[----:B------:R-:W-:Y:S01]  /*101a0*/  FFMA.FTZ R77, R77, R61, R101 ;  /* 0x0000003d4d4d7223 */ /* 0x000fe20000010065 */
[----:B------:R-:W-:Y:S02]  /*101b0*/  HADD2.F32 R61, -RZ, R103.H1_H1 ;  /* 0x30000067ff3d7230 */ /* 0x000fe40000004100 */
        /* <DEDUP_REMOVED lines=8> */
[----:B------:R-:W-:Y:S02]  /*10240*/  SHF.R.U32.HI R101, RZ, 0x10, R71 ;  /* 0x00000010ff657819 */ /* 0x000fe40000011647 */
[----:B------:R-:W-:Y:S01]  /*10250*/  SHF.R.U32.HI R102, RZ, 0x10, R63 ;  /* 0x00000010ff667819 */ /* 0x000fe2000001163f */
[C---:B------:R-:W-:Y:S01]  /*10260*/  FMUL.FTZ R63, R76.reuse, R68 ;  /* 0x000000444c3f7220 */ /* 0x040fe20000410000 */
[-C--:B------:R-:W-:Y:S01]  /*10270*/  FMUL.FTZ R76, R76, R60.reuse ;  /* 0x0000003c4c4c7220 */ /* 0x080fe20000410000 */
[----:B------:R-:W-:Y:S02]  /*10280*/  HADD2.F32 R101, -RZ, R101.H0_H0 ;  /* 0x20000065ff657230 */ /* 0x000fe40000004100 */
[----:B------:R-:W-:Y:S02]  /*10290*/  HADD2.F32 R102, -RZ, R102.H0_H0 ;  /* 0x20000066ff667230 */ /* 0x000fe40000004100 */
[----:B------:R-:W-:Y:S01]  /*102a0*/  FFMA.FTZ R60, R80, R60, -R63 ;  /* 0x0000003c503c7223 */ /* 0x000fe2000001083f */
[C---:B------:R-:W-:Y:S01]  /*102b0*/  FMUL.FTZ R63, R78.reuse, R70 ;  /* 0x000000464e3f7220 */ /* 0x040fe20000410000 */
[CC--:B------:R-:W-:Y:S01]  /*102c0*/  FMUL.FTZ R103, R79.reuse, R101.reuse ;  /* 0x000000654f677220 */ /* 0x0c0fe20000410000 */
[----:B------:R-:W-:Y:S01]  /*102d0*/  FMUL.FTZ R78, R78, R62 ;  /* 0x0000003e4e4e7220 */ /* 0x000fe20000410000 */
[----:B------:R-:W-:Y:S01]  /*102e0*/  FMUL.FTZ R79, R79, R102 ;  /* 0x000000664f4f7220 */ /* 0x000fe20000410000 */
[----:B------:R-:W-:Y:S01]  /*102f0*/  FFMA.FTZ R62, R82, R62, -R63 ;  /* 0x0000003e523e7223 */ /* 0x000fe2000001083f */
[C---:B------:R-:W-:Y:S01]  /*10300*/  FFMA.FTZ R103, R83.reuse, R102, -R103 ;  /* 0x0000006653677223 */ /* 0x040fe20000010867 */
        /* <DEDUP_REMOVED lines=13> */
.L_x_1707:
[----:B------:R-:W-:Y:S05]  /*103e0*/  BSYNC B2 ;  /* 0x0000000000027941 */ /* 0x000fea0003800000 */
.L_x_1706:
[----:B------:R-:W-:Y:S05]  /*103f0*/  @P1 BRA `(.L_x_1705) ;  /* 0x0000000400841947 */ /* 0x000fea0003800000 */
[----:B-1----:R-:W2:Y:S04]  /*10400*/  LDL R20, [R1+0x48] ;  /* 0x0000480001147983 */ /* 0x002ea80000100800 */
[----:B------:R-:W3:Y:S01]  /*10410*/  LDL R89, [R1+0x98] ;  /* 0x0000980001597983 */ /* 0x000ee20000100800 */
[----:B------:R-:W-:Y:S01]  /*10420*/  HADD2.F32 R79, -RZ, R119.H1_H1 ;  /* 0x30000077ff4f7230 */ /* 0x000fe20000004100 */
[--C-:B------:R-:W-:Y:S02]  /*10430*/  SHF.R.U32.HI R80, RZ, 0x10, R57.reuse ;  /* 0x00000010ff507819 */ /* 0x100fe40000011639 */
[----:B------:R-:W-:Y:S02]  /*10440*/  SHF.R.U64 R56, R56, 0x10, R57 ;  /* 0x0000001038387819 */ /* 0x000fe40000001239 */
[----:B------:R-:W-:Y:S01]  /*10450*/  SHF.R.U32.HI R57, RZ, 0x10, R67 ;  /* 0x00000010ff397819 */ /* 0x000fe20000011643 */
[----:B------:R-:W-:Y:S01]  /*10460*/  HADD2.F32 R80, -RZ, R80.H0_H0 ;  /* 0x20000050ff507230 */ /* 0x000fe20000004100 */
[--C-:B------:R-:W-:Y:S01]  /*10470*/  SHF.R.U64 R58, R58, 0x10, R59.reuse ;  /* 0x000000103a3a7819 */ /* 0x100fe2000000123b */
[----:B------:R-:W-:Y:S01]  /*10480*/  HADD2.F32 R56, -RZ, R56.H0_H0 ;  /* 0x20000038ff387230 */ /* 0x000fe20000004100 */
[----:B------:R-:W-:Y:S01]  /*10490*/  SHF.R.U32.HI R59, RZ, 0x10, R59 ;  /* 0x00000010ff3b7819 */ /* 0x000fe2000001163b */
        /* <DEDUP_REMOVED lines=10> */
[----:B---3--:R-:W1:Y:S02]  /*10540*/  LDS.128 R68, [R89] ;  /* 0x0000000059447984 */ /* 0x008e640000000c00 */
[----:B------:R-:W-:Y:S01]  /*10550*/  LEA.HI R3, R3, R20, RZ, 0x3 ;  /* 0x0000001403037211 */ /* 0x000fe200078f18ff */
[----:B------:R-:W-:Y:S01]  /*10560*/  HADD2.F32 R20, -RZ, R119.H0_H0 ;  /* 0x20000077ff147230 */ /* 0x000fe20000004100 */
[----:B------:R-:W-:-:S03]  /*10570*/  LOP3.LUT R60, R60, 0x38, RZ, 0xc0, !PT ;  /* 0x000000383c3c7812 */ /* 0x000fc600078ec0ff */
[----:B------:R-:W-:Y:S01]  /*10580*/  IMAD.SHL.U32 R3, R3, 0x400, RZ ;  /* 0x0000040003037824 */ /* 0x000fe200078e00ff */
[----:B------:R-:W-:-:S04]  /*10590*/  LOP3.LUT R60, R60, 0x1c0, R122, 0xf8, !PT ;  /* 0x000001c03c3c7812 */ /* 0x000fc800078ef87a */
[----:B------:R-:W-:Y:S02]  /*105a0*/  LOP3.LUT R60, R60, R121, RZ, 0x3c, !PT ;  /* 0x000000793c3c7212 */ /* 0x000fe400078e3cff */
[----:B------:R-:W-:-:S04]  /*105b0*/  LOP3.LUT R3, R3, 0x7fffe000, RZ, 0xc0, !PT ;  /* 0x7fffe00003037812 */ /* 0x000fc800078ec0ff */
[----:B-----5:R-:W-:-:S05]  /*105c0*/  IADD3 R3, R60, R3, R120 ;  /* 0x000000033c037210 */ /* 0x020fca0007ffe078 */
[----:B------:R-:W-:-:S05]  /*105d0*/  IMAD R3, R3, 0x2, R16 ;  /* 0x0000000203037824 */ /* 0x000fca00078e0210 */
[----:B------:R-:W2:Y:S01]  /*105e0*/  LDS.128 R60, [R3+0x10400] ;  /* 0x01040000033c7984 */ /* 0x000ea20000000c00 */
[----:B-1----:R-:W-:Y:S02]  /*105f0*/  HADD2.F32 R77, -RZ, R69.H0_H0 ;  /* 0x20000045ff4d7230 */ /* 0x002fe40000004100 */
[----:B--2---:R-:W-:Y:S02]  /*10600*/  HADD2.F32 R76, -RZ, R61.H0_H0 ;  /* 0x2000003dff4c7230 */ /* 0x004fe40000004100 */
[----:B------:R-:W-:Y:S02]  /*10610*/  HADD2.F32 R82, -RZ, R62.H0_H0 ;  /* 0x2000003eff527230 */ /* 0x000fe40000004100 */
[--C-:B------:R-:W-:Y:S02]  /*10620*/  HADD2.F32 R88, -RZ, R63.reuse.H0_H0 ;  /* 0x2000003fff587230 */ /* 0x100fe40000004100 */
[C---:B------:R-:W-:Y:S01]  /*10630*/  FMUL.FTZ R78, R76.reuse, R20 ;  /* 0x000000144c4e7220 */ /* 0x040fe20000410000 */
[----:B------:R-:W-:Y:S01]  /*10640*/  FMUL.FTZ R76, R76, R79 ;  /* 0x0000004f4c4c7220 */ /* 0x000fe20000410000 */
[----:B------:R-:W-:-:S02]  /*10650*/  HADD2.F32 R63, -RZ, R63.H1_H1 ;  /* 0x3000003fff3f7230 */ /* 0x000fc40000004100 */
[C---:B------:R-:W-:Y:S01]  /*10660*/  FFMA.FTZ R79, R77.reuse, R79, -R78 ;  /* 0x0000004f4d4f7223 */ /* 0x040fe2000001084e */
[----:B------:R-:W-:Y:S01]  /*10670*/  FFMA.FTZ R77, R77, R20, R76 ;  /* 0x000000144d4d7223 */ /* 0x000fe2000001004c */
[----:B------:R-:W-:Y:S01]  /*10680*/  SHF.R.U32.HI R20, RZ, 0x10, R65 ;  /* 0x00000010ff147819 */ /* 0x000fe20000011641 */
[----:B------:R-:W-:Y:S02]  /*10690*/  HADD2.F32 R76, -RZ, R61.H1_H1 ;  /* 0x3000003dff4c7230 */ /* 0x000fe40000004100 */
[C---:B------:R-:W-:Y:S01]  /*106a0*/  FMUL.FTZ R65, R63.reuse, R57 ;  /* 0x000000393f417220 */ /* 0x040fe20000410000 */
[----:B------:R-:W-:Y:S02]  /*106b0*/  HADD2.F32 R61, -RZ, R69.H1_H1 ;  /* 0x30000045ff3d7230 */ /* 0x000fe40000004100 */
[----:B------:R-:W-:Y:S01]  /*106c0*/  FMUL.FTZ R63, R63, R59 ;  /* 0x0000003b3f3f7220 */ /* 0x000fe20000410000 */
[----:B------:R-:W-:Y:S02]  /*106d0*/  HADD2.F32 R20, -RZ, R20.H0_H0 ;  /* 0x20000014ff147230 */ /* 0x000fe40000004100 */
[----:B------:R-:W-:-:S02]  /*106e0*/  HADD2.F32 R78, -RZ, R118.H0_H0 ;  /* 0x20000076ff4e7230 */ /* 0x000fc40000004100 */
[----:B------:R-:W-:Y:S02]  /*106f0*/  HADD2.F32 R62, -RZ, R62.H1_H1 ;  /* 0x3000003eff3e7230 */ /* 0x000fe40000004100 */
[C---:B------:R-:W-:Y:S01]  /*10700*/  FMUL.FTZ R69, R76.reuse, R20 ;  /* 0x000000144c457220 */ /* 0x040fe20000410000 */
[----:B------:R-:W-:-:S03]  /*10710*/  FMUL.FTZ R76, R76, R80 ;  /* 0x000000504c4c7220 */ /* 0x000fc60000410000 */
[C---:B------:R-:W-:Y:S01]  /*10720*/  FFMA.FTZ R80, R61.reuse, R80, -R69 ;  /* 0x000000503d507223 */ /* 0x040fe20000010845 */
[----:B------:R-:W-:Y:S01]  /*10730*/  FFMA.FTZ R61, R61, R20, R76 ;  /* 0x000000143d3d7223 */ /* 0x000fe2000001004c */
[----:B------:R-:W-:Y:S02]  /*10740*/  HADD2.F32 R20, -RZ, R118.H1_H1 ;  /* 0x30000076ff147230 */ /* 0x000fe40000004100 */
[----:B------:R-:W-:Y:S02]  /*10750*/  HADD2.F32 R69, -RZ, R60.H0_H0 ;  /* 0x2000003cff457230 */ /* 0x000fe40000004100 */
[----:B------:R-:W-:Y:S01]  /*10760*/  HADD2.F32 R76, -RZ, R68.H0_H0 ;  /* 0x20000044ff4c7230 */ /* 0x000fe20000004100 */
[----:B------:R-:W-:Y:S01]  /*10770*/  F2FP.F16.F32.PACK_AB R61, R61, R77 ;  /* 0x0000004d3d3d723e */ /* 0x000fe200000000ff */
[----:B------:R-:W-:Y:S02]  /*10780*/  HADD2.F32 R60, -RZ, R60.H1_H1 ;  /* 0x3000003cff3c7230 */ /* 0x000fe40000004100 */
[C---:B0-----:R-:W-:Y:S01]  /*10790*/  FMUL.FTZ R81, R69.reuse, R20 ;  /* 0x0000001445517220 */ /* 0x041fe20000410000 */
[----:B------:R-:W-:Y:S01]  /*107a0*/  FMUL.FTZ R69, R69, R78 ;  /* 0x0000004e45457220 */ /* 0x000fe20000410000 */
[----:B------:R-:W-:-:S02]  /*107b0*/  HADD2.F32 R68, -RZ, R68.H1_H1 ;  /* 0x30000044ff447230 */ /* 0x000fc40000004100 */
[C---:B------:R-:W-:Y:S01]  /*107c0*/  FFMA.FTZ R78, R76.reuse, R78, -R81 ;  /* 0x0000004e4c4e7223 */ /* 0x040fe20000010851 */
[----:B------:R-:W-:Y:S01]  /*107d0*/  FFMA.FTZ R76, R76, R20, R69 ;  /* 0x000000144c4c7223 */ /* 0x000fe20000010045 */
[--C-:B------:R-:W-:Y:S02]  /*107e0*/  HADD2.F32 R81, -RZ, R117.reuse.H1_H1 ;  /* 0x30000075ff517230 */ /* 0x100fe40000004100 */
[----:B------:R-:W-:Y:S02]  /*107f0*/  HADD2.F32 R69, -RZ, R117.H0_H0 ;  /* 0x20000075ff457230 */ /* 0x000fe40000004100 */
[--C-:B------:R-:W-:Y:S02]  /*10800*/  HADD2.F32 R20, -RZ, R70.reuse.H0_H0 ;  /* 0x20000046ff147230 */ /* 0x100fe40000004100 */
[C---:B------:R-:W-:Y:S01]  /*10810*/  FMUL.FTZ R83, R82.reuse, R81 ;  /* 0x0000005152537220 */ /* 0x040fe20000410000 */
[----:B------:R-:W-:Y:S02]  /*10820*/  HADD2.F32 R70, -RZ, R70.H1_H1 ;  /* 0x30000046ff467230 */ /* 0x000fe40000004100 */
[-C--:B------:R-:W-:Y:S01]  /*10830*/  FMUL.FTZ R82, R82, R69.reuse ;  /* 0x0000004552527220 */ /* 0x080fe20000410000 */
[----:B------:R-:W-:Y:S01]  /*10840*/  FFMA.FTZ R69, R20, R69, -R83 ;  /* 0x0000004514457223 */ /* 0x000fe20000010853 */
[----:B------:R-:W-:-:S02]  /*10850*/  HADD2.F32 R83, -RZ, R116.H1_H1 ;  /* 0x30000074ff537230 */ /* 0x000fc40000004100 */
[----:B------:R-:W-:Y:S01]  /*10860*/  FFMA.FTZ R20, R20, R81, R82 ;  /* 0x0000005114147223 */ /* 0x000fe20000010052 */
[--C-:B------:R-:W-:Y:S02]  /*10870*/  HADD2.F32 R81, -RZ, R71.reuse.H0_H0 ;  /* 0x20000047ff517230 */ /* 0x100fe40000004100 */
[----:B------:R-:W-:Y:S02]  /*10880*/  HADD2.F32 R71, -RZ, R71.H1_H1 ;  /* 0x30000047ff477230 */ /* 0x000fe40000004100 */
[----:B------:R-:W-:-:S03]  /*10890*/  HADD2.F32 R82, -RZ, R116.H0_H0 ;  /* 0x20000074ff527230 */ /* 0x000fc60000004100 */
[C---:B------:R-:W-:Y:S01]  /*108a0*/  FFMA.FTZ R59, R71.reuse, R59, -R65 ;  /* 0x0000003b473b7223 */ /* 0x040fe20000010841 */
[----:B------:R-:W-:Y:S01]  /*108b0*/  FFMA.FTZ R63, R71, R57, R63 ;  /* 0x00000039473f7223 */ /* 0x000fe2000001003f */
[----:B------:R-:W-:Y:S01]  /*108c0*/  FMUL.FTZ R87, R88, R82 ;  /* 0x0000005258577220 */ /* 0x000fe20000410000 */
[----:B------:R-:W-:Y:S01]  /*108d0*/  FMUL.FTZ R65, R60, R64 ;  /* 0x000000403c417220 */ /* 0x000fe20000410000 */
[----:B------:R-:W-:Y:S01]  /*108e0*/  FMUL.FTZ R57, R62, R66 ;  /* 0x000000423e397220 */ /* 0x000fe20000410000 */
[-C--:B------:R-:W-:Y:S01]  /*108f0*/  FMUL.FTZ R88, R88, R83.reuse ;  /* 0x0000005358587220 */ /* 0x080fe20000410000 */
[----:B------:R-:W-:Y:S01]  /*10900*/  FMUL.FTZ R60, R60, R56 ;  /* 0x000000383c3c7220 */ /* 0x000fe20000410000 */
[----:B------:R-:W-:Y:S01]  /*10910*/  FMUL.FTZ R62, R62, R58 ;  /* 0x0000003a3e3e7220 */ /* 0x000fe20000410000 */
[C---:B------:R-:W-:Y:S01]  /*10920*/  FFMA.FTZ R87, R81.reuse, R83, -R87 ;  /* 0x0000005351577223 */ /* 0x040fe20000010857 */
        /* <DEDUP_REMOVED lines=14> */
.L_x_1705:
[----:B------:R-:W-:Y:S05]  /*10a10*/  BSYNC B1 ;  /* 0x0000000000017941 */ /* 0x000fea0003800000 */
.L_x_1704:
[----:B--2---:R-:W-:Y:S01]  /*10a20*/  VIADD R3, R23, 0x20 ;  /* 0x0000002017037836 */ /* 0x004fe20000000000 */
[----:B------:R-:W-:Y:S04]  /*10a30*/  BSSY B1, `(.L_x_1708) ;  /* 0x00000d2000017945 */ /* 0x000fe80003800000 */
[----:B------:R-:W-:-:S13]  /*10a40*/  ISETP.GE.AND P0, PT, R3, R0, PT ;  /* 0x000000000300720c */ /* 0x000fda0003f06270 */
[----:B------:R-:W-:Y:S05]  /*10a50*/  @P0 BRA `(.L_x_1709) ;  /* 0x0000000c003c0947 */ /* 0x000fea0003800000 */
[----:B------:R2:W5:Y:S01]  /*10a60*/  LDL R79, [R1+0x24] ;  /* 0x00002400014f7983 */ /* 0x0005620000100800 */
[----:B------:R-:W3:Y:S01]  /*10a70*/  LDC R3, c[0x0][0x3f4] ;  /* 0x0000fd00ff037b82 */ /* 0x000ee20000000800 */
[C---:B------:R-:W-:Y:S01]  /*10a80*/  VIADD R80, R23.reuse, 0x20 ;  /* 0x0000002017507836 */ /* 0x040fe20000000000 */
[----:B------:R-:W-:Y:S01]  /*10a90*/  BSSY B2, `(.L_x_1710) ;  /* 0x000006a000027945 */ /* 0x000fe20003800000 */
[----:B0-----:R-:W-:-:S03]  /*10aa0*/  VIADD R81, R23, 0x20 ;  /* 0x0000002017517836 */ /* 0x001fc60000000000 */
[----:B------:R-:W-:Y:S01]  /*10ab0*/  SHF.L.U32 R80, R80, 0x6, RZ ;  /* 0x0000000650507819 */ /* 0x000fe200000006ff */
[----:B------:R-:W-:-:S03]  /*10ac0*/  IMAD.SHL.U32 R81, R81, 0x40, RZ ;  /* 0x0000004051517824 */ /* 0x000fc600078e00ff */
[----:B------:R-:W-:Y:S02]  /*10ad0*/  LOP3.LUT R80, R80, 0x1c0, RZ, 0xc0, !PT ;  /* 0x000001c050507812 */ /* 0x000fe400078ec0ff */
[----:B------:R-:W-:Y:S02]  /*10ae0*/  LOP3.LUT R81, R81, 0x1c0, RZ, 0xc0, !PT ;  /* 0x000001c051517812 */ /* 0x000fe400078ec0ff */
[----:B------:R-:W-:Y:S02]  /*10af0*/  SHF.R.U32.HI R80, RZ, 0x3, R80 ;  /* 0x00000003ff507819 */ /* 0x000fe40000011650 */
[-C--:B---3--:R-:W-:Y:S02]  /*10b00*/  ISETP.GE.AND P0, PT, R18, R3.reuse, PT ;  /* 0x000000031200720c */ /* 0x088fe40003f06270 */
[----:B------:R-:W-:-:S11]  /*10b10*/  ISETP.GE.AND P1, PT, R226, R3, PT ;  /* 0x00000003e200720c */ /* 0x000fd60003f26270 */
[----:B--2---:R-:W-:Y:S05]  /*10b20*/  @P0 BRA `(.L_x_1711) ;  /* 0x0000000400800947 */ /* 0x004fea0003800000 */
[----:B-1----:R-:W2:Y:S04]  /*10b30*/  LDL R20, [R1+0x44] ;  /* 0x0000440001147983 */ /* 0x002ea80000100800 */
[----:B------:R-:W3:Y:S01]  /*10b40*/  LDL R82, [R1+0x94] ;  /* 0x0000940001527983 */ /* 0x000ee20000100800 */
[--C-:B------:R-:W-:Y:S01]  /*10b50*/  SHF.R.U64 R44, R44, 0x10, R45.reuse ;  /* 0x000000102c2c7819 */ /* 0x100fe2000000122d */
[--C-:B------:R-:W-:Y:S01]  /*10b60*/  HADD2.F32 R68, -RZ, R115.reuse.H1_H1 ;  /* 0x30000073ff447230 */ /* 0x100fe20000004100 */
[----:B------:R-:W-:Y:S01]  /*10b70*/  SHF.R.U32.HI R64, RZ, 0x10, R45 ;  /* 0x00000010ff407819 */ /* 0x000fe2000001162d */
[----:B------:R-:W-:Y:S01]  /*10b80*/  HADD2.F32 R115, -RZ, R115.H0_H0 ;  /* 0x20000073ff737230 */ /* 0x000fe20000004100 */
[--C-:B------:R-:W-:Y:S02]  /*10b90*/  SHF.R.U64 R45, R52, 0x10, R53.reuse ;  /* 0x00000010342d7819 */ /* 0x100fe40000001235 */
[----:B------:R-:W-:Y:S01]  /*10ba0*/  SHF.R.U32.HI R52, RZ, 0x10, R53 ;  /* 0x00000010ff347819 */ /* 0x000fe20000011635 */
[----:B------:R-:W-:Y:S01]  /*10bb0*/  HADD2.F32 R64, -RZ, R64.H0_H0 ;  /* 0x20000040ff407230 */ /* 0x000fe20000004100 */
[--C-:B------:R-:W-:Y:S01]  /*10bc0*/  SHF.R.U64 R46, R46, 0x10, R47.reuse ;  /* 0x000000102e2e7819 */ /* 0x100fe2000000122f */
[----:B------:R-:W-:Y:S01]  /*10bd0*/  HADD2.F32 R45, -RZ, R45.H0_H0 ;  /* 0x2000002dff2d7230 */ /* 0x000fe20000004100 */
[----:B------:R-:W-:Y:S01]  /*10be0*/  SHF.R.U32.HI R53, RZ, 0x10, R47 ;  /* 0x00000010ff357819 */ /* 0x000fe2000001162f */
[----:B------:R-:W-:Y:S01]  /*10bf0*/  HADD2.F32 R52, -RZ, R52.H0_H0 ;  /* 0x20000034ff347230 */ /* 0x000fe20000004100 */
[----:B------:R-:W-:-:S02]  /*10c00*/  SHF.R.U64 R47, R54, 0x10, R55 ;  /* 0x00000010362f7819 */ /* 0x000fc40000001237 */
[----:B------:R-:W-:-:S03]  /*10c10*/  SHF.R.U32.HI R55, RZ, 0x10, R55 ;  /* 0x00000010ff377819 */ /* 0x000fc60000011637 */
[----:B------:R-:W-:Y:S02]  /*10c20*/  HADD2.F32 R47, -RZ, R47.H0_H0 ;  /* 0x2000002fff2f7230 */ /* 0x000fe40000004100 */
[----:B------:R-:W-:Y:S01]  /*10c30*/  HADD2.F32 R55, -RZ, R55.H0_H0 ;  /* 0x20000037ff377230 */ /* 0x000fe20000004100 */
[----:B--2---:R-:W-:-:S04]  /*10c40*/  LEA.HI R20, R3, R20, RZ, 0x1d ;  /* 0x0000001403147211 */ /* 0x004fc800078fe8ff */
[----:B------:R-:W-:Y:S01]  /*10c50*/  SHF.R.S32.HI R57, RZ, 0x1f, R20 ;  /* 0x0000001fff397819 */ /* 0x000fe20000011414 */
[----:B------:R-:W-:-:S03]  /*10c60*/  IMAD.SHL.U32 R56, R20, 0x8, RZ ;  /* 0x0000000814387824 */ /* 0x000fc600078e00ff */
[----:B------:R-:W-:Y:S02]  /*10c70*/  LEA.HI R57, R57, R20, RZ, 0x3 ;  /* 0x0000001439397211 */ /* 0x000fe400078f18ff */
[----:B------:R-:W-:-:S03]  /*10c80*/  LOP3.LUT R20, R81, 0x38, R56, 0xf8, !PT ;  /* 0x0000003851147812 */ /* 0x000fc600078ef838 */
[----:B------:R-:W-:Y:S01]  /*10c90*/  IMAD.SHL.U32 R57, R57, 0x400, RZ ;  /* 0x0000040039397824 */ /* 0x000fe200078e00ff */
[----:B------:R-:W-:-:S04]  /*10ca0*/  LOP3.LUT R20, R20, R80, RZ, 0x3c, !PT ;  /* 0x0000005014147212 */ /* 0x000fc800078e3cff */
[----:B------:R-:W-:Y:S02]  /*10cb0*/  LOP3.LUT R61, R57, 0x7fffe000, RZ, 0xc0, !PT ;  /* 0x7fffe000393d7812 */ /* 0x000fe400078ec0ff */
[----:B---3--:R-:W0:Y:S02]  /*10cc0*/  LDS.128 R56, [R82] ;  /* 0x0000000052387984 */ /* 0x008e240000000c00 */
[----:B-----5:R-:W-:-:S05]  /*10cd0*/  IADD3 R61, R20, R61, R79 ;  /* 0x0000003d143d7210 */ /* 0x020fca0007ffe04f */
[----:B------:R-:W-:-:S05]  /*10ce0*/  IMAD R20, R61, 0x2, R16 ;  /* 0x000000023d147824 */ /* 0x000fca00078e0210 */
[----:B------:R-:W1:Y:S01]  /*10cf0*/  LDS.128 R60, [R20+0x10400] ;  /* 0x01040000143c7984 */ /* 0x000e620000000c00 */
[--C-:B0-----:R-:W-:Y:S02]  /*10d00*/  HADD2.F32 R54, -RZ, R57.reuse.H0_H0 ;  /* 0x20000039ff367230 */ /* 0x101fe40000004100 */
[----:B------:R-:W-:Y:S02]  /*10d10*/  HADD2.F32 R65, -RZ, R57.H1_H1 ;  /* 0x30000039ff417230 */ /* 0x000fe40000004100 */
[----:B------:R-:W-:Y:S02]  /*10d20*/  HADD2.F32 R57, -RZ, R56.H0_H0 ;  /* 0x20000038ff397230 */ /* 0x000fe40000004100 */
[----:B------:R-:W-:Y:S02]  /*10d30*/  HADD2.F32 R66, -RZ, R58.H0_H0 ;  /* 0x2000003aff427230 */ /* 0x000fe40000004100 */
[--C-:B------:R-:W-:Y:S02]  /*10d40*/  HADD2.F32 R67, -RZ, R59.reuse.H0_H0 ;  /* 0x2000003bff437230 */ /* 0x100fe40000004100 */
[----:B------:R-:W-:-:S02]  /*10d50*/  HADD2.F32 R59, -RZ, R59.H1_H1 ;  /* 0x3000003bff3b7230 */ /* 0x000fc40000004100 */
[--C-:B-1----:R-:W-:Y:S02]  /*10d60*/  HADD2.F32 R69, -RZ, R61.reuse.H0_H0 ;  /* 0x2000003dff457230 */ /* 0x102fe40000004100 */
[----:B------:R-:W-:Y:S02]  /*10d70*/  HADD2.F32 R70, -RZ, R61.H1_H1 ;  /* 0x3000003dff467230 */ /* 0x000fe40000004100 */
[----:B------:R-:W-:Y:S02]  /*10d80*/  HADD2.F32 R61, -RZ, R60.H0_H0 ;  /* 0x2000003cff3d7230 */ /* 0x000fe40000004100 */
[C---:B------:R-:W-:Y:S01]  /*10d90*/  FMUL.FTZ R76, R69.reuse, R115 ;  /* 0x00000073454c7220 */ /* 0x040fe20000410000 */
[----:B------:R-:W-:Y:S01]  /*10da0*/  FMUL.FTZ R69, R69, R68 ;  /* 0x0000004445457220 */ /* 0x000fe20000410000 */
[C---:B------:R-:W-:Y:S01]  /*10db0*/  FMUL.FTZ R78, R70.reuse, R52 ;  /* 0x00000034464e7220 */ /* 0x040fe20000410000 */
[----:B------:R-:W-:Y:S01]  /*10dc0*/  FMUL.FTZ R70, R70, R64 ;  /* 0x0000004046467220 */ /* 0x000fe20000410000 */
[----:B------:R-:W-:Y:S01]  /*10dd0*/  FFMA.FTZ R76, R54, R68, -R76 ;  /* 0x00000044364c7223 */ /* 0x000fe2000001084c */
[----:B------:R-:W-:-:S02]  /*10de0*/  HADD2.F32 R68, -RZ, R112.H0_H0 ;  /* 0x20000070ff447230 */ /* 0x000fc40000004100 */
[----:B------:R-:W-:Y:S01]  /*10df0*/  FFMA.FTZ R69, R54, R115, R69 ;  /* 0x0000007336457223 */ /* 0x000fe20000010045 */
[----:B------:R-:W-:Y:S02]  /*10e00*/  HADD2.F32 R54, -RZ, R114.H0_H0 ;  /* 0x20000072ff367230 */ /* 0x000fe40000004100 */
[----:B------:R-:W-:Y:S01]  /*10e10*/  FFMA.FTZ R78, R65, R64, -R78 ;  /* 0x00000040414e7223 */ /* 0x000fe2000001084e */
[----:B------:R-:W-:Y:S02]  /*10e20*/  HADD2.F32 R71, -RZ, R62.H0_H0 ;  /* 0x2000003eff477230 */ /* 0x000fe40000004100 */
[C---:B------:R-:W-:Y:S01]  /*10e30*/  FMUL.FTZ R64, R61.reuse, R68 ;  /* 0x000000443d407220 */ /* 0x040fe20000410000 */
[----:B------:R-:W-:Y:S02]  /*10e40*/  HADD2.F32 R112, -RZ, R112.H1_H1 ;  /* 0x30000070ff707230 */ /* 0x000fe40000004100 */
[----:B------:R-:W-:Y:S01]  /*10e50*/  FMUL.FTZ R61, R61, R54 ;  /* 0x000000363d3d7220 */ /* 0x000fe20000410000 */
[----:B------:R-:W-:Y:S01]  /*10e60*/  FFMA.FTZ R70, R65, R52, R70 ;  /* 0x0000003441467223 */ /* 0x000fe20000010046 */
[----:B------:R-:W-:Y:S01]  /*10e70*/  FFMA.FTZ R64, R57, R54, -R64 ;  /* 0x0000003639407223 */ /* 0x000fe20000010840 */
[----:B------:R-:W-:-:S02]  /*10e80*/  HADD2.F32 R54, -RZ, R113.H1_H1 ;  /* 0x30000071ff367230 */ /* 0x000fc40000004100 */
[----:B------:R-:W-:Y:S01]  /*10e90*/  FFMA.FTZ R52, R57, R68, R61 ;  /* 0x0000004439347223 */ /* 0x000fe2000001003d */
[--C-:B------:R-:W-:Y:S02]  /*10ea0*/  HADD2.F32 R77, -RZ, R63.reuse.H0_H0 ;  /* 0x2000003fff4d7230 */ /* 0x100fe40000004100 */
[C---:B------:R-:W-:Y:S01]  /*10eb0*/  FMUL.FTZ R57, R71.reuse, R112 ;  /* 0x0000007047397220 */ /* 0x040fe20000410000 */
[----:B------:R-:W-:Y:S02]  /*10ec0*/  HADD2.F32 R63, -RZ, R63.H1_H1 ;  /* 0x3000003fff3f7230 */ /* 0x000fe40000004100 */
[-C--:B------:R-:W-:Y:S01]  /*10ed0*/  FMUL.FTZ R71, R71, R54.reuse ;  /* 0x0000003647477220 */ /* 0x080fe20000410000 */
[----:B------:R-:W-:Y:S02]  /*10ee0*/  HADD2.F32 R60, -RZ, R60.H1_H1 ;  /* 0x3000003cff3c7230 */ /* 0x000fe40000004100 */
[----:B------:R-:W-:Y:S01]  /*10ef0*/  FFMA.FTZ R54, R66, R54, -R57 ;  /* 0x0000003642367223 */ /* 0x000fe20000010839 */
[----:B------:R-:W-:-:S02]  /*10f00*/  HADD2.F32 R57, -RZ, R53.H0_H0 ;  /* 0x20000035ff397230 */ /* 0x000fc40000004100 */
[----:B------:R-:W-:Y:S01]  /*10f10*/  FFMA.FTZ R71, R66, R112, R71 ;  /* 0x0000007042477223 */ /* 0x000fe20000010047 */
[C---:B------:R-:W-:Y:S01]  /*10f20*/  FMUL.FTZ R66, R63.reuse, R55 ;  /* 0x000000373f427220 */ /* 0x040fe20000410000 */
[----:B------:R-:W-:Y:S02]  /*10f30*/  HADD2.F32 R62, -RZ, R62.H1_H1 ;  /* 0x3000003eff3e7230 */ /* 0x000fe40000004100 */
[----:B------:R-:W-:Y:S02]  /*10f40*/  HADD2.F32 R113, -RZ, R113.H0_H0 ;  /* 0x20000071ff717230 */ /* 0x000fe40000004100 */
[-C--:B------:R-:W-:Y:S01]  /*10f50*/  FMUL.FTZ R68, R63, R57.reuse ;  /* 0x000000393f447220 */ /* 0x080fe20000410000 */
[----:B------:R-:W-:Y:S01]  /*10f60*/  FFMA.FTZ R66, R59, R57, -R66 ;  /* 0x000000393b427223 */ /* 0x000fe20000010842 */
[----:B------:R-:W-:Y:S02]  /*10f70*/  HADD2.F32 R114, -RZ, R114.H1_H1 ;  /* 0x30000072ff727230 */ /* 0x000fe40000004100 */
[----:B------:R-:W-:Y:S01]  /*10f80*/  FMUL.FTZ R63, R62, R47 ;  /* 0x0000002f3e3f7220 */ /* 0x000fe20000410000 */
[----:B------:R-:W-:-:S02]  /*10f90*/  HADD2.F32 R61, -RZ, R44.H0_H0 ;  /* 0x2000002cff3d7230 */ /* 0x000fc40000004100 */
[----:B------:R-:W-:Y:S01]  /*10fa0*/  FFMA.FTZ R68, R59, R55, R68 ;  /* 0x000000373b447223 */ /* 0x000fe20000010044 */
[----:B------:R-:W-:Y:S02]  /*10fb0*/  HADD2.F32 R57, -RZ, R46.H0_H0 ;  /* 0x2000002eff397230 */ /* 0x000fe40000004100 */
[C---:B------:R-:W-:Y:S01]  /*10fc0*/  FMUL.FTZ R53, R77.reuse, R113 ;  /* 0x000000714d357220 */ /* 0x040fe20000410000 */
[----:B------:R-:W-:Y:S02]  /*10fd0*/  HADD2.F32 R56, -RZ, R56.H1_H1 ;  /* 0x30000038ff387230 */ /* 0x000fe40000004100 */
[C---:B------:R-:W-:Y:S01]  /*10fe0*/  FMUL.FTZ R55, R60.reuse, R45 ;  /* 0x0000002d3c377220 */ /* 0x040fe20000410000 */
[----:B------:R-:W-:Y:S02]  /*10ff0*/  HADD2.F32 R58, -RZ, R58.H1_H1 ;  /* 0x3000003aff3a7230 */ /* 0x000fe40000004100 */
        /* <DEDUP_REMOVED lines=16> */
[----:B------:R-:W-:-:S02]  /*11100*/  F2FP.F16.F32.PACK_AB R52, R59, R52 ;  /* 0x000000343b34723e */ /* 0x000fc400000000ff */
[----:B------:R-:W-:-:S05]  /*11110*/  F2FP.F16.F32.PACK_AB R54, R62, R71 ;  /* 0x000000473e36723e */ /* 0x000fca00000000ff */
[----:B------:R0:W-:Y:S02]  /*11120*/  STS.128 [R20+0x10400], R52 ;  /* 0x0104003414007388 */ /* 0x0001e40000000c00 */
.L_x_1711:
[----:B------:R-:W-:Y:S05]  /*11130*/  BSYNC B2 ;  /* 0x0000000000027941 */ /* 0x000fea0003800000 */
.L_x_1710:
[----:B------:R-:W-:Y:S05]  /*11140*/  @P1 BRA `(.L_x_1709) ;  /* 0x0000000400801947 */ /* 0x000fea0003800000 */
[----:B01----:R-:W2:Y:S04]  /*11150*/  LDL R20, [R1+0x48] ;  /* 0x0000480001147983 */ /* 0x003ea80000100800 */
[----:B------:R-:W3:Y:S01]  /*11160*/  LDL R67, [R1+0x90] ;  /* 0x0000900001437983 */ /* 0x000ee20000100800 */
[----:B------:R-:W-:Y:S01]  /*11170*/  HADD2.F32 R66, -RZ, R108.H1_H1 ;  /* 0x3000006cff427230 */ /* 0x000fe20000004100 */
[----:B------:R-:W-:Y:S01]  /*11180*/  SHF.R.U32.HI R57, RZ, 0x10, R49 ;  /* 0x00000010ff397819 */ /* 0x000fe20000011631 */
[----:B------:R-:W-:Y:S01]  /*11190*/  HADD2.F32 R64, -RZ, R110.H1_H1 ;  /* 0x3000006eff407230 */ /* 0x000fe20000004100 */
[----:B------:R-:W-:Y:S01]  /*111a0*/  SHF.R.U32.HI R56, RZ, 0x10, R41 ;  /* 0x00000010ff387819 */ /* 0x000fe20000011629 */
[----:B------:R-:W-:Y:S02]  /*111b0*/  HADD2.F32 R108, -RZ, R108.H0_H0 ;  /* 0x2000006cff6c7230 */ /* 0x000fe40000004100 */
[----:B------:R-:W-:-:S02]  /*111c0*/  HADD2.F32 R62, -RZ, R57.H0_H0 ;  /* 0x20000039ff3e7230 */ /* 0x000fc40000004100 */
        /* <DEDUP_REMOVED lines=10> */
[----:B-----5:R-:W-:Y:S02]  /*11270*/  IADD3 R3, R3, R20, R79 ;  /* 0x0000001403037210 */ /* 0x020fe40007ffe04f */
[----:B------:R-:W-:Y:S02]  /*11280*/  SHF.R.U64 R20, R40, 0x10, R41 ;  /* 0x0000001028147819 */ /* 0x000fe40000001229 */
[----:B------:R-:W-:Y:S01]  /*11290*/  SHF.R.U64 R41, R42, 0x10, R43 ;  /* 0x000000102a297819 */ /* 0x000fe2000000122b */
[----:B------:R-:W-:Y:S01]  /*112a0*/  IMAD R3, R3, 0x2, R16 ;  /* 0x0000000203037824 */ /* 0x000fe200078e0210 */
[----:B------:R-:W-:-:S02]  /*112b0*/  SHF.R.U64 R42, R50, 0x10, R51 ;  /* 0x00000010322a7819 */ /* 0x000fc40000001233 */
[----:B------:R-:W-:Y:S01]  /*112c0*/  SHF.R.U32.HI R50, RZ, 0x10, R51 ;  /* 0x00000010ff327819 */ /* 0x000fe20000011633 */
[----:B------:R-:W-:Y:S01]  /*112d0*/  HADD2.F32 R41, -RZ, R41.H0_H0 ;  /* 0x20000029ff297230 */ /* 0x000fe20000004100 */
[----:B------:R-:W1:Y:S01]  /*112e0*/  LDS.128 R52, [R3+0x10400] ;  /* 0x0104000003347984 */ /* 0x000e620000000c00 */
[----:B------:R-:W-:Y:S02]  /*112f0*/  SHF.R.U64 R40, R48, 0x10, R49 ;  /* 0x0000001030287819 */ /* 0x000fe40000001231 */
[----:B------:R-:W-:Y:S01]  /*11300*/  SHF.R.U32.HI R43, RZ, 0x10, R43 ;  /* 0x00000010ff2b7819 */ /* 0x000fe2000001162b */
[--C-:B0-----:R-:W-:Y:S02]  /*11310*/  HADD2.F32 R60, -RZ, R45.reuse.H0_H0 ;  /* 0x2000002dff3c7230 */ /* 0x101fe40000004100 */
[----:B------:R-:W-:Y:S02]  /*11320*/  HADD2.F32 R51, -RZ, R45.H1_H1 ;  /* 0x3000002dff337230 */ /* 0x000fe40000004100 */
[----:B------:R-:W-:-:S02]  /*11330*/  HADD2.F32 R49, -RZ, R44.H0_H0 ;  /* 0x2000002cff317230 */ /* 0x000fc40000004100 */
[----:B------:R-:W-:Y:S02]  /*11340*/  HADD2.F32 R45, -RZ, R46.H0_H0 ;  /* 0x2000002eff2d7230 */ /* 0x000fe40000004100 */
[--C-:B------:R-:W-:Y:S02]  /*11350*/  HADD2.F32 R48, -RZ, R47.reuse.H0_H0 ;  /* 0x2000002fff307230 */ /* 0x100fe40000004100 */
[----:B------:R-:W-:Y:S02]  /*11360*/  HADD2.F32 R47, -RZ, R47.H1_H1 ;  /* 0x3000002fff2f7230 */ /* 0x000fe40000004100 */
[--C-:B-1----:R-:W-:Y:S02]  /*11370*/  HADD2.F32 R63, -RZ, R53.reuse.H0_H0 ;  /* 0x20000035ff3f7230 */ /* 0x102fe40000004100 */
[----:B------:R-:W-:Y:S02]  /*11380*/  HADD2.F32 R65, -RZ, R53.H1_H1 ;  /* 0x30000035ff417230 */ /* 0x000fe40000004100 */
[----:B------:R-:W-:-:S02]  /*11390*/  HADD2.F32 R61, -RZ, R52.H0_H0 ;  /* 0x20000034ff3d7230 */ /* 0x000fc40000004100 */
[C---:B------:R-:W-:Y:S01]  /*113a0*/  FMUL.FTZ R53, R63.reuse, R66 ;  /* 0x000000423f357220 */ /* 0x040fe20000410000 */
[----:B------:R-:W-:Y:S01]  /*113b0*/  FMUL.FTZ R63, R63, R64 ;  /* 0x000000403f3f7220 */ /* 0x000fe20000410000 */
[----:B------:R-:W-:Y:S01]  /*113c0*/  FMUL.FTZ R68, R65, R62 ;  /* 0x0000003e41447220 */ /* 0x000fe20000410000 */
[----:B------:R-:W-:Y:S02]  /*113d0*/  HADD2.F32 R59, -RZ, R54.H0_H0 ;  /* 0x20000036ff3b7230 */ /* 0x000fe40000004100 */
[C---:B------:R-:W-:Y:S01]  /*113e0*/  FFMA.FTZ R53, R60.reuse, R64, -R53 ;  /* 0x000000403c357223 */ /* 0x040fe20000010835 */
[----:B------:R-:W-:Y:S02]  /*113f0*/  HADD2.F32 R64, -RZ, R56.H0_H0 ;  /* 0x20000038ff407230 */ /* 0x000fe40000004100 */
[----:B------:R-:W-:Y:S01]  /*11400*/  FFMA.FTZ R56, R60, R66, R63 ;  /* 0x000000423c387223 */ /* 0x000fe2000001003f */
[----:B------:R-:W-:Y:S01]  /*11410*/  FMUL.FTZ R66, R61, R108 ;  /* 0x0000006c3d427220 */ /* 0x000fe20000410000 */
[----:B------:R-:W-:-:S02]  /*11420*/  HADD2.F32 R58, -RZ, R55.H0_H0 ;  /* 0x20000037ff3a7230 */ /* 0x000fc40000004100 */
[----:B------:R-:W-:Y:S01]  /*11430*/  FMUL.FTZ R61, R61, R110 ;  /* 0x0000006e3d3d7220 */ /* 0x000fe20000410000 */
[-C--:B------:R-:W-:Y:S01]  /*11440*/  FMUL.FTZ R70, R65, R64.reuse ;  /* 0x0000004041467220 */ /* 0x080fe20000410000 */
[----:B------:R-:W-:Y:S01]  /*11450*/  FFMA.FTZ R60, R51, R64, -R68 ;  /* 0x00000040333c7223 */ /* 0x000fe20000010844 */
[----:B------:R-:W-:Y:S02]  /*11460*/  HADD2.F32 R64, -RZ, R109.H0_H0 ;  /* 0x2000006dff407230 */ /* 0x000fe40000004100 */
[----:B------:R-:W-:Y:S01]  /*11470*/  FFMA.FTZ R57, R49, R110, -R66 ;  /* 0x0000006e31397223 */ /* 0x000fe20000010842 */
[----:B------:R-:W-:Y:S01]  /*11480*/  FFMA.FTZ R51, R51, R62, R70 ;  /* 0x0000003e33337223 */ /* 0x000fe20000010046 */
[----:B------:R-:W-:Y:S02]  /*11490*/  HADD2.F32 R62, -RZ, R111.H0_H0 ;  /* 0x2000006fff3e7230 */ /* 0x000fe40000004100 */
[----:B------:R-:W-:Y:S01]  /*114a0*/  FFMA.FTZ R49, R49, R108, R61 ;  /* 0x0000006c31317223 */ /* 0x000fe2000001003d */
[----:B------:R-:W-:Y:S01]  /*114b0*/  FMUL.FTZ R66, R59, R64 ;  /* 0x000000403b427220 */ /* 0x000fe20000410000 */
[----:B------:R-:W-:-:S02]  /*114c0*/  HADD2.F32 R109, -RZ, R109.H1_H1 ;  /* 0x3000006dff6d7230 */ /* 0x000fc40000004100 */
[----:B------:R-:W-:Y:S02]  /*114d0*/  HADD2.F32 R111, -RZ, R111.H1_H1 ;  /* 0x3000006fff6f7230 */ /* 0x000fe40000004100 */
[-C--:B------:R-:W-:Y:S01]  /*114e0*/  FMUL.FTZ R68, R59, R62.reuse ;  /* 0x0000003e3b447220 */ /* 0x080fe20000410000 */
[C---:B------:R-:W-:Y:S01]  /*114f0*/  FFMA.FTZ R59, R45.reuse, R62, -R66 ;  /* 0x0000003e2d3b7223 */ /* 0x040fe20000010842 */
[----:B------:R-:W-:Y:S02]  /*11500*/  HADD2.F32 R62, -RZ, R50.H0_H0 ;  /* 0x20000032ff3e7230 */ /* 0x000fe40000004100 */
[----:B------:R-:W-:Y:S02]  /*11510*/  HADD2.F32 R50, -RZ, R43.H0_H0 ;  /* 0x2000002bff327230 */ /* 0x000fe40000004100 */
[C---:B------:R-:W-:Y:S01]  /*11520*/  FMUL.FTZ R43, R58.reuse, R109 ;  /* 0x0000006d3a2b7220 */ /* 0x040fe20000410000 */
[----:B------:R-:W-:Y:S02]  /*11530*/  HADD2.F32 R55, -RZ, R55.H1_H1 ;  /* 0x30000037ff377230 */ /* 0x000fe40000004100 */
[-C--:B------:R-:W-:Y:S01]  /*11540*/  FMUL.FTZ R58, R58, R111.reuse ;  /* 0x0000006f3a3a7220 */ /* 0x080fe20000410000 */
[----:B------:R-:W-:Y:S01]  /*11550*/  FFMA.FTZ R64, R45, R64, R68 ;  /* 0x000000402d407223 */ /* 0x000fe20000010044 */
[----:B------:R-:W-:Y:S01]  /*11560*/  FFMA.FTZ R111, R48, R111, -R43 ;  /* 0x0000006f306f7223 */ /* 0x000fe2000001082b */
[----:B------:R-:W-:-:S02]  /*11570*/  HADD2.F32 R52, -RZ, R52.H1_H1 ;  /* 0x30000034ff347230 */ /* 0x000fc40000004100 */
[----:B------:R-:W-:Y:S01]  /*11580*/  FFMA.FTZ R58, R48, R109, R58 ;  /* 0x0000006d303a7223 */ /* 0x000fe2000001003a */
[C---:B------:R-:W-:Y:S01]  /*11590*/  FMUL.FTZ R66, R55.reuse, R62 ;  /* 0x0000003e37427220 */ /* 0x040fe20000410000 */
[-C--:B------:R-:W-:Y:S01]  /*115a0*/  FMUL.FTZ R48, R55, R50.reuse ;  /* 0x0000003237307220 */ /* 0x080fe20000410000 */
[----:B------:R-:W-:Y:S02]  /*115b0*/  HADD2.F32 R54, -RZ, R54.H1_H1 ;  /* 0x30000036ff367230 */ /* 0x000fe40000004100 */
[----:B------:R-:W-:Y:S02]  /*115c0*/  HADD2.F32 R45, -RZ, R40.H0_H0 ;  /* 0x20000028ff2d7230 */ /* 0x000fe40000004100 */
[C---:B------:R-:W-:Y:S01]  /*115d0*/  FFMA.FTZ R66, R47.reuse, R50, -R66 ;  /* 0x000000322f427223 */ /* 0x040fe20000010842 */
[----:B------:R-:W-:Y:S02]  /*115e0*/  HADD2.F32 R55, -RZ, R42.H0_H0 ;  /* 0x2000002aff377230 */ /* 0x000fe40000004100 */
[----:B------:R-:W-:Y:S01]  /*115f0*/  FFMA.FTZ R63, R47, R62, R48 ;  /* 0x0000003e2f3f7223 */ /* 0x000fe20000010030 */
[----:B------:R-:W-:-:S02]  /*11600*/  HADD2.F32 R43, -RZ, R20.H0_H0 ;  /* 0x20000014ff2b7230 */ /* 0x000fc40000004100 */
[----:B------:R-:W-:Y:S01]  /*11610*/  FMUL.FTZ R47, R52, R45 ;  /* 0x0000002d342f7220 */ /* 0x000fe20000410000 */
[----:B------:R-:W-:Y:S02]  /*11620*/  HADD2.F32 R44, -RZ, R44.H1_H1 ;  /* 0x3000002cff2c7230 */ /* 0x000fe40000004100 */
[----:B------:R-:W-:Y:S01]  /*11630*/  FMUL.FTZ R61, R54, R55 ;  /* 0x00000037363d7220 */ /* 0x000fe20000410000 */
[----:B------:R-:W-:Y:S02]  /*11640*/  HADD2.F32 R46, -RZ, R46.H1_H1 ;  /* 0x3000002eff2e7230 */ /* 0x000fe40000004100 */
[----:B------:R-:W-:Y:S01]  /*11650*/  FMUL.FTZ R52, R52, R43 ;  /* 0x0000002b34347220 */ /* 0x000fe20000410000 */
[----:B------:R-:W-:Y:S01]  /*11660*/  FMUL.FTZ R54, R54, R41 ;  /* 0x0000002936367220 */ /* 0x000fe20000410000 */
[----:B------:R-:W-:Y:S01]  /*11670*/  FFMA.FTZ R40, R44, R43, -R47 ;  /* 0x0000002b2c287223 */ /* 0x000fe2000001082f */
[----:B------:R-:W-:Y:S01]  /*11680*/  F2FP.F16.F32.PACK_AB R43, R66, R111 ;  /* 0x0000006f422b723e */ /* 0x000fe200000000ff */
[----:B------:R-:W-:Y:S01]  /*11690*/  FFMA.FTZ R42, R46, R41, -R61 ;  /* 0x000000292e2a7223 */ /* 0x000fe2000001083d */
[----:B------:R-:W-:Y:S01]  /*116a0*/  FFMA.FTZ R44, R44, R45, R52 ;  /* 0x0000002d2c2c7223 */ /* 0x000fe20000010034 */
[----:B------:R-:W-:Y:S01]  /*116b0*/  FFMA.FTZ R55, R46, R55, R54 ;  /* 0x000000372e377223 */ /* 0x000fe20000010036 */
[----:B------:R-:W-:-:S02]  /*116c0*/  F2FP.F16.F32.PACK_AB R41, R60, R53 ;  /* 0x000000353c29723e */ /* 0x000fc400000000ff */
[----:B------:R-:W-:Y:S02]  /*116d0*/  F2FP.F16.F32.PACK_AB R40, R40, R57 ;  /* 0x000000392828723e */ /* 0x000fe400000000ff */
[----:B------:R-:W-:Y:S02]  /*116e0*/  F2FP.F16.F32.PACK_AB R42, R42, R59 ;  /* 0x0000003b2a2a723e */ /* 0x000fe400000000ff */
[----:B------:R-:W-:Y:S02]  /*116f0*/  F2FP.F16.F32.PACK_AB R47, R63, R58 ;  /* 0x0000003a3f2f723e */ /* 0x000fe400000000ff */
[----:B------:R-:W-:Y:S01]  /*11700*/  F2FP.F16.F32.PACK_AB R45, R51, R56 ;  /* 0x00000038332d723e */ /* 0x000fe200000000ff */
[----:B------:R2:W-:Y:S01]  /*11710*/  STS.128 [R67], R40 ;  /* 0x0000002843007388 */ /* 0x0005e20000000c00 */
[----:B------:R-:W-:Y:S02]  /*11720*/  F2FP.F16.F32.PACK_AB R44, R44, R49 ;  /* 0x000000312c2c723e */ /* 0x000fe400000000ff */
[----:B------:R-:W-:-:S05]  /*11730*/  F2FP.F16.F32.PACK_AB R46, R55, R64 ;  /* 0x00000040372e723e */ /* 0x000fca00000000ff */
[----:B------:R2:W-:Y:S02]  /*11740*/  STS.128 [R3+0x10400], R44 ;  /* 0x0104002c03007388 */ /* 0x0005e40000000c00 */
.L_x_1709:
[----:B------:R-:W-:Y:S05]  /*11750*/  BSYNC B1 ;  /* 0x0000000000017941 */ /* 0x000fea0003800000 */
.L_x_1708:
[----:B--2---:R-:W-:Y:S01]  /*11760*/  IADD3 R3, R23, 0x40, RZ ;  /* 0x0000004017037810 */ /* 0x004fe20007ffe0ff */
[----:B------:R-:W-:Y:S03]  /*11770*/  BSSY B1, `(.L_x_1712) ;  /* 0x00000d8000017945 */ /* 0x000fe60003800000 */
[----:B------:R-:W-:-:S13]  /*11780*/  ISETP.GE.AND P0, PT, R3, R0, PT ;  /* 0x000000000300720c */ /* 0x000fda0003f06270 */
[----:B------:R-:W-:Y:S05]  /*11790*/  @P0 BRA `(.L_x_1713) ;  /* 0x0000000c00540947 */ /* 0x000fea0003800000 */
[----:B------:R-:W2:Y:S01]  /*117a0*/  LDC R49, c[0x0][0x3f4] ;  /* 0x0000fd00ff317b82 */ /* 0x000ea20000000800 */
[----:B------:R-:W-:Y:S01]  /*117b0*/  BSSY B2, `(.L_x_1714) ;  /* 0x000006b000027945 */ /* 0x000fe20003800000 */
[-C--:B--2---:R-:W-:Y:S02]  /*117c0*/  ISETP.GE.AND P0, PT, R18, R49.reuse, PT ;  /* 0x000000311200720c */ /* 0x084fe40003f06270 */
[----:B------:R-:W-:-:S11]  /*117d0*/  ISETP.GE.AND P1, PT, R226, R49, PT ;  /* 0x00000031e200720c */ /* 0x000fd60003f26270 */
[----:B------:R-:W-:Y:S05]  /*117e0*/  @P0 BRA `(.L_x_1715) ;  /* 0x00000004009c0947 */ /* 0x000fea0003800000 */
[----:B01----:R-:W2:Y:S04]  /*117f0*/  LDL R20, [R1+0x44] ;  /* 0x0000440001147983 */ /* 0x003ea80000100800 */
[----:B------:R-:W3:Y:S01]  /*11800*/  LDL R66, [R1+0x8c] ;  /* 0x00008c0001427983 */ /* 0x000ee20000100800 */
[----:B------:R-:W-:Y:S01]  /*11810*/  IMAD.SHL.U32 R40, R3, 0x40, RZ ;  /* 0x0000004003287824 */ /* 0x000fe200078e00ff */
[----:B------:R-:W-:Y:S01]  /*11820*/  SHF.R.S32.HI R42, RZ, 0x1f, R3 ;  /* 0x0000001fff2a7819 */ /* 0x000fe20000011403 */
[----:B------:R-:W-:Y:S01]  /*11830*/  HADD2.F32 R58, -RZ, R104.H1_H1 ;  /* 0x30000068ff3a7230 */ /* 0x000fe20000004100 */
[----:B------:R-:W-:Y:S01]  /*11840*/  SHF.R.U32.HI R57, RZ, 0x10, R29 ;  /* 0x00000010ff397819 */ /* 0x000fe2000001161d */
[----:B------:R-:W-:Y:S01]  /*11850*/  HADD2.F32 R56, -RZ, R106.H1_H1 ;  /* 0x3000006aff387230 */ /* 0x000fe20000004100 */
[----:B------:R-:W-:Y:S01]  /*11860*/  LOP3.LUT R43, R40, 0x1c0, RZ, 0xc0, !PT ;  /* 0x000001c0282b7812 */ /* 0x000fe200078ec0ff */
[----:B------:R-:W-:Y:S01]  /*11870*/  HADD2.F32 R60, -RZ, R105.H1_H1 ;  /* 0x30000069ff3c7230 */ /* 0x000fe20000004100 */
[----:B------:R-:W-:Y:S01]  /*11880*/  LEA.HI R42, R42, R3, RZ, 0x3 ;  /* 0x000000032a2a7211 */ /* 0x000fe200078f18ff */
[----:B------:R-:W-:Y:S01]  /*11890*/  HADD2.F32 R57, -RZ, R57.H0_H0 ;  /* 0x20000039ff397230 */ /* 0x000fe20000004100 */
[----:B------:R-:W-:Y:S01]  /*118a0*/  SHF.R.U32.HI R59, RZ, 0x10, R37 ;  /* 0x00000010ff3b7819 */ /* 0x000fe20000011625 */
[----:B------:R-:W-:Y:S01]  /*118b0*/  HADD2.F32 R104, -RZ, R104.H0_H0 ;  /* 0x20000068ff687230 */ /* 0x000fe20000004100 */
[----:B------:R-:W-:Y:S01]  /*118c0*/  SHF.R.U64 R28, R28, 0x10, R29 ;  /* 0x000000101c1c7819 */ /* 0x000fe2000000121d */
[----:B------:R-:W-:Y:S01]  /*118d0*/  IMAD.SHL.U32 R42, R42, 0x40, RZ ;  /* 0x000000402a2a7824 */ /* 0x000fe200078e00ff */
[----:B------:R-:W-:Y:S01]  /*118e0*/  SHF.R.U64 R29, R36, 0x10, R37 ;  /* 0x00000010241d7819 */ /* 0x000fe20000001225 */
[----:B------:R-:W-:Y:S01]  /*118f0*/  HADD2.F32 R59, -RZ, R59.H0_H0 ;  /* 0x2000003bff3b7230 */ /* 0x000fe20000004100 */
[----:B------:R-:W-:Y:S01]  /*11900*/  SHF.R.U64 R30, R30, 0x10, R31 ;  /* 0x000000101e1e7819 */ /* 0x000fe2000000121f */
[----:B------:R-:W-:Y:S01]  /*11910*/  HADD2.F32 R106, -RZ, R106.H0_H0 ;  /* 0x2000006aff6a7230 */ /* 0x000fe20000004100 */
[----:B------:R-:W-:-:S02]  /*11920*/  LOP3.LUT R44, R42, 0xfffffe00, RZ, 0xc0, !PT ;  /* 0xfffffe002a2c7812 */ /* 0x000fc400078ec0ff */
[----:B------:R-:W-:Y:S02]  /*11930*/  SHF.R.U32.HI R36, RZ, 0x10, R31 ;  /* 0x00000010ff247819 */ /* 0x000fe4000001161f */
[--C-:B------:R-:W-:Y:S02]  /*11940*/  SHF.R.U64 R31, R38, 0x10, R39.reuse ;  /* 0x00000010261f7819 */ /* 0x100fe40000001227 */
[----:B------:R-:W-:Y:S01]  /*11950*/  SHF.R.U32.HI R38, RZ, 0x10, R39 ;  /* 0x00000010ff267819 */ /* 0x000fe20000011627 */
[----:B------:R-:W-:-:S04]  /*11960*/  HADD2.F32 R36, -RZ, R36.H0_H0 ;  /* 0x20000024ff247230 */ /* 0x000fc80000004100 */
[----:B------:R-:W-:Y:S01]  /*11970*/  HADD2.F32 R38, -RZ, R38.H0_H0 ;  /* 0x20000026ff267230 */ /* 0x000fe20000004100 */
[----:B--2---:R-:W-:-:S04]  /*11980*/  LEA.HI R20, R49, R20, RZ, 0x1d ;  /* 0x0000001431147211 */ /* 0x004fc800078fe8ff */
[----:B------:R-:W-:Y:S01]  /*11990*/  SHF.R.S32.HI R41, RZ, 0x1f, R20 ;  /* 0x0000001fff297819 */ /* 0x000fe20000011414 */
[----:B------:R-:W-:-:S03]  /*119a0*/  IMAD.SHL.U32 R40, R20, 0x8, RZ ;  /* 0x0000000814287824 */ /* 0x000fc600078e00ff */
[----:B------:R-:W-:Y:S02]  /*119b0*/  LEA.HI R41, R41, R20, RZ, 0x3 ;  /* 0x0000001429297211 */ /* 0x000fe400078f18ff */
[----:B------:R-:W-:Y:S02]  /*119c0*/  LOP3.LUT R20, R43, 0x38, R40, 0xf8, !PT ;  /* 0x000000382b147812 */ /* 0x000fe400078ef828 */
[----:B------:R-:W-:Y:S01]  /*119d0*/  SHF.R.U32.HI R43, RZ, 0x3, R43 ;  /* 0x00000003ff2b7819 */ /* 0x000fe2000001162b */
[----:B------:R-:W-:-:S03]  /*119e0*/  IMAD.SHL.U32 R41, R41, 0x400, RZ ;  /* 0x0000040029297824 */ /* 0x000fc600078e00ff */
        /* <DEDUP_REMOVED lines=8> */
[----:B------:R-:W-:Y:S02]  /*11a70*/  HADD2.F32 R37, -RZ, R42.H0_H0 ;  /* 0x2000002aff257230 */ /* 0x000fe40000004100 */
[--C-:B------:R-:W-:Y:S02]  /*11a80*/  HADD2.F32 R39, -RZ, R43.reuse.H0_H0 ;  /* 0x2000002bff277230 */ /* 0x100fe40000004100 */
[----:B------:R-:W-:Y:S02]  /*11a90*/  HADD2.F32 R52, -RZ, R40.H0_H0 ;  /* 0x20000028ff347230 */ /* 0x000fe40000004100 */
[----:B------:R-:W-:-:S02]  /*11aa0*/  HADD2.F32 R43, -RZ, R43.H1_H1 ;  /* 0x3000002bff2b7230 */ /* 0x000fc40000004100 */
[--C-:B-1----:R-:W-:Y:S02]  /*11ab0*/  HADD2.F32 R41, -RZ, R45.reuse.H0_H0 ;  /* 0x2000002dff297230 */ /* 0x102fe40000004100 */
[----:B------:R-:W-:Y:S02]  /*11ac0*/  HADD2.F32 R54, -RZ, R45.H1_H1 ;  /* 0x3000002dff367230 */ /* 0x000fe40000004100 */
[----:B------:R-:W-:Y:S02]  /*11ad0*/  HADD2.F32 R55, -RZ, R46.H0_H0 ;  /* 0x2000002eff377230 */ /* 0x000fe40000004100 */
[C---:B------:R-:W-:Y:S01]  /*11ae0*/  FMUL.FTZ R45, R41.reuse, R58 ;  /* 0x0000003a292d7220 */ /* 0x040fe20000410000 */
[-C--:B------:R-:W-:Y:S01]  /*11af0*/  FMUL.FTZ R61, R41, R56.reuse ;  /* 0x00000038293d7220 */ /* 0x080fe20000410000 */
[C---:B------:R-:W-:Y:S01]  /*11b00*/  FMUL.FTZ R63, R54.reuse, R59 ;  /* 0x0000003b363f7220 */ /* 0x040fe20000410000 */
[----:B------:R-:W-:Y:S01]  /*11b10*/  FMUL.FTZ R65, R54, R57 ;  /* 0x0000003936417220 */ /* 0x000fe20000410000 */
[C---:B------:R-:W-:Y:S01]  /*11b20*/  FFMA.FTZ R41, R48.reuse, R56, -R45 ;  /* 0x0000003830297223 */ /* 0x040fe2000001082d */
[----:B------:R-:W-:Y:S01]  /*11b30*/  FFMA.FTZ R45, R48, R58, R61 ;  /* 0x0000003a302d7223 */ /* 0x000fe2000001003d */
[----:B------:R-:W-:-:S02]  /*11b40*/  HADD2.F32 R58, -RZ, R105.H0_H0 ;  /* 0x20000069ff3a7230 */ /* 0x000fc40000004100 */
[C---:B------:R-:W-:Y:S01]  /*11b50*/  FFMA.FTZ R48, R50.reuse, R57, -R63 ;  /* 0x0000003932307223 */ /* 0x040fe2000001083f */
[----:B------:R-:W-:Y:S02]  /*11b60*/  HADD2.F32 R54, -RZ, R107.H0_H0 ;  /* 0x2000006bff367230 */ /* 0x000fe40000004100 */
[----:B------:R-:W-:Y:S01]  /*11b70*/  FFMA.FTZ R50, R50, R59, R65 ;  /* 0x0000003b32327223 */ /* 0x000fe20000010041 */
[----:B------:R-:W-:Y:S02]  /*11b80*/  HADD2.F32 R53, -RZ, R47.H0_H0 ;  /* 0x2000002fff357230 */ /* 0x000fe40000004100 */
[C---:B------:R-:W-:Y:S01]  /*11b90*/  FMUL.FTZ R62, R55.reuse, R58 ;  /* 0x0000003a373e7220 */ /* 0x040fe20000410000 */
[----:B------:R-:W-:Y:S02]  /*11ba0*/  HADD2.F32 R56, -RZ, R107.H1_H1 ;  /* 0x3000006bff387230 */ /* 0x000fe40000004100 */
[----:B------:R-:W-:Y:S01]  /*11bb0*/  FMUL.FTZ R64, R55, R54 ;  /* 0x0000003637407220 */ /* 0x000fe20000410000 */
[----:B------:R-:W-:-:S02]  /*11bc0*/  HADD2.F32 R51, -RZ, R44.H0_H0 ;  /* 0x2000002cff337230 */ /* 0x000fc40000004100 */
[----:B------:R-:W-:Y:S01]  /*11bd0*/  FFMA.FTZ R62, R37, R54, -R62 ;  /* 0x00000036253e7223 */ /* 0x000fe2000001083e */
[C---:B------:R-:W-:Y:S01]  /*11be0*/  FMUL.FTZ R54, R53.reuse, R60 ;  /* 0x0000003c35367220 */ /* 0x040fe20000410000 */
[----:B------:R-:W-:Y:S02]  /*11bf0*/  HADD2.F32 R47, -RZ, R47.H1_H1 ;  /* 0x3000002fff2f7230 */ /* 0x000fe40000004100 */
[----:B------:R-:W-:Y:S01]  /*11c00*/  FMUL.FTZ R53, R53, R56 ;  /* 0x0000003835357220 */ /* 0x000fe20000410000 */
[----:B------:R-:W-:Y:S01]  /*11c10*/  FMUL.FTZ R57, R51, R104 ;  /* 0x0000006833397220 */ /* 0x000fe20000410000 */
[----:B------:R-:W-:Y:S01]  /*11c20*/  FFMA.FTZ R64, R37, R58, R64 ;  /* 0x0000003a25407223 */ /* 0x000fe20000010040 */
[C---:B------:R-:W-:Y:S01]  /*11c30*/  FFMA.FTZ R54, R39.reuse, R56, -R54 ;  /* 0x0000003827367223 */ /* 0x040fe20000010836 */
[----:B------:R-:W-:Y:S01]  /*11c40*/  FFMA.FTZ R60, R39, R60, R53 ;  /* 0x0000003c273c7223 */ /* 0x000fe20000010035 */
[----:B------:R-:W-:Y:S02]  /*11c50*/  HADD2.F32 R44, -RZ, R44.H1_H1 ;  /* 0x3000002cff2c7230 */ /* 0x000fe40000004100 */
[----:B------:R-:W-:Y:S01]  /*11c60*/  FMUL.FTZ R58, R47, R38 ;  /* 0x000000262f3a7220 */ /* 0x000fe20000410000 */
[----:B------:R-:W-:-:S02]  /*11c70*/  HADD2.F32 R46, -RZ, R46.H1_H1 ;  /* 0x3000002eff2e7230 */ /* 0x000fc40000004100 */
[----:B------:R-:W-:Y:S01]  /*11c80*/  FMUL.FTZ R56, R47, R36 ;  /* 0x000000242f387220 */ /* 0x000fe20000410000 */
[----:B------:R-:W-:Y:S02]  /*11c90*/  HADD2.F32 R37, -RZ, R29.H0_H0 ;  /* 0x2000001dff257230 */ /* 0x000fe40000004100 */
[-C--:B------:R-:W-:Y:S01]  /*11ca0*/  FMUL.FTZ R61, R51, R106.reuse ;  /* 0x0000006a333d7220 */ /* 0x080fe20000410000 */
[----:B------:R-:W-:Y:S02]  /*11cb0*/  HADD2.F32 R39, -RZ, R31.H0_H0 ;  /* 0x2000001fff277230 */ /* 0x000fe40000004100 */
[----:B------:R-:W-:Y:S01]  /*11cc0*/  FFMA.FTZ R51, R52, R106, -R57 ;  /* 0x0000006a34337223 */ /* 0x000fe20000010839 */
[----:B------:R-:W-:Y:S02]  /*11cd0*/  HADD2.F32 R29, -RZ, R28.H0_H0 ;  /* 0x2000001cff1d7230 */ /* 0x000fe40000004100 */
[----:B------:R-:W-:Y:S01]  /*11ce0*/  FFMA.FTZ R55, R43, R36, -R58 ;  /* 0x000000242b377223 */ /* 0x000fe2000001083a */
[----:B------:R-:W-:-:S02]  /*11cf0*/  HADD2.F32 R31, -RZ, R30.H0_H0 ;  /* 0x2000001eff1f7230 */ /* 0x000fc40000004100 */
[----:B------:R-:W-:Y:S01]  /*11d00*/  FFMA.FTZ R57, R43, R38, R56 ;  /* 0x000000262b397223 */ /* 0x000fe20000010038 */
[----:B------:R-:W-:Y:S02]  /*11d10*/  HADD2.F32 R40, -RZ, R40.H1_H1 ;  /* 0x30000028ff287230 */ /* 0x000fe40000004100 */
[----:B------:R-:W-:Y:S01]  /*11d20*/  FMUL.FTZ R43, R44, R37 ;  /* 0x000000252c2b7220 */ /* 0x000fe20000410000 */
[----:B------:R-:W-:Y:S02]  /*11d30*/  HADD2.F32 R42, -RZ, R42.H1_H1 ;  /* 0x3000002aff2a7230 */ /* 0x000fe40000004100 */
[----:B------:R-:W-:Y:S01]  /*11d40*/  FMUL.FTZ R47, R46, R39 ;  /* 0x000000272e2f7220 */ /* 0x000fe20000410000 */
[----:B------:R-:W-:Y:S01]  /*11d50*/  FMUL.FTZ R44, R44, R29 ;  /* 0x0000001d2c2c7220 */ /* 0x000fe20000410000 */
[----:B------:R-:W-:Y:S01]  /*11d60*/  FMUL.FTZ R46, R46, R31 ;  /* 0x0000001f2e2e7220 */ /* 0x000fe20000410000 */
        /* <DEDUP_REMOVED lines=15> */
.L_x_1715:
[----:B------:R-:W-:Y:S05]  /*11e60*/  BSYNC B2 ;  /* 0x0000000000027941 */ /* 0x000fea0003800000 */
.L_x_1714:
[----:B------:R-:W-:Y:S05]  /*11e70*/  @P1 BRA `(.L_x_1713) ;  /* 0x00000004009c1947 */ /* 0x000fea0003800000 */
[----:B--2---:R-:W2:Y:S04]  /*11e80*/  LDL R28, [R1+0x48] ;  /* 0x00004800011c7983 */ /* 0x004ea80000100800 */
[----:B0-----:R-:W3:Y:S01]  /*11e90*/  LDL R55, [R1+0x88] ;  /* 0x0000880001377983 */ /* 0x001ee20000100800 */
[----:B-1----:R-:W-:Y:S01]  /*11ea0*/  IMAD.SHL.U32 R20, R3, 0x40, RZ ;  /* 0x0000004003147824 */ /* 0x002fe200078e00ff */
[----:B------:R-:W-:Y:S01]  /*11eb0*/  SHF.R.S32.HI R30, RZ, 0x1f, R3 ;  /* 0x0000001fff1e7819 */ /* 0x000fe20000011403 */
[----:B------:R-:W-:Y:S01]  /*11ec0*/  HADD2.F32 R43, -RZ, R95.H1_H1 ;  /* 0x3000005fff2b7230 */ /* 0x000fe20000004100 */
[----:B------:R-:W-:Y:S01]  /*11ed0*/  SHF.R.U32.HI R46, RZ, 0x10, R33 ;  /* 0x00000010ff2e7819 */ /* 0x000fe20000011621 */
[----:B------:R-:W-:Y:S01]  /*11ee0*/  HADD2.F32 R45, -RZ, R93.H1_H1 ;  /* 0x3000005dff2d7230 */ /* 0x000fe20000004100 */
[----:B------:R-:W-:-:S02]  /*11ef0*/  LOP3.LUT R29, R20, 0x1c0, RZ, 0xc0, !PT ;  /* 0x000001c0141d7812 */ /* 0x000fc400078ec0ff */
[----:B------:R-:W-:Y:S01]  /*11f00*/  LEA.HI R30, R30, R3, RZ, 0x3 ;  /* 0x000000031e1e7211 */ /* 0x000fe200078f18ff */
[----:B------:R-:W-:Y:S01]  /*11f10*/  HADD2.F32 R46, -RZ, R46.H0_H0 ;  /* 0x2000002eff2e7230 */ /* 0x000fe20000004100 */
[----:B------:R-:W-:Y:S02]  /*11f20*/  SHF.R.U32.HI R44, RZ, 0x10, R25 ;  /* 0x00000010ff2c7819 */ /* 0x000fe40000011619 */
[----:B------:R-:W-:Y:S01]  /*11f30*/  SHF.R.U32.HI R51, RZ, 0x10, R35 ;  /* 0x00000010ff337819 */ /* 0x000fe20000011623 */
[----:B------:R-:W-:Y:S01]  /*11f40*/  IMAD.SHL.U32 R30, R30, 0x40, RZ ;  /* 0x000000401e1e7824 */ /* 0x000fe200078e00ff */
[----:B------:R-:W-:-:S04]  /*11f50*/  SHF.R.U32.HI R53, RZ, 0x10, R27 ;  /* 0x00000010ff357819 */ /* 0x000fc8000001161b */
[----:B------:R-:W-:Y:S02]  /*11f60*/  LOP3.LUT R36, R30, 0xfffffe00, RZ, 0xc0, !PT ;  /* 0xfffffe001e247812 */ /* 0x000fe400078ec0ff */
[----:B--2---:R-:W-:-:S04]  /*11f70*/  LEA.HI R49, R49, R28, RZ, 0x1d ;  /* 0x0000001c31317211 */ /* 0x004fc800078fe8ff */
[----:B------:R-:W-:Y:S01]  /*11f80*/  SHF.R.S32.HI R28, RZ, 0x1f, R49 ;  /* 0x0000001fff1c7819 */ /* 0x000fe20000011431 */
[----:B------:R-:W-:-:S03]  /*11f90*/  IMAD.SHL.U32 R20, R49, 0x8, RZ ;  /* 0x0000000831147824 */ /* 0x000fc600078e00ff */
[----:B------:R-:W-:Y:S02]  /*11fa0*/  LEA.HI R28, R28, R49, RZ, 0x3 ;  /* 0x000000311c1c7211 */ /* 0x000fe400078f18ff */
[----:B------:R-:W-:Y:S02]  /*11fb0*/  LOP3.LUT R3, R29, 0x38, R20, 0xf8, !PT ;  /* 0x000000381d037812 */ /* 0x000fe400078ef814 */
[----:B------:R-:W-:Y:S02]  /*11fc0*/  SHF.R.U32.HI R20, RZ, 0x3, R29 ;  /* 0x00000003ff147819 */ /* 0x000fe4000001161d */
[----:B------:R-:W-:Y:S02]  /*11fd0*/  SHF.L.U32 R28, R28, 0xa, RZ ;  /* 0x0000000a1c1c7819 */ /* 0x000fe400000006ff */
[----:B------:R-:W-:Y:S02]  /*11fe0*/  LOP3.LUT R3, R3, R20, RZ, 0x3c, !PT ;  /* 0x0000001403037212 */ /* 0x000fe400078e3cff */
[----:B------:R-:W-:-:S02]  /*11ff0*/  LOP3.LUT R20, R28, 0x7fffe000, RZ, 0xc0, !PT ;  /* 0x7fffe0001c147812 */ /* 0x000fc400078ec0ff */
[----:B---3--:R-:W0:Y:S02]  /*12000*/  LDS.128 R28, [R55] ;  /* 0x00000000371c7984 */ /* 0x008e240000000c00 */
[----:B------:R-:W-:Y:S02]  /*12010*/  IADD3 R3, R3, R20, R36 ;  /* 0x0000001403037210 */ /* 0x000fe40007ffe024 */
[----:B------:R-:W-:Y:S02]  /*12020*/  SHF.R.U64 R20, R24, 0x10, R25 ;  /* 0x0000001018147819 */ /* 0x000fe40000001219 */
[----:B------:R-:W-:Y:S01]  /*12030*/  SHF.R.U64 R25, R32, 0x10, R33 ;  /* 0x0000001020197819 */ /* 0x000fe20000001221 */
[----:B------:R-:W-:Y:S01]  /*12040*/  IMAD R3, R3, 0x2, R16 ;  /* 0x0000000203037824 */ /* 0x000fe200078e0210 */
[----:B------:R-:W-:Y:S02]  /*12050*/  SHF.R.U64 R24, R26, 0x10, R27 ;  /* 0x000000101a187819 */ /* 0x000fe4000000121b */
[----:B------:R-:W-:-:S02]  /*12060*/  SHF.R.U64 R26, R34, 0x10, R35 ;  /* 0x00000010221a7819 */ /* 0x000fc40000001223 */
        /* <DEDUP_REMOVED lines=12> */
[----:B------:R-:W-:Y:S02]  /*12130*/  HADD2.F32 R40, -RZ, R44.H0_H0 ;  /* 0x2000002cff287230 */ /* 0x000fe40000004100 */
[----:B------:R-:W-:Y:S01]  /*12140*/  FMUL.FTZ R48, R37, R46 ;  /* 0x0000002e25307220 */ /* 0x000fe20000410000 */
[----:B------:R-:W-:-:S02]  /*12150*/  HADD2.F32 R44, -RZ, R93.H0_H0 ;  /* 0x2000005dff2c7230 */ /* 0x000fc40000004100 */
[C---:B------:R-:W-:Y:S01]  /*12160*/  FFMA.FTZ R47, R32.reuse, R43, -R47 ;  /* 0x0000002b202f7223 */ /* 0x040fe2000001082f */
[----:B------:R-:W-:Y:S01]  /*12170*/  FFMA.FTZ R49, R32, R45, R49 ;  /* 0x0000002d20317223 */ /* 0x000fe20000010031 */
[----:B------:R-:W-:Y:S02]  /*12180*/  HADD2.F32 R32, -RZ, R95.H0_H0 ;  /* 0x2000005fff207230 */ /* 0x000fe40000004100 */
[----:B------:R-:W-:Y:S01]  /*12190*/  FFMA.FTZ R50, R29, R40, -R48 ;  /* 0x000000281d327223 */ /* 0x000fe20000010830 */
[----:B------:R-:W-:Y:S01]  /*121a0*/  FMUL.FTZ R48, R35, R44 ;  /* 0x0000002c23307220 */ /* 0x000fe20000410000 */
[----:B------:R-:W-:Y:S01]  /*121b0*/  FMUL.FTZ R52, R37, R40 ;  /* 0x0000002825347220 */ /* 0x000fe20000410000 */
[----:B------:R-:W-:Y:S02]  /*121c0*/  HADD2.F32 R41, -RZ, R38.H0_H0 ;  /* 0x20000026ff297230 */ /* 0x000fe40000004100 */
[----:B------:R-:W-:Y:S01]  /*121d0*/  FMUL.FTZ R35, R35, R32 ;  /* 0x0000002023237220 */ /* 0x000fe20000410000 */
[----:B------:R-:W-:-:S02]  /*121e0*/  HADD2.F32 R40, -RZ, R94.H0_H0 ;  /* 0x2000005eff287230 */ /* 0x000fc40000004100 */
[----:B------:R-:W-:Y:S01]  /*121f0*/  FFMA.FTZ R48, R27, R32, -R48 ;  /* 0x000000201b307223 */ /* 0x000fe20000010830 */
[----:B------:R-:W-:Y:S01]  /*12200*/  FFMA.FTZ R52, R29, R46, R52 ;  /* 0x0000002e1d347223 */ /* 0x000fe20000010034 */
[----:B------:R-:W-:Y:S02]  /*12210*/  HADD2.F32 R32, -RZ, R96.H0_H0 ;  /* 0x20000060ff207230 */ /* 0x000fe40000004100 */
[----:B------:R-:W-:Y:S01]  /*12220*/  FFMA.FTZ R35, R27, R44, R35 ;  /* 0x0000002c1b237223 */ /* 0x000fe20000010023 */
[----:B------:R-:W-:Y:S02]  /*12230*/  HADD2.F32 R42, -RZ, R39.H0_H0 ;  /* 0x20000027ff2a7230 */ /* 0x000fe40000004100 */
[C---:B------:R-:W-:Y:S01]  /*12240*/  FMUL.FTZ R44, R41.reuse, R40 ;  /* 0x00000028292c7220 */ /* 0x040fe20000410000 */
[----:B------:R-:W-:Y:S02]  /*12250*/  HADD2.F32 R29, -RZ, R94.H1_H1 ;  /* 0x3000005eff1d7230 */ /* 0x000fe40000004100 */
[----:B------:R-:W-:Y:S01]  /*12260*/  FMUL.FTZ R46, R41, R32 ;  /* 0x00000020292e7220 */ /* 0x000fe20000410000 */
[----:B------:R-:W-:-:S02]  /*12270*/  HADD2.F32 R27, -RZ, R96.H1_H1 ;  /* 0x30000060ff1b7230 */ /* 0x000fc40000004100 */
[C---:B------:R-:W-:Y:S01]  /*12280*/  FFMA.FTZ R41, R33.reuse, R32, -R44 ;  /* 0x0000002021297223 */ /* 0x040fe2000001082c */
[----:B------:R-:W-:Y:S02]  /*12290*/  HADD2.F32 R39, -RZ, R39.H1_H1 ;  /* 0x30000027ff277230 */ /* 0x000fe40000004100 */
[C---:B------:R-:W-:Y:S01]  /*122a0*/  FMUL.FTZ R37, R42.reuse, R29 ;  /* 0x0000001d2a257220 */ /* 0x040fe20000410000 */
[----:B------:R-:W-:Y:S02]  /*122b0*/  HADD2.F32 R44, -RZ, R51.H0_H0 ;  /* 0x20000033ff2c7230 */ /* 0x000fe40000004100 */
[-C--:B------:R-:W-:Y:S01]  /*122c0*/  FMUL.FTZ R42, R42, R27.reuse ;  /* 0x0000001b2a2a7220 */ /* 0x080fe20000410000 */
[----:B------:R-:W-:Y:S02]  /*122d0*/  HADD2.F32 R32, -RZ, R53.H0_H0 ;  /* 0x20000035ff207230 */ /* 0x000fe40000004100 */
[----:B------:R-:W-:Y:S01]  /*122e0*/  FFMA.FTZ R46, R33, R40, R46 ;  /* 0x00000028212e7223 */ /* 0x000fe2000001002e */
[C---:B------:R-:W-:Y:S01]  /*122f0*/  FFMA.FTZ R40, R34.reuse, R27, -R37 ;  /* 0x0000001b22287223 */ /* 0x040fe20000010825 */
[----:B------:R-:W-:Y:S01]  /*12300*/  FFMA.FTZ R42, R34, R29, R42 ;  /* 0x0000001d222a7223 */ /* 0x000fe2000001002a */
[----:B------:R-:W-:-:S02]  /*12310*/  HADD2.F32 R36, -RZ, R36.H1_H1 ;  /* 0x30000024ff247230 */ /* 0x000fc40000004100 */
[C---:B------:R-:W-:Y:S01]  /*12320*/  FMUL.FTZ R54, R39.reuse, R44 ;  /* 0x0000002c27367220 */ /* 0x040fe20000410000 */
[----:B------:R-:W-:Y:S02]  /*12330*/  HADD2.F32 R38, -RZ, R38.H1_H1 ;  /* 0x30000026ff267230 */ /* 0x000fe40000004100 */
[-C--:B------:R-:W-:Y:S01]  /*12340*/  FMUL.FTZ R34, R39, R32.reuse ;  /* 0x0000002027227220 */ /* 0x080fe20000410000 */
[----:B------:R-:W-:Y:S02]  /*12350*/  HADD2.F32 R29, -RZ, R25.H0_H0 ;  /* 0x20000019ff1d7230 */ /* 0x000fe40000004100 */
[C---:B------:R-:W-:Y:S01]  /*12360*/  FFMA.FTZ R43, R31.reuse, R32, -R54 ;  /* 0x000000201f2b7223 */ /* 0x040fe20000010836 */
[----:B------:R-:W-:Y:S02]  /*12370*/  HADD2.F32 R33, -RZ, R26.H0_H0 ;  /* 0x2000001aff217230 */ /* 0x000fe40000004100 */
[----:B------:R-:W-:Y:S01]  /*12380*/  FFMA.FTZ R45, R31, R44, R34 ;  /* 0x0000002c1f2d7223 */ /* 0x000fe20000010022 */
[----:B------:R-:W-:-:S02]  /*12390*/  HADD2.F32 R25, -RZ, R20.H0_H0 ;  /* 0x20000014ff197230 */ /* 0x000fc40000004100 */
[----:B------:R-:W-:Y:S01]  /*123a0*/  FMUL.FTZ R31, R36, R29 ;  /* 0x0000001d241f7220 */ /* 0x000fe20000410000 */
[----:B------:R-:W-:Y:S02]  /*123b0*/  HADD2.F32 R27, -RZ, R24.H0_H0 ;  /* 0x20000018ff1b7230 */ /* 0x000fe40000004100 */
[----:B------:R-:W-:Y:S01]  /*123c0*/  FMUL.FTZ R39, R38, R33 ;  /* 0x0000002126277220 */ /* 0x000fe20000410000 */
[----:B------:R-:W-:Y:S02]  /*123d0*/  HADD2.F32 R28, -RZ, R28.H1_H1 ;  /* 0x3000001cff1c7230 */ /* 0x000fe40000004100 */
[----:B------:R-:W-:Y:S01]  /*123e0*/  FMUL.FTZ R36, R36, R25 ;  /* 0x0000001924247220 */ /* 0x000fe20000410000 */
[----:B------:R-:W-:Y:S02]  /*123f0*/  HADD2.F32 R30, -RZ, R30.H1_H1 ;  /* 0x3000001eff1e7230 */ /* 0x000fe40000004100 */
        /* <DEDUP_REMOVED lines=15> */
.L_x_1713:
[----:B------:R-:W-:Y:S05]  /*124f0*/  BSYNC B1 ;  /* 0x0000000000017941 */ /* 0x000fea0003800000 */
.L_x_1712:
[----:B---3--:R-:W-:-:S05]  /*12500*/  VIADD R3, R23, 0x60 ;  /* 0x0000006017037836 */ /* 0x008fca0000000000 */
[----:B------:R-:W-:-:S13]  /*12510*/  ISETP.GE.AND P0, PT, R3, R0, PT ;  /* 0x000000000300720c */ /* 0x000fda0003f06270 */
[----:B------:R-:W-:Y:S05]  /*12520*/  @P0 BRA `(.L_x_1683) ;  /* 0x0000000c00540947 */ /* 0x000fea0003800000 */
[----:B------:R-:W3:Y:S01]  /*12530*/  LDC R33, c[0x0][0x3f4] ;  /* 0x0000fd00ff217b82 */ /* 0x000ee20000000800 */
[----:B------:R-:W-:Y:S01]  /*12540*/  BSSY B1, `(.L_x_1716) ;  /* 0x000006b000017945 */ /* 0x000fe20003800000 */
[-C--:B---3--:R-:W-:Y:S02]  /*12550*/  ISETP.GE.AND P0, PT, R18, R33.reuse, PT ;  /* 0x000000211200720c */ /* 0x088fe40003f06270 */
[----:B------:R-:W-:-:S11]  /*12560*/  ISETP.GE.AND P1, PT, R226, R33, PT ;  /* 0x00000021e200720c */ /* 0x000fd60003f26270 */
[----:B------:R-:W-:Y:S05]  /*12570*/  @P0 BRA `(.L_x_1717) ;  /* 0x00000004009c0947 */ /* 0x000fea0003800000 */
[----:B------:R-:W3:Y:S04]  /*12580*/  LDL R24, [R1+0x44] ;  /* 0x0000440001187983 */ /* 0x000ee80000100800 */
[----:B0-----:R-:W4:Y:S01]  /*12590*/  LDL R46, [R1+0x84] ;  /* 0x00008400012e7983 */ /* 0x001f220000100800 */
[----:B-12---:R-:W-:Y:S01]  /*125a0*/  IMAD.SHL.U32 R20, R3, 0x40, RZ ;  /* 0x0000004003147824 */ /* 0x006fe200078e00ff */
[--C-:B------:R-:W-:Y:S01]  /*125b0*/  SHF.R.U64 R45, R12, 0x10, R13.reuse ;  /* 0x000000100c2d7819 */ /* 0x100fe2000000120d */
[--C-:B------:R-:W-:Y:S01]  /*125c0*/  HADD2.F32 R32, -RZ, R97.reuse.H1_H1 ;  /* 0x30000061ff207230 */ /* 0x100fe20000004100 */
[----:B------:R-:W-:Y:S01]  /*125d0*/  SHF.R.U32.HI R35, RZ, 0x10, R13 ;  /* 0x00000010ff237819 */ /* 0x000fe2000001160d */
[----:B------:R-:W-:Y:S01]  /*125e0*/  HADD2.F32 R97, -RZ, R97.H0_H0 ;  /* 0x20000061ff617230 */ /* 0x000fe20000004100 */
[----:B------:R-:W-:-:S02]  /*125f0*/  LOP3.LUT R27, R20, 0x1c0, RZ, 0xc0, !PT ;  /* 0x000001c0141b7812 */ /* 0x000fc400078ec0ff */
[--C-:B------:R-:W-:Y:S02]  /*12600*/  SHF.R.U64 R42, R4, 0x10, R5.reuse ;  /* 0x00000010042a7819 */ /* 0x100fe40000001205 */
[----:B------:R-:W-:Y:S02]  /*12610*/  SHF.R.U32.HI R34, RZ, 0x10, R5 ;  /* 0x00000010ff227819 */ /* 0x000fe40000011605 */
[--C-:B------:R-:W-:Y:S02]  /*12620*/  SHF.R.U64 R44, R14, 0x10, R15.reuse ;  /* 0x000000100e2c7819 */ /* 0x100fe4000000120f */
[----:B------:R-:W-:Y:S01]  /*12630*/  SHF.R.U32.HI R43, RZ, 0x10, R15 ;  /* 0x00000010ff2b7819 */ /* 0x000fe2000001160f */
[----:B------:R-:W-:Y:S01]  /*12640*/  HADD2.F32 R34, -RZ, R34.H0_H0 ;  /* 0x20000022ff227230 */ /* 0x000fe20000004100 */
[--C-:B------:R-:W-:Y:S02]  /*12650*/  SHF.R.U32.HI R39, RZ, 0x10, R7.reuse ;  /* 0x00000010ff277819 */ /* 0x100fe40000011607 */
[----:B------:R-:W-:-:S02]  /*12660*/  SHF.R.U64 R41, R6, 0x10, R7 ;  /* 0x0000001006297819 */ /* 0x000fc40000001207 */
[----:B---3--:R-:W-:Y:S02]  /*12670*/  LEA.HI R0, R33, R24, RZ, 0x1d ;  /* 0x0000001821007211 */ /* 0x008fe400078fe8ff */
[----:B------:R-:W-:Y:S02]  /*12680*/  SHF.R.S32.HI R24, RZ, 0x1f, R3 ;  /* 0x0000001fff187819 */ /* 0x000fe40000011403 */
[----:B------:R-:W-:Y:S01]  /*12690*/  SHF.R.S32.HI R25, RZ, 0x1f, R0 ;  /* 0x0000001fff197819 */ /* 0x000fe20000011400 */
[----:B------:R-:W-:Y:S01]  /*126a0*/  IMAD.SHL.U32 R20, R0, 0x8, RZ ;  /* 0x0000000800147824 */ /* 0x000fe200078e00ff */
[----:B------:R-:W-:Y:S02]  /*126b0*/  LEA.HI R24, R24, R3, RZ, 0x3 ;  /* 0x0000000318187211 */ /* 0x000fe400078f18ff */
[----:B------:R-:W-:Y:S02]  /*126c0*/  LEA.HI R25, R25, R0, RZ, 0x3 ;  /* 0x0000000019197211 */ /* 0x000fe400078f18ff */
[----:B------:R-:W-:Y:S01]  /*126d0*/  LOP3.LUT R0, R27, 0x38, R20, 0xf8, !PT ;  /* 0x000000381b007812 */ /* 0x000fe200078ef814 */
[----:B------:R-:W-:Y:S01]  /*126e0*/  IMAD.SHL.U32 R24, R24, 0x40, RZ ;  /* 0x0000004018187824 */ /* 0x000fe200078e00ff */
[----:B------:R-:W-:Y:S01]  /*126f0*/  SHF.R.U32.HI R27, RZ, 0x3, R27 ;  /* 0x00000003ff1b7819 */ /* 0x000fe2000001161b */
[----:B------:R-:W-:-:S03]  /*12700*/  IMAD.SHL.U32 R25, R25, 0x400, RZ ;  /* 0x0000040019197824 */ /* 0x000fc600078e00ff */
[----:B------:R-:W-:Y:S02]  /*12710*/  LOP3.LUT R0, R0, R27, RZ, 0x3c, !PT ;  /* 0x0000001b00007212 */ /* 0x000fe400078e3cff */
[----:B------:R-:W-:Y:S02]  /*12720*/  LOP3.LUT R20, R24, 0xfffffe00, RZ, 0xc0, !PT ;  /* 0xfffffe0018147812 */ /* 0x000fe400078ec0ff */
[----:B------:R-:W-:Y:S02]  /*12730*/  LOP3.LUT R29, R25, 0x7fffe000, RZ, 0xc0, !PT ;  /* 0x7fffe000191d7812 */ /* 0x000fe400078ec0ff */
[----:B----4-:R-:W0:Y:S02]  /*12740*/  LDS.128 R24, [R46] ;  /* 0x000000002e187984 */ /* 0x010e240000000c00 */
[----:B------:R-:W-:Y:S01]  /*12750*/  IADD3 R29, R0, R29, R20 ;  /* 0x0000001d001d7210 */ /* 0x000fe20007ffe014 */
[--C-:B------:R-:W-:Y:S02]  /*12760*/  HADD2.F32 R20, -RZ, R99.reuse.H1_H1 ;  /* 0x30000063ff147230 */ /* 0x100fe40000004100 */
[----:B------:R-:W-:-:S02]  /*12770*/  HADD2.F32 R99, -RZ, R99.H0_H0 ;  /* 0x20000063ff637230 */ /* 0x000fc40000004100 */
[----:B------:R-:W-:-:S05]  /*12780*/  IMAD R0, R29, 0x2, R16 ;  /* 0x000000021d007824 */ /* 0x000fca00078e0210 */
[----:B------:R-:W1:Y:S01]  /*12790*/  LDS.128 R28, [R0+0x10400] ;  /* 0x01040000001c7984 */ /* 0x000e620000000c00 */
[--C-:B0-----:R-:W-:Y:S02]  /*127a0*/  HADD2.F32 R5, -RZ, R25.reuse.H0_H0 ;  /* 0x20000019ff057230 */ /* 0x101fe40000004100 */
[----:B------:R-:W-:Y:S02]  /*127b0*/  HADD2.F32 R4, -RZ, R24.H0_H0 ;  /* 0x20000018ff047230 */ /* 0x000fe40000004100 */
[----:B------:R-:W-:Y:S02]  /*127c0*/  HADD2.F32 R25, -RZ, R25.H1_H1 ;  /* 0x30000019ff197230 */ /* 0x000fe40000004100 */
[----:B------:R-:W-:Y:S02]  /*127d0*/  HADD2.F32 R6, -RZ, R26.H0_H0 ;  /* 0x2000001aff067230 */ /* 0x000fe40000004100 */
[--C-:B------:R-:W-:Y:S02]  /*127e0*/  HADD2.F32 R7, -RZ, R27.reuse.H0_H0 ;  /* 0x2000001bff077230 */ /* 0x100fe40000004100 */
[----:B------:R-:W-:-:S02]  /*127f0*/  HADD2.F32 R27, -RZ, R27.H1_H1 ;  /* 0x3000001bff1b7230 */ /* 0x000fc40000004100 */
[--C-:B-1----:R-:W-:Y:S02]  /*12800*/  HADD2.F32 R13, -RZ, R29.reuse.H0_H0 ;  /* 0x2000001dff0d7230 */ /* 0x102fe40000004100 */
[----:B------:R-:W-:Y:S02]  /*12810*/  HADD2.F32 R12, -RZ, R28.H0_H0 ;  /* 0x2000001cff0c7230 */ /* 0x000fe40000004100 */
[----:B------:R-:W-:Y:S02]  /*12820*/  HADD2.F32 R29, -RZ, R29.H1_H1 ;  /* 0x3000001dff1d7230 */ /* 0x000fe40000004100 */
[C---:B------:R-:W-:Y:S01]  /*12830*/  FMUL.FTZ R36, R13.reuse, R32 ;  /* 0x000000200d247220 */ /* 0x040fe20000410000 */
[-C--:B------:R-:W-:Y:S01]  /*12840*/  FMUL.FTZ R38, R13, R20.reuse ;  /* 0x000000140d267220 */ /* 0x080fe20000410000 */
[----:B------:R-:W-:Y:S02]  /*12850*/  HADD2.F32 R13, -RZ, R98.H0_H0 ;  /* 0x20000062ff0d7230 */ /* 0x000fe40000004100 */
[C---:B------:R-:W-:Y:S01]  /*12860*/  FFMA.FTZ R36, R5.reuse, R20, -R36 ;  /* 0x0000001405247223 */ /* 0x040fe20000010824 */
[----:B------:R-:W-:Y:S01]  /*12870*/  FFMA.FTZ R38, R5, R32, R38 ;  /* 0x0000002005267223 */ /* 0x000fe20000010026 */
[----:B------:R-:W-:Y:S01]  /*12880*/  FMUL.FTZ R5, R12, R97 ;  /* 0x000000610c057220 */ /* 0x000fe20000410000 */
[----:B------:R-:W-:-:S02]  /*12890*/  HADD2.F32 R20, -RZ, R35.H0_H0 ;  /* 0x20000023ff147230 */ /* 0x000fc40000004100 */
[-C--:B------:R-:W-:Y:S01]  /*128a0*/  FMUL.FTZ R12, R12, R99.reuse ;  /* 0x000000630c0c7220 */ /* 0x080fe20000410000 */
[----:B------:R-:W-:Y:S02]  /*128b0*/  HADD2.F32 R15, -RZ, R31.H0_H0 ;  /* 0x2000001fff0f7230 */ /* 0x000fe40000004100 */
[----:B------:R-:W-:Y:S01]  /*128c0*/  FFMA.FTZ R99, R4, R99, -R5 ;  /* 0x0000006304637223 */ /* 0x000fe20000010805 */
[C---:B------:R-:W-:Y:S01]  /*128d0*/  FMUL.FTZ R40, R29.reuse, R34 ;  /* 0x000000221d287220 */ /* 0x040fe20000410000 */
[----:B------:R-:W-:Y:S02]  /*128e0*/  HADD2.F32 R5, -RZ, R100.H0_H0 ;  /* 0x20000064ff057230 */ /* 0x000fe40000004100 */
[-C--:B------:R-:W-:Y:S01]  /*128f0*/  FMUL.FTZ R32, R29, R20.reuse ;  /* 0x000000141d207220 */ /* 0x080fe20000410000 */
[----:B------:R-:W-:Y:S02]  /*12900*/  HADD2.F32 R98, -RZ, R98.H1_H1 ;  /* 0x30000062ff627230 */ /* 0x000fe40000004100 */
[----:B------:R-:W-:Y:S01]  /*12910*/  FFMA.FTZ R29, R25, R20, -R40 ;  /* 0x00000014191d7223 */ /* 0x000fe20000010828 */
[----:B------:R-:W-:-:S02]  /*12920*/  HADD2.F32 R14, -RZ, R30.H0_H0 ;  /* 0x2000001eff0e7230 */ /* 0x000fc40000004100 */
[----:B------:R-:W-:Y:S01]  /*12930*/  FFMA.FTZ R35, R25, R34, R32 ;  /* 0x0000002219237223 */ /* 0x000fe20000010020 */
[----:B------:R-:W-:Y:S02]  /*12940*/  HADD2.F32 R100, -RZ, R100.H1_H1 ;  /* 0x30000064ff647230 */ /* 0x000fe40000004100 */
[----:B------:R-:W-:Y:S01]  /*12950*/  FFMA.FTZ R97, R4, R97, R12 ;  /* 0x0000006104617223 */ /* 0x000fe2000001000c */
[C---:B------:R-:W-:Y:S01]  /*12960*/  FMUL.FTZ R20, R15.reuse, R98 ;  /* 0x000000620f147220 */ /* 0x040fe20000410000 */
[----:B------:R-:W-:Y:S02]  /*12970*/  HADD2.F32 R31, -RZ, R31.H1_H1 ;  /* 0x3000001fff1f7230 */ /* 0x000fe40000004100 */
[C---:B------:R-:W-:Y:S01]  /*12980*/  FMUL.FTZ R25, R14.reuse, R13 ;  /* 0x0000000d0e197220 */ /* 0x040fe20000410000 */
[----:B------:R-:W-:Y:S01]  /*12990*/  FMUL.FTZ R37, R14, R5 ;  /* 0x000000050e257220 */ /* 0x000fe20000410000 */
[----:B------:R-:W-:Y:S02]  /*129a0*/  HADD2.F32 R12, -RZ, R39.H0_H0 ;  /* 0x20000027ff0c7230 */ /* 0x000fe40000004100 */
[----:B------:R-:W-:Y:S01]  /*129b0*/  FMUL.FTZ R15, R15, R100 ;  /* 0x000000640f0f7220 */ /* 0x000fe20000410000 */
[----:B------:R-:W-:-:S02]  /*129c0*/  HADD2.F32 R4, -RZ, R43.H0_H0 ;  /* 0x2000002bff047230 */ /* 0x000fc40000004100 */
[C---:B------:R-:W-:Y:S01]  /*129d0*/  FFMA.FTZ R14, R6.reuse, R5, -R25 ;  /* 0x00000005060e7223 */ /* 0x040fe20000010819 */
[----:B------:R-:W-:Y:S01]  /*129e0*/  FFMA.FTZ R37, R6, R13, R37 ;  /* 0x0000000d06257223 */ /* 0x000fe20000010025 */
[----:B------:R-:W-:Y:S01]  /*129f0*/  FFMA.FTZ R98, R7, R98, R15 ;  /* 0x0000006207627223 */ /* 0x000fe2000001000f */
[----:B------:R-:W-:Y:S02]  /*12a00*/  HADD2.F32 R28, -RZ, R28.H1_H1 ;  /* 0x3000001cff1c7230 */ /* 0x000fe40000004100 */
[----:B------:R-:W-:Y:S01]  /*12a10*/  FMUL.FTZ R6, R31, R12 ;  /* 0x0000000c1f067220 */ /* 0x000fe20000410000 */
[----:B------:R-:W-:Y:S02]  /*12a20*/  HADD2.F32 R30, -RZ, R30.H1_H1 ;  /* 0x3000001eff1e7230 */ /* 0x000fe40000004100 */
[----:B------:R-:W-:Y:S01]  /*12a30*/  FFMA.FTZ R20, R7, R100, -R20 ;  /* 0x0000006407147223 */ /* 0x000fe20000010814 */
[----:B------:R-:W-:Y:S01]  /*12a40*/  FMUL.FTZ R32, R31, R4 ;  /* 0x000000041f207220 */ /* 0x000fe20000410000 */
[----:B------:R-:W-:-:S02]  /*12a50*/  HADD2.F32 R13, -RZ, R42.H0_H0 ;  /* 0x2000002aff0d7230 */ /* 0x000fc40000004100 */
[C---:B------:R-:W-:Y:S01]  /*12a60*/  FFMA.FTZ R31, R27.reuse, R4, -R6 ;  /* 0x000000041b1f7223 */ /* 0x040fe20000010806 */
[----:B------:R-:W-:Y:S02]  /*12a70*/  HADD2.F32 R15, -RZ, R41.H0_H0 ;  /* 0x20000029ff0f7230 */ /* 0x000fe40000004100 */
[----:B------:R-:W-:Y:S01]  /*12a80*/  FFMA.FTZ R39, R27, R12, R32 ;  /* 0x0000000c1b277223 */ /* 0x000fe20000010020 */
[----:B------:R-:W-:Y:S02]  /*12a90*/  HADD2.F32 R5, -RZ, R45.H0_H0 ;  /* 0x2000002dff057230 */ /* 0x000fe40000004100 */
[----:B------:R-:W-:Y:S01]  /*12aa0*/  FMUL.FTZ R25, R28, R13 ;  /* 0x0000000d1c197220 */ /* 0x000fe20000410000 */
[----:B------:R-:W-:Y:S02]  /*12ab0*/  HADD2.F32 R7, -RZ, R44.H0_H0 ;  /* 0x2000002cff077230 */ /* 0x000fe40000004100 */
[----:B------:R-:W-:Y:S01]  /*12ac0*/  FMUL.FTZ R27, R30, R15 ;  /* 0x0000000f1e1b7220 */ /* 0x000fe20000410000 */
[----:B------:R-:W-:-:S02]  /*12ad0*/  HADD2.F32 R24, -RZ, R24.H1_H1 ;  /* 0x30000018ff187230 */ /* 0x000fc40000004100 */
        /* <DEDUP_REMOVED lines=17> */
.L_x_1717:
[----:B------:R-:W-:Y:S05]  /*12bf0*/  BSYNC B1 ;  /* 0x0000000000017941 */ /* 0x000fea0003800000 */
.L_x_1716:
[----:B------:R-:W-:Y:S05]  /*12c00*/  @P1 BRA `(.L_x_1683) ;  /* 0x00000004009c1947 */ /* 0x000fea0003800000 */
[----:B---3--:R-:W3:Y:S04]  /*12c10*/  LDL R4, [R1+0x48] ;  /* 0x0000480001047983 */ /* 0x008ee80000100800 */
[----:B--2---:R-:W2:Y:S01]  /*12c20*/  LDL R38, [R1+0x80] ;  /* 0x0000800001267983 */ /* 0x004ea20000100800 */
[----:B------:R-:W-:Y:S01]  /*12c30*/  IMAD.SHL.U32 R0, R3, 0x40, RZ ;  /* 0x0000004003007824 */ /* 0x000fe200078e00ff */
[----:B------:R-:W-:Y:S01]  /*12c40*/  SHF.R.S32.HI R6, RZ, 0x1f, R3 ;  /* 0x0000001fff067819 */ /* 0x000fe20000011403 */
[----:B------:R-:W-:Y:S01]  /*12c50*/  HADD2.F32 R27, -RZ, R85.H1_H1 ;  /* 0x30000055ff1b7230 */ /* 0x000fe20000004100 */
[----:B------:R-:W-:Y:S01]  /*12c60*/  SHF.R.U32.HI R26, RZ, 0x10, R9 ;  /* 0x00000010ff1a7819 */ /* 0x000fe20000011609 */
[--C-:B------:R-:W-:Y:S01]  /*12c70*/  HADD2.F32 R29, -RZ, R21.reuse.H1_H1 ;  /* 0x30000015ff1d7230 */ /* 0x100fe20000004100 */
[----:B------:R-:W-:Y:S01]  /*12c80*/  LOP3.LUT R5, R0, 0x1c0, RZ, 0xc0, !PT ;  /* 0x000001c000057812 */ /* 0x000fe200078ec0ff */
[----:B------:R-:W-:Y:S01]  /*12c90*/  HADD2.F32 R21, -RZ, R21.H0_H0 ;  /* 0x20000015ff157230 */ /* 0x000fe20000004100 */
[----:B------:R-:W-:Y:S01]  /*12ca0*/  LEA.HI R6, R6, R3, RZ, 0x3 ;  /* 0x0000000306067211 */ /* 0x000fe200078f18ff */
[----:B------:R-:W-:Y:S01]  /*12cb0*/  HADD2.F32 R26, -RZ, R26.H0_H0 ;  /* 0x2000001aff1a7230 */ /* 0x000fe20000004100 */
[--C-:B------:R-:W-:Y:S01]  /*12cc0*/  SHF.R.U64 R37, R72, 0x10, R73.reuse ;  /* 0x0000001048257819 */ /* 0x100fe20000001249 */
[----:B------:R-:W-:Y:S01]  /*12cd0*/  HADD2.F32 R85, -RZ, R85.H0_H0 ;  /* 0x20000055ff557230 */ /* 0x000fe20000004100 */
[----:B------:R-:W-:Y:S01]  /*12ce0*/  SHF.R.U32.HI R72, RZ, 0x10, R73 ;  /* 0x00000010ff487819 */ /* 0x000fe20000011649 */
[----:B------:R-:W-:Y:S01]  /*12cf0*/  IMAD.SHL.U32 R6, R6, 0x40, RZ ;  /* 0x0000004006067824 */ /* 0x000fe200078e00ff */
[----:B------:R-:W-:-:S02]  /*12d00*/  SHF.R.U64 R35, R8, 0x10, R9 ;  /* 0x0000001008237819 */ /* 0x000fc40000001209 */
[--C-:B------:R-:W-:Y:S02]  /*12d10*/  SHF.R.U64 R34, R10, 0x10, R11.reuse ;  /* 0x000000100a227819 */ /* 0x100fe4000000120b */
[----:B------:R-:W-:Y:S02]  /*12d20*/  LOP3.LUT R12, R6, 0xfffffe00, RZ, 0xc0, !PT ;  /* 0xfffffe00060c7812 */ /* 0x000fe400078ec0ff */
[----:B------:R-:W-:Y:S02]  /*12d30*/  SHF.R.U32.HI R32, RZ, 0x10, R11 ;  /* 0x00000010ff207819 */ /* 0x000fe4000001160b */
[--C-:B------:R-:W-:Y:S02]  /*12d40*/  SHF.R.U64 R36, R74, 0x10, R75.reuse ;  /* 0x000000104a247819 */ /* 0x100fe4000000124b */
[----:B------:R-:W-:Y:S02]  /*12d50*/  SHF.R.U32.HI R74, RZ, 0x10, R75 ;  /* 0x00000010ff4a7819 */ /* 0x000fe4000001164b */
[----:B---3--:R-:W-:-:S04]  /*12d60*/  LEA.HI R33, R33, R4, RZ, 0x1d ;  /* 0x0000000421217211 */ /* 0x008fc800078fe8ff */
[----:B------:R-:W-:Y:S02]  /*12d70*/  SHF.R.S32.HI R4, RZ, 0x1f, R33 ;  /* 0x0000001fff047819 */ /* 0x000fe40000011421 */
[----:B------:R-:W-:Y:S02]  /*12d80*/  SHF.L.U32 R0, R33, 0x3, RZ ;  /* 0x0000000321007819 */ /* 0x000fe400000006ff */
[----:B------:R-:W-:Y:S02]  /*12d90*/  LEA.HI R4, R4, R33, RZ, 0x3 ;  /* 0x0000002104047211 */ /* 0x000fe400078f18ff */
[----:B------:R-:W-:Y:S02]  /*12da0*/  LOP3.LUT R0, R5, 0x38, R0, 0xf8, !PT ;  /* 0x0000003805007812 */ /* 0x000fe400078ef800 */
[----:B------:R-:W-:Y:S01]  /*12db0*/  SHF.R.U32.HI R5, RZ, 0x3, R5 ;  /* 0x00000003ff057819 */ /* 0x000fe20000011605 */
[----:B------:R-:W-:-:S03]  /*12dc0*/  IMAD.SHL.U32 R4, R4, 0x400, RZ ;  /* 0x0000040004047824 */ /* 0x000fc600078e00ff */
[----:B------:R-:W-:Y:S02]  /*12dd0*/  LOP3.LUT R0, R0, R5, RZ, 0x3c, !PT ;  /* 0x0000000500007212 */ /* 0x000fe400078e3cff */
[----:B------:R-:W-:Y:S02]  /*12de0*/  LOP3.LUT R3, R4, 0x7fffe000, RZ, 0xc0, !PT ;  /* 0x7fffe00004037812 */ /* 0x000fe400078ec0ff */
[----:B--2---:R-:W2:Y:S02]  /*12df0*/  LDS.128 R4, [R38] ;  /* 0x0000000026047984 */ /* 0x004ea40000000c00 */
[----:B------:R-:W-:-:S05]  /*12e00*/  IADD3 R3, R0, R3, R12 ;  /* 0x0000000300037210 */ /* 0x000fca0007ffe00c */
[----:B------:R-:W-:-:S05]  /*12e10*/  IMAD R3, R3, 0x2, R16 ;  /* 0x0000000203037824 */ /* 0x000fca00078e0210 */
[----:B------:R-:W0:Y:S01]  /*12e20*/  LDS.128 R12, [R3+0x10400] ;  /* 0x01040000030c7984 */ /* 0x000e220000000c00 */
[--C-:B--2---:R-:W-:Y:S02]  /*12e30*/  HADD2.F32 R8, -RZ, R5.reuse.H0_H0 ;  /* 0x20000005ff087230 */ /* 0x104fe40000004100 */
[----:B------:R-:W-:Y:S02]  /*12e40*/  HADD2.F32 R5, -RZ, R5.H1_H1 ;  /* 0x30000005ff057230 */ /* 0x000fe40000004100 */
[----:B------:R-:W-:Y:S02]  /*12e50*/  HADD2.F32 R0, -RZ, R4.H0_H0 ;  /* 0x20000004ff007230 */ /* 0x000fe40000004100 */
[----:B------:R-:W-:Y:S02]  /*12e60*/  HADD2.F32 R9, -RZ, R6.H0_H0 ;  /* 0x20000006ff097230 */ /* 0x000fe40000004100 */
[--C-:B------:R-:W-:Y:S02]  /*12e70*/  HADD2.F32 R10, -RZ, R7.reuse.H0_H0 ;  /* 0x20000007ff0a7230 */ /* 0x100fe40000004100 */
[----:B------:R-:W-:-:S02]  /*12e80*/  HADD2.F32 R7, -RZ, R7.H1_H1 ;  /* 0x30000007ff077230 */ /* 0x000fc40000004100 */
[--C-:B01----:R-:W-:Y:S02]  /*12e90*/  HADD2.F32 R20, -RZ, R13.reuse.H0_H0 ;  /* 0x2000000dff147230 */ /* 0x103fe40000004100 */
[----:B------:R-:W-:Y:S02]  /*12ea0*/  HADD2.F32 R13, -RZ, R13.H1_H1 ;  /* 0x3000000dff0d7230 */ /* 0x000fe40000004100 */
[----:B------:R-:W-:Y:S02]  /*12eb0*/  HADD2.F32 R11, -RZ, R12.H0_H0 ;  /* 0x2000000cff0b7230 */ /* 0x000fe40000004100 */
[C---:B------:R-:W-:Y:S01]  /*12ec0*/  FMUL.FTZ R31, R20.reuse, R29 ;  /* 0x0000001d141f7220 */ /* 0x040fe20000410000 */
[-C--:B------:R-:W-:Y:S01]  /*12ed0*/  FMUL.FTZ R33, R20, R27.reuse ;  /* 0x0000001b14217220 */ /* 0x080fe20000410000 */
[----:B------:R-:W-:Y:S02]  /*12ee0*/  HADD2.F32 R20, -RZ, R72.H0_H0 ;  /* 0x20000048ff147230 */ /* 0x000fe40000004100 */
[----:B------:R-:W-:Y:S01]  /*12ef0*/  FMUL.FTZ R28, R13, R26 ;  /* 0x0000001a0d1c7220 */ /* 0x000fe20000410000 */
[C---:B------:R-:W-:Y:S01]  /*12f00*/  FFMA.FTZ R31, R8.reuse, R27, -R31 ;  /* 0x0000001b081f7223 */ /* 0x040fe2000001081f */
[----:B------:R-:W-:Y:S01]  /*12f10*/  FFMA.FTZ R33, R8, R29, R33 ;  /* 0x0000001d08217223 */ /* 0x000fe20000010021 */
[----:B------:R-:W-:-:S02]  /*12f20*/  HADD2.F32 R24, -RZ, R14.H0_H0 ;  /* 0x2000000eff187230 */ /* 0x000fc40000004100 */
[-C--:B------:R-:W-:Y:S01]  /*12f30*/  FMUL.FTZ R30, R13, R20.reuse ;  /* 0x000000140d1e7220 */ /* 0x080fe20000410000 */
[----:B------:R-:W-:Y:S01]  /*12f40*/  FFMA.FTZ R28, R5, R20, -R28 ;  /* 0x00000014051c7223 */ /* 0x000fe2000001081c */
[C---:B------:R-:W-:Y:S01]  /*12f50*/  FMUL.FTZ R13, R11.reuse, R21 ;  /* 0x000000150b0d7220 */ /* 0x040fe20000410000 */
[----:B------:R-:W-:Y:S02]  /*12f60*/  HADD2.F32 R8, -RZ, R84.H0_H0 ;  /* 0x20000054ff087230 */ /* 0x000fe40000004100 */
[-C--:B------:R-:W-:Y:S01]  /*12f70*/  FMUL.FTZ R20, R11, R85.reuse ;  /* 0x000000550b147220 */ /* 0x080fe20000410000 */
[----:B------:R-:W-:Y:S01]  /*12f80*/  FFMA.FTZ R30, R5, R26, R30 ;  /* 0x0000001a051e7223 */ /* 0x000fe2000001001e */
[----:B------:R-:W-:Y:S02]  /*12f90*/  HADD2.F32 R5, -RZ, R86.H0_H0 ;  /* 0x20000056ff057230 */ /* 0x000fe40000004100 */
[C---:B------:R-:W-:Y:S01]  /*12fa0*/  FFMA.FTZ R85, R0.reuse, R85, -R13 ;  /* 0x0000005500557223 */ /* 0x040fe2000001080d */
[----:B------:R-:W-:Y:S01]  /*12fb0*/  FFMA.FTZ R21, R0, R21, R20 ;  /* 0x0000001500157223 */ /* 0x000fe20000010014 */
[----:B------:R-:W-:-:S02]  /*12fc0*/  HADD2.F32 R25, -RZ, R15.H0_H0 ;  /* 0x2000000fff197230 */ /* 0x000fc40000004100 */
[C---:B------:R-:W-:Y:S01]  /*12fd0*/  FMUL.FTZ R0, R24.reuse, R8 ;  /* 0x0000000818007220 */ /* 0x040fe20000410000 */
[----:B------:R-:W-:Y:S02]  /*12fe0*/  HADD2.F32 R84, -RZ, R84.H1_H1 ;  /* 0x30000054ff547230 */ /* 0x000fe40000004100 */
[-C--:B------:R-:W-:Y:S01]  /*12ff0*/  FMUL.FTZ R26, R24, R5.reuse ;  /* 0x00000005181a7220 */ /* 0x080fe20000410000 */
[----:B------:R-:W-:Y:S02]  /*13000*/  HADD2.F32 R86, -RZ, R86.H1_H1 ;  /* 0x30000056ff567230 */ /* 0x000fe40000004100 */
[----:B------:R-:W-:Y:S01]  /*13010*/  FFMA.FTZ R24, R9, R5, -R0 ;  /* 0x0000000509187223 */ /* 0x000fe20000010800 */
[----:B------:R-:W-:Y:S02]  /*13020*/  HADD2.F32 R15, -RZ, R15.H1_H1 ;  /* 0x3000000fff0f7230 */ /* 0x000fe40000004100 */
[----:B------:R-:W-:Y:S01]  /*13030*/  FMUL.FTZ R5, R25, R84 ;  /* 0x0000005419057220 */ /* 0x000fe20000410000 */
[----:B------:R-:W-:-:S02]  /*13040*/  HADD2.F32 R20, -RZ, R32.H0_H0 ;  /* 0x20000020ff147230 */ /* 0x000fc40000004100 */
[----:B------:R-:W-:Y:S01]  /*13050*/  FMUL.FTZ R25, R25, R86 ;  /* 0x0000005619197220 */ /* 0x000fe20000410000 */
[----:B------:R-:W-:Y:S02]  /*13060*/  HADD2.F32 R0, -RZ, R74.H0_H0 ;  /* 0x2000004aff007230 */ /* 0x000fe40000004100 */
[----:B------:R-:W-:Y:S01]  /*13070*/  FFMA.FTZ R26, R9, R8, R26 ;  /* 0x00000008091a7223 */ /* 0x000fe2000001001a */
[C---:B------:R-:W-:Y:S01]  /*13080*/  FFMA.FTZ R86, R10.reuse, R86, -R5 ;  /* 0x000000560a567223 */ /* 0x040fe20000010805 */
[----:B------:R-:W-:Y:S01]  /*13090*/  FFMA.FTZ R25, R10, R84, R25 ;  /* 0x000000540a197223 */ /* 0x000fe20000010019 */
[----:B------:R-:W-:Y:S02]  /*130a0*/  HADD2.F32 R12, -RZ, R12.H1_H1 ;  /* 0x3000000cff0c7230 */ /* 0x000fe40000004100 */
[C---:B------:R-:W-:Y:S01]  /*130b0*/  FMUL.FTZ R8, R15.reuse, R20 ;  /* 0x000000140f087220 */ /* 0x040fe20000410000 */
[----:B------:R-:W-:Y:S02]  /*130c0*/  HADD2.F32 R14, -RZ, R14.H1_H1 ;  /* 0x3000000eff0e7230 */ /* 0x000fe40000004100 */
        /* <DEDUP_REMOVED lines=27> */
.L_x_1683:
[----:B------:R-:W-:Y:S05]  /*13280*/  BSYNC B0 ;  /* 0x0000000000007941 */ /* 0x000fea0003800000 */
.L_x_1643:
[----:B------:R-:W-:Y:S01]  /*13290*/  @!PT LDS RZ, [RZ] ;  /* 0x00000000fffff984 */ /* 0x000fe20000000800 */
[----:B------:R-:W-:Y:S01]  /*132a0*/  @!PT LDS RZ, [RZ] ;  /* 0x00000000fffff984 */ /* 0x000fe20000000800 */
[----:B------:R-:W-:Y:S01]  /*132b0*/  @!PT LDS RZ, [RZ] ;  /* 0x00000000fffff984 */ /* 0x000fe20000000800 */
[----:B------:R-:W-:Y:S01]  /*132c0*/  @!PT LDS RZ, [RZ] ;  /* 0x00000000fffff984 */ /* 0x000fe20000000800 */
[----:B------:R0:W-:Y:S06]  /*132d0*/  MEMBAR.ALL.CTA ;  /* 0x0000000000007992 */ /* 0x0001ec0000008000 */
[----:B0-----:R-:W0:Y:S01]  /*132e0*/  FENCE.VIEW.ASYNC.S ;  /* 0x00000000000073c6 */ /* 0x001e220000000000 */
[----:B------:R-:W-:Y:S05]  /*132f0*/  WARPSYNC.ALL ;  /* 0x0000000000007948 */ /* 0x000fea0003800000 */
[----:B0-----:R-:W-:Y:S06]  /*13300*/  BAR.SYNC.DEFER_BLOCKING 0xd, 0x100 ;  /* 0x0344000000007b1d */ /* 0x001fec0000010000 */
.L_x_1640:
[----:B---3--:R-:W3:Y:S02]  /*13310*/  LDL R0, [R1+0x20] ;  /* 0x0000200001007983 */ /* 0x008ee40000100800 */
[----:B---3--:R-:W-:-:S13]  /*13320*/  R2UR UR4, R0 ;  /* 0x00000000000472ca */ /* 0x008fda00000e0000 */
[----:B------:R-:W-:-:S05]  /*13330*/  IMAD.U32 R0, RZ, RZ, UR4 ;  /* 0x00000004ff007e24 */ /* 0x000fca000f8e00ff */
[----:B------:R-:W-:-:S13]  /*13340*/  ISETP.NE.AND P0, PT, R0, 0x3, PT ;  /* 0x000000030000780c */ /* 0x000fda0003f05270 */
[----:B------:R-:W-:Y:S05]  /*13350*/  @!P0 BRA `(.L_x_1718) ;  /* 0x0000000000048947 */ /* 0x000fea0003800000 */
[----:B------:R-:W-:Y:S01]  /*13360*/  BPT.TRAP 0x1 ;  /* 0x000000040000795c */ /* 0x000fe20000300000 */
.L_x_1718:
[----:B------:R-:W-:Y:S01]  /*13370*/  IMAD R59, R22, 0x8, R16 ;  /* 0x00000008163b7824 */ /* 0x000fe200078e0210 */
[----:B------:R-:W-:-:S04]  /*13380*/  SHF.L.U32 R0, R205, 0x1f, RZ ;  /* 0x0000001fcd007819 */ /* 0x000fc800000006ff */
[----:B------:R3:W0:Y:S01]  /*13390*/  SYNCS.PHASECHK.TRANS64.TRYWAIT P2, [R59+URZ+0x30830], R0 ;  /* 0x030830003b0075a7 */ /* 0x000622000804017f */
[----:B------:R-:W-:Y:S05]  /*133a0*/  @!P0 BRA `(.L_x_1719) ;  /* 0x0000000000048947 */ /* 0x000fea0003800000 */
[----:B------:R-:W-:Y:S01]  /*133b0*/  BPT.TRAP 0x1 ;  /* 0x000000040000795c */ /* 0x000fe20000300000 */
.L_x_1719:
[----:B01--4-:R-:W0:Y:S02]  /*133c0*/  S2R R3, SR_TID.X ;  /* 0x0000000000037919 */ /* 0x013e240000002100 */
[----:B0-----:R-:W-:-:S04]  /*133d0*/  LOP3.LUT R3, R3, 0x7f, RZ, 0xc0, !PT ;  /* 0x0000007f03037812 */ /* 0x001fc800078ec0ff */
[----:B------:R-:W-:Y:S01]  /*133e0*/  ISETP.NE.AND P1, PT, R3, RZ, PT ;  /* 0x000000ff0300720c */ /* 0x000fe20003f25270 */
[----:B------:R-:W-:-:S12]  /*133f0*/  @P2 BRA `(.L_x_1720) ;  /* 0x0000000000082947 */ /* 0x000fd80003800000 */
[----:B------:R-:W0:Y:S02]  /*13400*/  SYNCS.PHASECHK.TRANS64.TRYWAIT P2, [R59+URZ+0x30830], R0 ;  /* 0x030830003b0075a7 */ /* 0x000e24000804017f */
[----:B0-----:R-:W-:Y:S05]  /*13410*/  @!P2 BRA `(.L_x_1721) ;  /* 0x000001b40048a947 */ /* 0x001fea0003800000 */
.L_x_1720:
[----:B------:R-:W-:Y:S05]  /*13420*/  WARPSYNC.ALL ;  /* 0x0000000000007948 */ /* 0x000fea0003800000 */
[----:B0--3--:R-:W-:Y:S01]  /*13430*/  VIADD R0, R16, 0x20400 ;  /* 0x0002040010007836 */ /* 0x009fe20000000000 */
[----:B------:R-:W-:-:S04]  /*13440*/  LOP3.LUT R6, R2, 0x10000, RZ, 0xfc, !PT ;  /* 0x0001000002067812 */ /* 0x000fc800078efcff */
[----:B------:R-:W-:-:S04]  /*13450*/  SHF.R.U32.HI R0, RZ, 0x4, R0 ;  /* 0x00000004ff007819 */ /* 0x000fc80000011600 */
[----:B------:R-:W-:-:S04]  /*13460*/  LOP3.LUT R0, R0, 0x3fff, RZ, 0xc0, !PT ;  /* 0x00003fff00007812 */ /* 0x000fc800078ec0ff */
[----:B------:R-:W-:Y:S01]  /*13470*/  LOP3.LUT R4, R0, 0x10000, RZ, 0xfc, !PT ;  /* 0x0001000000047812 */ /* 0x000fe200078efcff */
[----:B------:R-:W-:Y:S01]  /*13480*/  IMAD.MOV.U32 R7, RZ, RZ, 0x40000040 ;  /* 0x40000040ff077424 */ /* 0x000fe200078e00ff */
[----:B------:R-:W-:Y:S01]  /*13490*/  MOV R3, 0x40000040 ;  /* 0x4000004000037802 */ /* 0x000fe20000000f00 */
[----:B--2--5:R-:W-:Y:S01]  /*134a0*/  WARPGROUP.ARRIVE ;  /* 0x00000000000079c5 */ /* 0x024fe20000000000 */
[----:B------:R-:W-:Y:S01]  /*134b0*/  R2UR UR4, R6 ;  /* 0x00000000060472ca */ /* 0x000fe200000e0000 */
[----:B------:R-:W-:Y:S01]  /*134c0*/  IMAD R2, R22, 0x800, R4 ;  /* 0x0000080016027824 */ /* 0x000fe200078e0204 */
[----:B------:R-:W-:Y:S01]  /*134d0*/  R2UR UR5, R7 ;  /* 0x00000000070572ca */ /* 0x000fe200000e0000 */
[----:B------:R0:W-:Y:S01]  /*134e0*/  STL [R1], R4 ;  /* 0x0000000401007387 */ /* 0x0001e20000100800 */
[----:B------:R-:W-:Y:S01]  /*134f0*/  R2UR UR7, R3 ;  /* 0x00000000030772ca */ /* 0x000fe200000e0000 */
[----:B------:R-:W-:Y:S01]  /*13500*/  VIADD R224, R6, 0x2 ;  /* 0x0000000206e07836 */ /* 0x000fe20000000000 */
[----:B------:R-:W-:Y:S01]  /*13510*/  R2UR UR6, R2 ;  /* 0x00000000020672ca */ /* 0x000fe200000e0000 */
[----:B------:R-:W-:-:S02]  /*13520*/  IMAD.MOV.U32 R225, RZ, RZ, 0x40000040 ;  /* 0x40000040ffe17424 */ /* 0x000fc400078e00ff */
[----:B------:R-:W-:Y:S02]  /*13530*/  IMAD.MOV.U32 R5, RZ, RZ, 0x40000040 ;  /* 0x40000040ff057424 */ /* 0x000fe400078e00ff */
[----:B------:R-:W-:Y:S01]  /*13540*/  IMAD.MOV.U32 R223, RZ, RZ, 0x40000040 ;  /* 0x40000040ffdf7424 */ /* 0x000fe200078e00ff */
[----:B------:R-:W-:Y:S01]  /*13550*/  IADD3 R218, R6, 0x6, RZ ;  /* 0x0000000606da7810 */ /* 0x000fe20007ffe0ff */
[----:B0-----:R-:W-:Y:S02]  /*13560*/  VIADD R4, R2, 0x2 ;  /* 0x0000000202047836 */ /* 0x001fe40000000000 */
[----:B------:R-:W-:Y:S02]  /*13570*/  IMAD.MOV.U32 R219, RZ, RZ, 0x40000040 ;  /* 0x40000040ffdb7424 */ /* 0x000fe400078e00ff */
[----:B------:R-:W-:Y:S02]  /*13580*/  IMAD.MOV.U32 R217, RZ, RZ, 0x40000040 ;  /* 0x40000040ffd97424 */ /* 0x000fe400078e00ff */
[----:B------:R-:W-:Y:S01]  /*13590*/  IMAD.MOV.U32 R215, RZ, RZ, 0x40000040 ;  /* 0x40000040ffd77424 */ /* 0x000fe200078e00ff */
[----:B------:R-:W-:Y:S01]  /*135a0*/  HGMMA.64x64x16.F32 R24, gdesc[UR4], RZ, !UPT, gsb0 ;  /* 0x00e00000041879f0 */ /* 0x000fe2000c0008ff */
[----:B------:R-:W-:Y:S01]  /*135b0*/  R2UR UR4, R224 ;  /* 0x00000000e00472ca */ /* 0x000fe200000e0000 */
[C---:B------:R-:W-:Y:S01]  /*135c0*/  VIADD R222, R6.reuse, 0x4 ;  /* 0x0000000406de7836 */ /* 0x040fe20000000000 */
[----:B------:R-:W-:Y:S01]  /*135d0*/  R2UR UR5, R225 ;  /* 0x00000000e10572ca */ /* 0x000fe200000e0000 */
[----:B------:R-:W-:Y:S01]  /*135e0*/  VIADD R216, R6, 0x400 ;  /* 0x0000040006d87836 */ /* 0x000fe20000000000 */
[----:B------:R-:W-:Y:S01]  /*135f0*/  R2UR UR6, R4 ;  /* 0x00000000040672ca */ /* 0x000fe200000e0000 */
[C---:B------:R-:W-:Y:S01]  /*13600*/  VIADD R214, R6.reuse, 0x402 ;  /* 0x0000040206d67836 */ /* 0x040fe20000000000 */
[----:B------:R-:W-:Y:S01]  /*13610*/  R2UR UR7, R5 ;  /* 0x00000000050772ca */ /* 0x000fe200000e0000 */
[----:B------:R-:W-:-:S02]  /*13620*/  VIADD R212, R6, 0x404 ;  /* 0x0000040406d47836 */ /* 0x000fc40000000000 */
[----:B------:R-:W-:Y:S01]  /*13630*/  IMAD.MOV.U32 R213, RZ, RZ, 0x40000040 ;  /* 0x40000040ffd57424 */ /* 0x000fe200078e00ff */
[----:B------:R-:W-:Y:S01]  /*13640*/  MOV R211, 0x40000040 ;  /* 0x4000004000d37802 */ /* 0x000fe20000000f00 */
[C---:B------:R-:W-:Y:S02]  /*13650*/  VIADD R210, R6.reuse, 0x406 ;  /* 0x0000040606d27836 */ /* 0x040fe40000000000 */
[----:B------:R-:W-:Y:S02]  /*13660*/  IMAD.MOV.U32 R209, RZ, RZ, 0x40000040 ;  /* 0x40000040ffd17424 */ /* 0x000fe400078e00ff */
[----:B------:R-:W-:Y:S02]  /*13670*/  IMAD.MOV.U32 R207, RZ, RZ, 0x40000040 ;  /* 0x40000040ffcf7424 */ /* 0x000fe400078e00ff */
[----:B------:R-:W-:Y:S02]  /*13680*/  IMAD.MOV.U32 R203, RZ, RZ, 0x40000040 ;  /* 0x40000040ffcb7424 */ /* 0x000fe400078e00ff */
[----:B------:R-:W-:Y:S01]  /*13690*/  IMAD.MOV.U32 R21, RZ, RZ, 0x40000040 ;  /* 0x40000040ff157424 */ /* 0x000fe200078e00ff */
[C---:B------:R-:W-:Y:S01]  /*136a0*/  IADD3 R14, R6.reuse, 0xc00, RZ ;  /* 0x00000c00060e7810 */ /* 0x040fe20007ffe0ff */
[C---:B------:R-:W-:Y:S01]  /*136b0*/  VIADD R208, R6.reuse, 0x800 ;  /* 0x0000080006d07836 */ /* 0x040fe20000000000 */
[----:B------:R-:W2:Y:S01]  /*136c0*/  LDL R56, [R1+0x34] ;  /* 0x0000340001387983 */ /* 0x000ea20000100800 */
[C---:B------:R-:W-:Y:S01]  /*136d0*/  VIADD R206, R6.reuse, 0x802 ;  /* 0x0000080206ce7836 */ /* 0x040fe20000000000 */
[----:B------:R-:W0:Y:S01]  /*136e0*/  LDC R0, c[0x0][0x448] ;  /* 0x00011200ff007b82 */ /* 0x000e220000000800 */
[----:B------:R-:W-:Y:S01]  /*136f0*/  VIADD R202, R6, 0x804 ;  /* 0x0000080406ca7836 */ /* 0x000fe20000000000 */
[----:B------:R-:W2:Y:S01]  /*13700*/  LDL R80, [R1+0x14] ;  /* 0x0000140001507983 */ /* 0x000ea20000100800 */
[----:B------:R-:W-:-:S02]  /*13710*/  VIADD R4, R2, 0x4 ;  /* 0x0000000402047836 */ /* 0x000fc40000000000 */
[----:B------:R-:W-:Y:S02]  /*13720*/  IMAD.MOV.U32 R5, RZ, RZ, 0x40000040 ;  /* 0x40000040ff057424 */ /* 0x000fe400078e00ff */
[C---:B------:R-:W-:Y:S02]  /*13730*/  VIADD R20, R6.reuse, 0x806 ;  /* 0x0000080606147836 */ /* 0x040fe40000000000 */
[----:B------:R-:W-:Y:S02]  /*13740*/  IMAD.MOV.U32 R15, RZ, RZ, 0x40000040 ;  /* 0x40000040ff0f7424 */ /* 0x000fe400078e00ff */
[C---:B------:R-:W-:Y:S02]  /*13750*/  VIADD R12, R6.reuse, 0xc02 ;  /* 0x00000c02060c7836 */ /* 0x040fe40000000000 */
[----:B------:R-:W-:Y:S02]  /*13760*/  IMAD.MOV.U32 R13, RZ, RZ, 0x40000040 ;  /* 0x40000040ff0d7424 */ /* 0x000fe400078e00ff */
[----:B------:R-:W-:-:S02]  /*13770*/  VIADD R10, R6, 0xc04 ;  /* 0x00000c04060a7836 */ /* 0x000fc40000000000 */
[----:B------:R-:W-:Y:S02]  /*13780*/  IMAD.MOV.U32 R11, RZ, RZ, 0x40000040 ;  /* 0x40000040ff0b7424 */ /* 0x000fe400078e00ff */
[----:B------:R-:W-:Y:S02]  /*13790*/  VIADD R8, R6, 0xc06 ;  /* 0x00000c0606087836 */ /* 0x000fe40000000000 */
[----:B------:R-:W-:Y:S02]  /*137a0*/  IMAD.MOV.U32 R3, RZ, RZ, 0x40000040 ;  /* 0x40000040ff037424 */ /* 0x000fe400078e00ff */
[----:B------:R-:W-:Y:S01]  /*137b0*/  IMAD.MOV.U32 R9, RZ, RZ, 0x40000040 ;  /* 0x40000040ff097424 */ /* 0x000fe200078e00ff */
[----:B0-----:R-:W-:Y:S01]  /*137c0*/  ISETP.NE.AND P2, PT, R0, 0x1, PT ;  /* 0x000000010000780c */ /* 0x001fe20003f45270 */
[----:B------:R-:W-:Y:S02]  /*137d0*/  WARPGROUP.DEPBAR.LE gsb0, 0x0 ;  /* 0x00008000000079c5 */ /* 0x000fe40000010000 */
[----:B------:R-:W-:-:S06]  /*137e0*/  WARPGROUP.ARRIVE ;  /* 0x00000000000079c5 */ /* 0x000fcc0000000000 */
[----:B------:R-:W-:Y:S01]  /*137f0*/  HGMMA.64x64x16.F32 R24, gdesc[UR4], R24, gsb0 ;  /* 0x00e00000041879f0 */ /* 0x000fe20008000818 */
[----:B------:R-:W-:Y:S02]  /*13800*/  R2UR UR4, R222 ;  /* 0x00000000de0472ca */ /* 0x000fe400000e0000 */
[----:B------:R-:W-:Y:S02]  /*13810*/  R2UR UR5, R223 ;  /* 0x00000000df0572ca */ /* 0x000fe400000e0000 */
[----:B------:R-:W-:Y:S01]  /*13820*/  R2UR UR6, R4 ;  /* 0x00000000040672ca */ /* 0x000fe200000e0000 */
[----:B------:R-:W-:Y:S01]  /*13830*/  VIADD R4, R2, 0x6 ;  /* 0x0000000602047836 */ /* 0x000fe20000000000 */
[----:B------:R-:W-:Y:S01]  /*13840*/  R2UR UR7, R5 ;  /* 0x00000000050772ca */ /* 0x000fe200000e0000 */
[----:B------:R-:W-:Y:S01]  /*13850*/  IMAD.MOV.U32 R5, RZ, RZ, 0x40000040 ;  /* 0x40000040ff057424 */ /* 0x000fe200078e00ff */
[----:B------:R-:W-:Y:S02]  /*13860*/  WARPGROUP.DEPBAR.LE gsb0, 0x0 ;  /* 0x00008000000079c5 */ /* 0x000fe40000010000 */
[----:B------:R-:W-:-:S09]  /*13870*/  WARPGROUP.ARRIVE ;  /* 0x00000000000079c5 */ /* 0x000fd20000000000 */
        /* <DEDUP_REMOVED lines=12> */
[----:B------:R-:W-:Y:S02]  /*13940*/  R2UR UR6, R4 ;  /* 0x00000000040672ca */ /* 0x000fe400000e0000 */
[----:B------:R-:W-:Y:S01]  /*13950*/  R2UR UR7, R5 ;  /* 0x00000000050772ca */ /* 0x000fe200000e0000 */
[----:B------:R-:W-:Y:S01]  /*13960*/  IMAD.MOV.U32 R5, RZ, RZ, 0x40000040 ;  /* 0x40000040ff057424 */ /* 0x000fe200078e00ff */
[----:B------:R-:W-:Y:S01]  /*13970*/  IADD3 R4, R2, 0x202, RZ ;  /* 0x0000020202047810 */ /* 0x000fe20007ffe0ff */
[----:B------:R-:W-:-:S02]  /*13980*/  WARPGROUP.DEPBAR.LE gsb0, 0x0 ;  /* 0x00008000000079c5 */ /* 0x000fc40000010000 */
[----:B------:R-:W-:-:S08]  /*13990*/  WARPGROUP.ARRIVE ;  /* 0x00000000000079c5 */ /* 0x000fd00000000000 */
        /* <DEDUP_REMOVED lines=32> */
[----:B------:R-:W-:Y:S02]  /*13ba0*/  R2UR UR7, R5 ;  /* 0x00000000050772ca */ /* 0x000fe400000e0000 */
[----:B------:R-:W-:Y:S01]  /*13bb0*/  MOV R5, 0x40000040 ;  /* 0x4000004000057802 */ /* 0x000fe20000000f00 */
        /* <DEDUP_REMOVED lines=44> */
[C---:B------:R-:W-:Y:S01]  /*13e80*/  IADD3 R4, R2.reuse, 0x604, RZ ;  /* 0x0000060402047810 */ /* 0x040fe20007ffe0ff */
[----:B------:R-:W-:Y:S01]  /*13e90*/  VIADD R2, R2, 0x606 ;  /* 0x0000060602027836 */ /* 0x000fe20000000000 */
[----:B------:R-:W-:-:S02]  /*13ea0*/  WARPGROUP.DEPBAR.LE gsb0, 0x0 ;  /* 0x00008000000079c5 */ /* 0x000fc40000010000 */
[----:B------:R-:W-:-:S07]  /*13eb0*/  WARPGROUP.ARRIVE ;  /* 0x00000000000079c5 */ /* 0x000fce0000000000 */
[----:B------:R-:W-:Y:S01]  /*13ec0*/  HGMMA.64x64x16.F32 R24, gdesc[UR4], R24, gsb0 ;  /* 0x00e00000041879f0 */ /* 0x000fe20008000818 */
[----:B------:R-:W-:Y:S02]  /*13ed0*/  R2UR UR4, R10 ;  /* 0x000000000a0472ca */ /* 0x000fe400000e0000 */
[----:B------:R-:W-:Y:S02]  /*13ee0*/  R2UR UR5, R11 ;  /* 0x000000000b0572ca */ /* 0x000fe400000e0000 */
[----:B------:R-:W-:Y:S01]  /*13ef0*/  R2UR UR6, R4 ;  /* 0x00000000040672ca */ /* 0x000fe200000e0000 */
[----:B--2---:R-:W-:Y:S01]  /*13f00*/  IMAD.IADD R4, R56, 0x1, R80 ;  /* 0x0000000138047824 */ /* 0x004fe200078e0250 */
[----:B------:R-:W-:Y:S01]  /*13f10*/  R2UR UR7, R5 ;  /* 0x00000000050772ca */ /* 0x000fe200000e0000 */
[----:B------:R-:W0:Y:S08]  /*13f20*/  LDC.64 R56, c[0x0][0x9e0] ;  /* 0x00027800ff387b82 */ /* 0x000e300000000a00 */
[----:B------:R-:W1:Y:S01]  /*13f30*/  @P2 LDC R5, c[0x0][0x450] ;  /* 0x00011400ff052b82 */ /* 0x000e620000000800 */
[----:B0-----:R-:W-:Y:S01]  /*13f40*/  ISETP.GE.AND P3, PT, R57, 0x1, PT ;  /* 0x000000013900780c */ /* 0x001fe20003f66270 */
[----:B------:R-:W-:-:S02]  /*13f50*/  WARPGROUP.DEPBAR.LE gsb0, 0x0 ;  /* 0x00008000000079c5 */ /* 0x000fc40000010000 */
[----:B------:R-:W-:-:S06]  /*13f60*/  WARPGROUP.ARRIVE ;  /* 0x00000000000079c5 */ /* 0x000fcc0000000000 */
[----:B------:R-:W-:Y:S01]  /*13f70*/  HGMMA.64x64x16.F32 R24, gdesc[UR4], R24, gsb0 ;  /* 0x00e00000041879f0 */ /* 0x000fe20008000818 */
[----:B------:R-:W-:Y:S02]  /*13f80*/  R2UR UR6, R2 ;  /* 0x00000000020672ca */ /* 0x000fe400000e0000 */
[----:B------:R-:W-:Y:S02]  /*13f90*/  R2UR UR7, R3 ;  /* 0x00000000030772ca */ /* 0x000fe400000e0000 */
[----:B------:R-:W-:Y:S01]  /*13fa0*/  R2UR UR4, R8 ;  /* 0x00000000080472ca */ /* 0x000fe200000e0000 */
[----:B------:R-:W0:Y:S01]  /*13fb0*/  @P2 LDC R3, c[0x0][0x44c] ;  /* 0x00011300ff032b82 */ /* 0x000e220000000800 */
[----:B------:R-:W-:Y:S01]  /*13fc0*/  R2UR UR5, R9 ;  /* 0x00000000090572ca */ /* 0x000fe200000e0000 */
[----:B0-----:R-:W-:Y:S01]  /*13fd0*/  @P2 IMAD.HI.U32 R0, R4, R3, RZ ;  /* 0x0000000304002227 */ /* 0x001fe200078e00ff */
[----:B------:R-:W-:-:S04]  /*13fe0*/  MOV R3, 0xffffffc0 ;  /* 0xffffffc000037802 */ /* 0x000fc80000000f00 */
[----:B-1----:R-:W-:Y:S01]  /*13ff0*/  @P2 SHF.R.U32.HI R4, RZ, R5, R0 ;  /* 0x00000005ff042219 */ /* 0x002fe20000011600 */
[----:B------:R-:W-:Y:S02]  /*14000*/  @!P1 VIADD R0, R59, 0x30840 ;  /* 0x000308403b009836 */ /* 0x000fe40000000000 */
[----:B------:R-:W-:Y:S02]  /*14010*/  IMAD R58, R204, R3, 0x40 ;  /* 0x00000040cc3a7424 */ /* 0x000fe400078e0203 */
[----:B------:R-:W0:Y:S01]  /*14020*/  SHFL.IDX PT, R66, R4, RZ, 0x1c1f ;  /* 0x001c1fff04427589 */ /* 0x000e2200000e0000 */
[----:B------:R-:W-:Y:S02]  /*14030*/  @!P1 PRMT R0, RZ, 0x654, R0 ;  /* 0x00000654ff009816 */ /* 0x000fe40000000000 */
[----:B------:R-:W-:Y:S01]  /*14040*/  IADD3 R60, -R229, R221, R58 ;  /* 0x000000dde53c7210 */ /* 0x000fe20007ffe13a */
[----:B------:R-:W-:Y:S02]  /*14050*/  WARPGROUP.DEPBAR.LE gsb0, 0x0 ;  /* 0x00008000000079c5 */ /* 0x000fe40000010000 */
[----:B------:R-:W-:-:S06]  /*14060*/  WARPGROUP.ARRIVE ;  /* 0x00000000000079c5 */ /* 0x000fcc0000000000 */
[----:B------:R-:W-:Y:S01]  /*14070*/  HGMMA.64x64x16.F32 R24, gdesc[UR4], R24, gsb0 ;  /* 0x00e00000041879f0 */ /* 0x000fe20008000818 */
[----:B------:R-:W-:Y:S02]  /*14080*/  ULDC UR4, c[0x0][0x9dc] ;  /* 0x0002770000047ab9 */ /* 0x000fe40000000800 */
[----:B------:R-:W-:-:S05]  /*14090*/  IMAD.U32 R232, RZ, RZ, UR4 ;  /* 0x00000004ffe87e24 */ /* 0x000fca000f8e00ff */
[----:B------:R-:W-:Y:S01]  /*140a0*/  LOP3.LUT R2, RZ, R232, RZ, 0x33, !PT ;  /* 0x000000e8ff027212 */ /* 0x000fe200078e33ff */
[----:B------:R-:W-:Y:S02]  /*140b0*/  WARPGROUP.DEPBAR.LE gsb0, 0x0 ;  /* 0x00008000000079c5 */ /* 0x000fe40000010000 */
[----:B------:R1:W-:Y:S02]  /*140c0*/  @!P1 SYNCS.ARRIVE.TRANS64.RED.A1T0 RZ, [R0+URZ], RZ ;  /* 0x000000ff00ff99a7 */ /* 0x0003e4000810043f */
[----:B-1----:R-:W-:-:S04]  /*140d0*/  IADD3 R0, -R229, 0x1, R58 ;  /* 0x00000001e5007810 */ /* 0x002fc80007ffe13a */
[----:B------:R-:W-:Y:S02]  /*140e0*/  IADD3 R73, -R220, R0, R221 ;  /* 0x00000000dc497210 */ /* 0x000fe40007ffe1dd */
[----:B------:R-:W-:-:S03]  /*140f0*/  LEA R0, R204, 0xffffffc0, 0x6 ;  /* 0xffffffc0cc007811 */ /* 0x000fc600078e30ff */
[C---:B------:R-:W-:Y:S02]  /*14100*/  IMAD.IADD R5, R73.reuse, 0x1, R2 ;  /* 0x0000000149057824 */ /* 0x040fe400078e0202 */
[----:B------:R-:W-:Y:S02]  /*14110*/  IMAD.IADD R73, R73, 0x1, R56 ;  /* 0x0000000149497824 */ /* 0x000fe400078e0238 */
[----:B0-----:R-:W-:-:S03]  /*14120*/  IMAD.IADD R64, R5, 0x1, R66 ;  /* 0x0000000105407824 */ /* 0x001fc600078e0242 */
[----:B------:R-:W-:Y:S01]  /*14130*/  VIADDMNMX R62, R66, R73, R60, PT ;  /* 0x00000049423e7246 */ /* 0x000fe2000380013c */
[----:B------:R-:W-:Y:S06]  /*14140*/  @!P3 BRA `(.L_x_1722) ;  /* 0x000000000050b947 */ /* 0x000fec0003800000 */
[----:B------:R-:W-:Y:S01]  /*14150*/  IADD3 R59, -R220, R221, R66 ;  /* 0x000000dddc3b7210 */ /* 0x000fe20007ffe142 */
[----:B------:R-:W-:Y:S03]  /*14160*/  BSSY B0, `(.L_x_1723) ;  /* 0x000000e000007945 */ /* 0x000fe60003800000 */
        /* <DEDUP_REMOVED lines=9> */
.L_x_1724:
[----:B------:R-:W-:-:S13]  /*14200*/  ISETP.NE.AND P4, PT, R57, 0x1, PT ;  /* 0x000000013900780c */ /* 0x000fda0003f85270 */
[----:B------:R-:W0:Y:S02]  /*14210*/  @P4 LDC.64 R2, c[0x0][0x9e8] ;  /* 0x00027a00ff024b82 */ /* 0x000e240000000a00 */
[----:B0-----:R-:W-:-:S05]  /*14220*/  @P4 IMAD.HI.U32 R2, R59, R2, RZ ;  /* 0x000000023b024227 */ /* 0x001fca00078e00ff */
[----:B------:R-:W-:-:S07]  /*14230*/  @P4 SHF.R.U32.HI R59, RZ, R3, R2 ;  /* 0x00000003ff3b4219 */ /* 0x000fce0000011602 */
.L_x_1725:
[----:B------:R-:W-:Y:S05]  /*14240*/  BSYNC B0 ;  /* 0x0000000000007941 */ /* 0x000fea0003800000 */
.L_x_1723:
[----:B------:R-:W-:-:S04]  /*14250*/  IMAD R2, R59, R57, -R0 ;  /* 0x000000393b027224 */ /* 0x000fc800078e0a00 */
[----:B------:R-:W-:-:S05]  /*14260*/  IMAD.IADD R3, R2, 0x1, -R229 ;  /* 0x0000000102037824 */ /* 0x000fca00078e0ae5 */
[----:B------:R-:W-:Y:S02]  /*14270*/  VIMNMX R64, R64, R3, !PT ;  /* 0x0000000340407248 */ /* 0x000fe40007fe0100 */
[----:B------:R-:W-:-:S07]  /*14280*/  VIADDMNMX R62, R3, R57, R62, PT ;  /* 0x00000039033e7246 */ /* 0x000fce000380013e */
.L_x_1722:
[C---:B------:R-:W-:Y:S01]  /*14290*/  ISETP.GE.AND P4, PT, R58.reuse, 0x2, PT ;  /* 0x000000023a00780c */ /* 0x040fe20003f86270 */
[----:B------:R-:W0:Y:S01]  /*142a0*/  SHFL.IDX PT, R4, R4, 0x1, 0x1c1f ;  /* 0x003c1f0004047f89 */ /* 0x000e2200000e0000 */
[----:B------:R-:W-:Y:S02]  /*142b0*/  ISETP.GE.AND P6, PT, R58, 0x9, PT ;  /* 0x000000093a00780c */ /* 0x000fe40003fc6270 */
[----:B------:R-:W-:Y:S02]  /*142c0*/  ISETP.GT.AND P5, PT, R64, 0x1, !P4 ;  /* 0x000000014000780c */ /* 0x000fe400067a4270 */
[----:B------:R-:W-:Y:S02]  /*142d0*/  P2R R75, PR, RZ, 0x40 ;  /* 0x00000040ff4b7803 */ /* 0x000fe40000000000 */
[----:B------:R-:W-:-:S04]  /*142e0*/  ISETP.LT.OR P5, PT, R62, 0x2, P5 ;  /* 0x000000023e00780c */ /* 0x000fc80002fa1670 */
[----:B------:R-:W-:Y:S02]  /*142f0*/  FSEL R25, R25, -INF , !P5 ;  /* 0xff80000019197808 */ /* 0x000fe40006800000 */
[----:B------:R-:W-:Y:S02]  /*14300*/  ISETP.GT.AND P5, PT, R64, 0x8, !P6 ;  /* 0x000000084000780c */ /* 0x000fe400077a4270 */
[----:B------:R-:W-:Y:S02]  /*14310*/  ISETP.GE.AND P6, PT, R58, 0xa, PT ;  /* 0x0000000a3a00780c */ /* 0x000fe40003fc6270 */
[----:B------:R-:W-:Y:S02]  /*14320*/  ISETP.LT.OR P5, PT, R62, 0x9, P5 ;  /* 0x000000093e00780c */ /* 0x000fe40002fa1670 */
[----:B------:R-:W-:Y:S02]  /*14330*/  P2R R66, PR, RZ, 0x40 ;  /* 0x00000040ff427803 */ /* 0x000fe40000000000 */
[----:B------:R-:W-:-:S02]  /*14340*/  FSEL R59, R28, -INF , !P5 ;  /* 0xff8000001c3b7808 */ /* 0x000fc40006800000 */
[----:B------:R-:W-:Y:S01]  /*14350*/  ISETP.GT.AND P5, PT, R64, 0x9, !P6 ;  /* 0x000000094000780c */ /* 0x000fe200077a4270 */
[----:B0-----:R-:W-:Y:S01]  /*14360*/  IMAD.IADD R28, R5, 0x1, R4 ;  /* 0x00000001051c7824 */ /* 0x001fe200078e0204 */
[----:B------:R-:W-:Y:S02]  /*14370*/  ISETP.GE.AND P6, PT, R58, 0x11, PT ;  /* 0x000000113a00780c */ /* 0x000fe40003fc6270 */
[----:B------:R-:W-:Y:S02]  /*14380*/  ISETP.LT.OR P5, PT, R62, 0xa, P5 ;  /* 0x0000000a3e00780c */ /* 0x000fe40002fa1670 */
[----:B------:R-:W-:Y:S02]  /*14390*/  P2R R68, PR, RZ, 0x40 ;  /* 0x00000040ff447803 */ /* 0x000fe40000000000 */
[----:B------:R-:W-:Y:S02]  /*143a0*/  FSEL R29, R29, -INF , !P5 ;  /* 0xff8000001d1d7808 */ /* 0x000fe40006800000 */
[----:B------:R-:W-:-:S02]  /*143b0*/  ISETP.GT.AND P5, PT, R64, 0x10, !P6 ;  /* 0x000000104000780c */ /* 0x000fc400077a4270 */
[----:B------:R-:W-:Y:S02]  /*143c0*/  ISETP.GE.AND P6, PT, R58, 0x12, PT ;  /* 0x000000123a00780c */ /* 0x000fe40003fc6270 */
[----:B------:R-:W-:Y:S02]  /*143d0*/  ISETP.LT.OR P5, PT, R62, 0x11, P5 ;  /* 0x000000113e00780c */ /* 0x000fe40002fa1670 */
[----:B------:R-:W-:Y:S02]  /*143e0*/  P2R R70, PR, RZ, 0x40 ;  /* 0x00000040ff467803 */ /* 0x000fe40000000000 */
[----:B------:R-:W-:Y:S02]  /*143f0*/  FSEL R61, R32, -INF , !P5 ;  /* 0xff800000203d7808 */ /* 0x000fe40006800000 */
[----:B------:R-:W-:Y:S02]  /*14400*/  ISETP.GT.AND P5, PT, R64, 0x11, !P6 ;  /* 0x000000114000780c */ /* 0x000fe400077a4270 */
[----:B------:R-:W-:-:S02]  /*14410*/  ISETP.GE.AND P6, PT, R58, 0x19, PT ;  /* 0x000000193a00780c */ /* 0x000fc40003fc6270 */
[----:B------:R-:W-:Y:S02]  /*14420*/  ISETP.LT.OR P5, PT, R62, 0x12, P5 ;  /* 0x000000123e00780c */ /* 0x000fe40002fa1670 */
[----:B------:R-:W-:Y:S02]  /*14430*/  P2R R72, PR, RZ, 0x40 ;  /* 0x00000040ff487803 */ /* 0x000fe40000000000 */
[----:B------:R-:W-:Y:S02]  /*14440*/  FSEL R33, R33, -INF , !P5 ;  /* 0xff80000021217808 */ /* 0x000fe40006800000 */
[----:B------:R-:W-:Y:S02]  /*14450*/  ISETP.GT.AND P5, PT, R64, 0x18, !P6 ;  /* 0x000000184000780c */ /* 0x000fe400077a4270 */
[----:B------:R-:W-:Y:S02]  /*14460*/  ISETP.GE.AND P6, PT, R58, 0x1a, PT ;  /* 0x0000001a3a00780c */ /* 0x000fe40003fc6270 */
[----:B------:R-:W-:-:S02]  /*14470*/  ISETP.LT.OR P5, PT, R62, 0x19, P5 ;  /* 0x000000193e00780c */ /* 0x000fc40002fa1670 */
[----:B------:R-:W-:Y:S02]  /*14480*/  VIADDMNMX R60, R4, R73, R60, PT ;  /* 0x00000049043c7246 */ /* 0x000fe4000380013c */
        /* <DEDUP_REMOVED lines=23> */
[----:B------:R-:W-:Y:S02]  /*14600*/  ISETP.LT.OR P5, PT, R62, 0x2a, P5 ;  /* 0x0000002a3e00780c */ /* 0x000fe40002fa1670 */
        /* <DEDUP_REMOVED lines=22> */
[----:B------:R-:W-:-:S04]  /*14770*/  ISETP.GT.AND P6, PT, R64, 0x39, !P6 ;  /* 0x000000394000780c */ /* 0x000fc800077c4270 */
[----:B------:R-:W-:-:S04]  /*14780*/  ISETP.LT.OR P6, PT, R62, 0x3a, P6 ;  /* 0x0000003a3e00780c */ /* 0x000fc800037c1670 */
[----:B------:R-:W-:Y:S01]  /*14790*/  FSEL R53, R53, -INF , !P6 ;  /* 0xff80000035357808 */ /* 0x000fe20007000000 */
[----:B------:R-:W-:Y:S08]  /*147a0*/  @!P3 BRA `(.L_x_1726) ;  /* 0x000000000050b947 */ /* 0x000ff00003800000 */
        /* <DEDUP_REMOVED lines=11> */
.L_x_1728:
[----:B------:R-:W-:-:S13]  /*14860*/  ISETP.NE.AND P6, PT, R57, 0x1, PT ;  /* 0x000000013900780c */ /* 0x000fda0003fc5270 */
[----:B------:R-:W0:Y:S02]  /*14870*/  @P6 LDC.64 R2, c[0x0][0x9e8] ;  /* 0x00027a00ff026b82 */ /* 0x000e240000000a00 */
[----:B0-----:R-:W-:-:S05]  /*14880*/  @P6 IMAD.HI.U32 R2, R5, R2, RZ ;  /* 0x0000000205026227 */ /* 0x001fca00078e00ff */
[----:B------:R-:W-:-:S07]  /*14890*/  @P6 SHF.R.U32.HI R5, RZ, R3, R2 ;  /* 0x00000003ff056219 */ /* 0x000fce0000011602 */
.L_x_1729:
[----:B------:R-:W-:Y:S05]  /*148a0*/  BSYNC B0 ;  /* 0x0000000000007941 */ /* 0x000fea0003800000 */
.L_x_1727:
[----:B------:R-:W-:-:S04]  /*148b0*/  IMAD R0, R5, R57, -R0 ;  /* 0x0000003905007224 */ /* 0x000fc800078e0a00 */
[----:B------:R-:W-:-:S05]  /*148c0*/  IMAD.IADD R3, R0, 0x1, -R229 ;  /* 0x0000000100037824 */ /* 0x000fca00078e0ae5 */
[----:B------:R-:W-:Y:S02]  /*148d0*/  VIMNMX R28, R28, R3, !PT ;  /* 0x000000031c1c7248 */ /* 0x000fe40007fe0100 */
[----:B------:R-:W-:-:S07]  /*148e0*/  VIADDMNMX R60, R3, R57, R60, PT ;  /* 0x00000039033c7246 */ /* 0x000fce000380013c */
.L_x_1726:
[----:B------:R-:W-:Y:S01]  /*148f0*/  ISETP.GT.AND P4, PT, R28, 0x1, !P4 ;  /* 0x000000011c00780c */ /* 0x000fe20006784270 */
[----:B------:R-:W-:Y:S01]  /*14900*/  ULDC UR4, c[0x0][0x988] ;  /* 0x0002620000047ab9 */ /* 0x000fe20000000800 */
[----:B------:R-:W-:Y:S01]  /*14910*/  ISETP.NE.AND P6, PT, R75, RZ, PT ;  /* 0x000000ff4b00720c */ /* 0x000fe20003fc5270 */
[----:B------:R-:W-:Y:S01]  /*14920*/  IMAD.U32 R2, RZ, RZ, UR4 ;  /* 0x00000004ff027e24 */ /* 0x000fe2000f8e00ff */
[----:B------:R-:W-:Y:S01]  /*14930*/  ISETP.LT.OR P4, PT, R60, 0x2, P4 ;  /* 0x000000023c00780c */ /* 0x000fe20002781670 */
[----:B------:R-:W-:Y:S01]  /*14940*/  VIADD R204, R204, 0xfffffffe ;  /* 0xfffffffecccc7836 */ /* 0x000fe20000000000 */
[----:B------:R-:W-:Y:S02]  /*14950*/  FMNMX.FTZ R0, R24, R25, !PT ;  /* 0x0000001918007209 */ /* 0x000fe40007810000 */
[----:B------:R-:W-:Y:S02]  /*14960*/  FSEL R27, R27, -INF , !P4 ;  /* 0xff8000001b1b7808 */ /* 0x000fe40006000000 */
[----:B------:R-:W-:-:S02]  /*14970*/  ISETP.GT.AND P4, PT, R28, 0x8, !P6 ;  /* 0x000000081c00780c */ /* 0x000fc40007784270 */
[----:B------:R-:W-:Y:S02]  /*14980*/  FMNMX.FTZ R0, R59, R0, !PT ;  /* 0x000000003b007209 */ /* 0x000fe40007810000 */
[----:B------:R-:W-:Y:S02]  /*14990*/  ISETP.LT.OR P4, PT, R60, 0x9, P4 ;  /* 0x000000093c00780c */ /* 0x000fe40002781670 */
[----:B------:R-:W-:Y:S02]  /*149a0*/  FMNMX.FTZ R0, R29, R0, !PT ;  /* 0x000000001d007209 */ /* 0x000fe40007810000 */
[----:B------:R-:W-:Y:S02]  /*149b0*/  FSEL R3, R30, -INF , !P4 ;  /* 0xff8000001e037808 */ /* 0x000fe40006000000 */
[----:B------:R-:W-:Y:S02]  /*149c0*/  ISETP.NE.AND P4, PT, R66, RZ, PT ;  /* 0x000000ff4200720c */ /* 0x000fe40003f85270 */
[----:B------:R-:W-:-:S02]  /*149d0*/  FMNMX.FTZ R0, R61, R0, !PT ;  /* 0x000000003d007209 */ /* 0x000fc40007810000 */
[----:B------:R-:W-:Y:S02]  /*149e0*/  ISETP.GT.AND P4, PT, R28, 0x9, !P4 ;  /* 0x000000091c00780c */ /* 0x000fe40006784270 */
[----:B------:R-:W-:Y:S02]  /*149f0*/  FMNMX.FTZ R0, R33, R0, !PT ;  /* 0x0000000021007209 */ /* 0x000fe40007810000 */
[----:B------:R-:W-:Y:S02]  /*14a00*/  ISETP.LT.OR P4, PT, R60, 0xa, P4 ;  /* 0x0000000a3c00780c */ /* 0x000fe40002781670 */
        /* <DEDUP_REMOVED lines=21> */
[----:B------:R-:W-:Y:S02]  /*14b60*/  FMNMX.FTZ R30, R53, R0, !PT ;  /* 0x00000000351e7209 */ /* 0x000fe40007810000 */
[----:B------:R-:W-:Y:S02]  /*14b70*/  FSEL R75, R38, -INF , !P4 ;  /* 0xff800000264b7808 */ /* 0x000fe40006000000 */
[----:B------:R-:W-:Y:S01]  /*14b80*/  ISETP.NE.AND P4, PT, R36, RZ, PT ;  /* 0x000000ff2400720c */ /* 0x000fe20003f85270 */
[----:B------:R-:W0:Y:S01]  /*14b90*/  SHFL.BFLY PT, R5, R30, 0x2, 0x1f ;  /* 0x0c401f001e057f89 */ /* 0x000e2200000e0000 */
[----:B------:R-:W-:Y:S02]  /*14ba0*/  ISETP.NE.AND P6, PT, R52, RZ, PT ;  /* 0x000000ff3400720c */ /* 0x000fe40003fc5270 */
[C---:B------:R-:W-:Y:S02]  /*14bb0*/  ISETP.GT.AND P4, PT, R28.reuse, 0x19, !P4 ;  /* 0x000000191c00780c */ /* 0x040fe40006784270 */
[----:B------:R-:W-:-:S02]  /*14bc0*/  ISETP.GT.AND P5, PT, R28, 0x38, !P5 ;  /* 0x000000381c00780c */ /* 0x000fc40006fa4270 */
[C---:B------:R-:W-:Y:S02]  /*14bd0*/  ISETP.LT.OR P4, PT, R60.reuse, 0x1a, P4 ;  /* 0x0000001a3c00780c */ /* 0x040fe40002781670 */
[----:B------:R-:W-:Y:S02]  /*14be0*/  ISETP.LT.OR P5, PT, R60, 0x39, P5 ;  /* 0x000000393c00780c */ /* 0x000fe40002fa1670 */
[----:B------:R-:W-:Y:S02]  /*14bf0*/  FSEL R39, R39, -INF , !P4 ;  /* 0xff80000027277808 */ /* 0x000fe40006000000 */
[----:B------:R-:W-:-:S04]  /*14c00*/  ISETP.NE.AND P4, PT, R74, RZ, PT ;  /* 0x000000ff4a00720c */ /* 0x000fc80003f85270 */
[----:B------:R-:W-:-:S04]  /*14c10*/  ISETP.GT.AND P4, PT, R28, 0x20, !P4 ;  /* 0x000000201c00780c */ /* 0x000fc80006784270 */
[----:B------:R-:W-:Y:S02]  /*14c20*/  ISETP.LT.OR P4, PT, R60, 0x21, P4 ;  /* 0x000000213c00780c */ /* 0x000fe40002781670 */
[----:B0-----:R-:W-:Y:S02]  /*14c30*/  FMNMX.FTZ R34, R30, R5, !PT ;  /* 0x000000051e227209 */ /* 0x001fe40007810000 */
[----:B------:R-:W-:Y:S02]  /*14c40*/  FSEL R77, R42, -INF , !P4 ;  /* 0xff8000002a4d7808 */ /* 0x000fe40006000000 */
[----:B------:R-:W-:Y:S01]  /*14c50*/  ISETP.NE.AND P4, PT, R40, RZ, PT ;  /* 0x000000ff2800720c */ /* 0x000fe20003f85270 */
[----:B------:R-:W0:Y:S01]  /*14c60*/  SHFL.BFLY PT, R5, R34, 0x1, 0x1f ;  /* 0x0c201f0022057f89 */ /* 0x000e2200000e0000 */
[----:B------:R-:W1:Y:S02]  /*14c70*/  @P2 LDC R40, c[0x0][0x450] ;  /* 0x00011400ff282b82 */ /* 0x000e640000000800 */
[----:B------:R-:W-:-:S04]  /*14c80*/  ISETP.GT.AND P4, PT, R28, 0x21, !P4 ;  /* 0x000000211c00780c */ /* 0x000fc80006784270 */
[----:B------:R-:W-:-:S04]  /*14c90*/  ISETP.LT.OR P4, PT, R60, 0x22, P4 ;  /* 0x000000223c00780c */ /* 0x000fc80002781670 */
[----:B------:R-:W-:Y:S02]  /*14ca0*/  FSEL R43, R43, -INF , !P4 ;  /* 0xff8000002b2b7808 */ /* 0x000fe40006000000 */
[----:B------:R-:W-:-:S04]  /*14cb0*/  ISETP.NE.AND P4, PT, R76, RZ, PT ;  /* 0x000000ff4c00720c */ /* 0x000fc80003f85270 */
[----:B------:R-:W-:-:S04]  /*14cc0*/  ISETP.GT.AND P4, PT, R28, 0x28, !P4 ;  /* 0x000000281c00780c */ /* 0x000fc80006784270 */
[----:B------:R-:W-:Y:S02]  /*14cd0*/  ISETP.LT.OR P4, PT, R60, 0x29, P4 ;  /* 0x000000293c00780c */ /* 0x000fe40002781670 */
[----:B0-----:R-:W-:Y:S02]  /*14ce0*/  FMNMX.FTZ R5, R34, R5, !PT ;  /* 0x0000000522057209 */ /* 0x001fe40007810000 */
[----:B------:R-:W-:Y:S02]  /*14cf0*/  FSEL R79, R46, -INF , !P4 ;  /* 0xff8000002e4f7808 */ /* 0x000fe40006000000 */
[----:B------:R-:W-:Y:S01]  /*14d00*/  ISETP.NE.AND P4, PT, R44, RZ, PT ;  /* 0x000000ff2c00720c */ /* 0x000fe20003f85270 */
[----:B------:R-:W-:-:S03]  /*14d10*/  FMUL.FTZ R0, R5, R2 ;  /* 0x0000000205007220 */ /* 0x000fc60000410000 */
[----:B------:R-:W-:-:S04]  /*14d20*/  ISETP.GT.AND P4, PT, R28, 0x29, !P4 ;  /* 0x000000291c00780c */ /* 0x000fc80006784270 */
[----:B------:R-:W-:-:S04]  /*14d30*/  ISETP.LT.OR P4, PT, R60, 0x2a, P4 ;  /* 0x0000002a3c00780c */ /* 0x000fc80002781670 */
[----:B------:R-:W-:Y:S02]  /*14d40*/  FSEL R47, R47, -INF , !P4 ;  /* 0xff8000002f2f7808 */ /* 0x000fe40006000000 */
[----:B------:R-:W-:-:S04]  /*14d50*/  ISETP.NE.AND P4, PT, R78, RZ, PT ;  /* 0x000000ff4e00720c */ /* 0x000fc80003f85270 */
[----:B------:R-:W-:-:S04]  /*14d60*/  ISETP.GT.AND P4, PT, R28, 0x30, !P4 ;  /* 0x000000301c00780c */ /* 0x000fc80006784270 */
[----:B------:R-:W-:-:S04]  /*14d70*/  ISETP.LT.OR P4, PT, R60, 0x31, P4 ;  /* 0x000000313c00780c */ /* 0x000fc80002781670 */
[----:B------:R-:W-:Y:S02]  /*14d80*/  FSEL R81, R50, -INF , !P4 ;  /* 0xff80000032517808 */ /* 0x000fe40006000000 */
[----:B------:R-:W-:Y:S02]  /*14d90*/  ISETP.GT.AND P4, PT, R28, RZ, !P6 ;  /* 0x000000ff1c00720c */ /* 0x000fe40007784270 */
[----:B------:R-:W-:Y:S02]  /*14da0*/  ISETP.NE.AND P6, PT, R48, RZ, PT ;  /* 0x000000ff3000720c */ /* 0x000fe40003fc5270 */
[----:B------:R-:W-:Y:S02]  /*14db0*/  ISETP.LT.OR P4, PT, R60, 0x1, P4 ;  /* 0x000000013c00780c */ /* 0x000fe40002781670 */
[----:B------:R-:W-:Y:S02]  /*14dc0*/  ISETP.GT.AND P6, PT, R28, 0x39, !P6 ;  /* 0x000000391c00780c */ /* 0x000fe400077c4270 */
[----:B------:R-:W-:-:S02]  /*14dd0*/  FSEL R26, R26, -INF , !P4 ;  /* 0xff8000001a1a7808 */ /* 0x000fc40006000000 */
[----:B------:R-:W-:Y:S02]  /*14de0*/  FSETP.NEU.FTZ.AND P4, PT, R5, -INF , PT ;  /* 0xff8000000500780b */ /* 0x000fe40003f9d000 */
[----:B------:R-:W-:Y:S02]  /*14df0*/  FMNMX.FTZ R4, R26, R27, !PT ;  /* 0x0000001b1a047209 */ /* 0x000fe40007810000 */
[----:B------:R-:W-:Y:S02]  /*14e00*/  FSEL R0, R0, RZ, P4 ;  /* 0x000000ff00007208 */ /* 0x000fe40002000000 */
[----:B------:R-:W-:Y:S02]  /*14e10*/  FMNMX.FTZ R4, R3, R4, !PT ;  /* 0x0000000403047209 */ /* 0x000fe40007810000 */
[----:B------:R-:W-:Y:S01]  /*14e20*/  ISETP.NE.AND P4, PT, R32, RZ, PT ;  /* 0x000000ff2000720c */ /* 0x000fe20003f85270 */
[--C-:B------:R-:W-:Y:S01]  /*14e30*/  FFMA.FTZ R83, R25, R2, -R0.reuse ;  /* 0x0000000219537223 */ /* 0x100fe20000010800 */
[----:B------:R-:W-:Y:S01]  /*14e40*/  FMNMX.FTZ R4, R31, R4, !PT ;  /* 0x000000041f047209 */ /* 0x000fe20007810000 */
[-CC-:B------:R-:W-:Y:S01]  /*14e50*/  FFMA.FTZ R198, R59, R2.reuse, -R0.reuse ;  /* 0x000000023bc67223 */ /* 0x180fe20000010800 */
[----:B------:R-:W-:Y:S01]  /*14e60*/  ISETP.GT.AND P4, PT, R28, 0x31, !P4 ;  /* 0x000000311c00780c */ /* 0x000fe20006784270 */
[--C-:B------:R-:W-:Y:S01]  /*14e70*/  FFMA.FTZ R196, R24, R2, -R0.reuse ;  /* 0x0000000218c47223 */ /* 0x100fe20000010800 */
[----:B------:R-:W-:Y:S01]  /*14e80*/  FMNMX.FTZ R4, R73, R4, !PT ;  /* 0x0000000449047209 */ /* 0x000fe20007810000 */
[--C-:B------:R-:W-:Y:S01]  /*14e90*/  FFMA.FTZ R192, R61, R2, -R0.reuse ;  /* 0x000000023dc07223 */ /* 0x100fe20000010800 */
[C---:B------:R-:W-:Y:S01]  /*14ea0*/  ISETP.LT.OR P4, PT, R60.reuse, 0x32, P4 ;  /* 0x000000323c00780c */ /* 0x040fe20002781670 */
[----:B------:R-:W-:Y:S01]  /*14eb0*/  MUFU.EX2 R83, R83 ;  /* 0x0000005300537308 */ /* 0x000fe20000000800 */
[----:B------:R-:W-:Y:S01]  /*14ec0*/  FMNMX.FTZ R4, R35, R4, !PT ;  /* 0x0000000423047209 */ /* 0x000fe20007810000 */
[-CC-:B------:R-:W-:Y:S01]  /*14ed0*/  FFMA.FTZ R186, R49, R2.reuse, -R0.reuse ;  /* 0x0000000231ba7223 */ /* 0x180fe20000010800 */
[----:B------:R-:W-:Y:S01]  /*14ee0*/  FSEL R51, R51, -INF , !P4 ;  /* 0xff80000033337808 */ /* 0x000fe20006000000 */
[--C-:B------:R-:W-:Y:S01]  /*14ef0*/  FFMA.FTZ R29, R29, R2, -R0.reuse ;  /* 0x000000021d1d7223 */ /* 0x100fe20000010800 */
[----:B------:R-:W-:Y:S01]  /*14f00*/  FMNMX.FTZ R4, R75, R4, !PT ;  /* 0x000000044b047209 */ /* 0x000fe20007810000 */
[--C-:B------:R-:W-:Y:S01]  /*14f10*/  FFMA.FTZ R33, R33, R2, -R0.reuse ;  /* 0x0000000221217223 */ /* 0x100fe20000010800 */
[----:B------:R-:W-:Y:S01]  /*14f20*/  ISETP.LT.OR P6, PT, R60, 0x3a, P6 ;  /* 0x0000003a3c00780c */ /* 0x000fe200037c1670 */
[----:B------:R-:W0:Y:S01]  /*14f30*/  MUFU.EX2 R196, R196 ;  /* 0x000000c400c47308 */ /* 0x000e220000000800 */
[----:B------:R-:W-:Y:S01]  /*14f40*/  FMNMX.FTZ R4, R39, R4, !PT ;  /* 0x0000000427047209 */ /* 0x000fe20007810000 */
[-CC-:B------:R-:W-:Y:S01]  /*14f50*/  FFMA.FTZ R194, R63, R2.reuse, -R0.reuse ;  /* 0x000000023fc27223 */ /* 0x180fe20000010800 */
[----:B------:R-:W-:Y:S01]  /*14f60*/  FSEL R25, R54, -INF , !P5 ;  /* 0xff80000036197808 */ /* 0x000fe20006800000 */
[--C-:B------:R-:W-:Y:S01]  /*14f70*/  FFMA.FTZ R37, R37, R2, -R0.reuse ;  /* 0x0000000225257223 */ /* 0x100fe20000010800 */
[----:B------:R-:W-:Y:S01]  /*14f80*/  FMNMX.FTZ R4, R77, R4, !PT ;  /* 0x000000044d047209 */ /* 0x000fe20007810000 */
[-CC-:B------:R-:W-:Y:S01]  /*14f90*/  FFMA.FTZ R188, R65, R2.reuse, -R0.reuse ;  /* 0x0000000241bc7223 */ /* 0x180fe20000010800 */
[----:B------:R-:W-:Y:S01]  /*14fa0*/  FSEL R55, R55, -INF , !P6 ;  /* 0xff80000037377808 */ /* 0x000fe20007000000 */
[--C-:B------:R-:W-:Y:S01]  /*14fb0*/  FFMA.FTZ R41, R41, R2, -R0.reuse ;  /* 0x0000000229297223 */ /* 0x100fe20000010800 */
[----:B------:R-:W-:Y:S01]  /*14fc0*/  FMNMX.FTZ R4, R43, R4, !PT ;  /* 0x000000042b047209 */ /* 0x000fe20007810000 */
[-CC-:B------:R-:W-:Y:S01]  /*14fd0*/  FFMA.FTZ R190, R67, R2.reuse, -R0.reuse ;  /* 0x0000000243be7223 */ /* 0x180fe20000010800 */
[-CC-:B------:R-:W-:Y:S01]  /*14fe0*/  FFMA.FTZ R45, R45, R2.reuse, -R0.reuse ;  /* 0x000000022d2d7223 */ /* 0x180fe20000010800 */
[--C-:B------:R-:W-:Y:S01]  /*14ff0*/  FFMA.FTZ R184, R69, R2, -R0.reuse ;  /* 0x0000000245b87223 */ /* 0x100fe20000010800 */
[----:B------:R-:W-:Y:S01]  /*15000*/  FMNMX.FTZ R4, R79, R4, !PT ;  /* 0x000000044f047209 */ /* 0x000fe20007810000 */
[----:B------:R-:W-:Y:S01]  /*15010*/  FFMA.FTZ R49, R53, R2, -R0 ;  /* 0x0000000235317223 */ /* 0x000fe20000010800 */
[----:B------:R-:W2:Y:S02]  /*15020*/  MUFU.EX2 R198, R198 ;  /* 0x000000c600c67308 */ /* 0x000ea40000000800 */
[----:B------:R-:W-:-:S04]  /*15030*/  FMNMX.FTZ R4, R47, R4, !PT ;  /* 0x000000042f047209 */ /* 0x000fc80007810000 */
[----:B------:R-:W-:Y:S02]  /*15040*/  FMNMX.FTZ R4, R81, R4, !PT ;  /* 0x0000000451047209 */ /* 0x000fe40007810000 */
[----:B------:R-:W3:Y:S02]  /*15050*/  MUFU.EX2 R29, R29 ;  /* 0x0000001d001d7308 */ /* 0x000ee40000000800 */
[----:B------:R-:W-:-:S04]  /*15060*/  FMNMX.FTZ R4, R51, R4, !PT ;  /* 0x0000000433047209 */ /* 0x000fc80007810000 */
[----:B------:R-:W-:Y:S02]  /*15070*/  FMNMX.FTZ R4, R25, R4, !PT ;  /* 0x0000000419047209 */ /* 0x000fe40007810000 */
[----:B------:R-:W4:Y:S02]  /*15080*/  MUFU.EX2 R192, R192 ;  /* 0x000000c000c07308 */ /* 0x000f240000000800 */
[----:B------:R-:W-:-:S05]  /*15090*/  FMNMX.FTZ R4, R55, R4, !PT ;  /* 0x0000000437047209 */ /* 0x000fca0007810000 */
[----:B------:R-:W5:Y:S01]  /*150a0*/  SHFL.BFLY PT, R59, R4, 0x2, 0x1f ;  /* 0x0c401f00043b7f89 */ /* 0x000f6200000e0000 */
[----:B------:R-:W1:Y:S08]  /*150b0*/  MUFU.EX2 R33, R33 ;  /* 0x0000002100217308 */ /* 0x000e700000000800 */
[----:B------:R-:W1:Y:S08]  /*150c0*/  MUFU.EX2 R194, R194 ;  /* 0x000000c200c27308 */ /* 0x000e700000000800 */
[----:B------:R-:W1:Y:S01]  /*150d0*/  MUFU.EX2 R37, R37 ;  /* 0x0000002500257308 */ /* 0x000e620000000800 */
[----:B-----5:R-:W-:Y:S01]  /*150e0*/  FMNMX.FTZ R24, R4, R59, !PT ;  /* 0x0000003b04187209 */ /* 0x020fe20007810000 */
[----:B------:R-:W-:-:S06]  /*150f0*/  FFMA.FTZ R59, R71, R2, -R0 ;  /* 0x00000002473b7223 */ /* 0x000fcc0000010800 */
[----:B------:R-:W-:Y:S01]  /*15100*/  MUFU.EX2 R188, R188 ;  /* 0x000000bc00bc7308 */ /* 0x000fe20000000800 */
[----:B------:R-:W5:Y:S07]  /*15110*/  SHFL.BFLY PT, R61, R24, 0x1, 0x1f ;  /* 0x0c201f00183d7f89 */ /* 0x000f6e00000e0000 */
[----:B------:R-:W-:Y:S08]  /*15120*/  MUFU.EX2 R41, R41 ;  /* 0x0000002900297308 */ /* 0x000ff00000000800 */
[----:B------:R-:W-:Y:S08]  /*15130*/  MUFU.EX2 R190, R190 ;  /* 0x000000be00be7308 */ /* 0x000ff00000000800 */
[----:B------:R-:W-:Y:S01]  /*15140*/  MUFU.EX2 R45, R45 ;  /* 0x0000002d002d7308 */ /* 0x000fe20000000800 */
[----:B-----5:R-:W-:-:S04]  /*15150*/  FMNMX.FTZ R4, R24, R61, !PT ;  /* 0x0000003d18047209 */ /* 0x020fc80007810000 */
[C---:B------:R-:W-:Y:S01]  /*15160*/  FSETP.NEU.FTZ.AND P4, PT, R4.reuse, -INF , PT ;  /* 0xff8000000400780b */ /* 0x040fe20003f9d000 */
[----:B------:R-:W-:Y:S02]  /*15170*/  FMUL.FTZ R28, R4, R2 ;  /* 0x00000002041c7220 */ /* 0x000fe40000410000 */
[----:B------:R-:W-:Y:S03]  /*15180*/  MUFU.EX2 R184, R184 ;  /* 0x000000b800b87308 */ /* 0x000fe60000000800 */
[----:B------:R-:W-:-:S05]  /*15190*/  FSEL R28, R28, RZ, P4 ;  /* 0x000000ff1c1c7208 */ /* 0x000fca0002000000 */
[----:B------:R-:W-:Y:S01]  /*151a0*/  MUFU.EX2 R59, R59 ;  /* 0x0000003b003b7308 */ /* 0x000fe20000000800 */
[-CC-:B------:R-:W-:Y:S01]  /*151b0*/  FFMA.FTZ R197, R26, R2.reuse, -R28.reuse ;  /* 0x000000021ac57223 */ /* 0x180fe2000001081c */
[-CC-:B------:R-:W-:Y:S01]  /*151c0*/  FFMA.FTZ R0, R27, R2.reuse, -R28.reuse ;  /* 0x000000021b007223 */ /* 0x180fe2000001081c */
[-CC-:B------:R-:W-:Y:S01]  /*151d0*/  FFMA.FTZ R199, R3, R2.reuse, -R28.reuse ;  /* 0x0000000203c77223 */ /* 0x180fe2000001081c */
[-CC-:B------:R-:W-:Y:S01]  /*151e0*/  FFMA.FTZ R24, R31, R2.reuse, -R28.reuse ;  /* 0x000000021f187223 */ /* 0x180fe2000001081c */
[-CC-:B------:R-:W-:Y:S01]  /*151f0*/  FFMA.FTZ R193, R73, R2.reuse, -R28.reuse ;  /* 0x0000000249c17223 */ /* 0x180fe2000001081c */
[----:B0-----:R-:W-:Y:S01]  /*15200*/  FADD.FTZ R3, R196, R83 ;  /* 0x00000053c4037221 */ /* 0x001fe20000010000 */
[-CC-:B------:R-:W-:Y:S01]  /*15210*/  FFMA.FTZ R26, R35, R2.reuse, -R28.reuse ;  /* 0x00000002231a7223 */ /* 0x180fe2000001081c */
[----:B------:R-:W-:Y:S01]  /*15220*/  MUFU.EX2 R197, R197 ;  /* 0x000000c500c57308 */ /* 0x000fe20000000800 */
[-CC-:B------:R-:W-:Y:S01]  /*15230*/  FFMA.FTZ R195, R75, R2.reuse, -R28.reuse ;  /* 0x000000024bc37223 */ /* 0x180fe2000001081c */
[----:B--2---:R-:W-:Y:S01]  /*15240*/  FADD.FTZ R34, R198, R3 ;  /* 0x00000003c6227221 */ /* 0x004fe20000010000 */
[-CC-:B------:R-:W-:Y:S01]  /*15250*/  FFMA.FTZ R30, R39, R2.reuse, -R28.reuse ;  /* 0x00000002271e7223 */ /* 0x180fe2000001081c */
[-CC-:B------:R-:W-:Y:S01]  /*15260*/  FFMA.FTZ R189, R77, R2.reuse, -R28.reuse ;  /* 0x000000024dbd7223 */ /* 0x180fe2000001081c */
[-C--:B------:R-:W-:Y:S01]  /*15270*/  FFMA.FTZ R32, R43, R2.reuse, -R28 ;  /* 0x000000022b207223 */ /* 0x080fe2000001081c */
[----:B---3--:R-:W-:Y:S01]  /*15280*/  FADD.FTZ R3, R29, R34 ;  /* 0x000000221d037221 */ /* 0x008fe20000010000 */
[-CC-:B------:R-:W-:Y:S01]  /*15290*/  FFMA.FTZ R191, R79, R2.reuse, -R28.reuse ;  /* 0x000000024fbf7223 */ /* 0x180fe2000001081c */
[----:B------:R-:W0:Y:S01]  /*152a0*/  MUFU.EX2 R0, R0 ;  /* 0x0000000000007308 */ /* 0x000e220000000800 */
[-CC-:B------:R-:W-:Y:S01]  /*152b0*/  FFMA.FTZ R34, R47, R2.reuse, -R28.reuse ;  /* 0x000000022f227223 */ /* 0x180fe2000001081c */
[----:B----4-:R-:W-:Y:S01]  /*152c0*/  FADD.FTZ R38, R192, R3 ;  /* 0x00000003c0267221 */ /* 0x010fe20000010000 */
[----:B------:R-:W2:Y:S01]  /*152d0*/  @P2 LDC R35, c[0x0][0x44c] ;  /* 0x00011300ff232b82 */ /* 0x000ea20000000800 */
[-CC-:B------:R-:W-:Y:S01]  /*152e0*/  FFMA.FTZ R185, R81, R2.reuse, -R28.reuse ;  /* 0x0000000251b97223 */ /* 0x180fe2000001081c */
[-C--:B------:R-:W-:Y:S01]  /*152f0*/  FFMA.FTZ R51, R51, R2.reuse, -R28 ;  /* 0x0000000233337223 */ /* 0x080fe2000001081c */
[----:B-1----:R-:W-:Y:S01]  /*15300*/  FADD.FTZ R27, R33, R38 ;  /* 0x00000026211b7221 */ /* 0x002fe20000010000 */
[-CC-:B------:R-:W-:Y:S01]  /*15310*/  FFMA.FTZ R25, R25, R2.reuse, -R28.reuse ;  /* 0x0000000219197223 */ /* 0x180fe2000001081c */
[----:B------:R-:W1:Y:S01]  /*15320*/  MUFU.EX2 R199, R199 ;  /* 0x000000c700c77308 */ /* 0x000e620000000800 */
[----:B------:R-:W-:Y:S01]  /*15330*/  FFMA.FTZ R55, R55, R2, -R28 ;  /* 0x0000000237377223 */ /* 0x000fe2000001081c */
[----:B------:R-:W-:Y:S01]  /*15340*/  FADD.FTZ R38, R194, R27 ;  /* 0x0000001bc2267221 */ /* 0x000fe20000010000 */
[----:B------:R-:W-:-:S02]  /*15350*/  MOV R31, R80 ;  /* 0x00000050001f7202 */ /* 0x000fc40000000f00 */
[----:B------:R-:W-:Y:S01]  /*15360*/  F2FP.F16.F32.PACK_AB R196, R83, R196 ;  /* 0x000000c453c4723e */ /* 0x000fe200000000ff */
[----:B------:R-:W-:Y:S01]  /*15370*/  FADD.FTZ R27, R37, R38 ;  /* 0x00000026251b7221 */ /* 0x000fe20000010000 */
[----:B------:R-:W-:Y:S01]  /*15380*/  F2FP.F16.F32.PACK_AB R198, R29, R198 ;  /* 0x000000c61dc6723e */ /* 0x000fe200000000ff */
[----:B------:R-:W3:Y:S01]  /*15390*/  MUFU.EX2 R24, R24 ;  /* 0x0000001800187308 */ /* 0x000ee20000000800 */
[----:B0-----:R-:W-:Y:S01]  /*153a0*/  FADD.FTZ R36, R197, R0 ;  /* 0x00000000c5247221 */ /* 0x001fe20000010000 */
[----:B------:R-:W-:Y:S01]  /*153b0*/  FADD.FTZ R38, R188, R27 ;  /* 0x0000001bbc267221 */ /* 0x000fe20000010000 */
[----:B------:R-:W-:Y:S02]  /*153c0*/  F2FP.F16.F32.PACK_AB R197, R0, R197 ;  /* 0x000000c500c5723e */ /* 0x000fe400000000ff */
[----:B------:R-:W-:Y:S01]  /*153d0*/  F2FP.F16.F32.PACK_AB R192, R33, R192 ;  /* 0x000000c021c0723e */ /* 0x000fe200000000ff */
[----:B------:R-:W-:Y:S01]  /*153e0*/  FADD.FTZ R27, R41, R38 ;  /* 0x00000026291b7221 */ /* 0x000fe20000010000 */
[----:B------:R-:W-:Y:S01]  /*153f0*/  F2FP.F16.F32.PACK_AB R194, R37, R194 ;  /* 0x000000c225c2723e */ /* 0x000fe200000000ff */
[----:B------:R-:W0:Y:S01]  /*15400*/  MUFU.EX2 R193, R193 ;  /* 0x000000c100c17308 */ /* 0x000e220000000800 */
[----:B-1----:R-:W-:Y:S01]  /*15410*/  FADD.FTZ R3, R199, R36 ;  /* 0x00000024c7037221 */ /* 0x002fe20000010000 */
[----:B------:R-:W-:Y:S01]  /*15420*/  FADD.FTZ R38, R190, R27 ;  /* 0x0000001bbe267221 */ /* 0x000fe20000010000 */
[----:B--2---:R-:W-:Y:S01]  /*15430*/  @P2 IMAD.HI.U32 R35, R80, R35, RZ ;  /* 0x0000002350232227 */ /* 0x004fe200078e00ff */
[----:B------:R-:W-:-:S03]  /*15440*/  F2FP.F16.F32.PACK_AB R188, R41, R188 ;  /* 0x000000bc29bc723e */ /* 0x000fc600000000ff */
[C---:B------:R-:W-:Y:S01]  /*15450*/  FADD.FTZ R27, R45.reuse, R38 ;  /* 0x000000262d1b7221 */ /* 0x040fe20000010000 */
[----:B------:R-:W-:Y:S01]  /*15460*/  F2FP.F16.F32.PACK_AB R190, R45, R190 ;  /* 0x000000be2dbe723e */ /* 0x000fe200000000ff */
[----:B------:R-:W1:Y:S01]  /*15470*/  MUFU.EX2 R26, R26 ;  /* 0x0000001a001a7308 */ /* 0x000e620000000800 */
[----:B---3--:R-:W-:Y:S01]  /*15480*/  FADD.FTZ R36, R24, R3 ;  /* 0x0000000318247221 */ /* 0x008fe20000010000 */
[----:B------:R-:W-:Y:S01]  /*15490*/  FADD.FTZ R38, R184, R27 ;  /* 0x0000001bb8267221 */ /* 0x000fe20000010000 */
[----:B------:R-:W-:Y:S02]  /*154a0*/  @P2 SHF.R.U32.HI R31, RZ, R40, R35 ;  /* 0x00000028ff1f2219 */ /* 0x000fe40000011623 */
[C---:B------:R-:W-:Y:S01]  /*154b0*/  F2FP.F16.F32.PACK_AB R184, R59.reuse, R184 ;  /* 0x000000b83bb8723e */ /* 0x040fe200000000ff */
[----:B------:R-:W-:Y:S01]  /*154c0*/  FADD.FTZ R27, R59, R38 ;  /* 0x000000263b1b7221 */ /* 0x000fe20000010000 */
[----:B------:R-:W-:Y:S01]  /*154d0*/  F2FP.F16.F32.PACK_AB R199, R24, R199 ;  /* 0x000000c718c7723e */ /* 0x000fe200000000ff */
[----:B------:R-:W2:Y:S01]  /*154e0*/  MUFU.EX2 R195, R195 ;  /* 0x000000c300c37308 */ /* 0x000ea20000000800 */
[----:B0-----:R-:W-:Y:S01]  /*154f0*/  FADD.FTZ R3, R193, R36 ;  /* 0x00000024c1037221 */ /* 0x001fe20000010000 */
[----:B------:R-:W-:-:S04]  /*15500*/  IMAD.IADD R31, R154, 0x1, R31 ;  /* 0x000000019a1f7824 */ /* 0x000fc800078e021f */
[----:B------:R-:W-:Y:S02]  /*15510*/  IMAD.IADD R56, R31, 0x1, R56 ;  /* 0x000000011f387824 */ /* 0x000fe400078e0238 */
        /* <DEDUP_REMOVED lines=26> */
[----:B--2---:R-:W-:Y:S01]  /*156c0*/  FADD.FTZ R227, R25, R0 ;  /* 0x0000000019e37221 */ /* 0x004fe20000010000 */
[C---:B0-----:R-:W-:Y:S01]  /*156d0*/  FADD.FTZ R228, R49.reuse, R228 ;  /* 0x000000e431e47221 */ /* 0x041fe20000010000 */
[----:B------:R-:W-:Y:S02]  /*156e0*/  F2FP.F16.F32.PACK_AB R186, R49, R186 ;  /* 0x000000ba31ba723e */ /* 0x000fe400000000ff */
[C---:B-1----:R-:W-:Y:S01]  /*156f0*/  FADD.FTZ R227, R36.reuse, R227 ;  /* 0x000000e324e37221 */ /* 0x042fe20000010000 */
[----:B------:R-:W-:Y:S01]  /*15700*/  F2FP.F16.F32.PACK_AB R187, R36, R25 ;  /* 0x0000001924bb723e */ /* 0x000fe200000000ff */
        /* <DEDUP_REMOVED lines=12> */
.L_x_1732:
[----:B------:R-:W-:-:S13]  /*157d0*/  ISETP.NE.AND P4, PT, R57, 0x1, PT ;  /* 0x000000013900780c */ /* 0x000fda0003f85270 */
[----:B------:R-:W0:Y:S02]  /*157e0*/  @P4 LDC.64 R24, c[0x0][0x9e8] ;  /* 0x00027a00ff184b82 */ /* 0x000e240000000a00 */
[----:B0-----:R-:W-:-:S05]  /*157f0*/  @P4 IMAD.HI.U32 R24, R0, R24, RZ ;  /* 0x0000001800184227 */ /* 0x001fca00078e00ff */
[----:B------:R-:W-:-:S07]  /*15800*/  @P4 SHF.R.U32.HI R0, RZ, R25, R24 ;  /* 0x00000019ff004219 */ /* 0x000fce0000011618 */
.L_x_1733:
[----:B------:R-:W-:Y:S05]  /*15810*/  BSYNC B0 ;  /* 0x0000000000007941 */ /* 0x000fea0003800000 */
.L_x_1731:
[----:B------:R-:W-:-:S05]  /*15820*/  IMAD R57, R0, R57, R57 ;  /* 0x0000003900397224 */ /* 0x000fca00078e0239 */
[----:B------:R-:W-:-:S07]  /*15830*/  VIMNMX R56, R56, R57, PT ;  /* 0x0000003938387248 */ /* 0x000fce0003fe0100 */
.L_x_1730:
[----:B------:R-:W2:Y:S01]  /*15840*/  LDL R25, [R1+0x38] ;  /* 0x0000380001197983 */ /* 0x000ea20000100800 */
[----:B------:R-:W-:Y:S01]  /*15850*/  SHF.R.S32.HI R3, RZ, 0x1f, R56 ;  /* 0x0000001fff037819 */ /* 0x000fe20000011438 */
[----:B------:R-:W-:Y:S01]  /*15860*/  BSSY B0, `(.L_x_1734) ;  /* 0x00002fe000007945 */ /* 0x000fe20003800000 */
[----:B------:R-:W-:Y:S01]  /*15870*/  IMAD.MOV.U32 R0, RZ, RZ, 0x3f800000 ;  /* 0x3f800000ff007424 */ /* 0x000fe200078e00ff */
[----:B------:R-:W-:Y:S02]  /*15880*/  CS2R R150, SRZ ;  /* 0x0000000000967805 */ /* 0x000fe4000001ff00 */
[----:B------:R-:W-:Y:S01]  /*15890*/  LEA.HI R24, R3, R56, RZ, 0x6 ;  /* 0x0000003803187211 */ /* 0x000fe200078f30ff */
[----:B------:R-:W-:Y:S01]  /*158a0*/  IMAD.MOV.U32 R3, RZ, RZ, 0x3f800000 ;  /* 0x3f800000ff037424 */ /* 0x000fe200078e00ff */
[----:B------:R-:W-:Y:S02]  /*158b0*/  CS2R R148, SRZ ;  /* 0x0000000000947805 */ /* 0x000fe4000001ff00 */
[----:B------:R-:W-:-:S02]  /*158c0*/  CS2R R146, SRZ ;  /* 0x0000000000927805 */ /* 0x000fc4000001ff00 */
[----:B------:R-:W-:Y:S02]  /*158d0*/  SHF.R.S32.HI R24, RZ, 0x6, R24 ;  /* 0x00000006ff187819 */ /* 0x000fe40000011418 */
        /* <DEDUP_REMOVED lines=60> */
[----:B--2---:R-:W-:-:S04]  /*15ca0*/  VIMNMX R25, R25, R24, !PT ;  /* 0x0000001819197248 */ /* 0x004fc80007fe0100 */
[----:B------:R-:W-:Y:S01]  /*15cb0*/  ISETP.GE.AND P4, PT, R204, R25, PT ;  /* 0x00000019cc00720c */ /* 0x000fe20003f86270 */
[----:B------:R0:W-:Y:S02]  /*15cc0*/  STL [R1+0x1c], R25 ;  /* 0x00001c1901007387 */ /* 0x0001e40000100800 */
[----:B0-----:R-:W-:-:S10]  /*15cd0*/  CS2R R24, SRZ ;  /* 0x0000000000187805 */ /* 0x001fd4000001ff00 */
[----:B------:R-:W-:Y:S05]  /*15ce0*/  @!P4 BRA `(.L_x_1735) ;  /* 0x0000002800d4c947 */ /* 0x000fea0003800000 */
[----:B------:R-:W-:Y:S01]  /*15cf0*/  BSSY B1, `(.L_x_1736) ;  /* 0x00002b0000017945 */ /* 0x000fe20003800000 */
[----:B------:R-:W-:Y:S01]  /*15d00*/  IMAD.MOV.U32 R0, RZ, RZ, 0x3f800000 ;  /* 0x3f800000ff007424 */ /* 0x000fe200078e00ff */
[----:B------:R-:W-:-:S07]  /*15d10*/  MOV R151, RZ ;  /* 0x000000ff00977202 */ /* 0x000fce0000000f00 */
.L_x_1755:
[----:B------:R-:W-:-:S05]  /*15d20*/  VIADD R231, R22, 0x1 ;  /* 0x0000000116e77836 */ /* 0x000fca0000000000 */
[----:B------:R-:W-:-:S04]  /*15d30*/  ISETP.NE.AND P4, PT, R231, 0x2, PT ;  /* 0x00000002e700780c */ /* 0x000fc80003f85270 */
[----:B------:R-:W-:Y:S02]  /*15d40*/  SEL R230, RZ, 0x1, P4 ;  /* 0x00000001ffe67807 */ /* 0x000fe40002000000 */
[----:B------:R-:W-:Y:S02]  /*15d50*/  SEL R231, R231, RZ, P4 ;  /* 0x000000ffe7e77207 */ /* 0x000fe40002000000 */
[----:B------:R-:W-:Y:S01]  /*15d60*/  LOP3.LUT R230, R205, R230, RZ, 0x3c, !PT ;  /* 0x000000e6cde67212 */ /* 0x000fe200078e3cff */
[----:B------:R-:W-:Y:S06]  /*15d70*/  @!P0 BRA `(.L_x_1737) ;  /* 0x0000000000048947 */ /* 0x000fec0003800000 */
[----:B------:R-:W-:Y:S01]  /*15d80*/  BPT.TRAP 0x1 ;  /* 0x000000040000795c */ /* 0x000fe20000300000 */
.L_x_1737:
[----:B------:R-:W-:Y:S01]  /*15d90*/  IMAD R232, R231, 0x8, R16 ;  /* 0x00000008e7e87824 */ /* 0x000fe200078e0210 */
[----:B------:R-:W-:-:S04]  /*15da0*/  SHF.L.U32 R152, R230, 0x1f, RZ ;  /* 0x0000001fe6987819 */ /* 0x000fc800000006ff */
[----:B------:R0:W1:Y:S01]  /*15db0*/  SYNCS.PHASECHK.TRANS64.TRYWAIT P4, [R232+URZ+0x30830], R152 ;  /* 0x03083098e80075a7 */ /* 0x000062000808017f */
[----:B------:R-:W-:Y:S05]  /*15dc0*/  @!P0 BRA `(.L_x_1738) ;  /* 0x0000000000048947 */ /* 0x000fea0003800000 */
[----:B------:R-:W-:Y:S01]  /*15dd0*/  BPT.TRAP 0x1 ;  /* 0x000000040000795c */ /* 0x000fe20000300000 */
.L_x_1738:
[----:B------:R-:W2:Y:S01]  /*15de0*/  LDL R2, [R1] ;  /* 0x0000000001027983 */ /* 0x000ea20000100800 */
[----:B------:R-:W-:Y:S01]  /*15df0*/  BSSY B2, `(.L_x_1739) ;  /* 0x0000007000027945 */ /* 0x000fe20003800000 */
[----:B--2---:R-:W-:-:S04]  /*15e00*/  IMAD R158, R231, 0x800, R2 ;  /* 0x00000800e79e7824 */ /* 0x004fc800078e0202 */
[C---:B------:R-:W-:Y:S02]  /*15e10*/  VIADD R155, R158.reuse, 0x2 ;  /* 0x000000029e9b7836 */ /* 0x040fe40000000000 */
[----:B------:R-:W-:Y:S01]  /*15e20*/  VIADD R2, R158, 0x4 ;  /* 0x000000049e027836 */ /* 0x000fe20000000000 */
[----:B-1----:R-:W-:Y:S06]  /*15e30*/  @P4 BRA `(.L_x_1740) ;  /* 0x0000000000084947 */ /* 0x002fec0003800000 */
[----:B------:R-:W1:Y:S02]  /*15e40*/  SYNCS.PHASECHK.TRANS64.TRYWAIT P4, [R232+URZ+0x30830], R152 ;  /* 0x03083098e80075a7 */ /* 0x000e64000808017f */
[----:B-1----:R-:W-:Y:S05]  /*15e50*/  @!P4 BRA `(.L_x_1741) ;  /* 0x0000018800ccc947 */ /* 0x002fea0003800000 */
.L_x_1740:
[----:B------:R-:W-:Y:S05]  /*15e60*/  BSYNC B2 ;  /* 0x0000000000027941 */ /* 0x000fea0003800000 */
.L_x_1739:
[----:B01----:R-:W-:Y:S01]  /*15e70*/  IMAD.MOV.U32 R152, RZ, RZ, R158 ;  /* 0x000000ffff987224 */ /* 0x003fe200078e009e */
[----:B------:R-:W-:Y:S01]  /*15e80*/  R2UR UR12, R216 ;  /* 0x00000000d80c72ca */ /* 0x000fe200000e0000 */
[----:B------:R-:W-:Y:S01]  /*15e90*/  VIADD R154, R158, 0x6 ;  /* 0x000000069e9a7836 */ /* 0x000fe20000000000 */
[----:B------:R-:W-:Y:S01]  /*15ea0*/  R2UR UR13, R217 ;  /* 0x00000000d90d72ca */ /* 0x000fe200000e0000 */
[----:B------:R-:W-:Y:S01]  /*15eb0*/  IMAD.MOV.U32 R153, RZ, RZ, 0x40000040 ;  /* 0x40000040ff997424 */ /* 0x000fe200078e00ff */
[----:B------:R-:W-:Y:S01]  /*15ec0*/  R2UR UR6, R152 ;  /* 0x00000000980672ca */ /* 0x000fe200000e0000 */
[----:B------:R-:W-:Y:S01]  /*15ed0*/  VIADD R156, R158, 0x204 ;  /* 0x000002049e9c7836 */ /* 0x000fe20000000000 */
[----:B------:R-:W-:Y:S01]  /*15ee0*/  MOV R152, R155 ;  /* 0x0000009b00987202 */ /* 0x000fe20000000f00 */
[----:B------:R-:W-:Y:S01]  /*15ef0*/  IMAD.MOV.U32 R155, RZ, RZ, 0x40000040 ;  /* 0x40000040ff9b7424 */ /* 0x000fe200078e00ff */
[----:B------:R-:W-:Y:S01]  /*15f00*/  R2UR UR10, R154 ;  /* 0x000000009a0a72ca */ /* 0x000fe200000e0000 */
[----:B------:R-:W-:Y:S01]  /*15f10*/  VIADD R154, R158, 0x202 ;  /* 0x000002029e9a7836 */ /* 0x000fe20000000000 */
[----:B------:R-:W-:Y:S01]  /*15f20*/  R2UR UR4, R152 ;  /* 0x00000000980472ca */ /* 0x000fe200000e0000 */
[----:B------:R-:W-:Y:S01]  /*15f30*/  IMAD.MOV.U32 R152, RZ, RZ, R2 ;  /* 0x000000ffff987224 */ /* 0x000fe200078e0002 */
[----:B------:R-:W-:Y:S01]  /*15f40*/  R2UR UR11, R155 ;  /* 0x000000009b0b72ca */ /* 0x000fe200000e0000 */
[----:B------:R-:W-:Y:S01]  /*15f50*/  IMAD.MOV.U32 R157, RZ, RZ, 0x40000040 ;  /* 0x40000040ff9d7424 */ /* 0x000fe200078e00ff */
[----:B------:R-:W-:Y:S01]  /*15f60*/  R2UR UR5, R153 ;  /* 0x00000000990572ca */ /* 0x000fe200000e0000 */
[-C--:B------:R-:W-:Y:S01]  /*15f70*/  FMUL.FTZ R24, R24, R3.reuse ;  /* 0x0000000318187220 */ /* 0x080fe20000410000 */
[----:B------:R-:W-:Y:S01]  /*15f80*/  R2UR UR8, R152 ;  /* 0x00000000980872ca */ /* 0x000fe200000e0000 */
[----:B------:R-:W-:Y:S01]  /*15f90*/  VIADD R152, R158, 0x200 ;  /* 0x000002009e987836 */ /* 0x000fe20000000000 */
[----:B------:R-:W-:Y:S01]  /*15fa0*/  R2UR UR22, R156 ;  /* 0x000000009c1672ca */ /* 0x000fe200000e0000 */
[----:B------:R-:W-:Y:S01]  /*15fb0*/  VIADD R156, R158, 0x400 ;  /* 0x000004009e9c7836 */ /* 0x000fe20000000000 */
[----:B------:R-:W-:Y:S01]  /*15fc0*/  R2UR UR18, R154 ;  /* 0x000000009a1272ca */ /* 0x000fe200000e0000 */
[-C--:B------:R-:W-:Y:S01]  /*15fd0*/  FMUL.FTZ R25, R25, R3.reuse ;  /* 0x0000000319197220 */ /* 0x080fe20000410000 */
[----:B------:R-:W-:Y:S01]  /*15fe0*/  R2UR UR14, R152 ;  /* 0x00000000980e72ca */ /* 0x000fe200000e0000 */
[----:B------:R-:W-:Y:S01]  /*15ff0*/  VIADD R152, R158, 0x206 ;  /* 0x000002069e987836 */ /* 0x000fe20000000000 */
[----:B------:R-:W-:Y:S01]  /*16000*/  R2UR UR30, R156 ;  /* 0x000000009c1e72ca */ /* 0x000fe200000e0000 */
[C---:B------:R-:W-:Y:S01]  /*16010*/  VIADD R156, R158.reuse, 0x406 ;  /* 0x000004069e9c7836 */ /* 0x040fe20000000000 */
[----:B------:R-:W-:Y:S01]  /*16020*/  IADD3 R154, R158, 0x402, RZ ;  /* 0x000004029e9a7810 */ /* 0x000fe20007ffe0ff */
[-C--:B------:R-:W-:Y:S01]  /*16030*/  FMUL.FTZ R28, R28, R3.reuse ;  /* 0x000000031c1c7220 */ /* 0x080fe20000410000 */
[----:B------:R-:W-:Y:S01]  /*16040*/  R2UR UR26, R152 ;  /* 0x00000000981a72ca */ /* 0x000fe200000e0000 */
[----:B------:R-:W-:Y:S01]  /*16050*/  VIADD R152, R158, 0x404 ;  /* 0x000004049e987836 */ /* 0x000fe20000000000 */
[----:B------:R-:W-:Y:S01]  /*16060*/  MOV R236, UR11 ;  /* 0x0000000b00ec7c02 */ /* 0x000fe20008000f00 */
[----:B------:R-:W-:Y:S01]  /*16070*/  UMOV UR11, UR5 ;  /* 0x00000005000b7c82 */ /* 0x000fe20008000000 */
[----:B------:R-:W-:Y:S01]  /*16080*/  MOV R2, UR10 ;  /* 0x0000000a00027c02 */ /* 0x000fe20008000f00 */
[----:B------:R-:W-:Y:S01]  /*16090*/  UMOV UR10, UR4 ;  /* 0x00000004000a7c82 */ /* 0x000fe20008000000 */
[----:B------:R-:W-:Y:S01]  /*160a0*/  R2UR UR38, R152 ;  /* 0x00000000982672ca */ /* 0x000fe200000e0000 */
[----:B------:R-:W-:Y:S01]  /*160b0*/  VIADD R152, R158, 0x600 ;  /* 0x000006009e987836 */ /* 0x000fe20000000000 */
[----:B------:R-:W-:Y:S01]  /*160c0*/  R2UR UR7, R153 ;  /* 0x00000000990772ca */ /* 0x000fe200000e0000 */
[-C--:B------:R-:W-:Y:S01]  /*160d0*/  FMUL.FTZ R29, R29, R3.reuse ;  /* 0x000000031d1d7220 */ /* 0x080fe20000410000 */
[----:B------:R-:W-:Y:S01]  /*160e0*/  R2UR UR34, R154 ;  /* 0x000000009a2272ca */ /* 0x000fe200000e0000 */
[----:B------:R-:W-:Y:S01]  /*160f0*/  VIADD R154, R158, 0x604 ;  /* 0x000006049e9a7836 */ /* 0x000fe20000000000 */
[----:B------:R-:W-:Y:S01]  /*16100*/  R2UR UR42, R156 ;  /* 0x000000009c2a72ca */ /* 0x000fe200000e0000 */
[----:B------:R-:W-:Y:S01]  /*16110*/  VIADD R156, R158, 0x602 ;  /* 0x000006029e9c7836 */ /* 0x000fe20000000000 */
[----:B------:R-:W-:Y:S01]  /*16120*/  R2UR UR46, R152 ;  /* 0x00000000982e72ca */ /* 0x000fe200000e0000 */
[----:B------:R-:W-:Y:S01]  /*16130*/  VIADD R152, R158, 0x606 ;  /* 0x000006069e987836 */ /* 0x000fe20000000000 */
[----:B------:R-:W-:Y:S01]  /*16140*/  R2UR UR4, R6 ;  /* 0x00000000060472ca */ /* 0x000fe200000e0000 */
[-C--:B------:R-:W-:Y:S01]  /*16150*/  FMUL.FTZ R32, R32, R3.reuse ;  /* 0x0000000320207220 */ /* 0x080fe20000410000 */
[----:B------:R-:W-:Y:S01]  /*16160*/  R2UR UR5, R7 ;  /* 0x00000000070572ca */ /* 0x000fe200000e0000 */
[-C--:B------:R-:W-:Y:S01]  /*16170*/  FMUL.FTZ R33, R33, R3.reuse ;  /* 0x0000000321217220 */ /* 0x080fe20000410000 */
[C---:B------:R-:W-:Y:S01]  /*16180*/  R2UR UR9, R153.reuse ;  /* 0x00000000990972ca */ /* 0x040fe200000e0000 */
[-C--:B------:R-:W-:Y:S01]  /*16190*/  FMUL.FTZ R36, R36, R3.reuse ;  /* 0x0000000324247220 */ /* 0x080fe20000410000 */
[----:B------:R-:W-:Y:S01]  /*161a0*/  R2UR UR15, R153 ;  /* 0x00000000990f72ca */ /* 0x000fe200000e0000 */
        /* <DEDUP_REMOVED lines=29> */
[----:B------:R-:W-:Y:S01]  /*16380*/  WARPGROUP.ARRIVE ;  /* 0x00000000000079c5 */ /* 0x000fe20000000000 */
[----:B------:R-:W-:Y:S01]  /*16390*/  R2UR UR16, R214 ;  /* 0x00000000d61072ca */ /* 0x000fe200000e0000 */
[-C--:B------:R-:W-:Y:S01]  /*163a0*/  FMUL.FTZ R68, R68, R3.reuse ;  /* 0x0000000344447220 */ /* 0x080fe20000410000 */
[----:B------:R-:W-:Y:S01]  /*163b0*/  R2UR UR17, R215 ;  /* 0x00000000d71172ca */ /* 0x000fe200000e0000 */
[-C--:B------:R-:W-:Y:S01]  /*163c0*/  FMUL.FTZ R69, R69, R3.reuse ;  /* 0x0000000345457220 */ /* 0x080fe20000410000 */
[----:B------:R-:W-:Y:S01]  /*163d0*/  R2UR UR20, R212 ;  /* 0x00000000d41472ca */ /* 0x000fe200000e0000 */
[----:B------:R-:W-:Y:S01]  /*163e0*/  HGMMA.64x64x16.F32 R152, gdesc[UR4], RZ, !UPT, gsb0 ;  /* 0x00e00000049879f0 */ /* 0x000fe2000c0008ff */
[----:B------:R-:W-:Y:S01]  /*163f0*/  UMOV UR6, UR8 ;  /* 0x0000000800067c82 */ /* 0x000fe20008000000 */
[----:B------:R-:W-:Y:S01]  /*16400*/  UMOV UR7, UR9 ;  /* 0x0000000900077c82 */ /* 0x000fe20008000000 */
        /* <DEDUP_REMOVED lines=179> */
.L_x_1742:
[----:B------:R-:W-:Y:S01]  /*16f40*/  SHF.L.U32 R2, R205, 0x1f, RZ ;  /* 0x0000001fcd027819 */ /* 0x000fe200000006ff */
[----:B------:R-:W-:-:S04]  /*16f50*/  IMAD R0, R22, 0x8, R16 ;  /* 0x0000000816007824 */ /* 0x000fc800078e0210 */
[----:B------:R0:W1:Y:S01]  /*16f60*/  SYNCS.PHASECHK.TRANS64.TRYWAIT P4, [R0+URZ+0x30850], R2 ;  /* 0x03085002000075a7 */ /* 0x000062000808017f */
[----:B------:R-:W-:Y:S05]  /*16f70*/  @!P0 BRA `(.L_x_1743) ;  /* 0x0000000000048947 */ /* 0x000fea0003800000 */
[----:B------:R-:W-:Y:S01]  /*16f80*/  BPT.TRAP 0x1 ;  /* 0x000000040000795c */ /* 0x000fe20000300000 */
.L_x_1743:
[----:B------:R-:W-:Y:S04]  /*16f90*/  BSSY B2, `(.L_x_1744) ;  /* 0x0000004000027945 */ /* 0x000fe80003800000 */
[----:B-1----:R-:W-:Y:S05]  /*16fa0*/  @P4 BRA `(.L_x_1745) ;  /* 0x0000000000084947 */ /* 0x002fea0003800000 */
[----:B------:R-:W1:Y:S02]  /*16fb0*/  SYNCS.PHASECHK.TRANS64.TRYWAIT P4, [R0+URZ+0x30850], R2 ;  /* 0x03085002000075a7 */ /* 0x000e64000808017f */
[----:B-1----:R-:W-:Y:S05]  /*16fc0*/  @!P4 BRA `(.L_x_1746) ;  /* 0x000001780084c947 */ /* 0x002fea0003800000 */
.L_x_1745:
[----:B------:R-:W-:Y:S05]  /*16fd0*/  BSYNC B2 ;  /* 0x0000000000027941 */ /* 0x000fea0003800000 */
.L_x_1744:
[----:B01----:R-:W-:Y:S01]  /*16fe0*/  VIADD R2, R16, 0x400 ;  /* 0x0000040010027836 */ /* 0x003fe20000000000 */
[----:B------:R-:W2:Y:S01]  /*16ff0*/  LDL R205, [R1+0x34] ;  /* 0x0000340001cd7983 */ /* 0x000ea20000100800 */
[----:B------:R-:W-:Y:S01]  /*17000*/  IMAD.MOV.U32 R3, RZ, RZ, 0x40000040 ;  /* 0x40000040ff037424 */ /* 0x000fe200078e00ff */
[----:B------:R-:W-:Y:S01]  /*17010*/  WARPGROUP.ARRIVE ;  /* 0x00000000000079c5 */ /* 0x000fe20000000000 */
[----:B------:R-:W-:Y:S01]  /*17020*/  ULDC UR4, c[0x0][0x9dc] ;  /* 0x0002770000047ab9 */ /* 0x000fe20000000800 */
[----:B------:R-:W-:-:S04]  /*17030*/  SHF.R.U32.HI R2, RZ, 0x4, R2 ;  /* 0x00000004ff027819 */ /* 0x000fc80000011602 */
[----:B------:R-:W-:-:S04]  /*17040*/  LOP3.LUT R2, R2, 0x3fff, RZ, 0xc0, !PT ;  /* 0x00003fff02027812 */ /* 0x000fc800078ec0ff */
[----:B------:R-:W-:-:S04]  /*17050*/  LOP3.LUT R2, R2, 0x2000000, RZ, 0xfc, !PT ;  /* 0x0200000002027812 */ /* 0x000fc800078efcff */
[----:B------:R-:W-:Y:S02]  /*17060*/  LEA R2, R22, R2, 0xb ;  /* 0x0000000216027211 */ /* 0x000fe400078e58ff */
[----:B------:R-:W-:Y:S01]  /*17070*/  R2UR UR7, R3 ;  /* 0x00000000030772ca */ /* 0x000fe200000e0000 */
[----:B------:R-:W2:Y:S01]  /*17080*/  LDL R22, [R1+0x14] ;  /* 0x0000140001167983 */ /* 0x000ea20000100800 */
[----:B------:R-:W-:Y:S01]  /*17090*/  R2UR UR6, R2 ;  /* 0x00000000020672ca */ /* 0x000fe200000e0000 */
[----:B------:R-:W-:-:S12]  /*170a0*/  IMAD.MOV.U32 R3, RZ, RZ, 0x40000040 ;  /* 0x40000040ff037424 */ /* 0x000fd800078e00ff */
[----:B------:R-:W-:Y:S03]  /*170b0*/  HGMMA.64x256x16.F32 R24, R196, gdesc[UR4].tnspB, R24, gsb0 ;  /* 0x43e00004c4187df0 */ /* 0x000fe60008000818 */
[----:B------:R-:W-:Y:S02]  /*170c0*/  WARPGROUP.DEPBAR.LE gsb0, 0x0 ;  /* 0x00008000000079c5 */ /* 0x000fe40000010000 */
[----:B------:R-:W-:Y:S01]  /*170d0*/  VIADD R196, R2, 0x80 ;  /* 0x0000008002c47836 */ /* 0x000fe20000000000 */
[----:B------:R-:W-:Y:S01]  /*170e0*/  WARPGROUP.ARRIVE ;  /* 0x00000000000079c5 */ /* 0x000fe20000000000 */
[----:B------:R-:W-:-:S03]  /*170f0*/  IMAD.MOV.U32 R197, RZ, RZ, 0x40000040 ;  /* 0x40000040ffc57424 */ /* 0x000fc600078e00ff */
[----:B------:R-:W-:Y:S02]  /*17100*/  R2UR UR6, R196 ;  /* 0x00000000c40672ca */ /* 0x000fe400000e0000 */
[----:B------:R-:W-:-:S15]  /*17110*/  R2UR UR7, R197 ;  /* 0x00000000c50772ca */ /* 0x000fde00000e0000 */
[----:B------:R-:W-:-:S01]  /*17120*/  NOP ;  /* 0x0000000000007918 */ /* 0x000fc20000000000 */
[----:B------:R-:W-:Y:S03]  /*17130*/  HGMMA.64x256x16.F32 R24, R192, gdesc[UR4].tnspB, R24, gsb0 ;  /* 0x43e00004c0187df0 */ /* 0x000fe60008000818 */
[----:B------:R-:W-:Y:S02]  /*17140*/  WARPGROUP.DEPBAR.LE gsb0, 0x0 ;  /* 0x00008000000079c5 */ /* 0x000fe40000010000 */
[C---:B------:R-:W-:Y:S01]  /*17150*/  VIADD R192, R2.reuse, 0x100 ;  /* 0x0000010002c07836 */ /* 0x040fe20000000000 */
[----:B------:R-:W-:Y:S01]  /*17160*/  WARPGROUP.ARRIVE ;  /* 0x00000000000079c5 */ /* 0x000fe20000000000 */
[----:B------:R-:W-:Y:S02]  /*17170*/  IMAD.MOV.U32 R193, RZ, RZ, 0x40000040 ;  /* 0x40000040ffc17424 */ /* 0x000fe400078e00ff */
[----:B------:R-:W-:Y:S01]  /*17180*/  VIADD R2, R2, 0x180 ;  /* 0x0000018002027836 */ /* 0x000fe20000000000 */
[----:B------:R-:W-:-:S02]  /*17190*/  R2UR UR6, R192 ;  /* 0x00000000c00672ca */ /* 0x000fc400000e0000 */
[----:B------:R-:W-:-:S15]  /*171a0*/  R2UR UR7, R193 ;  /* 0x00000000c10772ca */ /* 0x000fde00000e0000 */
[----:B------:R-:W-:-:S01]  /*171b0*/  NOP ;  /* 0x0000000000007918 */ /* 0x000fc20000000000 */
[----:B------:R-:W-:Y:S01]  /*171c0*/  HGMMA.64x256x16.F32 R24, R188, gdesc[UR4].tnspB, R24, gsb0 ;  /* 0x43e00004bc187df0 */ /* 0x000fe20008000818 */
[----:B------:R-:W-:Y:S02]  /*171d0*/  R2UR UR6, R2 ;  /* 0x00000000020672ca */ /* 0x000fe400000e0000 */
[----:B------:R-:W-:Y:S01]  /*171e0*/  R2UR UR7, R3 ;  /* 0x00000000030772ca */ /* 0x000fe200000e0000 */
[----:B------:R-:W0:Y:S08]  /*171f0*/  @P2 LDC R2, c[0x0][0x450] ;  /* 0x00011400ff022b82 */ /* 0x000e300000000800 */
[----:B------:R-:W1:Y:S01]  /*17200*/  @P2 LDC R3, c[0x0][0x44c] ;  /* 0x00011300ff032b82 */ /* 0x000e620000000800 */
[----:B------:R-:W-:-:S02]  /*17210*/  WARPGROUP.DEPBAR.LE gsb0, 0x0 ;  /* 0x00008000000079c5 */ /* 0x000fc40000010000 */
[----:B------:R-:W-:-:S13]  /*17220*/  WARPGROUP.ARRIVE ;  /* 0x00000000000079c5 */ /* 0x000fda0000000000 */
[----:B------:R-:W-:Y:S03]  /*17230*/  HGMMA.64x256x16.F32 R24, R184, gdesc[UR4].tnspB, R24, gsb0 ;  /* 0x43e00004b8187df0 */ /* 0x000fe60008000818 */
[----:B------:R-:W-:Y:S02]  /*17240*/  WARPGROUP.DEPBAR.LE gsb0, 0x0 ;  /* 0x00008000000079c5 */ /* 0x000fe40000010000 */
[----:B--2---:R-:W-:Y:S02]  /*17250*/  IMAD.IADD R184, R205, 0x1, R22 ;  /* 0x00000001cdb87824 */ /* 0x004fe400078e0216 */
[----:B------:R-:W-:Y:S02]  /*17260*/  IMAD.SHL.U32 R22, R204, 0x40, RZ ;  /* 0x00000040cc167824 */ /* 0x000fe400078e00ff */
[----:B-1----:R-:W-:-:S03]  /*17270*/  @P2 IMAD.HI.U32 R3, R184, R3, RZ ;  /* 0x00000003b8032227 */ /* 0x002fc600078e00ff */
[----:B------:R-:W-:Y:S02]  /*17280*/  IADD3 R187, -R229, 0x1, -R22 ;  /* 0x00000001e5bb7810 */ /* 0x000fe40007ffe916 */
[----:B0-----:R-:W-:Y:S02]  /*17290*/  @P2 SHF.R.U32.HI R184, RZ, R2, R3 ;  /* 0x00000002ffb82219 */ /* 0x001fe40000011603 */
[----:B------:R-:W-:Y:S01]  /*172a0*/  @!P1 IADD3 R2, R232, 0x30840, RZ ;  /* 0x00030840e8029810 */ /* 0x000fe20007ffe0ff */
[----:B------:R-:W-:Y:S01]  /*172b0*/  IMAD.U32 R232, RZ, RZ, UR4 ;  /* 0x00000004ffe87e24 */ /* 0x000fe2000f8e00ff */
[----:B------:R-:W-:Y:S01]  /*172c0*/  IADD3 R187, -R220, R187, R221 ;  /* 0x000000bbdcbb7210 */ /* 0x000fe20007ffe1dd */
[----:B------:R-:W0:Y:S01]  /*172d0*/  SHFL.IDX PT, R189, R184, RZ, 0x1c1f ;  /* 0x001c1fffb8bd7589 */ /* 0x000e2200000e0000 */
[----:B------:R-:W-:Y:S01]  /*172e0*/  @!P1 PRMT R2, RZ, 0x654, R2 ;  /* 0x00000654ff029816 */ /* 0x000fe20000000002 */
[----:B------:R-:W-:Y:S01]  /*172f0*/  ULDC UR4, c[0x0][0x9e0] ;  /* 0x0002780000047ab9 */ /* 0x000fe20000000800 */
[----:B------:R-:W-:-:S02]  /*17300*/  LOP3.LUT R188, RZ, R232, RZ, 0x33, !PT ;  /* 0x000000e8ffbc7212 */ /* 0x000fc400078e33ff */
[----:B------:R1:W-:Y:S03]  /*17310*/  @!P1 SYNCS.ARRIVE.TRANS64.RED.A1T0 RZ, [R2+URZ], RZ ;  /* 0x000000ff02ff99a7 */ /* 0x0003e6000810043f */
[----:B------:R-:W-:Y:S02]  /*17320*/  IMAD.IADD R188, R188, 0x1, R187 ;  /* 0x00000001bcbc7824 */ /* 0x000fe400078e02bb */
[----:B------:R-:W-:-:S04]  /*17330*/  VIADD R187, R187, UR4 ;  /* 0x00000004bbbb7c36 */ /* 0x000fc80008000000 */
[--C-:B0-----:R-:W-:Y:S02]  /*17340*/  IMAD.IADD R186, R187, 0x1, R189.reuse ;  /* 0x00000001bbba7824 */ /* 0x101fe400078e02bd */
[----:B------:R-:W-:Y:S01]  /*17350*/  IMAD.IADD R185, R188, 0x1, R189 ;  /* 0x00000001bcb97824 */ /* 0x000fe200078e02bd */
[----:B-1----:R-:W-:Y:S06]  /*17360*/  @!P3 BRA `(.L_x_1747) ;  /* 0x000000000060b947 */ /* 0x002fec0003800000 */
[----:B------:R-:W-:Y:S01]  /*17370*/  IADD3 R189, -R220, R221, R189 ;  /* 0x000000dddcbd7210 */ /* 0x000fe20007ffe1bd */
[----:B------:R-:W-:Y:S03]  /*17380*/  BSSY B2, `(.L_x_1748) ;  /* 0x0000012000027945 */ /* 0x000fe60003800000 */
        /* <DEDUP_REMOVED lines=11> */
.L_x_1749:
[----:B------:R-:W-:Y:S02]  /*17440*/  ULDC UR4, c[0x0][0x9e4] ;  /* 0x0002790000047ab9 */ /* 0x000fe40000000800 */
[----:B------:R-:W-:-:S05]  /*17450*/  IMAD.U32 R190, RZ, RZ, UR4 ;  /* 0x00000004ffbe7e24 */ /* 0x000fca000f8e00ff */
[----:B------:R-:W-:-:S13]  /*17460*/  ISETP.NE.AND P4, PT, R190, 0x1, PT ;  /* 0x00000001be00780c */ /* 0x000fda0003f85270 */
[----:B------:R-:W0:Y:S02]  /*17470*/  @P4 LDC.64 R2, c[0x0][0x9e8] ;  /* 0x00027a00ff024b82 */ /* 0x000e240000000a00 */
[----:B0-----:R-:W-:-:S05]  /*17480*/  @P4 IMAD.HI.U32 R2, R189, R2, RZ ;  /* 0x00000002bd024227 */ /* 0x001fca00078e00ff */
[----:B------:R-:W-:-:S07]  /*17490*/  @P4 SHF.R.U32.HI R189, RZ, R3, R2 ;  /* 0x00000003ffbd4219 */ /* 0x000fce0000011602 */
.L_x_1750:
[----:B------:R-:W-:Y:S05]  /*174a0*/  BSYNC B2 ;  /* 0x0000000000027941 */ /* 0x000fea0003800000 */
.L_x_1748:
[----:B------:R-:W-:-:S05]  /*174b0*/  IMAD R189, R189, R190, -R22 ;  /* 0x000000bebdbd7224 */ /* 0x000fca00078e0a16 */
[----:B------:R-:W-:-:S04]  /*174c0*/  IADD3 R189, -R229, R189, RZ ;  /* 0x000000bde5bd7210 */ /* 0x000fc80007ffe1ff */
[----:B------:R-:W-:Y:S02]  /*174d0*/  VIMNMX R185, R185, R189, !PT ;  /* 0x000000bdb9b97248 */ /* 0x000fe40007fe0100 */
[----:B------:R-:W-:-:S07]  /*174e0*/  VIADDMNMX R186, R189, R190, R186, PT ;  /* 0x000000bebdba7246 */ /* 0x000fce00038001ba */
.L_x_1747:
[----:B------:R-:W-:Y:S01]  /*174f0*/  ISETP.GT.AND P4, PT, R204, -0x1, PT ;  /* 0xffffffffcc00780c */ /* 0x000fe20003f84270 */
[----:B------:R-:W0:Y:S03]  /*17500*/  SHFL.IDX PT, R184, R184, 0x1, 0x1c1f ;  /* 0x003c1f00b8b87f89 */ /* 0x000e2600000e0000 */
[C---:B------:R-:W-:Y:S02]  /*17510*/  ISETP.GT.AND P6, PT, R185.reuse, RZ, P4 ;  /* 0x000000ffb900720c */ /* 0x040fe400027c4270 */
[----:B------:R-:W-:Y:S02]  /*17520*/  ISETP.GT.AND P5, PT, R185, 0x1, P4 ;  /* 0x00000001b900780c */ /* 0x000fe400027a4270 */
[C---:B------:R-:W-:Y:S02]  /*17530*/  ISETP.LT.OR P6, PT, R186.reuse, 0x1, P6 ;  /* 0x00000001ba00780c */ /* 0x040fe400037c1670 */
[----:B------:R-:W-:-:S02]  /*17540*/  ISETP.LT.OR P5, PT, R186, 0x2, P5 ;  /* 0x00000002ba00780c */ /* 0x000fc40002fa1670 */
[----:B------:R-:W-:Y:S02]  /*17550*/  FSEL R152, R152, -INF , !P6 ;  /* 0xff80000098987808 */ /* 0x000fe40007000000 */
[----:B------:R-:W-:Y:S02]  /*17560*/  FSEL R153, R153, -INF , !P5 ;  /* 0xff80000099997808 */ /* 0x000fe40006800000 */
[C---:B------:R-:W-:Y:S02]  /*17570*/  ISETP.GT.AND P6, PT, R185.reuse, 0x8, P4 ;  /* 0x00000008b900780c */ /* 0x040fe400027c4270 */
[----:B------:R-:W-:Y:S02]  /*17580*/  ISETP.GT.AND P5, PT, R185, 0x9, P4 ;  /* 0x00000009b900780c */ /* 0x000fe400027a4270 */
[C---:B------:R-:W-:Y:S02]  /*17590*/  ISETP.LT.OR P6, PT, R186.reuse, 0x9, P6 ;  /* 0x00000009ba00780c */ /* 0x040fe400037c1670 */
[----:B------:R-:W-:-:S02]  /*175a0*/  ISETP.LT.OR P5, PT, R186, 0xa, P5 ;  /* 0x0000000aba00780c */ /* 0x000fc40002fa1670 */
[----:B------:R-:W-:Y:S01]  /*175b0*/  FSEL R156, R156, -INF , !P6 ;  /* 0xff8000009c9c7808 */ /* 0x000fe20007000000 */
[--C-:B0-----:R-:W-:Y:S01]  /*175c0*/  IMAD.IADD R187, R187, 0x1, R184.reuse ;  /* 0x00000001bbbb7824 */ /* 0x101fe200078e02b8 */
[----:B------:R-:W-:Y:S01]  /*175d0*/  FSEL R157, R157, -INF , !P5 ;  /* 0xff8000009d9d7808 */ /* 0x000fe20006800000 */
[----:B------:R-:W-:Y:S01]  /*175e0*/  IMAD.IADD R188, R188, 0x1, R184 ;  /* 0x00000001bcbc7824 */ /* 0x000fe200078e02b8 */
[C---:B------:R-:W-:Y:S02]  /*175f0*/  ISETP.GT.AND P6, PT, R185.reuse, 0x10, P4 ;  /* 0x00000010b900780c */ /* 0x040fe400027c4270 */
        /* <DEDUP_REMOVED lines=34> */
[----:B------:R-:W-:Y:S01]  /*17820*/  FSEL R181, R181, -INF , !P5 ;  /* 0xff800000b5b57808 */ /* 0x000fe20006800000 */
[----:B------:R-:W-:Y:S08]  /*17830*/  @!P3 BRA `(.L_x_1751) ;  /* 0x000000000060b947 */ /* 0x000ff00003800000 */
        /* <DEDUP_REMOVED lines=13> */
.L_x_1753:
[----:B------:R-:W-:Y:S02]  /*17910*/  ULDC UR4, c[0x0][0x9e4] ;  /* 0x0002790000047ab9 */ /* 0x000fe40000000800 */
[----:B------:R-:W-:-:S05]  /*17920*/  IMAD.U32 R165, RZ, RZ, UR4 ;  /* 0x00000004ffa57e24 */ /* 0x000fca000f8e00ff */
[----:B------:R-:W-:-:S13]  /*17930*/  ISETP.NE.AND P5, PT, R165, 0x1, PT ;  /* 0x00000001a500780c */ /* 0x000fda0003fa5270 */
[----:B------:R-:W0:Y:S02]  /*17940*/  @P5 LDC.64 R2, c[0x0][0x9e8] ;  /* 0x00027a00ff025b82 */ /* 0x000e240000000a00 */
[----:B0-----:R-:W-:-:S05]  /*17950*/  @P5 IMAD.HI.U32 R2, R184, R2, RZ ;  /* 0x00000002b8025227 */ /* 0x001fca00078e00ff */
[----:B------:R-:W-:-:S07]  /*17960*/  @P5 SHF.R.U32.HI R184, RZ, R3, R2 ;  /* 0x00000003ffb85219 */ /* 0x000fce0000011602 */
.L_x_1754:
[----:B------:R-:W-:Y:S05]  /*17970*/  BSYNC B2 ;  /* 0x0000000000027941 */ /* 0x000fea0003800000 */
.L_x_1752:
[----:B------:R-:W-:-:S04]  /*17980*/  IMAD R22, R184, R165, -R22 ;  /* 0x000000a5b8167224 */ /* 0x000fc800078e0a16 */
[----:B------:R-:W-:-:S05]  /*17990*/  IMAD.IADD R22, R22, 0x1, -R229 ;  /* 0x0000000116167824 */ /* 0x000fca00078e0ae5 */
[----:B------:R-:W-:Y:S02]  /*179a0*/  VIMNMX R188, R188, R22, !PT ;  /* 0x00000016bcbc7248 */ /* 0x000fe40007fe0100 */
[----:B------:R-:W-:-:S07]  /*179b0*/  VIADDMNMX R187, R22, R165, R187, PT ;  /* 0x000000a516bb7246 */ /* 0x000fce00038001bb */
.L_x_1751:
[----:B------:R-:W-:Y:S01]  /*179c0*/  @!P1 VIADD R0, R0, 0x30860 ;  /* 0x0003086000009836 */ /* 0x000fe20000000000 */
[----:B------:R-:W2:Y:S01]  /*179d0*/  LDL R205, [R1+0x1c] ;  /* 0x00001c0001cd7983 */ /* 0x000ea20000100800 */
[----:B------:R-:W-:Y:S01]  /*179e0*/  ISETP.GT.AND P5, PT, R188, 0x1, P4 ;  /* 0x00000001bc00780c */ /* 0x000fe200027a4270 */
[----:B------:R-:W-:Y:S02]  /*179f0*/  ULDC UR4, c[0x0][0x988] ;  /* 0x0002620000047ab9 */ /* 0x000fe40000000800 */
[----:B------:R-:W-:Y:S02]  /*17a00*/  @!P1 PRMT R0, RZ, 0x654, R0 ;  /* 0x00000654ff009816 */ /* 0x000fe40000000000 */
[----:B------:R-:W-:Y:S02]  /*17a10*/  ISETP.LT.OR P5, PT, R187, 0x2, P5 ;  /* 0x00000002bb00780c */ /* 0x000fe40002fa1670 */
[----:B------:R0:W-:Y:S02]  /*17a20*/  @!P1 SYNCS.ARRIVE.TRANS64.RED.A1T0 RZ, [R0+URZ], RZ ;  /* 0x000000ff00ff99a7 */ /* 0x0001e4000810043f */
[----:B------:R-:W-:-:S02]  /*17a30*/  FSEL R155, R155, -INF , !P5 ;  /* 0xff8000009b9b7808 */ /* 0x000fc40006800000 */
[----:B------:R-:W-:Y:S02]  /*17a40*/  ISETP.GT.AND P5, PT, R188, 0x9, P4 ;  /* 0x00000009bc00780c */ /* 0x000fe400027a4270 */
[----:B0-----:R-:W-:Y:S02]  /*17a50*/  FMNMX.FTZ R0, R152, R5, !PT ;  /* 0x0000000598007209 */ /* 0x001fe40007810000 */
[----:B------:R-:W-:Y:S02]  /*17a60*/  ISETP.LT.OR P5, PT, R187, 0xa, P5 ;  /* 0x0000000abb00780c */ /* 0x000fe40002fa1670 */
[----:B------:R-:W-:Y:S02]  /*17a70*/  FMNMX.FTZ R0, R153, R0, !PT ;  /* 0x0000000099007209 */ /* 0x000fe40007810000 */
[----:B------:R-:W-:Y:S02]  /*17a80*/  FSEL R159, R159, -INF , !P5 ;  /* 0xff8000009f9f7808 */ /* 0x000fe40006800000 */
[----:B------:R-:W-:-:S02]  /*17a90*/  FMNMX.FTZ R0, R156, R0, !PT ;  /* 0x000000009c007209 */ /* 0x000fc40007810000 */
[----:B------:R-:W-:Y:S02]  /*17aa0*/  ISETP.GT.AND P5, PT, R188, 0x11, P4 ;  /* 0x00000011bc00780c */ /* 0x000fe400027a4270 */
[----:B------:R-:W-:Y:S02]  /*17ab0*/  FMNMX.FTZ R0, R157, R0, !PT ;  /* 0x000000009d007209 */ /* 0x000fe40007810000 */
        /* <DEDUP_REMOVED lines=22> */
[----:B------:R-:W-:Y:S02]  /*17c20*/  ISETP.GT.AND P5, PT, R188, RZ, P4 ;  /* 0x000000ffbc00720c */ /* 0x000fe400027a4270 */
[----:B------:R-:W-:Y:S02]  /*17c30*/  FMNMX.FTZ R0, R181, R0, !PT ;  /* 0x00000000b5007209 */ /* 0x000fe40007810000 */
[----:B------:R-:W-:-:S03]  /*17c40*/  ISETP.LT.OR P5, PT, R187, 0x1, P5 ;  /* 0x00000001bb00780c */ /* 0x000fc60002fa1670 */
[----:B------:R-:W0:Y:S01]  /*17c50*/  SHFL.BFLY PT, R2, R0, 0x2, 0x1f ;  /* 0x0c401f0000027f89 */ /* 0x000e2200000e0000 */
[----:B------:R-:W-:Y:S02]  /*17c60*/  FSEL R154, R154, -INF , !P5 ;  /* 0xff8000009a9a7808 */ /* 0x000fe40006800000 */
[----:B------:R-:W-:-:S04]  /*17c70*/  ISETP.GT.AND P5, PT, R188, 0x38, P4 ;  /* 0x00000038bc00780c */ /* 0x000fc800027a4270 */
[----:B------:R-:W-:-:S04]  /*17c80*/  ISETP.LT.OR P5, PT, R187, 0x39, P5 ;  /* 0x00000039bb00780c */ /* 0x000fc80002fa1670 */
[----:B------:R-:W-:Y:S02]  /*17c90*/  FSEL R182, R182, -INF , !P5 ;  /* 0xff800000b6b67808 */ /* 0x000fe40006800000 */
[----:B0-----:R-:W-:-:S05]  /*17ca0*/  FMNMX.FTZ R2, R0, R2, !PT ;  /* 0x0000000200027209 */ /* 0x001fca0007810000 */
[----:B------:R-:W0:Y:S02]  /*17cb0*/  SHFL.BFLY PT, R165, R2, 0x1, 0x1f ;  /* 0x0c201f0002a57f89 */ /* 0x000e2400000e0000 */
[----:B0-----:R-:W-:Y:S01]  /*17cc0*/  FMNMX.FTZ R165, R2, R165, !PT ;  /* 0x000000a502a57209 */ /* 0x001fe20007810000 */
[----:B------:R-:W-:-:S03]  /*17cd0*/  IMAD.U32 R2, RZ, RZ, UR4 ;  /* 0x00000004ff027e24 */ /* 0x000fc6000f8e00ff */
[C---:B------:R-:W-:Y:S01]  /*17ce0*/  FSETP.NEU.FTZ.AND P6, PT, R165.reuse, -INF , PT ;  /* 0xff800000a500780b */ /* 0x040fe20003fdd000 */
[----:B------:R-:W-:-:S03]  /*17cf0*/  FMUL.FTZ R0, R165, R2 ;  /* 0x00000002a5007220 */ /* 0x000fc60000410000 */
[----:B------:R-:W-:Y:S02]  /*17d00*/  FSEL R3, R165, RZ, P6 ;  /* 0x000000ffa5037208 */ /* 0x000fe40003000000 */
[----:B------:R-:W-:Y:S02]  /*17d10*/  FSEL R0, R0, RZ, P6 ;  /* 0x000000ff00007208 */ /* 0x000fe40003000000 */
[----:B------:R-:W-:Y:S01]  /*17d20*/  ISETP.GT.AND P6, PT, R188, 0x8, P4 ;  /* 0x00000008bc00780c */ /* 0x000fe200027c4270 */
[----:B------:R-:W-:Y:S01]  /*17d30*/  FADD.FTZ R3, -R3, R5 ;  /* 0x0000000503037221 */ /* 0x000fe20000010100 */
[----:B------:R-:W-:Y:S01]  /*17d40*/  FMNMX.FTZ R5, R154, R4, !PT ;  /* 0x000000049a057209 */ /* 0x000fe20007810000 */
[-CC-:B------:R-:W-:Y:S01]  /*17d50*/  FFMA.FTZ R152, R152, R2.reuse, -R0.reuse ;  /* 0x0000000298987223 */ /* 0x180fe20000010800 */
[----:B------:R-:W-:Y:S01]  /*17d60*/  ISETP.LT.OR P6, PT, R187, 0x9, P6 ;  /* 0x00000009bb00780c */ /* 0x000fe200037c1670 */
[-C--:B------:R-:W-:Y:S01]  /*17d70*/  FMUL.FTZ R3, R3, R2.reuse ;  /* 0x0000000203037220 */ /* 0x080fe20000410000 */
[----:B------:R-:W-:Y:S01]  /*17d80*/  FMNMX.FTZ R5, R155, R5, !PT ;  /* 0x000000059b057209 */ /* 0x000fe20007810000 */
[-CC-:B------:R-:W-:Y:S01]  /*17d90*/  FFMA.FTZ R153, R153, R2.reuse, -R0.reuse ;  /* 0x0000000299997223 */ /* 0x180fe20000010800 */
[----:B------:R-:W-:Y:S01]  /*17da0*/  FSEL R158, R158, -INF , !P6 ;  /* 0xff8000009e9e7808 */ /* 0x000fe20007000000 */
[-CC-:B------:R-:W-:Y:S01]  /*17db0*/  FFMA.FTZ R156, R156, R2.reuse, -R0.reuse ;  /* 0x000000029c9c7223 */ /* 0x180fe20000010800 */
[----:B------:R-:W-:Y:S01]  /*17dc0*/  ISETP.GT.AND P6, PT, R188, 0x10, P4 ;  /* 0x00000010bc00780c */ /* 0x000fe200027c4270 */
[-CC-:B------:R-:W-:Y:S01]  /*17dd0*/  FFMA.FTZ R157, R157, R2.reuse, -R0.reuse ;  /* 0x000000029d9d7223 */ /* 0x180fe20000010800 */
[----:B------:R-:W-:Y:S01]  /*17de0*/  FMNMX.FTZ R5, R158, R5, !PT ;  /* 0x000000059e057209 */ /* 0x000fe20007810000 */
[-CC-:B------:R-:W-:Y:S01]  /*17df0*/  FFMA.FTZ R160, R160, R2.reuse, -R0.reuse ;  /* 0x00000002a0a07223 */ /* 0x180fe20000010800 */
[----:B------:R-:W-:Y:S01]  /*17e00*/  ISETP.LT.OR P6, PT, R187, 0x11, P6 ;  /* 0x00000011bb00780c */ /* 0x000fe200037c1670 */
[-CC-:B------:R-:W-:Y:S01]  /*17e10*/  FFMA.FTZ R161, R161, R2.reuse, -R0.reuse ;  /* 0x00000002a1a17223 */ /* 0x180fe20000010800 */
        /* <DEDUP_REMOVED lines=19> */
[----:B------:R-:W-:Y:S01]  /*17f50*/  MUFU.EX2 R196, R152 ;  /* 0x0000009800c47308 */ /* 0x000fe20000000800 */
[----:B------:R-:W-:Y:S01]  /*17f60*/  FMNMX.FTZ R5, R167, R5, !PT ;  /* 0x00000005a7057209 */ /* 0x000fe20007810000 */
[----:B------:R-:W-:Y:S01]  /*17f70*/  FFMA.FTZ R0, R181, R2, -R0 ;  /* 0x00000002b5007223 */ /* 0x000fe20000010800 */
[----:B------:R-:W-:-:S02]  /*17f80*/  FSEL R170, R170, -INF , !P6 ;  /* 0xff800000aaaa7808 */ /* 0x000fc40007000000 */
[----:B------:R-:W-:Y:S02]  /*17f90*/  ISETP.GT.AND P6, PT, R188, 0x28, P4 ;  /* 0x00000028bc00780c */ /* 0x000fe400027c4270 */
[----:B------:R-:W-:Y:S01]  /*17fa0*/  FMNMX.FTZ R5, R170, R5, !PT ;  /* 0x00000005aa057209 */ /* 0x000fe20007810000 */
[----:B------:R-:W-:Y:S01]  /*17fb0*/  MUFU.EX2 R3, R3 ;  /* 0x0000000300037308 */ /* 0x000fe20000000800 */
[----:B------:R-:W-:Y:S02]  /*17fc0*/  ISETP.LT.OR P6, PT, R187, 0x29, P6 ;  /* 0x00000029bb00780c */ /* 0x000fe400037c1670 */
[----:B------:R-:W-:Y:S02]  /*17fd0*/  FMNMX.FTZ R5, R171, R5, !PT ;  /* 0x00000005ab057209 */ /* 0x000fe40007810000 */
[----:B------:R-:W-:Y:S02]  /*17fe0*/  FSEL R174, R174, -INF , !P6 ;  /* 0xff800000aeae7808 */ /* 0x000fe40007000000 */
[----:B------:R-:W-:Y:S01]  /*17ff0*/  ISETP.GT.AND P6, PT, R188, 0x30, P4 ;  /* 0x00000030bc00780c */ /* 0x000fe200027c4270 */
[----:B------:R-:W-:Y:S01]  /*18000*/  MUFU.EX2 R153, R153 ;  /* 0x0000009900997308 */ /* 0x000fe20000000800 */
[----:B------:R-:W-:-:S02]  /*18010*/  FMNMX.FTZ R5, R174, R5, !PT ;  /* 0x00000005ae057209 */ /* 0x000fc40007810000 */
[----:B------:R-:W-:Y:S02]  /*18020*/  ISETP.LT.OR P6, PT, R187, 0x31, P6 ;  /* 0x00000031bb00780c */ /* 0x000fe400037c1670 */
[----:B------:R-:W-:Y:S02]  /*18030*/  FMNMX.FTZ R5, R175, R5, !PT ;  /* 0x00000005af057209 */ /* 0x000fe40007810000 */
[----:B------:R-:W-:Y:S01]  /*18040*/  FSEL R178, R178, -INF , !P6 ;  /* 0xff800000b2b27808 */ /* 0x000fe20007000000 */
[----:B------:R-:W-:Y:S01]  /*18050*/  MUFU.EX2 R186, R0 ;  /* 0x0000000000ba7308 */ /* 0x000fe20000000800 */
[C---:B------:R-:W-:Y:S02]  /*18060*/  ISETP.GT.AND P6, PT, R188.reuse, 0x31, P4 ;  /* 0x00000031bc00780c */ /* 0x040fe400027c4270 */
[----:B------:R-:W-:Y:S02]  /*18070*/  ISETP.GT.AND P4, PT, R188, 0x39, P4 ;  /* 0x00000039bc00780c */ /* 0x000fe40002784270 */
[----:B------:R-:W-:-:S02]  /*18080*/  ISETP.LT.OR P6, PT, R187, 0x32, P6 ;  /* 0x00000032bb00780c */ /* 0x000fc400037c1670 */
[----:B------:R-:W-:Y:S01]  /*18090*/  FMNMX.FTZ R5, R178, R5, !PT ;  /* 0x00000005b2057209 */ /* 0x000fe20007810000 */
[----:B------:R-:W-:Y:S01]  /*180a0*/  MUFU.EX2 R156, R156 ;  /* 0x0000009c009c7308 */ /* 0x000fe20000000800 */
[----:B------:R-:W-:Y:S02]  /*180b0*/  FSEL R179, R179, -INF , !P6 ;  /* 0xff800000b3b37808 */ /* 0x000fe40007000000 */
[----:B------:R-:W-:Y:S02]  /*180c0*/  ISETP.LT.OR P4, PT, R187, 0x3a, P4 ;  /* 0x0000003abb00780c */ /* 0x000fe40002781670 */
[----:B------:R-:W-:Y:S02]  /*180d0*/  FMNMX.FTZ R5, R179, R5, !PT ;  /* 0x00000005b3057209 */ /* 0x000fe40007810000 */
[----:B------:R-:W-:Y:S01]  /*180e0*/  FSEL R183, R183, -INF , !P4 ;  /* 0xff800000b7b77808 */ /* 0x000fe20006000000 */
[----:B------:R-:W0:Y:S01]  /*180f0*/  MUFU.EX2 R157, R157 ;  /* 0x0000009d009d7308 */ /* 0x000e220000000800 */
[----:B------:R-:W-:-:S04]  /*18100*/  FMNMX.FTZ R5, R182, R5, !PT ;  /* 0x00000005b6057209 */ /* 0x000fc80007810000 */
[----:B------:R-:W-:-:S03]  /*18110*/  FMNMX.FTZ R22, R183, R5, !PT ;  /* 0x00000005b7167209 */ /* 0x000fc60007810000 */
[----:B------:R-:W-:Y:S02]  /*18120*/  MUFU.EX2 R160, R160 ;  /* 0x000000a000a07308 */ /* 0x000fe40000000800 */
[----:B------:R-:W1:Y:S06]  /*18130*/  SHFL.BFLY PT, R5, R22, 0x2, 0x1f ;  /* 0x0c401f0016057f89 */ /* 0x000e6c00000e0000 */
[----:B------:R-:W3:Y:S01]  /*18140*/  MUFU.EX2 R161, R161 ;  /* 0x000000a100a17308 */ /* 0x000ee20000000800 */
[----:B0-----:R-:W-:-:S07]  /*18150*/  F2FP.F16.F32.PACK_AB R198, R157, R156 ;  /* 0x0000009c9dc6723e */ /* 0x001fce00000000ff */
[----:B------:R-:W-:Y:S08]  /*18160*/  MUFU.EX2 R164, R164 ;  /* 0x000000a400a47308 */ /* 0x000ff00000000800 */
[----:B------:R-:W0:Y:S01]  /*18170*/  MUFU.EX2 R189, R189 ;  /* 0x000000bd00bd7308 */ /* 0x000e220000000800 */
[----:B---3--:R-:W-:Y:S02]  /*18180*/  F2FP.F16.F32.PACK_AB R192, R161, R160 ;  /* 0x000000a0a1c0723e */ /* 0x008fe400000000ff */
[----:B-1----:R-:W-:-:S05]  /*18190*/  FMNMX.FTZ R22, R22, R5, !PT ;  /* 0x0000000516167209 */ /* 0x002fca0007810000 */
[----:B------:R-:W1:Y:S01]  /*181a0*/  SHFL.BFLY PT, R5, R22, 0x1, 0x1f ;  /* 0x0c201f0016057f89 */ /* 0x000e6200000e0000 */
[----:B------:R-:W-:Y:S08]  /*181b0*/  MUFU.EX2 R168, R168 ;  /* 0x000000a800a87308 */ /* 0x000ff00000000800 */
[----:B------:R-:W3:Y:S01]  /*181c0*/  MUFU.EX2 R169, R169 ;  /* 0x000000a900a97308 */ /* 0x000ee20000000800 */
[----:B0-----:R-:W-:-:S07]  /*181d0*/  F2FP.F16.F32.PACK_AB R194, R189, R164 ;  /* 0x000000a4bdc2723e */ /* 0x001fce00000000ff */
[----:B------:R-:W-:Y:S01]  /*181e0*/  MUFU.EX2 R172, R172 ;  /* 0x000000ac00ac7308 */ /* 0x000fe20000000800 */
[----:B-1----:R-:W-:-:S07]  /*181f0*/  FMNMX.FTZ R152, R22, R5, !PT ;  /* 0x0000000516987209 */ /* 0x002fce0007810000 */
[----:B------:R-:W0:Y:S01]  /*18200*/  MUFU.EX2 R173, R173 ;  /* 0x000000ad00ad7308 */ /* 0x000e220000000800 */
[----:B---3--:R-:W-:Y:S01]  /*18210*/  F2FP.F16.F32.PACK_AB R188, R169, R168 ;  /* 0x000000a8a9bc723e */ /* 0x008fe200000000ff */
[----:B------:R-:W-:Y:S01]  /*18220*/  IMAD.MOV.U32 R22, RZ, RZ, R231 ;  /* 0x000000ffff167224 */ /* 0x000fe200078e00e7 */
[C---:B------:R-:W-:Y:S01]  /*18230*/  FSETP.NEU.FTZ.AND P4, PT, R152.reuse, -INF , PT ;  /* 0xff8000009800780b */ /* 0x040fe20003f9d000 */
[----:B------:R-:W-:-:S03]  /*18240*/  FMUL.FTZ R0, R152, R2 ;  /* 0x0000000298007220 */ /* 0x000fc60000410000 */
[----:B------:R-:W-:Y:S01]  /*18250*/  FSEL R5, R152, RZ, P4 ;  /* 0x000000ff98057208 */ /* 0x000fe20002000000 */
[----:B------:R-:W-:Y:S01]  /*18260*/  MUFU.EX2 R176, R176 ;  /* 0x000000b000b07308 */ /* 0x000fe20000000800 */
[----:B------:R-:W-:-:S03]  /*18270*/  FSEL R0, R0, RZ, P4 ;  /* 0x000000ff00007208 */ /* 0x000fc60002000000 */
[----:B------:R-:W-:Y:S02]  /*18280*/  FADD.FTZ R5, -R5, R4 ;  /* 0x0000000405057221 */ /* 0x000fe40000010100 */
        /* <DEDUP_REMOVED lines=16> */
[----:B------:R-:W-:Y:S01]  /*18390*/  FFMA.FTZ R0, R3, R228, R196 ;  /* 0x000000e403007223 */ /* 0x000fe200000100c4 */
[----:B------:R-:W-:Y:S01]  /*183a0*/  FMUL.FTZ R5, R5, R2 ;  /* 0x0000000205057220 */ /* 0x000fe20000410000 */
[----:B------:R-:W-:Y:S01]  /*183b0*/  MUFU.EX2 R154, R154 ;  /* 0x0000009a009a7308 */ /* 0x000fe20000000800 */
[C---:B--2---:R-:W-:Y:S01]  /*183c0*/  ISETP.GT.AND P4, PT, R204.reuse, R205, PT ;  /* 0x000000cdcc00720c */ /* 0x044fe20003f84270 */
[C---:B------:R-:W-:Y:S01]  /*183d0*/  FADD.FTZ R0, R153.reuse, R0 ;  /* 0x0000000099007221 */ /* 0x040fe20000010000 */
[----:B------:R-:W-:Y:S01]  /*183e0*/  F2FP.F16.F32.PACK_AB R196, R153, R196 ;  /* 0x000000c499c4723e */ /* 0x000fe200000000ff */
[----:B------:R-:W-:Y:S01]  /*183f0*/  VIADD R204, R204, 0xffffffff ;  /* 0xffffffffcccc7836 */ /* 0x000fe20000000000 */
[----:B0-----:R-:W-:Y:S01]  /*18400*/  F2FP.F16.F32.PACK_AB R190, R173, R172 ;  /* 0x000000acadbe723e */ /* 0x001fe200000000ff */
[----:B------:R-:W-:Y:S01]  /*18410*/  FADD.FTZ R0, R156, R0 ;  /* 0x000000009c007221 */ /* 0x000fe20000010000 */
[----:B------:R-:W-:Y:S01]  /*18420*/  MOV R205, R230 ;  /* 0x000000e600cd7202 */ /* 0x000fe20000000f00 */
[----:B------:R-:W0:Y:S02]  /*18430*/  MUFU.EX2 R155, R155 ;  /* 0x0000009b009b7308 */ /* 0x000e240000000800 */
[----:B------:R-:W-:-:S04]  /*18440*/  FADD.FTZ R0, R157, R0 ;  /* 0x000000009d007221 */ /* 0x000fc80000010000 */
[----:B------:R-:W-:Y:S02]  /*18450*/  FADD.FTZ R0, R160, R0 ;  /* 0x00000000a0007221 */ /* 0x000fe40000010000 */
[----:B------:R-:W-:Y:S02]  /*18460*/  MUFU.EX2 R158, R158 ;  /* 0x0000009e009e7308 */ /* 0x000fe40000000800 */
[----:B------:R-:W-:-:S04]  /*18470*/  FADD.FTZ R0, R161, R0 ;  /* 0x00000000a1007221 */ /* 0x000fc80000010000 */
[----:B------:R-:W-:Y:S02]  /*18480*/  FADD.FTZ R4, R164, R0 ;  /* 0x00000000a4047221 */ /* 0x000fe40000010000 */
[----:B------:R1:W2:Y:S01]  /*18490*/  MUFU.EX2 R0, R5 ;  /* 0x0000000500007308 */ /* 0x0002a20000000800 */
[----:B0-----:R-:W-:Y:S01]  /*184a0*/  F2FP.F16.F32.PACK_AB R197, R155, R154 ;  /* 0x0000009a9bc5723e */ /* 0x001fe200000000ff */
[----:B------:R-:W-:-:S04]  /*184b0*/  FADD.FTZ R4, R189, R4 ;  /* 0x00000004bd047221 */ /* 0x000fc80000010000 */
[----:B------:R-:W-:Y:S02]  /*184c0*/  FADD.FTZ R4, R168, R4 ;  /* 0x00000004a8047221 */ /* 0x000fe40000010000 */
[----:B------:R-:W0:Y:S01]  /*184d0*/  MUFU.EX2 R159, R159 ;  /* 0x0000009f009f7308 */ /* 0x000e220000000800 */
[----:B-1----:R-:W-:Y:S02]  /*184e0*/  IMAD.MOV.U32 R5, RZ, RZ, R165 ;  /* 0x000000ffff057224 */ /* 0x002fe400078e00a5 */
[----:B------:R-:W-:-:S04]  /*184f0*/  FADD.FTZ R4, R169, R4 ;  /* 0x00000004a9047221 */ /* 0x000fc80000010000 */
[----:B------:R-:W-:Y:S01]  /*18500*/  FADD.FTZ R4, R172, R4 ;  /* 0x00000004ac047221 */ /* 0x000fe20000010000 */
[----:B------:R-:W1:Y:S01]  /*18510*/  MUFU.EX2 R162, R162 ;  /* 0x000000a200a27308 */ /* 0x000e620000000800 */
[----:B--2---:R-:W-:Y:S02]  /*18520*/  FFMA.FTZ R227, R0, R227, R154 ;  /* 0x000000e300e37223 */ /* 0x004fe4000001009a */
[----:B------:R-:W-:Y:S02]  /*18530*/  FADD.FTZ R4, R173, R4 ;  /* 0x00000004ad047221 */ /* 0x000fe40000010000 */
[----:B------:R-:W-:Y:S02]  /*18540*/  FADD.FTZ R227, R155, R227 ;  /* 0x000000e39be37221 */ /* 0x000fe40000010000 */
[----:B------:R-:W-:Y:S01]  /*18550*/  FADD.FTZ R4, R176, R4 ;  /* 0x00000004b0047221 */ /* 0x000fe20000010000 */
[----:B------:R-:W2:Y:S01]  /*18560*/  MUFU.EX2 R163, R163 ;  /* 0x000000a300a37308 */ /* 0x000ea20000000800 */
[----:B------:R-:W-:Y:S01]  /*18570*/  FADD.FTZ R227, R158, R227 ;  /* 0x000000e39ee37221 */ /* 0x000fe20000010000 */
[----:B0-----:R-:W-:-:S03]  /*18580*/  F2FP.F16.F32.PACK_AB R199, R159, R158 ;  /* 0x0000009e9fc7723e */ /* 0x001fc600000000ff */
        /* <DEDUP_REMOVED lines=27> */
[C---:B--2---:R-:W-:Y:S01]  /*18740*/  FADD.FTZ R227, R179.reuse, R227 ;  /* 0x000000e3b3e37221 */ /* 0x044fe20000010000 */
[----:B------:R-:W-:-:S06]  /*18750*/  F2FP.F16.F32.PACK_AB R185, R179, R178 ;  /* 0x000000b2b3b9723e */ /* 0x000fcc00000000ff */
[----:B------:R-:W2:Y:S01]  /*18760*/  MUFU.EX2 R183, R183 ;  /* 0x000000b700b77308 */ /* 0x000ea20000000800 */
[----:B0-----:R-:W-:-:S04]  /*18770*/  FADD.FTZ R4, R180, R4 ;  /* 0x00000004b4047221 */ /* 0x001fc80000010000 */
[C---:B------:R-:W-:Y:S01]  /*18780*/  FADD.FTZ R228, R186.reuse, R4 ;  /* 0x00000004bae47221 */ /* 0x040fe20000010000 */
[----:B------:R-:W-:Y:S01]  /*18790*/  F2FP.F16.F32.PACK_AB R186, R186, R180 ;  /* 0x000000b4baba723e */ /* 0x000fe200000000ff */
[----:B------:R-:W-:Y:S02]  /*187a0*/  IMAD.MOV.U32 R4, RZ, RZ, R152 ;  /* 0x000000ffff047224 */ /* 0x000fe400078e0098 */
[----:B-1----:R-:W-:-:S04]  /*187b0*/  FADD.FTZ R227, R182, R227 ;  /* 0x000000e3b6e37221 */ /* 0x002fc80000010000 */
[C---:B--2---:R-:W-:Y:S01]  /*187c0*/  FADD.FTZ R227, R183.reuse, R227 ;  /* 0x000000e3b7e37221 */ /* 0x044fe20000010000 */
[----:B------:R-:W-:Y:S01]  /*187d0*/  F2FP.F16.F32.PACK_AB R187, R183, R182 ;  /* 0x000000b6b7bb723e */ /* 0x000fe200000000ff */
[----:B------:R-:W-:Y:S06]  /*187e0*/  @P4 BRA `(.L_x_1755) ;  /* 0xffffffd4004c4947 */ /* 0x000fec000383ffff */
[----:B------:R-:W-:Y:S05]  /*187f0*/  BSYNC B1 ;  /* 0x0000000000017941 */ /* 0x000fea0003800000 */
.L_x_1736:
[----:B------:R-:W-:Y:S02]  /*18800*/  IMAD.MOV.U32 R4, RZ, RZ, R152 ;  /* 0x000000ffff047224 */ /* 0x000fe400078e0098 */
[----:B------:R-:W-:Y:S02]  /*18810*/  IMAD.MOV.U32 R5, RZ, RZ, R165 ;  /* 0x000000ffff057224 */ /* 0x000fe400078e00a5 */
[----:B------:R-:W-:Y:S02]  /*18820*/  IMAD.MOV.U32 R22, RZ, RZ, R231 ;  /* 0x000000ffff167224 */ /* 0x000fe400078e00e7 */
[----:B------:R-:W-:-:S07]  /*18830*/  IMAD.MOV.U32 R205, RZ, RZ, R230 ;  /* 0x000000ffffcd7224 */ /* 0x000fce00078e00e6 */
.L_x_1735:
[----:B------:R-:W-:Y:S05]  /*18840*/  BSYNC B0 ;  /* 0x0000000000007941 */ /* 0x000fea0003800000 */
.L_x_1734:
[----:B------:R-:W2:Y:S01]  /*18850*/  LDL R153, [R1+0x14] ;  /* 0x0000140001997983 */ /* 0x000ea20000100800 */
[----:B------:R-:W0:Y:S08]  /*18860*/  LDC R152, c[0x0][0x448] ;  /* 0x00011200ff987b82 */ /* 0x000e300000000800 */
[----:B------:R-:W1:Y:S01]  /*18870*/  LDC R155, c[0x0][0x9e4] ;  /* 0x00027900ff9b7b82 */ /* 0x000e620000000800 */
[----:B0-----:R-:W-:-:S02]  /*18880*/  ISETP.NE.AND P5, PT, R152, 0x1, PT ;  /* 0x000000019800780c */ /* 0x001fc40003fa5270 */
[----:B-1----:R-:W-:-:S11]  /*18890*/  ISETP.GE.AND P6, PT, R155, 0x1, PT ;  /* 0x000000019b00780c */ /* 0x002fd60003fc6270 */
[----:B------:R-:W0:Y:S08]  /*188a0*/  @P5 LDC R154, c[0x0][0x44c] ;  /* 0x00011300ff9a5b82 */ /* 0x000e300000000800 */
[----:B------:R-:W1:Y:S01]  /*188b0*/  @P5 LDC R152, c[0x0][0x450] ;  /* 0x00011400ff985b82 */ /* 0x000e620000000800 */
[----:B--2---:R-:W-:-:S04]  /*188c0*/  VIADD R153, R153, 0x7f ;  /* 0x0000007f99997836 */ /* 0x004fc80000000000 */
[----:B0-----:R-:W-:-:S05]  /*188d0*/  @P5 IMAD.HI.U32 R154, R153, R154, RZ ;  /* 0x0000009a999a5227 */ /* 0x001fca00078e00ff */
[----:B-1----:R-:W-:Y:S02]  /*188e0*/  @P5 SHF.R.U32.HI R153, RZ, R152, R154 ;  /* 0x00000098ff995219 */ /* 0x002fe4000001169a */
[----:B------:R-:W-:-:S04]  /*188f0*/  IADD3 R152, R221, 0x1, -R220 ;  /* 0x00000001dd987810 */ /* 0x000fc80007ffe8dc */
[----:B------:R-:W-:-:S05]  /*18900*/  IADD3 R153, R152, R153, RZ ;  /* 0x0000009998997210 */ /* 0x000fca0007ffe0ff */
[----:B------:R-:W-:Y:S01]  /*18910*/  IMAD.IADD R232, R153, 0x1, -R232 ;  /* 0x0000000199e87824 */ /* 0x000fe200078e0ae8 */
[----:B------:R-:W-:Y:S06]  /*18920*/  @!P6 BRA `(.L_x_1756) ;  /* 0x000000000048e947 */ /* 0x000fec0003800000 */
[----:B------:R-:W-:Y:S01]  /*18930*/  IMAD.MOV.U32 R154, RZ, RZ, R153 ;  /* 0x000000ffff9a7224 */ /* 0x000fe200078e0099 */
[----:B------:R-:W-:Y:S04]  /*18940*/  BSSY B0, `(.L_x_1757) ;  /* 0x000000e000007945 */ /* 0x000fe80003800000 */
        /* <DEDUP_REMOVED lines=9> */
.L_x_1758:
[----:B------:R-:W-:-:S13]  /*189e0*/  ISETP.NE.AND P2, PT, R155, 0x1, PT ;  /* 0x000000019b00780c */ /* 0x000fda0003f45270 */
[----:B------:R-:W0:Y:S02]  /*189f0*/  @P2 LDC.64 R152, c[0x0][0x9e8] ;  /* 0x00027a00ff982b82 */ /* 0x000e240000000a00 */
[----:B0-----:R-:W-:-:S05]  /*18a00*/  @P2 IMAD.HI.U32 R152, R154, R152, RZ ;  /* 0x000000989a982227 */ /* 0x001fca00078e00ff */
[----:B------:R-:W-:-:S07]  /*18a10*/  @P2 SHF.R.U32.HI R154, RZ, R153, R152 ;  /* 0x00000099ff9a2219 */ /* 0x000fce0000011698 */
.L_x_1759:
[----:B------:R-:W-:Y:S05]  /*18a20*/  BSYNC B0 ;  /* 0x0000000000007941 */ /* 0x000fea0003800000 */
.L_x_1757:
[----:B------:R-:W-:-:S05]  /*18a30*/  IMAD R154, R154, R155, RZ ;  /* 0x0000009b9a9a7224 */ /* 0x000fca00078e02ff */
[----:B------:R-:W-:-:S07]  /*18a40*/  VIMNMX R232, R232, R154, !PT ;  /* 0x0000009ae8e87248 */ /* 0x000fce0007fe0100 */
.L_x_1756:
[----:B------:R-:W2:Y:S01]  /*18a50*/  LDL R153, [R1+0x38] ;  /* 0x0000380001997983 */ /* 0x000ea20000100800 */
[----:B------:R-:W-:Y:S01]  /*18a60*/  VIADD R232, R232, 0x3f ;  /* 0x0000003fe8e87836 */ /* 0x000fe20000000000 */
[----:B------:R-:W-:Y:S04]  /*18a70*/  BSSY B0, `(.L_x_1760) ;  /* 0x000020d000007945 */ /* 0x000fe80003800000 */
[----:B------:R-:W-:-:S04]  /*18a80*/  SHF.R.S32.HI R152, RZ, 0x1f, R232 ;  /* 0x0000001fff987819 */ /* 0x000fc800000114e8 */
[----:B------:R-:W-:-:S04]  /*18a90*/  LEA.HI R152, R152, R232, RZ, 0x6 ;  /* 0x000000e898987211 */ /* 0x000fc800078f30ff */
[----:B------:R-:W-:-:S04]  /*18aa0*/  SHF.R.S32.HI R152, RZ, 0x6, R152 ;  /* 0x00000006ff987819 */ /* 0x000fc80000011498 */
[----:B--2---:R-:W-:-:S04]  /*18ab0*/  VIMNMX R153, R153, R152, !PT ;  /* 0x0000009899997248 */ /* 0x004fc80007fe0100 */
[----:B------:R-:W-:Y:S01]  /*18ac0*/  ISETP.GE.AND P2, PT, R204, R153, PT ;  /* 0x00000099cc00720c */ /* 0x000fe20003f46270 */
[----:B------:R0:W-:-:S12]  /*18ad0*/  STL [R1+0x1c], R153 ;  /* 0x00001c9901007387 */ /* 0x0001d80000100800 */
[----:B0-----:R-:W-:Y:S05]  /*18ae0*/  @!P2 BRA `(.L_x_1761) ;  /* 0x000000200014a947 */ /* 0x001fea0003800000 */
[----:B------:R-:W-:Y:S01]  /*18af0*/  BSSY B1, `(.L_x_1762) ;  /* 0x0000203000017945 */ /* 0x000fe20003800000 */
[----:B------:R-:W-:Y:S02]  /*18b00*/  IMAD.MOV.U32 R232, RZ, RZ, R204 ;  /* 0x000000ffffe87224 */ /* 0x000fe400078e00cc */
[----:B------:R-:W-:Y:S02]  /*18b10*/  IMAD.MOV.U32 R231, RZ, RZ, R4 ;  /* 0x000000ffffe77224 */ /* 0x000fe400078e0004 */
[----:B------:R-:W-:Y:S02]  /*18b20*/  IMAD.MOV.U32 R230, RZ, RZ, R5 ;  /* 0x000000ffffe67224 */ /* 0x000fe400078e0005 */
[----:B------:R-:W-:Y:S02]  /*18b30*/  IMAD.MOV.U32 R204, RZ, RZ, R205 ;  /* 0x000000ffffcc7224 */ /* 0x000fe400078e00cd */
[----:B------:R-:W-:-:S07]  /*18b40*/  IMAD.MOV.U32 R236, RZ, RZ, R22 ;  /* 0x000000ffffec7224 */ /* 0x000fce00078e0016 */
.L_x_1773:
[----:B------:R-:W-:-:S04]  /*18b50*/  IADD3 R22, R236, 0x1, RZ ;  /* 0x00000001ec167810 */ /* 0x000fc80007ffe0ff */
[----:B------:R-:W-:-:S04]  /*18b60*/  ISETP.NE.AND P2, PT, R22, 0x2, PT ;  /* 0x000000021600780c */ /* 0x000fc80003f45270 */
[----:B------:R-:W-:Y:S02]  /*18b70*/  SEL R205, RZ, 0x1, P2 ;  /* 0x00000001ffcd7807 */ /* 0x000fe40001000000 */
[----:B------:R-:W-:Y:S02]  /*18b80*/  SEL R22, R22, RZ, P2 ;  /* 0x000000ff16167207 */ /* 0x000fe40001000000 */
[----:B------:R-:W-:Y:S01]  /*18b90*/  LOP3.LUT R205, R204, R205, RZ, 0x3c, !PT ;  /* 0x000000cdcccd7212 */ /* 0x000fe200078e3cff */
[----:B------:R-:W-:Y:S06]  /*18ba0*/  @!P0 BRA `(.L_x_1763) ;  /* 0x0000000000048947 */ /* 0x000fec0003800000 */
[----:B------:R-:W-:Y:S01]  /*18bb0*/  BPT.TRAP 0x1 ;  /* 0x000000040000795c */ /* 0x000fe20000300000 */
.L_x_1763:
[----:B------:R-:W-:Y:S01]  /*18bc0*/  IMAD R4, R22, 0x8, R16 ;  /* 0x0000000816047824 */ /* 0x000fe200078e0210 */
[----:B------:R-:W-:-:S04]  /*18bd0*/  SHF.L.U32 R5, R205, 0x1f, RZ ;  /* 0x0000001fcd057819 */ /* 0x000fc800000006ff */
[----:B------:R0:W1:Y:S01]  /*18be0*/  SYNCS.PHASECHK.TRANS64.TRYWAIT P2, [R4+URZ+0x30830], R5 ;  /* 0x03083005040075a7 */ /* 0x000062000804017f */
[----:B------:R-:W-:Y:S05]  /*18bf0*/  @!P0 BRA `(.L_x_1764) ;  /* 0x0000000000048947 */ /* 0x000fea0003800000 */
[----:B------:R-:W-:Y:S01]  /*18c00*/  BPT.TRAP 0x1 ;  /* 0x000000040000795c */ /* 0x000fe20000300000 */
.L_x_1764:
        /* <DEDUP_REMOVED lines=8> */
.L_x_1766:
[----:B------:R-:W-:Y:S05]  /*18c90*/  BSYNC B2 ;  /* 0x0000000000027941 */ /* 0x000fea0003800000 */
.L_x_1765:
[----:B------:R-:W-:Y:S01]  /*18ca0*/  R2UR UR4, R152 ;  /* 0x00000000980472ca */ /* 0x000fe200000e0000 */
[----:B01----:R-:W-:Y:S01]  /*18cb0*/  IMAD.MOV.U32 R4, RZ, RZ, R158 ;  /* 0x000000ffff047224 */ /* 0x003fe200078e009e */
[----:B------:R-:W-:Y:S01]  /*18cc0*/  MOV R152, R2 ;  /* 0x0000000200987202 */ /* 0x000fe20000000f00 */
[----:B------:R-:W-:Y:S01]  /*18cd0*/  IMAD.MOV.U32 R5, RZ, RZ, 0x40000040 ;  /* 0x40000040ff057424 */ /* 0x000fe200078e00ff */
[----:B------:R-:W-:Y:S01]  /*18ce0*/  R2UR UR12, R216 ;  /* 0x00000000d80c72ca */ /* 0x000fe200000e0000 */
[----:B------:R-:W-:Y:S01]  /*18cf0*/  IMAD.MOV.U32 R153, RZ, RZ, 0x40000040 ;  /* 0x40000040ff997424 */ /* 0x000fe200078e00ff */
[----:B------:R-:W-:Y:S01]  /*18d00*/  R2UR UR8, R152 ;  /* 0x00000000980872ca */ /* 0x000fe200000e0000 */
[----:B------:R-:W-:Y:S01]  /*18d10*/  VIADD R152, R158, 0x200 ;  /* 0x000002009e987836 */ /* 0x000fe20000000000 */
[----:B------:R-:W-:Y:S01]  /*18d20*/  R2UR UR6, R4 ;  /* 0x00000000040672ca */ /* 0x000fe200000e0000 */
[C---:B------:R-:W-:Y:S01]  /*18d30*/  VIADD R4, R158.reuse, 0x6 ;  /* 0x000000069e047836 */ /* 0x040fe20000000000 */
[----:B------:R-:W-:Y:S01]  /*18d40*/  R2UR UR11, R5 ;  /* 0x00000000050b72ca */ /* 0x000fe200000e0000 */
[----:B------:R-:W-:Y:S01]  /*18d50*/  VIADD R156, R158, 0x204 ;  /* 0x000002049e9c7836 */ /* 0x000fe20000000000 */
[----:B------:R-:W-:Y:S01]  /*18d60*/  R2UR UR14, R152 ;  /* 0x00000000980e72ca */ /* 0x000fe200000e0000 */
[----:B------:R-:W-:Y:S01]  /*18d70*/  VIADD R152, R158, 0x206 ;  /* 0x000002069e987836 */ /* 0x000fe20000000000 */
[----:B------:R-:W-:Y:S01]  /*18d80*/  R2UR UR10, R4 ;  /* 0x00000000040a72ca */ /* 0x000fe200000e0000 */
[----:B------:R-:W-:Y:S01]  /*18d90*/  VIADD R154, R158, 0x202 ;  /* 0x000002029e9a7836 */ /* 0x000fe20000000000 */
[----:B------:R-:W-:Y:S01]  /*18da0*/  R2UR UR5, R153 ;  /* 0x00000000990572ca */ /* 0x000fe200000e0000 */
[----:B------:R-:W-:Y:S01]  /*18db0*/  IMAD.MOV.U32 R155, RZ, RZ, 0x40000040 ;  /* 0x40000040ff9b7424 */ /* 0x000fe200078e00ff */
[----:B------:R-:W-:Y:S01]  /*18dc0*/  R2UR UR22, R156 ;  /* 0x000000009c1672ca */ /* 0x000fe200000e0000 */
[----:B------:R-:W-:Y:S01]  /*18dd0*/  VIADD R156, R158, 0x400 ;  /* 0x000004009e9c7836 */ /* 0x000fe20000000000 */
[----:B------:R-:W-:Y:S01]  /*18de0*/  R2UR UR26, R152 ;  /* 0x00000000981a72ca */ /* 0x000fe200000e0000 */
[----:B------:R-:W-:Y:S01]  /*18df0*/  IMAD.MOV.U32 R157, RZ, RZ, 0x40000040 ;  /* 0x40000040ff9d7424 */ /* 0x000fe200078e00ff */
[----:B------:R-:W-:Y:S01]  /*18e00*/  IADD3 R152, R158, 0x404, RZ ;  /* 0x000004049e987810 */ /* 0x000fe20007ffe0ff */
[-C--:B------:R-:W-:Y:S01]  /*18e10*/  FMUL.FTZ R24, R24, R3.reuse ;  /* 0x0000000318187220 */ /* 0x080fe20000410000 */
[----:B------:R-:W-:Y:S01]  /*18e20*/  R2UR UR18, R154 ;  /* 0x000000009a1272ca */ /* 0x000fe200000e0000 */
[----:B------:R-:W-:Y:S01]  /*18e30*/  VIADD R154, R158, 0x402 ;  /* 0x000004029e9a7836 */ /* 0x000fe20000000000 */
[----:B------:R-:W-:Y:S01]  /*18e40*/  R2UR UR30, R156 ;  /* 0x000000009c1e72ca */ /* 0x000fe200000e0000 */
[----:B------:R-:W-:Y:S01]  /*18e50*/  VIADD R156, R158, 0x406 ;  /* 0x000004069e9c7836 */ /* 0x000fe20000000000 */
[----:B------:R-:W-:Y:S01]  /*18e60*/  R2UR UR38, R152 ;  /* 0x00000000982672ca */ /* 0x000fe200000e0000 */
[----:B------:R-:W-:Y:S01]  /*18e70*/  VIADD R152, R158, 0x600 ;  /* 0x000006009e987836 */ /* 0x000fe20000000000 */
[----:B------:R-:W-:Y:S01]  /*18e80*/  MOV R4, UR11 ;  /* 0x0000000b00047c02 */ /* 0x000fe20008000f00 */
[----:B------:R-:W-:Y:S01]  /*18e90*/  UMOV UR11, UR5 ;  /* 0x00000005000b7c82 */ /* 0x000fe20008000000 */
[----:B------:R-:W-:Y:S01]  /*18ea0*/  MOV R2, UR10 ;  /* 0x0000000a00027c02 */ /* 0x000fe20008000f00 */
[----:B------:R-:W-:Y:S01]  /*18eb0*/  UMOV UR10, UR4 ;  /* 0x00000004000a7c82 */ /* 0x000fe20008000000 */
        /* <DEDUP_REMOVED lines=235> */
.L_x_1768:
[----:B------:R-:W-:Y:S01]  /*19d70*/  SHF.L.U32 R0, R204, 0x1f, RZ ;  /* 0x0000001fcc007819 */ /* 0x000fe200000006ff */
[----:B------:R-:W-:-:S04]  /*19d80*/  IMAD R204, R236, 0x8, R16 ;  /* 0x00000008eccc7824 */ /* 0x000fc800078e0210 */
[----:B------:R0:W1:Y:S01]  /*19d90*/  SYNCS.PHASECHK.TRANS64.TRYWAIT P2, [R204+URZ+0x30850], R0 ;  /* 0x03085000cc0075a7 */ /* 0x000062000804017f */
[----:B------:R-:W-:Y:S05]  /*19da0*/  @!P0 BRA `(.L_x_1769) ;  /* 0x0000000000048947 */ /* 0x000fea0003800000 */
[----:B------:R-:W-:Y:S01]  /*19db0*/  BPT.TRAP 0x1 ;  /* 0x000000040000795c */ /* 0x000fe20000300000 */
.L_x_1769:
[----:B------:R-:W-:Y:S04]  /*19dc0*/  BSSY B2, `(.L_x_1770) ;  /* 0x0000004000027945 */ /* 0x000fe80003800000 */
[----:B-1----:R-:W-:Y:S05]  /*19dd0*/  @P2 BRA `(.L_x_1771) ;  /* 0x0000000000082947 */ /* 0x002fea0003800000 */
[----:B------:R-:W1:Y:S02]  /*19de0*/  SYNCS.PHASECHK.TRANS64.TRYWAIT P2, [R204+URZ+0x30850], R0 ;  /* 0x03085000cc0075a7 */ /* 0x000e64000804017f */
[----:B-1----:R-:W-:Y:S05]  /*19df0*/  @!P2 BRA `(.L_x_1772) ;  /* 0x0000014c0020a947 */ /* 0x002fea0003800000 */
.L_x_1771:
[----:B------:R-:W-:Y:S05]  /*19e00*/  BSYNC B2 ;  /* 0x0000000000027941 */ /* 0x000fea0003800000 */
.L_x_1770:
[----:B01----:R-:W-:Y:S01]  /*19e10*/  VIADD R0, R16, 0x400 ;  /* 0x0000040010007836 */ /* 0x003fe20000000000 */
[----:B------:R-:W-:Y:S01]  /*19e20*/  MOV R3, 0x40000040 ;  /* 0x4000004000037802 */ /* 0x000fe20000000f00 */
[----:B------:R-:W-:Y:S01]  /*19e30*/  WARPGROUP.ARRIVE ;  /* 0x00000000000079c5 */ /* 0x000fe20000000000 */
[----:B------:R-:W-:Y:S01]  /*19e40*/  IMAD.MOV.U32 R5, RZ, RZ, 0x40000040 ;  /* 0x40000040ff057424 */ /* 0x000fe200078e00ff */
[----:B------:R-:W-:Y:S01]  /*19e50*/  ULDC UR4, c[0x0][0x988] ;  /* 0x0002620000047ab9 */ /* 0x000fe20000000800 */
[----:B------:R-:W-:Y:S02]  /*19e60*/  SHF.R.U32.HI R0, RZ, 0x4, R0 ;  /* 0x00000004ff007819 */ /* 0x000fe40000011600 */
[----:B------:R-:W-:Y:S01]  /*19e70*/  R2UR UR7, R3 ;  /* 0x00000000030772ca */ /* 0x000fe200000e0000 */
[----:B------:R-:W-:Y:S01]  /*19e80*/  IMAD.MOV.U32 R3, RZ, RZ, 0x40000040 ;  /* 0x40000040ff037424 */ /* 0x000fe200078e00ff */
[----:B------:R-:W-:-:S04]  /*19e90*/  LOP3.LUT R0, R0, 0x3fff, RZ, 0xc0, !PT ;  /* 0x00003fff00007812 */ /* 0x000fc800078ec0ff */
        /* <DEDUP_REMOVED lines=13> */
[----:B------:R-:W-:Y:S01]  /*19f70*/  FMNMX.FTZ R0, R160, R0, !PT ;  /* 0x00000000a0007209 */ /* 0x000fe20007810000 */
[----:B------:R-:W-:-:S03]  /*19f80*/  VIADD R2, R2, 0x180 ;  /* 0x0000018002027836 */ /* 0x000fc60000000000 */
        /* <DEDUP_REMOVED lines=14> */
[----:B------:R-:W-:Y:S02]  /*1a070*/  R2UR UR6, R4 ;  /* 0x00000000040672ca */ /* 0x000fe400000e0000 */
[----:B------:R-:W-:Y:S01]  /*1a080*/  R2UR UR7, R5 ;  /* 0x00000000050772ca */ /* 0x000fe200000e0000 */
        /* <DEDUP_REMOVED lines=8> */
[----:B------:R-:W-:Y:S02]  /*1a110*/  FMNMX.FTZ R0, R163, R0, !PT ;  /* 0x00000000a3007209 */ /* 0x000fe40007810000 */
[----:B0-----:R-:W-:Y:S01]  /*1a120*/  FMNMX.FTZ R5, R4, R5, !PT ;  /* 0x0000000504057209 */ /* 0x001fe20007810000 */
[----:B------:R-:W-:Y:S02]  /*1a130*/  WARPGROUP.DEPBAR.LE gsb0, 0x0 ;  /* 0x00008000000079c5 */ /* 0x000fe40000010000 */
[----:B------:R-:W-:-:S06]  /*1a140*/  WARPGROUP.ARRIVE ;  /* 0x00000000000079c5 */ /* 0x000fcc0000000000 */
[----:B------:R-:W-:Y:S01]  /*1a150*/  HGMMA.64x256x16.F32 R24, R188, gdesc[UR4].tnspB, R24, gsb0 ;  /* 0x43e00004bc187df0 */ /* 0x000fe20008000818 */
[----:B------:R-:W-:Y:S01]  /*1a160*/  R2UR UR7, R3 ;  /* 0x00000000030772ca */ /* 0x000fe200000e0000 */
[----:B------:R-:W-:Y:S01]  /*1a170*/  FADD.FTZ R3, -R5, R230 ;  /* 0x000000e605037221 */ /* 0x000fe20000010100 */
[----:B------:R-:W-:Y:S01]  /*1a180*/  R2UR UR6, R2 ;  /* 0x00000000020672ca */ /* 0x000fe200000e0000 */
[----:B------:R-:W2:Y:S01]  /*1a190*/  LDL R230, [R1+0x1c] ;  /* 0x00001c0001e67983 */ /* 0x000ea20000100800 */
        /* <DEDUP_REMOVED lines=8> */
[----:B------:R-:W-:-:S03]  /*1a220*/  IMAD.U32 R2, RZ, RZ, UR4 ;  /* 0x00000004ff027e24 */ /* 0x000fc6000f8e00ff */
[----:B------:R-:W-:Y:S01]  /*1a230*/  FMNMX.FTZ R4, R182, R4, !PT ;  /* 0x00000004b6047209 */ /* 0x000fe20007810000 */
[----:B------:R-:W-:-:S03]  /*1a240*/  FMUL.FTZ R0, R5, R2 ;  /* 0x0000000205007220 */ /* 0x000fc60000410000 */
[----:B------:R-:W-:Y:S01]  /*1a250*/  FMNMX.FTZ R4, R183, R4, !PT ;  /* 0x00000004b7047209 */ /* 0x000fe20007810000 */
[----:B------:R-:W-:-:S04]  /*1a260*/  FFMA.FTZ R196, R153, R2, -R0 ;  /* 0x0000000299c47223 */ /* 0x000fc80000010800 */
[----:B------:R-:W0:Y:S02]  /*1a270*/  SHFL.BFLY PT, R153, R4, 0x2, 0x1f ;  /* 0x0c401f0004997f89 */ /* 0x000e2400000e0000 */
[----:B0-----:R-:W-:Y:S01]  /*1a280*/  FMNMX.FTZ R4, R4, R153, !PT ;  /* 0x0000009904047209 */ /* 0x001fe20007810000 */
[----:B------:R-:W-:Y:S01]  /*1a290*/  FFMA.FTZ R198, R156, R2, -R0 ;  /* 0x000000029cc67223 */ /* 0x000fe20000010800 */
[----:B------:R-:W-:Y:S02]  /*1a2a0*/  WARPGROUP.DEPBAR.LE gsb0, 0x0 ;  /* 0x00008000000079c5 */ /* 0x000fe40000010000 */
[----:B------:R-:W-:-:S06]  /*1a2b0*/  WARPGROUP.ARRIVE ;  /* 0x00000000000079c5 */ /* 0x000fcc0000000000 */
[----:B------:R-:W-:Y:S01]  /*1a2c0*/  HGMMA.64x256x16.F32 R24, R184, gdesc[UR4].tnspB, R24, gsb0 ;  /* 0x43e00004b8187df0 */ /* 0x000fe20008000818 */
[-CC-:B------:R-:W-:Y:S01]  /*1a2d0*/  FFMA.FTZ R189, R152, R2.reuse, -R0.reuse ;  /* 0x0000000298bd7223 */ /* 0x180fe20000010800 */
[-CC-:B------:R-:W-:Y:S01]  /*1a2e0*/  FFMA.FTZ R192, R161, R2.reuse, -R0.reuse ;  /* 0x00000002a1c07223 */ /* 0x180fe20000010800 */
[-CC-:B------:R-:W-:Y:S01]  /*1a2f0*/  FFMA.FTZ R194, R164, R2.reuse, -R0.reuse ;  /* 0x00000002a4c27223 */ /* 0x180fe20000010800 */
[-CC-:B------:R-:W-:Y:S01]  /*1a300*/  FFMA.FTZ R152, R165, R2.reuse, -R0.reuse ;  /* 0x00000002a5987223 */ /* 0x180fe20000010800 */
[-CC-:B------:R-:W-:Y:S01]  /*1a310*/  FFMA.FTZ R188, R168, R2.reuse, -R0.reuse ;  /* 0x00000002a8bc7223 */ /* 0x180fe20000010800 */
[-CC-:B------:R-:W-:Y:S01]  /*1a320*/  FFMA.FTZ R153, R169, R2.reuse, -R0.reuse ;  /* 0x00000002a9997223 */ /* 0x180fe20000010800 */
[-CC-:B------:R-:W-:Y:S01]  /*1a330*/  FFMA.FTZ R190, R172, R2.reuse, -R0.reuse ;  /* 0x00000002acbe7223 */ /* 0x180fe20000010800 */
[-C--:B------:R-:W-:Y:S01]  /*1a340*/  FFMA.FTZ R156, R173, R2.reuse, -R0 ;  /* 0x00000002ad9c7223 */ /* 0x080fe20000010800 */
[----:B------:R-:W-:Y:S01]  /*1a350*/  FMUL.FTZ R3, R3, R2 ;  /* 0x0000000203037220 */ /* 0x000fe20000410000 */
[----:B------:R-:W-:Y:S08]  /*1a360*/  MUFU.EX2 R189, R189 ;  /* 0x000000bd00bd7308 */ /* 0x000ff00000000800 */
[----:B------:R-:W0:Y:S08]  /*1a370*/  MUFU.EX2 R3, R3 ;  /* 0x0000000300037308 */ /* 0x000e300000000800 */
[----:B------:R-:W1:Y:S08]  /*1a380*/  MUFU.EX2 R196, R196 ;  /* 0x000000c400c47308 */ /* 0x000e700000000800 */
[----:B------:R-:W-:Y:S01]  /*1a390*/  MUFU.EX2 R198, R198 ;  /* 0x000000c600c67308 */ /* 0x000fe20000000800 */
[----:B0-----:R-:W-:-:S07]  /*1a3a0*/  FFMA.FTZ R228, R3, R228, R189 ;  /* 0x000000e403e47223 */ /* 0x001fce00000100bd */
[----:B------:R-:W-:Y:S01]  /*1a3b0*/  MUFU.EX2 R192, R192 ;  /* 0x000000c000c07308 */ /* 0x000fe20000000800 */
[----:B-1----:R-:W-:-:S07]  /*1a3c0*/  FADD.FTZ R228, R196, R228 ;  /* 0x000000e4c4e47221 */ /* 0x002fce0000010000 */
[----:B------:R-:W-:Y:S08]  /*1a3d0*/  MUFU.EX2 R194, R194 ;  /* 0x000000c200c27308 */ /* 0x000ff00000000800 */
[----:B------:R-:W-:Y:S08]  /*1a3e0*/  MUFU.EX2 R152, R152 ;  /* 0x0000009800987308 */ /* 0x000ff00000000800 */
[----:B------:R-:W-:Y:S08]  /*1a3f0*/  MUFU.EX2 R188, R188 ;  /* 0x000000bc00bc7308 */ /* 0x000ff00000000800 */
[----:B------:R-:W-:Y:S08]  /*1a400*/  MUFU.EX2 R153, R153 ;  /* 0x0000009900997308 */ /* 0x000ff00000000800 */
[----:B------:R-:W-:Y:S08]  /*1a410*/  MUFU.EX2 R190, R190 ;  /* 0x000000be00be7308 */ /* 0x000ff00000000800 */
[----:B------:R-:W-:Y:S01]  /*1a420*/  MUFU.EX2 R156, R156 ;  /* 0x0000009c009c7308 */ /* 0x000fe20000000800 */
[----:B--2---:R-:W-:Y:S01]  /*1a430*/  ISETP.GT.AND P2, PT, R232, R230, PT ;  /* 0x000000e6e800720c */ /* 0x004fe20003f44270 */
[----:B------:R-:W-:-:S05]  /*1a440*/  @!P1 VIADD R204, R204, 0x30860 ;  /* 0x00030860cccc9836 */ /* 0x000fca0000000000 */
[----:B------:R-:W-:Y:S01]  /*1a450*/  @!P1 PRMT R204, RZ, 0x654, R204 ;  /* 0x00000654ffcc9816 */ /* 0x000fe200000000cc */
[----:B------:R-:W-:Y:S01]  /*1a460*/  VIADD R232, R232, 0xffffffff ;  /* 0xffffffffe8e87836 */ /* 0x000fe20000000000 */
[----:B------:R-:W-:Y:S01]  /*1a470*/  F2FP.F16.F32.PACK_AB R196, R196, R189 ;  /* 0x000000bdc4c4723e */ /* 0x000fe200000000ff */
[----:B------:R-:W-:Y:S02]  /*1a480*/  IMAD.MOV.U32 R236, RZ, RZ, R22 ;  /* 0x000000ffffec7224 */ /* 0x000fe400078e0016 */
[----:B------:R-:W-:Y:S01]  /*1a490*/  IMAD.MOV.U32 R230, RZ, RZ, R5 ;  /* 0x000000ffffe67224 */ /* 0x000fe200078e0005 */
[----:B------:R-:W-:Y:S02]  /*1a4a0*/  WARPGROUP.DEPBAR.LE gsb0, 0x0 ;  /* 0x00008000000079c5 */ /* 0x000fe40000010000 */
[-CC-:B------:R-:W-:Y:S02]  /*1a4b0*/  FFMA.FTZ R187, R160, R2.reuse, -R0.reuse ;  /* 0x00000002a0bb7223 */ /* 0x180fe40000010800 */
[----:B------:R-:W0:Y:S01]  /*1a4c0*/  SHFL.BFLY PT, R160, R4, 0x1, 0x1f ;  /* 0x0c201f0004a07f89 */ /* 0x000e2200000e0000 */
[-CC-:B------:R-:W-:Y:S01]  /*1a4d0*/  FFMA.FTZ R185, R157, R2.reuse, -R0.reuse ;  /* 0x000000029db97223 */ /* 0x180fe20000010800 */
[-CC-:B------:R-:W-:Y:S01]  /*1a4e0*/  FFMA.FTZ R184, R176, R2.reuse, -R0.reuse ;  /* 0x00000002b0b87223 */ /* 0x180fe20000010800 */
[-CC-:B------:R-:W-:Y:S01]  /*1a4f0*/  FFMA.FTZ R157, R177, R2.reuse, -R0.reuse ;  /* 0x00000002b19d7223 */ /* 0x180fe20000010800 */
[--C-:B------:R-:W-:Y:S01]  /*1a500*/  FFMA.FTZ R186, R180, R2, -R0.reuse ;  /* 0x00000002b4ba7223 */ /* 0x100fe20000010800 */
[----:B0-----:R-:W-:Y:S01]  /*1a510*/  FMNMX.FTZ R4, R4, R160, !PT ;  /* 0x000000a004047209 */ /* 0x001fe20007810000 */
[----:B------:R-:W-:-:S04]  /*1a520*/  FFMA.FTZ R160, R181, R2, -R0 ;  /* 0x00000002b5a07223 */ /* 0x000fc80000010800 */
[C---:B------:R-:W-:Y:S01]  /*1a530*/  FADD.FTZ R0, -R4.reuse, R231 ;  /* 0x000000e704007221 */ /* 0x040fe20000010100 */
[----:B------:R-:W-:-:S03]  /*1a540*/  FMUL.FTZ R161, R4, R2 ;  /* 0x0000000204a17220 */ /* 0x000fc60000410000 */
[-C--:B------:R-:W-:Y:S01]  /*1a550*/  FMUL.FTZ R0, R0, R2.reuse ;  /* 0x0000000200007220 */ /* 0x080fe20000410000 */
[-CC-:B------:R-:W-:Y:S01]  /*1a560*/  FFMA.FTZ R197, R154, R2.reuse, -R161.reuse ;  /* 0x000000029ac57223 */ /* 0x180fe200000108a1 */
[-CC-:B------:R-:W-:Y:S01]  /*1a570*/  FFMA.FTZ R154, R155, R2.reuse, -R161.reuse ;  /* 0x000000029b9a7223 */ /* 0x180fe200000108a1 */
[----:B------:R-:W-:Y:S02]  /*1a580*/  @!P1 IMAD R155, R22, 0x8, R16 ;  /* 0x00000008169b9824 */ /* 0x000fe400078e0210 */
[----:B------:R-:W-:Y:S01]  /*1a590*/  FFMA.FTZ R199, R158, R2, -R161 ;  /* 0x000000029ec77223 */ /* 0x000fe200000108a1 */
[----:B------:R-:W-:Y:S02]  /*1a5a0*/  MUFU.EX2 R0, R0 ;  /* 0x0000000000007308 */ /* 0x000fe40000000800 */
[----:B------:R-:W-:-:S06]  /*1a5b0*/  @!P1 IADD3 R155, R155, 0x30840, RZ ;  /* 0x000308409b9b9810 */ /* 0x000fcc0007ffe0ff */
[----:B------:R-:W0:Y:S01]  /*1a5c0*/  MUFU.EX2 R197, R197 ;  /* 0x000000c500c57308 */ /* 0x000e220000000800 */
[-C--:B------:R-:W-:Y:S01]  /*1a5d0*/  FFMA.FTZ R159, R159, R2.reuse, -R161 ;  /* 0x000000029f9f7223 */ /* 0x080fe200000108a1 */
[----:B------:R-:W-:Y:S01]  /*1a5e0*/  @!P1 PRMT R158, RZ, 0x654, R155 ;  /* 0x00000654ff9e9816 */ /* 0x000fe2000000009b */
[----:B------:R-:W-:-:S03]  /*1a5f0*/  FFMA.FTZ R193, R162, R2, -R161 ;  /* 0x00000002a2c17223 */ /* 0x000fc600000108a1 */
[----:B------:R1:W-:Y:S02]  /*1a600*/  @!P1 SYNCS.ARRIVE.TRANS64.RED.A1T0 RZ, [R158+URZ], RZ ;  /* 0x000000ff9eff99a7 */ /* 0x0003e4000810043f */
[----:B------:R-:W2:Y:S08]  /*1a610*/  MUFU.EX2 R154, R154 ;  /* 0x0000009a009a7308 */ /* 0x000eb00000000800 */
[----:B------:R-:W3:Y:S01]  /*1a620*/  MUFU.EX2 R199, R199 ;  /* 0x000000c700c77308 */ /* 0x000ee20000000800 */
[----:B-1----:R-:W-:Y:S01]  /*1a630*/  FFMA.FTZ R158, R163, R2, -R161 ;  /* 0x00000002a39e7223 */ /* 0x002fe200000108a1 */
[----:B0-----:R-:W-:-:S06]  /*1a640*/  FFMA.FTZ R227, R0, R227, R197 ;  /* 0x000000e300e37223 */ /* 0x001fcc00000100c5 */
[----:B------:R-:W0:Y:S01]  /*1a650*/  MUFU.EX2 R185, R185 ;  /* 0x000000b900b97308 */ /* 0x000e220000000800 */
[----:B------:R-:W-:-:S07]  /*1a660*/  FFMA.FTZ R195, R166, R2, -R161 ;  /* 0x00000002a6c37223 */ /* 0x000fce00000108a1 */
[----:B------:R1:W4:Y:S01]  /*1a670*/  MUFU.EX2 R155, R159 ;  /* 0x0000009f009b7308 */ /* 0x0003220000000800 */
[----:B--2---:R-:W-:-:S07]  /*1a680*/  FADD.FTZ R227, R154, R227 ;  /* 0x000000e39ae37221 */ /* 0x004fce0000010000 */
[----:B------:R-:W2:Y:S01]  /*1a690*/  MUFU.EX2 R187, R187 ;  /* 0x000000bb00bb7308 */ /* 0x000ea20000000800 */
[----:B------:R-:W-:-:S07]  /*1a6a0*/  FFMA.FTZ R167, R167, R2, -R161 ;  /* 0x00000002a7a77223 */ /* 0x000fce00000108a1 */
[----:B------:R-:W5:Y:S01]  /*1a6b0*/  MUFU.EX2 R193, R193 ;  /* 0x000000c100c17308 */ /* 0x000f620000000800 */
[----:B-1----:R-:W-:Y:S01]  /*1a6c0*/  FADD.FTZ R159, R198, R228 ;  /* 0x000000e4c69f7221 */ /* 0x002fe20000010000 */
[----:B------:R-:W-:Y:S01]  /*1a6d0*/  F2FP.F16.F32.PACK_AB R197, R154, R197 ;  /* 0x000000c59ac5723e */ /* 0x000fe200000000ff */
[----:B---3--:R-:W-:Y:S01]  /*1a6e0*/  FADD.FTZ R154, R199, R227 ;  /* 0x000000e3c79a7221 */ /* 0x008fe20000010000 */
[-CC-:B------:R-:W-:Y:S01]  /*1a6f0*/  FFMA.FTZ R170, R170, R2.reuse, -R161.reuse ;  /* 0x00000002aaaa7223 */ /* 0x180fe200000108a1 */
[-CC-:B------:R-:W-:Y:S01]  /*1a700*/  FFMA.FTZ R171, R171, R2.reuse, -R161.reuse ;  /* 0x00000002abab7223 */ /* 0x180fe200000108a1 */
[-CC-:B------:R-:W-:Y:S01]  /*1a710*/  FFMA.FTZ R174, R174, R2.reuse, -R161.reuse ;  /* 0x00000002aeae7223 */ /* 0x180fe200000108a1 */
[-C--:B------:R-:W-:Y:S01]  /*1a720*/  FFMA.FTZ R175, R175, R2.reuse, -R161 ;  /* 0x00000002afaf7223 */ /* 0x080fe200000108a1 */
[----:B------:R-:W1:Y:S01]  /*1a730*/  MUFU.EX2 R158, R158 ;  /* 0x0000009e009e7308 */ /* 0x000e620000000800 */
[----:B0-----:R-:W-:Y:S01]  /*1a740*/  FADD.FTZ R159, R185, R159 ;  /* 0x0000009fb99f7221 */ /* 0x001fe20000010000 */
[----:B----4-:R-:W-:Y:S01]  /*1a750*/  FADD.FTZ R154, R155, R154 ;  /* 0x0000009a9b9a7221 */ /* 0x010fe20000010000 */
[-CC-:B------:R-:W-:Y:S01]  /*1a760*/  FFMA.FTZ R178, R178, R2.reuse, -R161.reuse ;  /* 0x00000002b2b27223 */ /* 0x180fe200000108a1 */
[-CC-:B------:R-:W-:Y:S01]  /*1a770*/  FFMA.FTZ R179, R179, R2.reuse, -R161.reuse ;  /* 0x00000002b3b37223 */ /* 0x180fe200000108a1 */
[----:B------:R-:W-:Y:S01]  /*1a780*/  FFMA.FTZ R182, R182, R2, -R161 ;  /* 0x00000002b6b67223 */ /* 0x000fe200000108a1 */
[----:B------:R0:W-:Y:S02]  /*1a790*/  @!P1 SYNCS.ARRIVE.TRANS64.RED.A1T0 RZ, [R204+URZ], RZ ;  /* 0x000000ffccff99a7 */ /* 0x0001e4000810043f */
[----:B------:R-:W3:Y:S01]  /*1a7a0*/  MUFU.EX2 R195, R195 ;  /* 0x000000c300c37308 */ /* 0x000ee20000000800 */
[----:B------:R-:W-:Y:S01]  /*1a7b0*/  F2FP.F16.F32.PACK_AB R199, R155, R199 ;  /* 0x000000c79bc7723e */ /* 0x000fe200000000ff */
[----:B--2---:R-:W-:Y:S01]  /*1a7c0*/  FADD.FTZ R155, R187, R159 ;  /* 0x0000009fbb9b7221 */ /* 0x004fe20000010000 */
[----:B-----5:R-:W-:-:S05]  /*1a7d0*/  FADD.FTZ R154, R193, R154 ;  /* 0x0000009ac19a7221 */ /* 0x020fca0000010000 */
[----:B------:R-:W2:Y:S01]  /*1a7e0*/  MUFU.EX2 R167, R167 ;  /* 0x000000a700a77308 */ /* 0x000ea20000000800 */
[----:B------:R-:W-:Y:S01]  /*1a7f0*/  FADD.FTZ R155, R192, R155 ;  /* 0x0000009bc09b7221 */ /* 0x000fe20000010000 */
[----:B-1----:R-:W-:-:S06]  /*1a800*/  FADD.FTZ R154, R158, R154 ;  /* 0x0000009a9e9a7221 */ /* 0x002fcc0000010000 */
[----:B------:R-:W1:Y:S01]  /*1a810*/  MUFU.EX2 R170, R170 ;  /* 0x000000aa00aa7308 */ /* 0x000e620000000800 */
[----:B------:R-:W-:Y:S01]  /*1a820*/  FADD.FTZ R159, R194, R155 ;  /* 0x0000009bc29f7221 */ /* 0x000fe20000010000 */
[----:B---3--:R-:W-:-:S06]  /*1a830*/  FADD.FTZ R155, R195, R154 ;  /* 0x0000009ac39b7221 */ /* 0x008fcc0000010000 */
[----:B------:R-:W3:Y:S01]  /*1a840*/  MUFU.EX2 R171, R171 ;  /* 0x000000ab00ab7308 */ /* 0x000ee20000000800 */
[----:B------:R-:W-:Y:S01]  /*1a850*/  FADD.FTZ R154, R152, R159 ;  /* 0x0000009f989a7221 */ /* 0x000fe20000010000 */
[----:B--2---:R-:W-:-:S06]  /*1a860*/  FADD.FTZ R155, R167, R155 ;  /* 0x0000009ba79b7221 */ /* 0x004fcc0000010000 */
[----:B------:R-:W2:Y:S01]  /*1a870*/  MUFU.EX2 R174, R174 ;  /* 0x000000ae00ae7308 */ /* 0x000ea20000000800 */
[----:B------:R-:W-:Y:S01]  /*1a880*/  FADD.FTZ R154, R188, R154 ;  /* 0x0000009abc9a7221 */ /* 0x000fe20000010000 */
[----:B-1----:R-:W-:-:S06]  /*1a890*/  FADD.FTZ R155, R170, R155 ;  /* 0x0000009baa9b7221 */ /* 0x002fcc0000010000 */
[----:B------:R-:W1:Y:S01]  /*1a8a0*/  MUFU.EX2 R175, R175 ;  /* 0x000000af00af7308 */ /* 0x000e620000000800 */
[----:B------:R-:W-:Y:S01]  /*1a8b0*/  FADD.FTZ R154, R153, R154 ;  /* 0x0000009a999a7221 */ /* 0x000fe20000010000 */
[----:B---3--:R-:W-:-:S06]  /*1a8c0*/  FADD.FTZ R155, R171, R155 ;  /* 0x0000009bab9b7221 */ /* 0x008fcc0000010000 */
[----:B------:R-:W3:Y:S01]  /*1a8d0*/  MUFU.EX2 R184, R184 ;  /* 0x000000b800b87308 */ /* 0x000ee20000000800 */
[----:B------:R-:W-:-:S07]  /*1a8e0*/  FFMA.FTZ R161, R183, R2, -R161 ;  /* 0x00000002b7a17223 */ /* 0x000fce00000108a1 */
[----:B------:R-:W4:Y:S01]  /*1a8f0*/  MUFU.EX2 R178, R178 ;  /* 0x000000b200b27308 */ /* 0x000f220000000800 */
[----:B------:R-:W-:Y:S01]  /*1a900*/  FADD.FTZ R154, R190, R154 ;  /* 0x0000009abe9a7221 */ /* 0x000fe20000010000 */
[----:B--2---:R-:W-:-:S06]  /*1a910*/  FADD.FTZ R155, R174, R155 ;  /* 0x0000009bae9b7221 */ /* 0x004fcc0000010000 */
[----:B------:R-:W2:Y:S08]  /*1a920*/  MUFU.EX2 R157, R157 ;  /* 0x0000009d009d7308 */ /* 0x000eb00000000800 */
[----:B------:R-:W5:Y:S01]  /*1a930*/  MUFU.EX2 R179, R179 ;  /* 0x000000b300b37308 */ /* 0x000f620000000800 */
[----:B------:R-:W-:Y:S01]  /*1a940*/  FADD.FTZ R154, R156, R154 ;  /* 0x0000009a9c9a7221 */ /* 0x000fe20000010000 */
[----:B-1----:R-:W-:-:S06]  /*1a950*/  FADD.FTZ R155, R175, R155 ;  /* 0x0000009baf9b7221 */ /* 0x002fcc0000010000 */
[----:B------:R-:W1:Y:S08]  /*1a960*/  MUFU.EX2 R186, R186 ;  /* 0x000000ba00ba7308 */ /* 0x000e700000000800 */
[----:B------:R-:W0:Y:S01]  /*1a970*/  MUFU.EX2 R182, R182 ;  /* 0x000000b600b67308 */ /* 0x000e220000000800 */
[----:B---3--:R-:W-:Y:S01]  /*1a980*/  FADD.FTZ R154, R184, R154 ;  /* 0x0000009ab89a7221 */ /* 0x008fe20000010000 */
[----:B----4-:R-:W-:-:S06]  /*1a990*/  FADD.FTZ R155, R178, R155 ;  /* 0x0000009bb29b7221 */ /* 0x010fcc0000010000 */
[----:B------:R-:W3:Y:S08]  /*1a9a0*/  MUFU.EX2 R160, R160 ;  /* 0x000000a000a07308 */ /* 0x000ef00000000800 */
[----:B------:R-:W4:Y:S01]  /*1a9b0*/  MUFU.EX2 R161, R161 ;  /* 0x000000a100a17308 */ /* 0x000f220000000800 */
[----:B--2---:R-:W-:Y:S01]  /*1a9c0*/  FADD.FTZ R154, R157, R154 ;  /* 0x0000009a9d9a7221 */ /* 0x004fe20000010000 */
[----:B-----5:R-:W-:-:S03]  /*1a9d0*/  FADD.FTZ R155, R179, R155 ;  /* 0x0000009bb39b7221 */ /* 0x020fc60000010000 */
[----:B-1----:R-:W-:Y:S01]  /*1a9e0*/  FADD.FTZ R154, R186, R154 ;  /* 0x0000009aba9a7221 */ /* 0x002fe20000010000 */
[----:B0-----:R-:W-:Y:S01]  /*1a9f0*/  FADD.FTZ R155, R182, R155 ;  /* 0x0000009bb69b7221 */ /* 0x001fe20000010000 */
[----:B------:R-:W-:Y:S01]  /*1aa00*/  F2FP.F16.F32.PACK_AB R198, R185, R198 ;  /* 0x000000c6b9c6723e */ /* 0x000fe200000000ff */
[----:B------:R-:W-:Y:S01]  /*1aa10*/  IMAD.MOV.U32 R204, RZ, RZ, R205 ;  /* 0x000000ffffcc7224 */ /* 0x000fe200078e00cd */
[----:B------:R-:W-:Y:S01]  /*1aa20*/  F2FP.F16.F32.PACK_AB R192, R192, R187 ;  /* 0x000000bbc0c0723e */ /* 0x000fe200000000ff */
[----:B---3--:R-:W-:Y:S01]  /*1aa30*/  FADD.FTZ R228, R160, R154 ;  /* 0x0000009aa0e47221 */ /* 0x008fe20000010000 */
[----:B------:R-:W-:Y:S01]  /*1aa40*/  F2FP.F16.F32.PACK_AB R193, R158, R193 ;  /* 0x000000c19ec1723e */ /* 0x000fe200000000ff */
[----:B------:R-:W-:Y:S01]  /*1aa50*/  IMAD.MOV.U32 R231, RZ, RZ, R4 ;  /* 0x000000ffffe77224 */ /* 0x000fe200078e0004 */
[----:B------:R-:W-:Y:S02]  /*1aa60*/  F2FP.F16.F32.PACK_AB R194, R152, R194 ;  /* 0x000000c298c2723e */ /* 0x000fe400000000ff */
[----:B------:R-:W-:-:S02]  /*1aa70*/  F2FP.F16.F32.PACK_AB R195, R167, R195 ;  /* 0x000000c3a7c3723e */ /* 0x000fc400000000ff */
[----:B------:R-:W-:Y:S01]  /*1aa80*/  F2FP.F16.F32.PACK_AB R188, R153, R188 ;  /* 0x000000bc99bc723e */ /* 0x000fe200000000ff */
[----:B----4-:R-:W-:Y:S01]  /*1aa90*/  FADD.FTZ R227, R161, R155 ;  /* 0x0000009ba1e37221 */ /* 0x010fe20000010000 */
[----:B------:R-:W-:Y:S02]  /*1aaa0*/  F2FP.F16.F32.PACK_AB R189, R171, R170 ;  /* 0x000000aaabbd723e */ /* 0x000fe400000000ff */
[----:B------:R-:W-:Y:S02]  /*1aab0*/  F2FP.F16.F32.PACK_AB R190, R156, R190 ;  /* 0x000000be9cbe723e */ /* 0x000fe400000000ff */
[----:B------:R-:W-:Y:S02]  /*1aac0*/  F2FP.F16.F32.PACK_AB R191, R175, R174 ;  /* 0x000000aeafbf723e */ /* 0x000fe400000000ff */
[----:B------:R-:W-:Y:S02]  /*1aad0*/  F2FP.F16.F32.PACK_AB R184, R157, R184 ;  /* 0x000000b89db8723e */ /* 0x000fe400000000ff */
[----:B------:R-:W-:-:S02]  /*1aae0*/  F2FP.F16.F32.PACK_AB R185, R179, R178 ;  /* 0x000000b2b3b9723e */ /* 0x000fc400000000ff */
[----:B------:R-:W-:Y:S02]  /*1aaf0*/  F2FP.F16.F32.PACK_AB R186, R160, R186 ;  /* 0x000000baa0ba723e */ /* 0x000fe400000000ff */
[----:B------:R-:W-:Y:S01]  /*1ab00*/  F2FP.F16.F32.PACK_AB R187, R161, R182 ;  /* 0x000000b6a1bb723e */ /* 0x000fe200000000ff */
[----:B------:R-:W-:Y:S06]  /*1ab10*/  @P2 BRA `(.L_x_1773) ;  /* 0xffffffe0000c2947 */ /* 0x000fec000383ffff */
[----:B------:R-:W-:Y:S05]  /*1ab20*/  BSYNC B1 ;  /* 0x0000000000017941 */ /* 0x000fea0003800000 */
.L_x_1762:
[----:B------:R-:W-:-:S07]  /*1ab30*/  IMAD.MOV.U32 R204, RZ, RZ, R232 ;  /* 0x000000ffffcc7224 */ /* 0x000fce00078e00e8 */
.L_x_1761:
[----:B------:R-:W-:Y:S05]  /*1ab40*/  BSYNC B0 ;  /* 0x0000000000007941 */ /* 0x000fea0003800000 */
.L_x_1760:
[----:B------:R-:W2:Y:S01]  /*1ab50*/  LDL R152, [R1+0x38] ;  /* 0x0000380001987983 */ /* 0x000ea20000100800 */
[----:B------:R-:W-:Y:S01]  /*1ab60*/  BSSY B0, `(.L_x_1774) ;  /* 0x00002b3000007945 */ /* 0x000fe20003800000 */
[----:B--2---:R-:W-:-:S13]  /*1ab70*/  ISETP.GE.AND P2, PT, R204, R152, PT ;  /* 0x00000098cc00720c */ /* 0x004fda0003f46270 */
[----:B------:R-:W-:Y:S05]  /*1ab80*/  @!P2 BRA `(.L_x_1775) ;  /* 0x0000002800c0a947 */ /* 0x000fea0003800000 */
[----:B------:R-:W-:Y:S01]  /*1ab90*/  IMAD.MOV.U32 R230, RZ, RZ, R4 ;  /* 0x000000ffffe67224 */ /* 0x000fe200078e0004 */
[----:B------:R-:W-:Y:S01]  /*1aba0*/  MOV R231, R5 ;  /* 0x0000000500e77202 */ /* 0x000fe20000000f00 */
[----:B------:R-:W-:Y:S02]  /*1abb0*/  IMAD.MOV.U32 R236, RZ, RZ, R205 ;  /* 0x000000ffffec7224 */ /* 0x000fe400078e00cd */
[----:B------:R-:W-:-:S07]  /*1abc0*/  IMAD.MOV.U32 R232, RZ, RZ, R22 ;  /* 0x000000ffffe87224 */ /* 0x000fce00078e0016 */
.L_x_1794:
[----:B------:R-:W-:-:S05]  /*1abd0*/  VIADD R22, R232, 0x1 ;  /* 0x00000001e8167836 */ /* 0x000fca0000000000 */
[----:B------:R-:W-:-:S04]  /*1abe0*/  ISETP.NE.AND P2, PT, R22, 0x2, PT ;  /* 0x000000021600780c */ /* 0x000fc80003f45270 */
[----:B------:R-:W-:Y:S02]  /*1abf0*/  SEL R205, RZ, 0x1, P2 ;  /* 0x00000001ffcd7807 */ /* 0x000fe40001000000 */
[----:B------:R-:W-:Y:S02]  /*1ac00*/  SEL R22, R22, RZ, P2 ;  /* 0x000000ff16167207 */ /* 0x000fe40001000000 */
[----:B------:R-:W-:Y:S01]  /*1ac10*/  LOP3.LUT R205, R236, R205, RZ, 0x3c, !PT ;  /* 0x000000cdeccd7212 */ /* 0x000fe200078e3cff */
[----:B------:R-:W-:Y:S06]  /*1ac20*/  @!P0 BRA `(.L_x_1776) ;  /* 0x0000000000048947 */ /* 0x000fec0003800000 */
[----:B------:R-:W-:Y:S01]  /*1ac30*/  BPT.TRAP 0x1 ;  /* 0x000000040000795c */ /* 0x000fe20000300000 */
.L_x_1776:
[----:B------:R-:W-:Y:S01]  /*1ac40*/  IMAD R4, R22, 0x8, R16 ;  /* 0x0000000816047824 */ /* 0x000fe200078e0210 */
[----:B------:R-:W-:-:S04]  /*1ac50*/  SHF.L.U32 R5, R205, 0x1f, RZ ;  /* 0x0000001fcd057819 */ /* 0x000fc800000006ff */
[----:B------:R0:W1:Y:S01]  /*1ac60*/  SYNCS.PHASECHK.TRANS64.TRYWAIT P2, [R4+URZ+0x30830], R5 ;  /* 0x03083005040075a7 */ /* 0x000062000804017f */
[----:B------:R-:W-:Y:S05]  /*1ac70*/  @!P0 BRA `(.L_x_1777) ;  /* 0x0000000000048947 */ /* 0x000fea0003800000 */
[----:B------:R-:W-:Y:S01]  /*1ac80*/  BPT.TRAP 0x1 ;  /* 0x000000040000795c */ /* 0x000fe20000300000 */
.L_x_1777:
        /* <DEDUP_REMOVED lines=8> */
.L_x_1779:
[----:B------:R-:W-:Y:S05]  /*1ad10*/  BSYNC B1 ;  /* 0x0000000000017941 */ /* 0x000fea0003800000 */
.L_x_1778:
[----:B------:R-:W-:Y:S01]  /*1ad20*/  R2UR UR4, R152 ;  /* 0x00000000980472ca */ /* 0x000fe200000e0000 */
[----:B------:R-:W-:Y:S01]  /*1ad30*/  IMAD.MOV.U32 R152, RZ, RZ, R2 ;  /* 0x000000ffff987224 */ /* 0x000fe200078e0002 */
[----:B01----:R-:W-:Y:S01]  /*1ad40*/  MOV R5, 0x40000040 ;  /* 0x4000004000057802 */ /* 0x003fe20000000f00 */
[----:B------:R-:W-:Y:S01]  /*1ad50*/  IMAD.MOV.U32 R4, RZ, RZ, R158 ;  /* 0x000000ffff047224 */ /* 0x000fe200078e009e */
[----:B------:R-:W-:Y:S01]  /*1ad60*/  MOV R157, 0x40000040 ;  /* 0x40000040009d7802 */ /* 0x000fe20000000f00 */
        /* <DEDUP_REMOVED lines=264> */
.L_x_1781:
[----:B------:R-:W-:Y:S02]  /*1bdf0*/  SHF.L.U32 R2, R236, 0x1f, RZ ;  /* 0x0000001fec027819 */ /* 0x000fe400000006ff */
[----:B------:R-:W-:-:S04]  /*1be00*/  LEA R0, R232, R16, 0x3 ;  /* 0x00000010e8007211 */ /* 0x000fc800078e18ff */
[----:B------:R0:W1:Y:S01]  /*1be10*/  SYNCS.PHASECHK.TRANS64.TRYWAIT P2, [R0+URZ+0x30850], R2 ;  /* 0x03085002000075a7 */ /* 0x000062000804017f */
[----:B------:R-:W-:Y:S05]  /*1be20*/  @!P0 BRA `(.L_x_1782) ;  /* 0x0000000000048947 */ /* 0x000fea0003800000 */
[----:B------:R-:W-:Y:S01]  /*1be30*/  BPT.TRAP 0x1 ;  /* 0x000000040000795c */ /* 0x000fe20000300000 */
.L_x_1782:
[----:B------:R-:W-:Y:S04]  /*1be40*/  BSSY B1, `(.L_x_1783) ;  /* 0x0000004000017945 */ /* 0x000fe80003800000 */
[----:B-1----:R-:W-:Y:S05]  /*1be50*/  @P2 BRA `(.L_x_1784) ;  /* 0x0000000000082947 */ /* 0x002fea0003800000 */
[----:B------:R-:W1:Y:S02]  /*1be60*/  SYNCS.PHASECHK.TRANS64.TRYWAIT P2, [R0+URZ+0x30850], R2 ;  /* 0x03085002000075a7 */ /* 0x000e64000804017f */
[----:B-1----:R-:W-:Y:S05]  /*1be70*/  @!P2 BRA `(.L_x_1785) ;  /* 0x0000012c0028a947 */ /* 0x002fea0003800000 */
.L_x_1784:
[----:B------:R-:W-:Y:S05]  /*1be80*/  BSYNC B1 ;  /* 0x0000000000017941 */ /* 0x000fea0003800000 */
.L_x_1783:
[----:B01----:R-:W-:Y:S02]  /*1be90*/  VIADD R2, R16, 0x400 ;  /* 0x0000040010027836 */ /* 0x003fe40000000000 */
[----:B------:R-:W-:Y:S01]  /*1bea0*/  IMAD.MOV.U32 R3, RZ, RZ, 0x40000040 ;  /* 0x40000040ff037424 */ /* 0x000fe200078e00ff */
[----:B------:R-:W-:Y:S01]  /*1beb0*/  WARPGROUP.ARRIVE ;  /* 0x00000000000079c5 */ /* 0x000fe20000000000 */
[----:B------:R-:W-:Y:S01]  /*1bec0*/  IMAD.MOV.U32 R5, RZ, RZ, 0x40000040 ;  /* 0x40000040ff057424 */ /* 0x000fe200078e00ff */
[----:B------:R-:W-:Y:S01]  /*1bed0*/  SHF.R.U32.HI R2, RZ, 0x4, R2 ;  /* 0x00000004ff027819 */ /* 0x000fe20000011602 */
[----:B------:R-:W-:Y:S01]  /*1bee0*/  ULDC UR4, c[0x0][0x9dc] ;  /* 0x0002770000047ab9 */ /* 0x000fe20000000800 */
[----:B------:R-:W-:Y:S02]  /*1bef0*/  ULDC UR5, c[0x0][0x9e0] ;  /* 0x0002780000057ab9 */ /* 0x000fe40000000800 */
[----:B------:R-:W-:-:S04]  /*1bf00*/  LOP3.LUT R2, R2, 0x3fff, RZ, 0xc0, !PT ;  /* 0x00003fff02027812 */ /* 0x000fc800078ec0ff */
[----:B------:R-:W-:-:S05]  /*1bf10*/  LOP3.LUT R2, R2, 0x2000000, RZ, 0xfc, !PT ;  /* 0x0200000002027812 */ /* 0x000fca00078efcff */
[----:B------:R-:W-:Y:S01]  /*1bf20*/  IMAD R2, R232, 0x800, R2 ;  /* 0x00000800e8027824 */ /* 0x000fe200078e0202 */
[----:B------:R-:W-:Y:S01]  /*1bf30*/  R2UR UR7, R3 ;  /* 0x00000000030772ca */ /* 0x000fe200000e0000 */
[----:B------:R-:W2:Y:S03]  /*1bf40*/  LDL R232, [R1+0x34] ;  /* 0x0000340001e87983 */ /* 0x000ea60000100800 */
[----:B------:R-:W-:-:S13]  /*1bf50*/  R2UR UR6, R2 ;  /* 0x00000000020672ca */ /* 0x000fda00000e0000 */
[----:B------:R-:W-:Y:S01]  /*1bf60*/  HGMMA.64x256x16.F32 R24, R196, gdesc[UR4].tnspB, R24, gsb0 ;  /* 0x43e00004c4187df0 */ /* 0x000fe20008000818 */
[----:B------:R-:W-:Y:S01]  /*1bf70*/  VIADD R4, R2, 0x80 ;  /* 0x0000008002047836 */ /* 0x000fe20000000000 */
[----:B------:R-:W-:-:S04]  /*1bf80*/  R2UR UR7, R5 ;  /* 0x00000000050772ca */ /* 0x000fc800000e0000 */
[----:B------:R-:W-:Y:S01]  /*1bf90*/  R2UR UR6, R4 ;  /* 0x00000000040672ca */ /* 0x000fe200000e0000 */
[C---:B------:R-:W-:Y:S02]  /*1bfa0*/  VIADD R4, R2.reuse, 0x100 ;  /* 0x0000010002047836 */ /* 0x040fe40000000000 */
[----:B------:R-:W-:Y:S01]  /*1bfb0*/  IMAD.MOV.U32 R5, RZ, RZ, 0x40000040 ;  /* 0x40000040ff057424 */ /* 0x000fe200078e00ff */
[----:B------:R-:W-:Y:S02]  /*1bfc0*/  WARPGROUP.DEPBAR.LE gsb0, 0x0 ;  /* 0x00008000000079c5 */ /* 0x000fe40000010000 */
[----:B------:R-:W-:Y:S01]  /*1bfd0*/  WARPGROUP.ARRIVE ;  /* 0x00000000000079c5 */ /* 0x000fe20000000000 */
[----:B------:R-:W2:Y:S01]  /*1bfe0*/  LDL R199, [R1+0x14] ;  /* 0x0000140001c77983 */ /* 0x000ea20000100800 */
[----:B------:R-:W-:Y:S01]  /*1bff0*/  VIADD R2, R2, 0x180 ;  /* 0x0000018002027836 */ /* 0x000fe20000000000 */
[----:B------:R-:W-:Y:S01]  /*1c000*/  MOV R3, 0x40000040 ;  /* 0x4000004000037802 */ /* 0x000fe20000000f00 */
[----:B------:R-:W-:-:S12]  /*1c010*/  ULOP3.LUT UR4, URZ, UR4, URZ, 0x33, !UPT ;  /* 0x000000043f047292 */ /* 0x000fd8000f8e333f */
[----:B------:R-:W-:Y:S01]  /*1c020*/  HGMMA.64x256x16.F32 R24, R192, gdesc[UR4].tnspB, R24, gsb0 ;  /* 0x43e00004c0187df0 */ /* 0x000fe20008000818 */
[----:B------:R-:W-:Y:S01]  /*1c030*/  R2UR UR6, R4 ;  /* 0x00000000040672ca */ /* 0x000fe200000e0000 */
[----:B------:R-:W-:Y:S01]  /*1c040*/  IMAD.SHL.U32 R4, R204, 0x40, RZ ;  /* 0x00000040cc047824 */ /* 0x000fe200078e00ff */
[----:B------:R-:W-:Y:S01]  /*1c050*/  R2UR UR7, R5 ;  /* 0x00000000050772ca */ /* 0x000fe200000e0000 */
[----:B------:R-:W-:Y:S02]  /*1c060*/  WARPGROUP.DEPBAR.LE gsb0, 0x0 ;  /* 0x00008000000079c5 */ /* 0x000fe40000010000 */
[----:B------:R-:W-:-:S15]  /*1c070*/  WARPGROUP.ARRIVE ;  /* 0x00000000000079c5 */ /* 0x000fde0000000000 */
[----:B------:R-:W-:-:S07]  /*1c080*/  NOP ;  /* 0x0000000000007918 */ /* 0x000fce0000000000 */
[----:B------:R-:W-:Y:S01]  /*1c090*/  HGMMA.64x256x16.F32 R24, R188, gdesc[UR4].tnspB, R24, gsb0 ;  /* 0x43e00004bc187df0 */ /* 0x000fe20008000818 */
[----:B------:R-:W-:Y:S02]  /*1c0a0*/  R2UR UR6, R2 ;  /* 0x00000000020672ca */ /* 0x000fe400000e0000 */
[----:B------:R-:W-:Y:S01]  /*1c0b0*/  R2UR UR7, R3 ;  /* 0x00000000030772ca */ /* 0x000fe200000e0000 */
[----:B------:R-:W0:Y:S08]  /*1c0c0*/  @P5 LDC R2, c[0x0][0x450] ;  /* 0x00011400ff025b82 */ /* 0x000e300000000800 */
[----:B------:R-:W1:Y:S01]  /*1c0d0*/  @P5 LDC R3, c[0x0][0x44c] ;  /* 0x00011300ff035b82 */ /* 0x000e620000000800 */
[----:B--2---:R-:W-:-:S04]  /*1c0e0*/  IMAD.IADD R5, R232, 0x1, R199 ;  /* 0x00000001e8057824 */ /* 0x004fc800078e02c7 */
[----:B-1----:R-:W-:-:S05]  /*1c0f0*/  @P5 IMAD.HI.U32 R3, R5, R3, RZ ;  /* 0x0000000305035227 */ /* 0x002fca00078e00ff */
[----:B0-----:R-:W-:Y:S01]  /*1c100*/  @P5 SHF.R.U32.HI R5, RZ, R2, R3 ;  /* 0x00000002ff055219 */ /* 0x001fe20000011603 */
[----:B------:R-:W-:-:S04]  /*1c110*/  @!P1 IMAD R2, R22, 0x8, R16 ;  /* 0x0000000816029824 */ /* 0x000fc800078e0210 */
[----:B------:R-:W-:-:S05]  /*1c120*/  @!P1 VIADD R2, R2, 0x30840 ;  /* 0x0003084002029836 */ /* 0x000fca0000000000 */
[----:B------:R-:W-:Y:S01]  /*1c130*/  @!P1 PRMT R2, RZ, 0x654, R2 ;  /* 0x00000654ff029816 */ /* 0x000fe20000000002 */
[----:B------:R-:W-:Y:S02]  /*1c140*/  WARPGROUP.DEPBAR.LE gsb0, 0x0 ;  /* 0x00008000000079c5 */ /* 0x000fe40000010000 */
[----:B------:R-:W-:Y:S01]  /*1c150*/  WARPGROUP.ARRIVE ;  /* 0x00000000000079c5 */ /* 0x000fe20000000000 */
[----:B------:R-:W0:Y:S05]  /*1c160*/  SHFL.IDX PT, R188, R5, RZ, 0x1c1f ;  /* 0x001c1fff05bc7589 */ /* 0x000e2a00000e0000 */
[----:B------:R-:W-:Y:S03]  /*1c170*/  HGMMA.64x256x16.F32 R24, R184, gdesc[UR4].tnspB, R24, gsb0 ;  /* 0x43e00004b8187df0 */ /* 0x000fe60008000818 */
[----:B------:R-:W-:-:S02]  /*1c180*/  WARPGROUP.DEPBAR.LE gsb0, 0x0 ;  /* 0x00008000000079c5 */ /* 0x000fc40000010000 */
[----:B------:R-:W-:Y:S01]  /*1c190*/  IADD3 R186, -R229, 0x1, -R4 ;  /* 0x00000001e5ba7810 */ /* 0x000fe20007ffe904 */
[----:B------:R1:W-:Y:S03]  /*1c1a0*/  @!P1 SYNCS.ARRIVE.TRANS64.RED.A1T0 RZ, [R2+URZ], RZ ;  /* 0x000000ff02ff99a7 */ /* 0x0003e6000810043f */
[----:B------:R-:W-:-:S05]  /*1c1b0*/  IADD3 R186, -R220, R186, R221 ;  /* 0x000000badcba7210 */ /* 0x000fca0007ffe1dd */
[C---:B------:R-:W-:Y:S02]  /*1c1c0*/  VIADD R187, R186.reuse, UR5 ;  /* 0x00000005babb7c36 */ /* 0x040fe40008000000 */
[----:B------:R-:W-:Y:S02]  /*1c1d0*/  VIADD R186, R186, UR4 ;  /* 0x00000004baba7c36 */ /* 0x000fe40008000000 */
        /* <DEDUP_REMOVED lines=8> */
[----:B------:R-:W-:Y:S02]  /*1c260*/  LOP3.LUT R188, RZ, R188, RZ, 0x33, !PT ;  /* 0x000000bcffbc7212 */ /* 0x000fe400078e33ff */
[----:B------:R-:W-:-:S04]  /*1c270*/  MOV R189, UR4 ;  /* 0x0000000400bd7c02 */ /* 0x000fc80008000f00 */
[----:B------:R-:W-:-:S13]  /*1c280*/  ISETP.NE.AND P2, PT, R189, 0x1, PT ;  /* 0x00000001bd00780c */ /* 0x000fda0003f45270 */
[----:B------:R-:W0:Y:S02]  /*1c290*/  @P2 LDC.64 R2, c[0x0][0x9e8] ;  /* 0x00027a00ff022b82 */ /* 0x000e240000000a00 */
[----:B0-----:R-:W-:-:S05]  /*1c2a0*/  @P2 IMAD.HI.U32 R2, R188, R2, RZ ;  /* 0x00000002bc022227 */ /* 0x001fca00078e00ff */
[----:B------:R-:W-:-:S04]  /*1c2b0*/  @P2 SHF.R.U32.HI R188, RZ, R3, R2 ;  /* 0x00000003ffbc2219 */ /* 0x000fc80000011602 */
[----:B------:R-:W-:Y:S01]  /*1c2c0*/  LOP3.LUT R188, RZ, R188, RZ, 0x33, !PT ;  /* 0x000000bcffbc7212 */ /* 0x000fe200078e33ff */
[----:B------:R-:W-:Y:S06]  /*1c2d0*/  BRA `(.L_x_1789) ;  /* 0x0000000000187947 */ /* 0x000fec0003800000 */
.L_x_1788:
[----:B------:R-:W-:Y:S02]  /*1c2e0*/  ULDC UR4, c[0x0][0x9e4] ;  /* 0x0002790000047ab9 */ /* 0x000fe40000000800 */
[----:B------:R-:W-:-:S05]  /*1c2f0*/  IMAD.U32 R189, RZ, RZ, UR4 ;  /* 0x00000004ffbd7e24 */ /* 0x000fca000f8e00ff */
[----:B------:R-:W-:-:S13]  /*1c300*/  ISETP.NE.AND P2, PT, R189, 0x1, PT ;  /* 0x00000001bd00780c */ /* 0x000fda0003f45270 */
[----:B------:R-:W0:Y:S02]  /*1c310*/  @P2 LDC.64 R2, c[0x0][0x9e8] ;  /* 0x00027a00ff022b82 */ /* 0x000e240000000a00 */
[----:B0-----:R-:W-:-:S05]  /*1c320*/  @P2 IMAD.HI.U32 R2, R188, R2, RZ ;  /* 0x00000002bc022227 */ /* 0x001fca00078e00ff */
[----:B------:R-:W-:-:S07]  /*1c330*/  @P2 SHF.R.U32.HI R188, RZ, R3, R2 ;  /* 0x00000003ffbc2219 */ /* 0x000fce0000011602 */
.L_x_1789:
[----:B------:R-:W-:Y:S05]  /*1c340*/  BSYNC B1 ;  /* 0x0000000000017941 */ /* 0x000fea0003800000 */
.L_x_1787:
[----:B------:R-:W-:-:S04]  /*1c350*/  IMAD R188, R188, R189, -R4 ;  /* 0x000000bdbcbc7224 */ /* 0x000fc800078e0a04 */
[----:B------:R-:W-:-:S05]  /*1c360*/  IMAD.IADD R188, R188, 0x1, -R229 ;  /* 0x00000001bcbc7824 */ /* 0x000fca00078e0ae5 */
[----:B------:R-:W-:Y:S02]  /*1c370*/  VIMNMX R184, R184, R188, !PT ;  /* 0x000000bcb8b87248 */ /* 0x000fe40007fe0100 */
[----:B------:R-:W-:-:S07]  /*1c380*/  VIADDMNMX R185, R188, R189, R185, PT ;  /* 0x000000bdbcb97246 */ /* 0x000fce00038001b9 */
.L_x_1786:
        /* <DEDUP_REMOVED lines=66> */
.L_x_1792:
[----:B------:R-:W-:Y:S02]  /*1c7b0*/  ULDC UR4, c[0x0][0x9e4] ;  /* 0x0002790000047ab9 */ /* 0x000fe40000000800 */
[----:B------:R-:W-:-:S05]  /*1c7c0*/  IMAD.U32 R184, RZ, RZ, UR4 ;  /* 0x00000004ffb87e24 */ /* 0x000fca000f8e00ff */
[----:B------:R-:W-:-:S13]  /*1c7d0*/  ISETP.NE.AND P3, PT, R184, 0x1, PT ;  /* 0x00000001b800780c */ /* 0x000fda0003f65270 */
[----:B------:R-:W0:Y:S02]  /*1c7e0*/  @P3 LDC.64 R2, c[0x0][0x9e8] ;  /* 0x00027a00ff023b82 */ /* 0x000e240000000a00 */
[----:B0-----:R-:W-:-:S05]  /*1c7f0*/  @P3 IMAD.HI.U32 R2, R5, R2, RZ ;  /* 0x0000000205023227 */ /* 0x001fca00078e00ff */
[----:B------:R-:W-:-:S07]  /*1c800*/  @P3 SHF.R.U32.HI R5, RZ, R3, R2 ;  /* 0x00000003ff053219 */ /* 0x000fce0000011602 */
.L_x_1793:
[----:B------:R-:W-:Y:S05]  /*1c810*/  BSYNC B1 ;  /* 0x0000000000017941 */ /* 0x000fea0003800000 */
.L_x_1791:
[----:B------:R-:W-:-:S04]  /*1c820*/  IMAD R4, R5, R184, -R4 ;  /* 0x000000b805047224 */ /* 0x000fc800078e0a04 */
[----:B------:R-:W-:-:S05]  /*1c830*/  IMAD.IADD R4, R4, 0x1, -R229 ;  /* 0x0000000104047824 */ /* 0x000fca00078e0ae5 */
[----:B------:R-:W-:Y:S02]  /*1c840*/  VIMNMX R186, R186, R4, !PT ;  /* 0x00000004baba7248 */ /* 0x000fe40007fe0100 */
[----:B------:R-:W-:-:S07]  /*1c850*/  VIADDMNMX R187, R4, R184, R187, PT ;  /* 0x000000b804bb7246 */ /* 0x000fce00038001bb */
.L_x_1790:
[----:B------:R-:W-:Y:S01]  /*1c860*/  @!P1 VIADD R0, R0, 0x30860 ;  /* 0x0003086000009836 */ /* 0x000fe20000000000 */
[----:B------:R-:W2:Y:S01]  /*1c870*/  LDL R232, [R1+0x38] ;  /* 0x0000380001e87983 */ /* 0x000ea20000100800 */
[----:B------:R-:W-:Y:S01]  /*1c880*/  ISETP.GT.AND P3, PT, R186, 0x1, P2 ;  /* 0x00000001ba00780c */ /* 0x000fe20001764270 */
[----:B------:R-:W-:Y:S01]  /*1c890*/  ULDC UR4, c[0x0][0x988] ;  /* 0x0002620000047ab9 */ /* 0x000fe20000000800 */
[----:B------:R-:W-:Y:S01]  /*1c8a0*/  IMAD.MOV.U32 R236, RZ, RZ, R205 ;  /* 0x000000ffffec7224 */ /* 0x000fe200078e00cd */
        /* <DEDUP_REMOVED lines=39> */
[----:B------:R-:W-:Y:S02]  /*1cb20*/  ISETP.GT.AND P3, PT, R186, 0x38, P2 ;  /* 0x00000038ba00780c */ /* 0x000fe40001764270 */
[----:B------:R-:W-:Y:S02]  /*1cb30*/  FMNMX.FTZ R4, R154, R230, !PT ;  /* 0x000000e69a047209 */ /* 0x000fe40007810000 */
[----:B------:R-:W-:Y:S02]  /*1cb40*/  ISETP.LT.OR P3, PT, R187, 0x39, P3 ;  /* 0x00000039bb00780c */ /* 0x000fe40001f61670 */
[----:B------:R-:W-:Y:S02]  /*1cb50*/  FMNMX.FTZ R4, R155, R4, !PT ;  /* 0x000000049b047209 */ /* 0x000fe40007810000 */
[----:B------:R-:W-:-:S02]  /*1cb60*/  FSEL R182, R182, -INF , !P3 ;  /* 0xff800000b6b67808 */ /* 0x000fc40005800000 */
[----:B0-----:R-:W-:-:S05]  /*1cb70*/  FMNMX.FTZ R2, R0, R2, !PT ;  /* 0x0000000200027209 */ /* 0x001fca0007810000 */
[----:B------:R-:W0:Y:S02]  /*1cb80*/  SHFL.BFLY PT, R5, R2, 0x1, 0x1f ;  /* 0x0c201f0002057f89 */ /* 0x000e2400000e0000 */
[----:B0-----:R-:W-:Y:S02]  /*1cb90*/  FMNMX.FTZ R5, R2, R5, !PT ;  /* 0x0000000502057209 */ /* 0x001fe40007810000 */
[----:B------:R-:W-:Y:S02]  /*1cba0*/  MOV R2, UR4 ;  /* 0x0000000400027c02 */ /* 0x000fe40008000f00 */
[----:B------:R-:W-:-:S03]  /*1cbb0*/  FSETP.NEU.FTZ.AND P4, PT, R5, -INF , PT ;  /* 0xff8000000500780b */ /* 0x000fc60003f9d000 */
[C---:B------:R-:W-:Y:S01]  /*1cbc0*/  FMUL.FTZ R3, R5.reuse, R2 ;  /* 0x0000000205037220 */ /* 0x040fe20000410000 */
[----:B------:R-:W-:-:S04]  /*1cbd0*/  FSEL R0, R5, RZ, P4 ;  /* 0x000000ff05007208 */ /* 0x000fc80002000000 */
[----:B------:R-:W-:Y:S01]  /*1cbe0*/  FSEL R3, R3, RZ, P4 ;  /* 0x000000ff03037208 */ /* 0x000fe20002000000 */
[----:B------:R-:W-:Y:S01]  /*1cbf0*/  FADD.FTZ R0, -R0, R231 ;  /* 0x000000e700007221 */ /* 0x000fe20000010100 */
[----:B------:R-:W-:Y:S01]  /*1cc00*/  ISETP.GT.AND P4, PT, R186, 0x8, P2 ;  /* 0x00000008ba00780c */ /* 0x000fe20001784270 */
[----:B------:R-:W-:Y:S02]  /*1cc10*/  IMAD.MOV.U32 R231, RZ, RZ, R5 ;  /* 0x000000ffffe77224 */ /* 0x000fe400078e0005 */
[-CC-:B------:R-:W-:Y:S01]  /*1cc20*/  FFMA.FTZ R152, R152, R2.reuse, -R3.reuse ;  /* 0x0000000298987223 */ /* 0x180fe20000010803 */
[----:B------:R-:W-:Y:S01]  /*1cc30*/  ISETP.LT.OR P4, PT, R187, 0x9, P4 ;  /* 0x00000009bb00780c */ /* 0x000fe20002781670 */
[-CC-:B------:R-:W-:Y:S01]  /*1cc40*/  FFMA.FTZ R153, R153, R2.reuse, -R3.reuse ;  /* 0x0000000299997223 */ /* 0x180fe20000010803 */
[-CC-:B------:R-:W-:Y:S01]  /*1cc50*/  FFMA.FTZ R156, R156, R2.reuse, -R3.reuse ;  /* 0x000000029c9c7223 */ /* 0x180fe20000010803 */
[-CC-:B------:R-:W-:Y:S01]  /*1cc60*/  FFMA.FTZ R157, R157, R2.reuse, -R3.reuse ;  /* 0x000000029d9d7223 */ /* 0x180fe20000010803 */
[----:B------:R-:W-:Y:S01]  /*1cc70*/  FSEL R158, R158, -INF , !P4 ;  /* 0xff8000009e9e7808 */ /* 0x000fe20006000000 */
[-CC-:B------:R-:W-:Y:S01]  /*1cc80*/  FFMA.FTZ R160, R160, R2.reuse, -R3.reuse ;  /* 0x00000002a0a07223 */ /* 0x180fe20000010803 */
[----:B------:R-:W-:Y:S01]  /*1cc90*/  ISETP.GT.AND P4, PT, R186, 0x10, P2 ;  /* 0x00000010ba00780c */ /* 0x000fe20001784270 */
[--C-:B------:R-:W-:Y:S01]  /*1cca0*/  FFMA.FTZ R161, R161, R2, -R3.reuse ;  /* 0x00000002a1a17223 */ /* 0x100fe20000010803 */
[----:B------:R-:W-:Y:S01]  /*1ccb0*/  FMNMX.FTZ R4, R158, R4, !PT ;  /* 0x000000049e047209 */ /* 0x000fe20007810000 */
[-CC-:B------:R-:W-:Y:S01]  /*1ccc0*/  FFMA.FTZ R164, R164, R2.reuse, -R3.reuse ;  /* 0x00000002a4a47223 */ /* 0x180fe20000010803 */
[----:B------:R-:W-:Y:S01]  /*1ccd0*/  ISETP.LT.OR P4, PT, R187, 0x11, P4 ;  /* 0x00000011bb00780c */ /* 0x000fe20002781670 */
[--C-:B------:R-:W-:Y:S01]  /*1cce0*/  FFMA.FTZ R165, R165, R2, -R3.reuse ;  /* 0x00000002a5a57223 */ /* 0x100fe20000010803 */
[----:B------:R-:W-:Y:S01]  /*1ccf0*/  FMNMX.FTZ R4, R159, R4, !PT ;  /* 0x000000049f047209 */ /* 0x000fe20007810000 */
        /* <DEDUP_REMOVED lines=14> */
[----:B------:R-:W-:Y:S01]  /*1cde0*/  FFMA.FTZ R3, R181, R2, -R3 ;  /* 0x00000002b5037223 */ /* 0x000fe20000010803 */
[----:B------:R-:W-:Y:S01]  /*1cdf0*/  FMNMX.FTZ R4, R166, R4, !PT ;  /* 0x00000004a6047209 */ /* 0x000fe20007810000 */
[----:B------:R-:W-:Y:S01]  /*1ce00*/  MUFU.EX2 R152, R152 ;  /* 0x0000009800987308 */ /* 0x000fe20000000800 */
[----:B------:R-:W-:-:S02]  /*1ce10*/  ISETP.LT.OR P4, PT, R187, 0x21, P4 ;  /* 0x00000021bb00780c */ /* 0x000fc40002781670 */
[----:B------:R-:W-:Y:S02]  /*1ce20*/  FMNMX.FTZ R4, R167, R4, !PT ;  /* 0x00000004a7047209 */ /* 0x000fe40007810000 */
[----:B------:R-:W-:Y:S02]  /*1ce30*/  FSEL R170, R170, -INF , !P4 ;  /* 0xff800000aaaa7808 */ /* 0x000fe40006000000 */
[----:B------:R-:W-:Y:S01]  /*1ce40*/  ISETP.GT.AND P4, PT, R186, 0x28, P2 ;  /* 0x00000028ba00780c */ /* 0x000fe20001784270 */
[----:B------:R-:W0:Y:S01]  /*1ce50*/  MUFU.EX2 R153, R153 ;  /* 0x0000009900997308 */ /* 0x000e220000000800 */
[----:B------:R-:W-:Y:S02]  /*1ce60*/  FMNMX.FTZ R4, R170, R4, !PT ;  /* 0x00000004aa047209 */ /* 0x000fe40007810000 */
[----:B------:R-:W-:Y:S02]  /*1ce70*/  ISETP.LT.OR P4, PT, R187, 0x29, P4 ;  /* 0x00000029bb00780c */ /* 0x000fe40002781670 */
[----:B------:R-:W-:-:S02]  /*1ce80*/  FMNMX.FTZ R4, R171, R4, !PT ;  /* 0x00000004ab047209 */ /* 0x000fc40007810000 */
[----:B------:R-:W-:Y:S01]  /*1ce90*/  FSEL R174, R174, -INF , !P4 ;  /* 0xff800000aeae7808 */ /* 0x000fe20006000000 */
[----:B------:R-:W-:Y:S01]  /*1cea0*/  MUFU.EX2 R156, R156 ;  /* 0x0000009c009c7308 */ /* 0x000fe20000000800 */
[----:B------:R-:W-:Y:S02]  /*1ceb0*/  ISETP.GT.AND P4, PT, R186, 0x30, P2 ;  /* 0x00000030ba00780c */ /* 0x000fe40001784270 */
[----:B------:R-:W-:Y:S02]  /*1cec0*/  FMNMX.FTZ R4, R174, R4, !PT ;  /* 0x00000004ae047209 */ /* 0x000fe40007810000 */
[----:B------:R-:W-:Y:S02]  /*1ced0*/  ISETP.LT.OR P4, PT, R187, 0x31, P4 ;  /* 0x00000031bb00780c */ /* 0x000fe40002781670 */
[----:B------:R-:W-:Y:S01]  /*1cee0*/  FMNMX.FTZ R4, R175, R4, !PT ;  /* 0x00000004af047209 */ /* 0x000fe20007810000 */
[----:B------:R-:W1:Y:S01]  /*1cef0*/  MUFU.EX2 R157, R157 ;  /* 0x0000009d009d7308 */ /* 0x000e620000000800 */
[----:B------:R-:W-:-:S02]  /*1cf00*/  FSEL R178, R178, -INF , !P4 ;  /* 0xff800000b2b27808 */ /* 0x000fc40006000000 */
[C---:B------:R-:W-:Y:S02]  /*1cf10*/  ISETP.GT.AND P4, PT, R186.reuse, 0x31, P2 ;  /* 0x00000031ba00780c */ /* 0x040fe40001784270 */
[----:B------:R-:W-:Y:S02]  /*1cf20*/  ISETP.GT.AND P2, PT, R186, 0x39, P2 ;  /* 0x00000039ba00780c */ /* 0x000fe40001744270 */
[----:B------:R-:W-:Y:S01]  /*1cf30*/  ISETP.LT.OR P4, PT, R187, 0x32, P4 ;  /* 0x00000032bb00780c */ /* 0x000fe20002781670 */
[----:B------:R-:W-:Y:S01]  /*1cf40*/  MUFU.EX2 R186, R3 ;  /* 0x0000000300ba7308 */ /* 0x000fe20000000800 */
[----:B------:R-:W-:Y:S02]  /*1cf50*/  FMNMX.FTZ R4, R178, R4, !PT ;  /* 0x00000004b2047209 */ /* 0x000fe40007810000 */
[----:B------:R-:W-:Y:S02]  /*1cf60*/  FSEL R179, R179, -INF , !P4 ;  /* 0xff800000b3b37808 */ /* 0x000fe40006000000 */
[----:B------:R-:W-:-:S02]  /*1cf70*/  ISETP.LT.OR P2, PT, R187, 0x3a, P2 ;  /* 0x0000003abb00780c */ /* 0x000fc40001741670 */
[----:B------:R-:W-:Y:S01]  /*1cf80*/  FMNMX.FTZ R4, R179, R4, !PT ;  /* 0x00000004b3047209 */ /* 0x000fe20007810000 */
[----:B------:R-:W-:Y:S01]  /*1cf90*/  MUFU.EX2 R160, R160 ;  /* 0x000000a000a07308 */ /* 0x000fe20000000800 */
[----:B------:R-:W-:Y:S02]  /*1cfa0*/  FSEL R183, R183, -INF , !P2 ;  /* 0xff800000b7b77808 */ /* 0x000fe40005000000 */
[----:B------:R-:W-:Y:S02]  /*1cfb0*/  FMNMX.FTZ R4, R182, R4, !PT ;  /* 0x00000004b6047209 */ /* 0x000fe40007810000 */
[----:B0-----:R-:W-:Y:S02]  /*1cfc0*/  F2FP.F16.F32.PACK_AB R196, R153, R152 ;  /* 0x0000009899c4723e */ /* 0x001fe400000000ff */
[----:B------:R-:W-:Y:S01]  /*1cfd0*/  FMNMX.FTZ R181, R183, R4, !PT ;  /* 0x00000004b7b57209 */ /* 0x000fe20007810000 */
[----:B------:R-:W0:Y:S01]  /*1cfe0*/  MUFU.EX2 R161, R161 ;  /* 0x000000a100a17308 */ /* 0x000e220000000800 */
[----:B-1----:R-:W-:-:S03]  /*1cff0*/  F2FP.F16.F32.PACK_AB R198, R157, R156 ;  /* 0x0000009c9dc6723e */ /* 0x002fc600000000ff */
[----:B------:R-:W1:Y:S04]  /*1d000*/  SHFL.BFLY PT, R4, R181, 0x2, 0x1f ;  /* 0x0c401f00b5047f89 */ /* 0x000e6800000e0000 */
[----:B------:R-:W-:Y:S08]  /*1d010*/  MUFU.EX2 R164, R164 ;  /* 0x000000a400a47308 */ /* 0x000ff00000000800 */
[----:B------:R-:W3:Y:S01]  /*1d020*/  MUFU.EX2 R165, R165 ;  /* 0x000000a500a57308 */ /* 0x000ee20000000800 */
[----:B0-----:R-:W-:-:S07]  /*1d030*/  F2FP.F16.F32.PACK_AB R192, R161, R160 ;  /* 0x000000a0a1c0723e */ /* 0x001fce00000000ff */
[----:B------:R-:W-:Y:S01]  /*1d040*/  MUFU.EX2 R168, R168 ;  /* 0x000000a800a87308 */ /* 0x000fe20000000800 */
[----:B-1----:R-:W-:-:S07]  /*1d050*/  FMNMX.FTZ R181, R181, R4, !PT ;  /* 0x00000004b5b57209 */ /* 0x002fce0007810000 */
[----:B------:R-:W0:Y:S01]  /*1d060*/  MUFU.EX2 R169, R169 ;  /* 0x000000a900a97308 */ /* 0x000e220000000800 */
[----:B------:R-:W1:Y:S01]  /*1d070*/  SHFL.BFLY PT, R4, R181, 0x1, 0x1f ;  /* 0x0c201f00b5047f89 */ /* 0x000e6200000e0000 */
[----:B---3--:R-:W-:-:S06]  /*1d080*/  F2FP.F16.F32.PACK_AB R194, R165, R164 ;  /* 0x000000a4a5c2723e */ /* 0x008fcc00000000ff */
[----:B------:R-:W-:Y:S08]  /*1d090*/  MUFU.EX2 R172, R172 ;  /* 0x000000ac00ac7308 */ /* 0x000ff00000000800 */
[----:B------:R-:W3:Y:S01]  /*1d0a0*/  MUFU.EX2 R173, R173 ;  /* 0x000000ad00ad7308 */ /* 0x000ee20000000800 */
[----:B0-----:R-:W-:-:S07]  /*1d0b0*/  F2FP.F16.F32.PACK_AB R188, R169, R168 ;  /* 0x000000a8a9bc723e */ /* 0x001fce00000000ff */
[----:B------:R-:W-:Y:S01]  /*1d0c0*/  MUFU.EX2 R176, R176 ;  /* 0x000000b000b07308 */ /* 0x000fe20000000800 */
[----:B-1----:R-:W-:Y:S01]  /*1d0d0*/  FMNMX.FTZ R4, R181, R4, !PT ;  /* 0x00000004b5047209 */ /* 0x002fe20007810000 */
[----:B------:R-:W-:-:S03]  /*1d0e0*/  FMUL.FTZ R181, R0, R2 ;  /* 0x0000000200b57220 */ /* 0x000fc60000410000 */
[C---:B------:R-:W-:Y:S01]  /*1d0f0*/  FSETP.NEU.FTZ.AND P2, PT, R4.reuse, -INF , PT ;  /* 0xff8000000400780b */ /* 0x040fe20003f5d000 */
[----:B------:R-:W-:Y:S02]  /*1d100*/  FMUL.FTZ R3, R4, R2 ;  /* 0x0000000204037220 */ /* 0x000fe40000410000 */
[----:B------:R-:W-:Y:S01]  /*1d110*/  MUFU.EX2 R177, R177 ;  /* 0x000000b100b17308 */ /* 0x000fe20000000800 */
[----:B---3--:R-:W-:Y:S02]  /*1d120*/  F2FP.F16.F32.PACK_AB R190, R173, R172 ;  /* 0x000000acadbe723e */ /* 0x008fe400000000ff */
[----:B------:R-:W-:-:S05]  /*1d130*/  FSEL R0, R3, RZ, P2 ;  /* 0x000000ff03007208 */ /* 0x000fca0001000000 */
[----:B------:R-:W0:Y:S01]  /*1d140*/  MUFU.EX2 R3, R181 ;  /* 0x000000b500037308 */ /* 0x000e220000000800 */
        /* <DEDUP_REMOVED lines=16> */
[----:B0-----:R-:W-:Y:S01]  /*1d250*/  FFMA.FTZ R0, R3, R228, R152 ;  /* 0x000000e403007223 */ /* 0x001fe20000010098 */
[----:B------:R-:W-:Y:S01]  /*1d260*/  FSEL R152, R4, RZ, P2 ;  /* 0x000000ff04987208 */ /* 0x000fe20001000000 */
[----:B------:R-:W-:Y:S01]  /*1d270*/  MUFU.EX2 R154, R154 ;  /* 0x0000009a009a7308 */ /* 0x000fe20000000800 */
[----:B--2---:R-:W-:Y:S01]  /*1d280*/  ISETP.GT.AND P2, PT, R204, R232, PT ;  /* 0x000000e8cc00720c */ /* 0x004fe20003f44270 */
[----:B------:R-:W-:Y:S01]  /*1d290*/  FADD.FTZ R0, R153, R0 ;  /* 0x0000000099007221 */ /* 0x000fe20000010000 */
[----:B------:R-:W-:Y:S01]  /*1d2a0*/  F2FP.F16.F32.PACK_AB R184, R177, R176 ;  /* 0x000000b0b1b8723e */ /* 0x000fe200000000ff */
[----:B------:R-:W-:Y:S01]  /*1d2b0*/  FADD.FTZ R152, -R152, R230 ;  /* 0x000000e698987221 */ /* 0x000fe20000010100 */
[----:B------:R-:W-:-:S02]  /*1d2c0*/  VIADD R204, R204, 0xffffffff ;  /* 0xffffffffcccc7836 */ /* 0x000fc40000000000 */
[----:B------:R-:W-:Y:S01]  /*1d2d0*/  FADD.FTZ R0, R156, R0 ;  /* 0x000000009c007221 */ /* 0x000fe20000010000 */
[----:B------:R-:W-:Y:S02]  /*1d2e0*/  IMAD.MOV.U32 R232, RZ, RZ, R22 ;  /* 0x000000ffffe87224 */ /* 0x000fe400078e0016 */
[----:B------:R-:W-:Y:S01]  /*1d2f0*/  FMUL.FTZ R152, R152, R2 ;  /* 0x0000000298987220 */ /* 0x000fe20000410000 */
[----:B------:R-:W0:Y:S01]  /*1d300*/  MUFU.EX2 R155, R155 ;  /* 0x0000009b009b7308 */ /* 0x000e220000000800 */
[----:B------:R-:W-:Y:S01]  /*1d310*/  FADD.FTZ R0, R157, R0 ;  /* 0x000000009d007221 */ /* 0x000fe20000010000 */
[----:B------:R-:W-:-:S03]  /*1d320*/  IMAD.MOV.U32 R230, RZ, RZ, R4 ;  /* 0x000000ffffe67224 */ /* 0x000fc600078e0004 */
[----:B------:R-:W-:-:S03]  /*1d330*/  FADD.FTZ R0, R160, R0 ;  /* 0x00000000a0007221 */ /* 0x000fc60000010000 */
[----:B------:R-:W-:Y:S01]  /*1d340*/  MUFU.EX2 R158, R158 ;  /* 0x0000009e009e7308 */ /* 0x000fe20000000800 */
[----:B------:R-:W-:-:S04]  /*1d350*/  FADD.FTZ R0, R161, R0 ;  /* 0x00000000a1007221 */ /* 0x000fc80000010000 */
[----:B------:R-:W-:-:S03]  /*1d360*/  FADD.FTZ R0, R164, R0 ;  /* 0x00000000a4007221 */ /* 0x000fc60000010000 */
[----:B------:R-:W1:Y:S01]  /*1d370*/  MUFU.EX2 R159, R159 ;  /* 0x0000009f009f7308 */ /* 0x000e620000000800 */
[----:B------:R-:W-:Y:S01]  /*1d380*/  FADD.FTZ R0, R165, R0 ;  /* 0x00000000a5007221 */ /* 0x000fe20000010000 */
[----:B0-----:R-:W-:-:S03]  /*1d390*/  F2FP.F16.F32.PACK_AB R197, R155, R154 ;  /* 0x0000009a9bc5723e */ /* 0x001fc600000000ff */
[----:B------:R-:W-:-:S03]  /*1d3a0*/  FADD.FTZ R153, R168, R0 ;  /* 0x00000000a8997221 */ /* 0x000fc60000010000 */
[----:B------:R0:W2:Y:S01]  /*1d3b0*/  MUFU.EX2 R0, R152 ;  /* 0x0000009800007308 */ /* 0x0000a20000000800 */
[----:B------:R-:W-:-:S04]  /*1d3c0*/  FADD.FTZ R153, R169, R153 ;  /* 0x00000099a9997221 */ /* 0x000fc80000010000 */
[----:B------:R-:W-:-:S03]  /*1d3d0*/  FADD.FTZ R153, R172, R153 ;  /* 0x00000099ac997221 */ /* 0x000fc60000010000 */
[----:B------:R-:W3:Y:S01]  /*1d3e0*/  MUFU.EX2 R162, R162 ;  /* 0x000000a200a27308 */ /* 0x000ee20000000800 */
[----:B------:R-:W-:Y:S01]  /*1d3f0*/  FADD.FTZ R153, R173, R153 ;  /* 0x00000099ad997221 */ /* 0x000fe20000010000 */
[----:B-1----:R-:W-:-:S03]  /*1d400*/  F2FP.F16.F32.PACK_AB R199, R159, R158 ;  /* 0x0000009e9fc7723e */ /* 0x002fc600000000ff */
[----:B0-----:R-:W-:-:S03]  /*1d410*/  FADD.FTZ R152, R176, R153 ;  /* 0x00000099b0987221 */ /* 0x001fc60000010000 */
[----:B------:R-:W0:Y:S01]  /*1d420*/  MUFU.EX2 R163, R163 ;  /* 0x000000a300a37308 */ /* 0x000e220000000800 */
[----:B--2---:R-:W-:Y:S01]  /*1d430*/  FFMA.FTZ R227, R0, R227, R154 ;  /* 0x000000e300e37223 */ /* 0x004fe2000001009a */
[----:B------:R-:W-:-:S03]  /*1d440*/  FADD.FTZ R152, R177, R152 ;  /* 0x00000098b1987221 */ /* 0x000fc60000010000 */
[----:B------:R-:W-:-:S03]  /*1d450*/  FADD.FTZ R227, R155, R227 ;  /* 0x000000e39be37221 */ /* 0x000fc60000010000 */
[----:B------:R-:W1:Y:S01]  /*1d460*/  MUFU.EX2 R166, R166 ;  /* 0x000000a600a67308 */ /* 0x000e620000000800 */
[----:B------:R-:W-:-:S04]  /*1d470*/  FADD.FTZ R227, R158, R227 ;  /* 0x000000e39ee37221 */ /* 0x000fc80000010000 */
[----:B------:R-:W-:-:S03]  /*1d480*/  FADD.FTZ R227, R159, R227 ;  /* 0x000000e39fe37221 */ /* 0x000fc60000010000 */
[----:B------:R-:W2:Y:S01]  /*1d490*/  MUFU.EX2 R167, R167 ;  /* 0x000000a700a77308 */ /* 0x000ea20000000800 */
[----:B---3--:R-:W-:Y:S01]  /*1d4a0*/  FADD.FTZ R227, R162, R227 ;  /* 0x000000e3a2e37221 */ /* 0x008fe20000010000 */
        /* <DEDUP_REMOVED lines=23> */
[----:B0-----:R-:W-:-:S04]  /*1d620*/  FADD.FTZ R152, R180, R152 ;  /* 0x00000098b4987221 */ /* 0x001fc80000010000 */
[C---:B------:R-:W-:Y:S01]  /*1d630*/  FADD.FTZ R228, R186.reuse, R152 ;  /* 0x00000098bae47221 */ /* 0x040fe20000010000 */
[----:B------:R-:W-:Y:S01]  /*1d640*/  F2FP.F16.F32.PACK_AB R186, R186, R180 ;  /* 0x000000b4baba723e */ /* 0x000fe200000000ff */
[----:B-1----:R-:W-:-:S04]  /*1d650*/  FADD.FTZ R227, R182, R227 ;  /* 0x000000e3b6e37221 */ /* 0x002fc80000010000 */
[C---:B--2---:R-:W-:Y:S01]  /*1d660*/  FADD.FTZ R227, R183.reuse, R227 ;  /* 0x000000e3b7e37221 */ /* 0x044fe20000010000 */
[----:B------:R-:W-:Y:S01]  /*1d670*/  F2FP.F16.F32.PACK_AB R187, R183, R182 ;  /* 0x000000b6b7bb723e */ /* 0x000fe200000000ff */
[----:B------:R-:W-:Y:S06]  /*1d680*/  @P2 BRA `(.L_x_1794) ;  /* 0xffffffd400502947 */ /* 0x000fec000383ffff */
.L_x_1775:
[----:B------:R-:W-:Y:S05]  /*1d690*/  BSYNC B0 ;  /* 0x0000000000007941 */ /* 0x000fea0003800000 */
.L_x_1774:
        /* <DEDUP_REMOVED lines=131> */
.L_x_1795:
[----:B------:R-:W-:Y:S01]  /*1ded0*/  IMAD R3, R22, 0x8, R16 ;  /* 0x0000000816037824 */ /* 0x000fe200078e0210 */
[----:B------:R-:W-:-:S04]  /*1dee0*/  SHF.L.U32 R0, R205, 0x1f, RZ ;  /* 0x0000001fcd007819 */ /* 0x000fc800000006ff */
[----:B------:R0:W1:Y:S01]  /*1def0*/  SYNCS.PHASECHK.TRANS64.TRYWAIT P2, [R3+URZ+0x30850], R0 ;  /* 0x03085000030075a7 */ /* 0x000062000804017f */
[----:B------:R-:W-:Y:S05]  /*1df00*/  @!P0 BRA `(.L_x_1796) ;  /* 0x0000000000048947 */ /* 0x000fea0003800000 */
[----:B------:R-:W-:Y:S01]  /*1df10*/  BPT.TRAP 0x1 ;  /* 0x000000040000795c */ /* 0x000fe20000300000 */
.L_x_1796:
[----:B------:R-:W-:Y:S04]  /*1df20*/  BSSY B0, `(.L_x_1797) ;  /* 0x0000004000007945 */ /* 0x000fe80003800000 */
[----:B-1----:R-:W-:Y:S05]  /*1df30*/  @P2 BRA `(.L_x_1798) ;  /* 0x0000000000082947 */ /* 0x002fea0003800000 */
[----:B------:R-:W1:Y:S02]  /*1df40*/  SYNCS.PHASECHK.TRANS64.TRYWAIT P0, [R3+URZ+0x30850], R0 ;  /* 0x03085000030075a7 */ /* 0x000e64000800017f */
[----:B-1----:R-:W-:Y:S05]  /*1df50*/  @!P0 BRA `(.L_x_1799) ;  /* 0x0000010c00048947 */ /* 0x002fea0003800000 */
.L_x_1798:
[----:B------:R-:W-:Y:S05]  /*1df60*/  BSYNC B0 ;  /* 0x0000000000007941 */ /* 0x000fea0003800000 */
.L_x_1797:
[----:B------:R-:W-:Y:S01]  /*1df70*/  VIADD R16, R16, 0x400 ;  /* 0x0000040010107836 */ /* 0x000fe20000000000 */
[----:B------:R-:W2:Y:S01]  /*1df80*/  LDL.LU R10, [R1+0x54] ;  /* 0x00005400010a7983 */ /* 0x000ea20000300800 */
[----:B------:R-:W-:Y:S01]  /*1df90*/  MOV R7, 0x40000040 ;  /* 0x4000004000077802 */ /* 0x000fe20000000f00 */
[----:B------:R-:W-:Y:S01]  /*1dfa0*/  WARPGROUP.ARRIVE ;  /* 0x00000000000079c5 */ /* 0x000fe20000000000 */
[----:B------:R-:W-:Y:S01]  /*1dfb0*/  IMAD.MOV.U32 R9, RZ, RZ, 0x40000040 ;  /* 0x40000040ff097424 */ /* 0x000fe200078e00ff */
[----:B------:R-:W-:Y:S01]  /*1dfc0*/  SHF.R.U32.HI R16, RZ, 0x4, R16 ;  /* 0x00000004ff107819 */ /* 0x000fe20000011610 */
[----:B01----:R-:W-:Y:S01]  /*1dfd0*/  SHFL.BFLY PT, R0, R227, 0x2, 0x1f ;  /* 0x0c401f00e3007f89 */ /* 0x003fe200000e0000 */
        /* <DEDUP_REMOVED lines=8> */
[C---:B------:R-:W-:Y:S02]  /*1e060*/  IMAD R6, R22.reuse, 0x800, R16 ;  /* 0x0000080016067824 */ /* 0x040fe400078e0210 */
[----:B------:R-:W-:Y:S02]  /*1e070*/  VIADD R22, R22, 0x1 ;  /* 0x0000000116167836 */ /* 0x000fe40000000000 */
[C---:B------:R-:W-:Y:S01]  /*1e080*/  VIADD R8, R6.reuse, 0x80 ;  /* 0x0000008006087836 */ /* 0x040fe20000000000 */
[----:B------:R-:W-:Y:S02]  /*1e090*/  R2UR UR6, R6 ;  /* 0x00000000060672ca */ /* 0x000fe400000e0000 */
[----:B------:R-:W-:-:S04]  /*1e0a0*/  ISETP.NE.AND P2, PT, R22, 0x2, PT ;  /* 0x000000021600780c */ /* 0x000fc80003f45270 */
[----:B------:R-:W-:-:S07]  /*1e0b0*/  SEL R22, R22, RZ, P2 ;  /* 0x000000ff16167207 */ /* 0x000fce0001000000 */
[----:B------:R-:W-:Y:S01]  /*1e0c0*/  HGMMA.64x256x16.F32 R24, R196, gdesc[UR4].tnspB, R24, gsb0 ;  /* 0x43e00004c4187df0 */ /* 0x000fe20008000818 */
[----:B------:R-:W-:Y:S01]  /*1e0d0*/  R2UR UR6, R8 ;  /* 0x00000000080672ca */ /* 0x000fe200000e0000 */
[C---:B------:R-:W-:Y:S01]  /*1e0e0*/  VIADD R8, R6.reuse, 0x100 ;  /* 0x0000010006087836 */ /* 0x040fe20000000000 */
[----:B------:R-:W-:Y:S01]  /*1e0f0*/  R2UR UR7, R9 ;  /* 0x00000000090772ca */ /* 0x000fe200000e0000 */
[----:B------:R-:W-:Y:S02]  /*1e100*/  IMAD.MOV.U32 R9, RZ, RZ, 0x40000040 ;  /* 0x40000040ff097424 */ /* 0x000fe400078e00ff */
[----:B------:R-:W-:Y:S02]  /*1e110*/  VIADD R6, R6, 0x180 ;  /* 0x0000018006067836 */ /* 0x000fe40000000000 */
[----:B--2---:R-:W-:Y:S01]  /*1e120*/  VIADD R10, R10, 0x1 ;  /* 0x000000010a0a7836 */ /* 0x004fe20000000000 */
[----:B------:R-:W-:Y:S02]  /*1e130*/  WARPGROUP.DEPBAR.LE gsb0, 0x0 ;  /* 0x00008000000079c5 */ /* 0x000fe40000010000 */
[----:B------:R-:W-:-:S02]  /*1e140*/  WARPGROUP.ARRIVE ;  /* 0x00000000000079c5 */ /* 0x000fc40000000000 */
[----:B------:R-:W-:-:S15]  /*1e150*/  STL [R1+0x54], R10 ;  /* 0x0000540a01007387 */ /* 0x000fde0000100800 */
        /* <DEDUP_REMOVED lines=9> */
[----:B------:R-:W0:Y:S02]  /*1e1f0*/  SHFL.BFLY PT, R6, R228, 0x2, 0x1f ;  /* 0x0c401f00e4067f89 */ /* 0x000e2400000e0000 */
[----:B0-----:R-:W-:Y:S01]  /*1e200*/  FADD.FTZ R228, R6, R228 ;  /* 0x000000e406e47221 */ /* 0x001fe20000010000 */
[----:B------:R-:W-:-:S04]  /*1e210*/  FADD.FTZ R6, R0, R227 ;  /* 0x000000e300067221 */ /* 0x000fc80000010000 */
[----:B------:R-:W0:Y:S04]  /*1e220*/  SHFL.BFLY PT, R0, R228, 0x1, 0x1f ;  /* 0x0c201f00e4007f89 */ /* 0x000e2800000e0000 */
[----:B------:R-:W1:Y:S01]  /*1e230*/  SHFL.BFLY PT, R7, R6, 0x1, 0x1f ;  /* 0x0c201f0006077f89 */ /* 0x000e6200000e0000 */
[----:B0-----:R-:W-:Y:S01]  /*1e240*/  FADD.FTZ R0, R228, R0 ;  /* 0x00000000e4007221 */ /* 0x001fe20000010000 */
[----:B-1----:R-:W-:-:S04]  /*1e250*/  FADD.FTZ R6, R6, R7 ;  /* 0x0000000706067221 */ /* 0x002fc80000010000 */
[----:B------:R-:W-:Y:S02]  /*1e260*/  FSETP.NE.FTZ.AND P0, PT, R0, RZ, PT ;  /* 0x000000ff0000720b */ /* 0x000fe40003f15000 */
[----:B------:R-:W-:-:S11]  /*1e270*/  FSETP.NE.FTZ.AND P3, PT, R6, RZ, PT ;  /* 0x000000ff0600720b */ /* 0x000fd60003f75000 */
[C---:B------:R-:W-:Y:S01]  /*1e280*/  @P0 FMUL.FTZ R9, R2.reuse, 0.69314718246459960938 ;  /* 0x3f31721802090820 */ /* 0x040fe20000410000 */
[----:B------:R-:W0:Y:S01]  /*1e290*/  @P0 MUFU.LG2 R8, R0 ;  /* 0x0000000000080308 */ /* 0x000e220000000c00 */
[----:B------:R-:W-:-:S07]  /*1e2a0*/  @P3 FMUL.FTZ R2, R2, 0.69314718246459960938 ;  /* 0x3f31721802023820 */ /* 0x000fce0000410000 */
[----:B------:R-:W1:Y:S01]  /*1e2b0*/  @P3 MUFU.LG2 R7, R6 ;  /* 0x0000000600073308 */ /* 0x000e620000000c00 */
[----:B0-----:R-:W-:-:S04]  /*1e2c0*/  @P0 FMUL.FTZ R8, R8, 0.69314718246459960938 ;  /* 0x3f31721808080820 */ /* 0x001fc80000410000 */
[----:B------:R-:W-:Y:S01]  /*1e2d0*/  @P0 FFMA.FTZ R153, R9, R5, R8 ;  /* 0x0000000509990223 */ /* 0x000fe20000010008 */
[----:B-1----:R-:W-:-:S04]  /*1e2e0*/  @P3 FMUL.FTZ R7, R7, 0.69314718246459960938 ;  /* 0x3f31721807073820 */ /* 0x002fc80000410000 */
[----:B------:R-:W-:Y:S01]  /*1e2f0*/  @P3 FFMA.FTZ R152, R2, R4, R7 ;  /* 0x0000000402983223 */ /* 0x000fe20000010007 */
[----:B------:R-:W-:Y:S02]  /*1e300*/  MOV R4, RZ ;  /* 0x000000ff00047202 */ /* 0x000fe40000000f00 */
[----:B------:R-:W-:-:S04]  /*1e310*/  SEL R2, RZ, 0x1, P2 ;  /* 0x00000001ff027807 */ /* 0x000fc80001000000 */
[----:B------:R0:W1:Y:S01]  /*1e320*/  @P0 MUFU.RCP R4, R0 ;  /* 0x0000000000040308 */ /* 0x0000620000001000 */
[----:B------:R-:W-:Y:S02]  /*1e330*/  LOP3.LUT R205, R205, R2, RZ, 0x3c, !PT ;  /* 0x00000002cdcd7212 */ /* 0x000fe400078e3cff */
[----:B------:R-:W-:Y:S01]  /*1e340*/  PLOP3.LUT P0, PT, PT, PT, PT, 0x8, 0x0 ;  /* 0x000000000000781c */ /* 0x000fe20003f0e170 */
[----:B0-----:R-:W-:-:S06]  /*1e350*/  IMAD.MOV.U32 R0, RZ, RZ, RZ ;  /* 0x000000ffff007224 */ /* 0x001fcc00078e00ff */
[----:B------:R-:W0:Y:S01]  /*1e360*/  @P3 MUFU.RCP R0, R6 ;  /* 0x0000000600003308 */ /* 0x000e220000001000 */
[----:B------:R-:W-:Y:S02]  /*1e370*/  WARPGROUP.DEPBAR.LE gsb0, 0x0 ;  /* 0x00008000000079c5 */ /* 0x000fe40000010000 */
[----:B------:R-:W-:-:S06]  /*1e380*/  WARPGROUP.ARRIVE ;  /* 0x00000000000079c5 */ /* 0x000fcc0000000000 */
        /* <DEDUP_REMOVED lines=131> */
.L_x_1633:
        /* <DEDUP_REMOVED lines=10> */
[----:B------:R-:W3:Y:S01]  /*1ec60*/  S2R R0, SR_SWINHI ;  /* 0x0000000000007919 */ /* 0x000ee20000002f00 */
[----:B------:R-:W-:Y:S01]  /*1ec70*/  F2FP.F16.F32.PACK_AB R10, R29, R28 ;  /* 0x0000001c1d0a723e */ /* 0x000fe200000000ff */
[----:B------:R-:W-:Y:S01]  /*1ec80*/  ULDC.64 UR4, c[0x0][0xc08] ;  /* 0x0003020000047ab9 */ /* 0x000fe20000000a00 */
[----:B------:R-:W-:Y:S01]  /*1ec90*/  F2FP.F16.F32.PACK_AB R11, R31, R30 ;  /* 0x0000001e1f0b723e */ /* 0x000fe200000000ff */
[----:B------:R-:W4:Y:S01]  /*1eca0*/  LDL.LU R155, [R1+0x4c] ;  /* 0x00004c00019b7983 */ /* 0x000f220000300800 */
[----:B------:R-:W-:Y:S01]  /*1ecb0*/  F2FP.F16.F32.PACK_AB R12, R33, R32 ;  /* 0x00000020210c723e */ /* 0x000fe200000000ff */
[----:B------:R-:W-:Y:S01]  /*1ecc0*/  ULDC.64 UR6, c[0x0][0xc00] ;  /* 0x0003000000067ab9 */ /* 0x000fe20000000a00 */
[----:B------:R-:W-:Y:S01]  /*1ecd0*/  F2FP.F16.F32.PACK_AB R13, R35, R34 ;  /* 0x00000022230d723e */ /* 0x000fe200000000ff */
[----:B------:R-:W4:Y:S01]  /*1ece0*/  LDL R154, [R1+0x50] ;  /* 0x00005000019a7983 */ /* 0x000f220000100800 */
[----:B------:R-:W-:-:S02]  /*1ecf0*/  MOV R6, R16 ;  /* 0x0000001000067202 */ /* 0x000fc40000000f00 */
[----:B---3--:R-:W-:Y:S02]  /*1ed00*/  MOV R7, R0 ;  /* 0x0000000000077202 */ /* 0x008fe40000000f00 */
[----:B------:R-:W-:Y:S02]  /*1ed10*/  F2FP.F16.F32.PACK_AB R14, R37, R36 ;  /* 0x00000024250e723e */ /* 0x000fe400000000ff */
[----:B------:R-:W-:Y:S01]  /*1ed20*/  F2FP.F16.F32.PACK_AB R15, R39, R38 ;  /* 0x00000026270f723e */ /* 0x000fe200000000ff */
[----:B------:R-:W-:Y:S01]  /*1ed30*/  BAR.SYNC.DEFER_BLOCKING 0x1, 0x100 ;  /* 0x0044000000007b1d */ /* 0x000fe20000010000 */
[----:B--2--5:R-:W-:-:S03]  /*1ed40*/  IMAD.WIDE R100, R8, 0x2, R6 ;  /* 0x0000000208647825 */ /* 0x024fc600078e0206 */
[----:B------:R-:W-:Y:S01]  /*1ed50*/  LOP3.LUT R0, R100, 0x380, RZ, 0xc0, !PT ;  /* 0x0000038064007812 */ /* 0x000fe200078ec0ff */
[----:B------:R-:W-:-:S03]  /*1ed60*/  IMAD.MOV.U32 R9, RZ, RZ, R101 ;  /* 0x000000ffff097224 */ /* 0x000fc600078e0065 */
[----:B------:R-:W-:-:S04]  /*1ed70*/  SHF.R.U64 R0, R0, 0x3, RZ ;  /* 0x0000000300007819 */ /* 0x000fc800000012ff */
[----:B------:R-:W-:-:S04]  /*1ed80*/  LOP3.LUT R8, R0, R100, RZ, 0x3c, !PT ;  /* 0x0000006400087212 */ /* 0x000fc800078e3cff */
[----:B------:R-:W-:Y:S02]  /*1ed90*/  MOV R0, R8 ;  /* 0x0000000800007202 */ /* 0x000fe40000000f00 */
[----:B------:R-:W-:Y:S02]  /*1eda0*/  F2FP.F16.F32.PACK_AB R8, R21, R20 ;  /* 0x000000141508723e */ /* 0x000fe400000000ff */
[----:B------:R-:W-:-:S05]  /*1edb0*/  F2FP.F16.F32.PACK_AB R9, R5, R4 ;  /* 0x000000040509723e */ /* 0x000fca00000000ff */
[----:B------:R2:W-:Y:S02]  /*1edc0*/  STSM.16.M88.4 [R0], R8 ;  /* 0x0000000800007844 */ /* 0x0005e40000000200 */
[----:B--2---:R-:W-:-:S04]  /*1edd0*/  IADD3 R8, P0, R100, 0x20, RZ ;  /* 0x0000002064087810 */ /* 0x004fc80007f1e0ff */
[----:B------:R-:W-:Y:S01]  /*1ede0*/  LOP3.LUT R0, R8, 0x380, RZ, 0xc0, !PT ;  /* 0x0000038008007812 */ /* 0x000fe200078ec0ff */
[----:B------:R-:W-:-:S03]  /*1edf0*/  IMAD.X R9, RZ, RZ, R101, P0 ;  /* 0x000000ffff097224 */ /* 0x000fc600000e0665 */
[----:B------:R-:W-:-:S04]  /*1ee00*/  SHF.R.U64 R0, R0, 0x3, RZ ;  /* 0x0000000300007819 */ /* 0x000fc800000012ff */
[----:B------:R-:W-:-:S04]  /*1ee10*/  LOP3.LUT R8, R0, R8, RZ, 0x3c, !PT ;  /* 0x0000000800087212 */ /* 0x000fc800078e3cff */
[----:B------:R-:W-:-:S05]  /*1ee20*/  MOV R8, R8 ;  /* 0x0000000800087202 */ /* 0x000fca0000000f00 */
[----:B------:R2:W-:Y:S02]  /*1ee30*/  STSM.16.M88.4 [R8], R12 ;  /* 0x0000000c08007844 */ /* 0x0005e40000000200 */
[----:B--2---:R-:W-:-:S04]  /*1ee40*/  IADD3 R8, P0, R100, 0x40, RZ ;  /* 0x0000004064087810 */ /* 0x004fc80007f1e0ff */
[----:B------:R-:W-:Y:S01]  /*1ee50*/  LOP3.LUT R0, R8, 0x380, RZ, 0xc0, !PT ;  /* 0x0000038008007812 */ /* 0x000fe200078ec0ff */
[----:B------:R-:W-:-:S03]  /*1ee60*/  IMAD.X R9, RZ, RZ, R101, P0 ;  /* 0x000000ffff097224 */ /* 0x000fc600000e0665 */
[----:B------:R-:W-:-:S04]  /*1ee70*/  SHF.R.U64 R0, R0, 0x3, RZ ;  /* 0x0000000300007819 */ /* 0x000fc800000012ff */
[----:B------:R-:W-:Y:S02]  /*1ee80*/  LOP3.LUT R8, R0, R8, RZ, 0x3c, !PT ;  /* 0x0000000800087212 */ /* 0x000fe400078e3cff */
[----:B------:R-:W-:Y:S02]  /*1ee90*/  F2FP.F16.F32.PACK_AB R10, R45, R44 ;  /* 0x0000002c2d0a723e */ /* 0x000fe400000000ff */
[----:B------:R-:W-:Y:S02]  /*1eea0*/  MOV R0, R8 ;  /* 0x0000000800007202 */ /* 0x000fe40000000f00 */
[----:B------:R-:W-:Y:S02]  /*1eeb0*/  F2FP.F16.F32.PACK_AB R8, R41, R40 ;  /* 0x000000282908723e */ /* 0x000fe400000000ff */
[----:B------:R-:W-:Y:S02]  /*1eec0*/  F2FP.F16.F32.PACK_AB R9, R43, R42 ;  /* 0x0000002a2b09723e */ /* 0x000fe400000000ff */
[----:B------:R-:W-:-:S05]  /*1eed0*/  F2FP.F16.F32.PACK_AB R11, R47, R46 ;  /* 0x0000002e2f0b723e */ /* 0x000fca00000000ff */
[----:B------:R2:W-:Y:S02]  /*1eee0*/  STSM.16.M88.4 [R0], R8 ;  /* 0x0000000800007844 */ /* 0x0005e40000000200 */
[----:B--2---:R-:W-:-:S04]  /*1eef0*/  IADD3 R8, P0, R100, 0x60, RZ ;  /* 0x0000006064087810 */ /* 0x004fc80007f1e0ff */
[----:B------:R-:W-:-:S04]  /*1ef00*/  LOP3.LUT R0, R8, 0x380, RZ, 0xc0, !PT ;  /* 0x0000038008007812 */ /* 0x000fc800078ec0ff */
[----:B------:R-:W-:Y:S02]  /*1ef10*/  SHF.R.U64 R0, R0, 0x3, RZ ;  /* 0x0000000300007819 */ /* 0x000fe400000012ff */
[----:B------:R-:W-:Y:S02]  /*1ef20*/  IADD3.X R9, RZ, R101, RZ, P0, !PT ;  /* 0x00000065ff097210 */ /* 0x000fe400007fe4ff */
[----:B------:R-:W-:Y:S02]  /*1ef30*/  LOP3.LUT R8, R0, R8, RZ, 0x3c, !PT ;  /* 0x0000000800087212 */ /* 0x000fe400078e3cff */
[----:B------:R-:W-:Y:S02]  /*1ef40*/  F2FP.F16.F32.PACK_AB R12, R49, R48 ;  /* 0x00000030310c723e */ /* 0x000fe400000000ff */
[----:B------:R-:W-:Y:S02]  /*1ef50*/  MOV R8, R8 ;  /* 0x0000000800087202 */ /* 0x000fe40000000f00 */
[----:B------:R-:W-:-:S02]  /*1ef60*/  F2FP.F16.F32.PACK_AB R13, R51, R50 ;  /* 0x00000032330d723e */ /* 0x000fc400000000ff */
[----:B------:R-:W-:Y:S02]  /*1ef70*/  F2FP.F16.F32.PACK_AB R14, R53, R52 ;  /* 0x00000034350e723e */ /* 0x000fe400000000ff */
[----:B------:R-:W-:-:S05]  /*1ef80*/  F2FP.F16.F32.PACK_AB R15, R55, R54 ;  /* 0x00000036370f723e */ /* 0x000fca00000000ff */
        /* <DEDUP_REMOVED lines=122> */
[----:B--2---:R-:W-:Y:S01]  /*1f730*/  IADD3 R0, P0, R100, 0xc060, RZ ;  /* 0x0000c06064007810 */ /* 0x004fe20007f1e0ff */
[----:B------:R-:W-:Y:S01]  /*1f740*/  ULDC.64 UR8, c[0x0][0x208] ;  /* 0x0000820000087ab9 */ /* 0x000fe20000000a00 */
[----:B------:R-:W-:Y:S01]  /*1f750*/  F2FP.F16.F32.PACK_AB R12, R145, R144 ;  /* 0x00000090910c723e */ /* 0x000fe200000000ff */
[----:B------:R-:W2:Y:S02]  /*1f760*/  LDC.64 R10, c[0x0][0xc00] ;  /* 0x00030000ff0a7b82 */ /* 0x000ea40000000a00 */
[----:B------:R-:W-:Y:S01]  /*1f770*/  IMAD.X R101, RZ, RZ, R101, P0 ;  /* 0x000000ffff657224 */ /* 0x000fe200000e0665 */
[----:B------:R-:W-:Y:S02]  /*1f780*/  ISETP.NE.U32.AND P0, PT, RZ, UR4, PT ;  /* 0x00000004ff007c0c */ /* 0x000fe4000bf05070 */
[----:B------:R-:W-:-:S02]  /*1f790*/  LOP3.LUT R8, R0, 0x380, RZ, 0xc0, !PT ;  /* 0x0000038000087812 */ /* 0x000fc400078ec0ff */
[----:B------:R-:W-:Y:S02]  /*1f7a0*/  ISETP.NE.AND.EX P0, PT, RZ, UR5, PT, P0 ;  /* 0x00000005ff007c0c */ /* 0x000fe4000bf05300 */
[----:B------:R-:W-:-:S04]  /*1f7b0*/  SHF.R.U64 R8, R8, 0x3, RZ ;  /* 0x0000000308087819 */ /* 0x000fc800000012ff */
[----:B------:R-:W-:Y:S02]  /*1f7c0*/  LOP3.LUT R100, R8, R0, RZ, 0x3c, !PT ;  /* 0x0000000008647212 */ /* 0x000fe400078e3cff */
[----:B------:R-:W-:Y:S02]  /*1f7d0*/  F2FP.F16.F32.PACK_AB R13, R147, R146 ;  /* 0x00000092930d723e */ /* 0x000fe400000000ff */
[----:B------:R-:W-:Y:S02]  /*1f7e0*/  MOV R100, R100 ;  /* 0x0000006400647202 */ /* 0x000fe40000000f00 */
[----:B------:R-:W-:Y:S01]  /*1f7f0*/  F2FP.F16.F32.PACK_AB R14, R149, R148 ;  /* 0x00000094950e723e */ /* 0x000fe200000000ff */
[----:B------:R-:W3:Y:S01]  /*1f800*/  @P0 LDC.64 R8, c[0x0][0xc08] ;  /* 0x00030200ff080b82 */ /* 0x000ee20000000a00 */
[----:B------:R-:W-:-:S05]  /*1f810*/  F2FP.F16.F32.PACK_AB R15, R151, R150 ;  /* 0x00000096970f723e */ /* 0x000fca00000000ff */
[----:B------:R0:W-:Y:S01]  /*1f820*/  STSM.16.M88.4 [R100], R12 ;  /* 0x0000000c64007844 */ /* 0x0001e20000000200 */
[----:B------:R-:W-:Y:S02]  /*1f830*/  ULDC UR4, c[0x0][0xa88] ;  /* 0x0002a20000047ab9 */ /* 0x000fe40000000800 */
[----:B-1----:R-:W-:Y:S01]  /*1f840*/  IMAD.U32 R24, RZ, RZ, UR4 ;  /* 0x00000004ff187e24 */ /* 0x002fe2000f8e00ff */
[----:B------:R-:W-:Y:S01]  /*1f850*/  BAR.SYNC.DEFER_BLOCKING 0x1, 0x100 ;  /* 0x0044000000007b1d */ /* 0x000fe20000010000 */
[----:B----4-:R-:W-:-:S05]  /*1f860*/  ISETP.NE.AND P2, PT, R155, RZ, PT ;  /* 0x000000ff9b00720c */ /* 0x010fca0003f45270 */
[----:B------:R-:W-:Y:S01]  /*1f870*/  ULDC UR4, c[0x0][0xad4] ;  /* 0x0002b50000047ab9 */ /* 0x000fe20000000800 */
[----:B---3--:R-:W-:-:S04]  /*1f880*/  @P0 IMAD.WIDE R8, R154, 0x4, R8 ;  /* 0x000000049a080825 */ /* 0x008fc800078e0208 */
[----:B0-----:R-:W-:Y:S01]  /*1f890*/  IMAD.MOV.U32 R100, RZ, RZ, 0x9b8 ;  /* 0x000009b8ff647424 */ /* 0x001fe200078e00ff */
[----:B------:R0:W5:Y:S02]  /*1f8a0*/  @P0 LDG.E R24, desc[UR8][R8.64] ;  /* 0x0000000808180981 */ /* 0x000164000c1e1900 */
[----:B0-----:R-:W-:-:S04]  /*1f8b0*/  SEL R8, R155, UR4, P2 ;  /* 0x000000049b087c07 */ /* 0x001fc80009000000 */
[----:B------:R-:W-:-:S04]  /*1f8c0*/  ISETP.GT.AND P2, PT, R8, 0x1, PT ;  /* 0x000000010800780c */ /* 0x000fc80003f44270 */
[----:B------:R-:W-:-:S04]  /*1f8d0*/  SEL R100, R100, 0x978, P2 ;  /* 0x0000097864647807 */ /* 0x000fc80001000000 */
[----:B------:R0:W1:Y:S08]  /*1f8e0*/  LDC.64 R12, c[0x0][R100+0x220] ;  /* 0x00008800640c7b82 */ /* 0x0000700000000a00 */
[----:B------:R0:W3:Y:S01]  /*1f8f0*/  LDC.64 R8, c[0x0][R100+0x218] ;  /* 0x0000860064087b82 */ /* 0x0000e20000000a00 */
[----:B------:R-:W-:-:S04]  /*1f900*/  ISETP.NE.U32.AND P1, PT, RZ, UR6, PT ;  /* 0x00000006ff007c0c */ /* 0x000fc8000bf25070 */
[----:B------:R-:W-:Y:S01]  /*1f910*/  ISETP.NE.AND.EX P1, PT, RZ, UR7, PT, P1 ;  /* 0x00000007ff007c0c */ /* 0x000fe2000bf25310 */
[----:B------:R-:W-:Y:S02]  /*1f920*/  IMAD.MOV.U32 R0, RZ, RZ, RZ ;  /* 0x000000ffff007224 */ /* 0x000fe400078e00ff */
[----:B--2---:R-:W-:-:S10]  /*1f930*/  IMAD.WIDE R10, R154, 0x4, R10 ;  /* 0x000000049a0a7825 */ /* 0x004fd400078e020a */
[----:B------:R0:W5:Y:S01]  /*1f940*/  @P1 LDG.E R0, desc[UR8][R10.64] ;  /* 0x000000080a001981 */ /* 0x000162000c1e1900 */
[----:B------:R-:W-:Y:S05]  /*1f950*/  @P0 BRA `(.L_x_1802) ;  /* 0x0000000000140947 */ /* 0x000fea0003800000 */
[----:B------:R-:W-:Y:S05]  /*1f960*/  @!P1 BRA `(.L_x_1802) ;  /* 0x0000000000109947 */ /* 0x000fea0003800000 */
[----:B------:R-:W-:Y:S02]  /*1f970*/  ULDC.64 UR4, c[0x0][0x208] ;  /* 0x0000820000047ab9 */ /* 0x000fe40000000a00 */
[----:B-----5:R-:W2:Y:S04]  /*1f980*/  LDG.E R24, desc[UR4][R10.64] ;  /* 0x000000040a187981 */ /* 0x020ea8000c1e1900 */
[----:B0-----:R-:W2:Y:S02]  /*1f990*/  LDG.E R10, desc[UR4][R10.64+0x4] ;  /* 0x000004040a0a7981 */ /* 0x001ea4000c1e1900 */
[----:B--2---:R-:W-:-:S07]  /*1f9a0*/  IMAD.IADD R24, R10, 0x1, -R24 ;  /* 0x000000010a187824 */ /* 0x004fce00078e0a18 */
.L_x_1802:
[----:B------:R-:W3:Y:S01]  /*1f9b0*/  LDL R158, [R1+0x40] ;  /* 0x00004000019e7983 */ /* 0x000ee20000100800 */
[----:B------:R-:W2:Y:S03]  /*1f9c0*/  LDC R156, c[0x0][0xbe8] ;  /* 0x0002fa00ff9c7b82 */ /* 0x000ea60000000800 */
[----:B------:R-:W4:Y:S04]  /*1f9d0*/  LDL R157, [R1+0x68] ;  /* 0x00006800019d7983 */ /* 0x000f280000100800 */
[----:B------:R-:W4:Y:S04]  /*1f9e0*/  LDL R155, [R1+0x34] ;  /* 0x00003400019b7983 */ /* 0x000f280000100800 */
[----:B------:R-:W4:Y:S04]  /*1f9f0*/  LDL R159, [R1+0x14] ;  /* 0x00001400019f7983 */ /* 0x000f280000100800 */
[----:B------:R-:W4:Y:S04]  /*1fa00*/  LDL R161, [R1+0x9c] ;  /* 0x00009c0001a17983 */ /* 0x000f280000100800 */
[----:B------:R-:W4:Y:S01]  /*1fa10*/  LDL R160, [R1+0x7c] ;  /* 0x00007c0001a07983 */ /* 0x000f220000100800 */
[----:B------:R-:W4:Y:S01]  /*1fa20*/  LDC.64 R14, c[0x0][R100+0x228] ;  /* 0x00008a00640e7b82 */ /* 0x000f220000000a00 */
[----:B------:R-:W-:-:S04]  /*1fa30*/  ISETP.NE.U32.AND P0, PT, RZ, UR6, PT ;  /* 0x00000006ff007c0c */ /* 0x000fc8000bf05070 */
[----:B------:R-:W-:Y:S02]  /*1fa40*/  ISETP.NE.AND.EX P0, PT, RZ, UR7, PT, P0 ;  /* 0x00000007ff007c0c */ /* 0x000fe4000bf05300 */
[----:B0-----:R-:W-:Y:S02]  /*1fa50*/  SHF.R.S32.HI R11, RZ, 0x1f, R154 ;  /* 0x0000001fff0b7819 */ /* 0x001fe4000001149a */
[----:B------:R-:W-:Y:S02]  /*1fa60*/  SEL R10, R154, RZ, !P0 ;  /* 0x000000ff9a0a7207 */ /* 0x000fe40004000000 */
[----:B--2---:R-:W-:Y:S02]  /*1fa70*/  ISETP.NE.AND P1, PT, R156, 0x1, PT ;  /* 0x000000019c00780c */ /* 0x004fe40003f25270 */
[----:B------:R-:W-:Y:S01]  /*1fa80*/  SEL R11, R11, RZ, !P0 ;  /* 0x000000ff0b0b7207 */ /* 0x000fe20004000000 */
[----:B-1----:R-:W-:-:S04]  /*1fa90*/  IMAD R13, R13, R10, RZ ;  /* 0x0000000a0d0d7224 */ /* 0x002fc800078e02ff */
[C---:B------:R-:W-:Y:S02]  /*1faa0*/  IMAD R11, R12.reuse, R11, R13 ;  /* 0x0000000b0c0b7224 */ /* 0x040fe400078e020d */
[----:B------:R-:W-:-:S04]  /*1fab0*/  IMAD.WIDE.U32 R12, R12, R10, RZ ;  /* 0x0000000a0c0c7225 */ /* 0x000fc800078e00ff */
[----:B------:R-:W-:Y:S02]  /*1fac0*/  IMAD.IADD R11, R13, 0x1, R11 ;  /* 0x000000010d0b7824 */ /* 0x000fe400078e020b */
[----:B------:R-:W0:Y:S01]  /*1fad0*/  @P1 LDC R13, c[0x0][0xbec] ;  /* 0x0002fb00ff0d1b82 */ /* 0x000e220000000800 */
[----:B------:R-:W-:Y:S01]  /*1fae0*/  ULDC.64 UR4, c[0x0][0x208] ;  /* 0x0000820000047ab9 */ /* 0x000fe20000000a00 */
[-C--:B---3--:R-:W-:Y:S02]  /*1faf0*/  IMAD R101, R9, R158.reuse, RZ ;  /* 0x0000009e09657224 */ /* 0x088fe400078e02ff */
[----:B------:R-:W-:-:S03]  /*1fb00*/  IMAD.WIDE.U32 R8, R8, R158, RZ ;  /* 0x0000009e08087225 */ /* 0x000fc600078e00ff */
[----:B-----5:R-:W-:Y:S02]  /*1fb10*/  IADD3 R8, P0, P3, R12, R8, R0 ;  /* 0x000000080c087210 */ /* 0x020fe40007b1e000 */
[----:B------:R-:W1:Y:S01]  /*1fb20*/  @P1 LDC R12, c[0x0][0xbf0] ;  /* 0x0002fc00ff0c1b82 */ /* 0x000e620000000800 */
[----:B------:R-:W-:Y:S02]  /*1fb30*/  IADD3 R154, R9, R101, RZ ;  /* 0x00000065099a7210 */ /* 0x000fe40007ffe0ff */
[----:B----4-:R-:W-:-:S05]  /*1fb40*/  SEL R9, R157, RZ, P2 ;  /* 0x000000ff9d097207 */ /* 0x010fca0001000000 */
[-C--:B------:R-:W-:Y:S02]  /*1fb50*/  IMAD R101, R15, R9.reuse, RZ ;  /* 0x000000090f657224 */ /* 0x080fe400078e02ff */
[----:B------:R-:W-:Y:S01]  /*1fb60*/  IMAD.WIDE.U32 R14, R14, R9, RZ ;  /* 0x000000090e0e7225 */ /* 0x000fe200078e00ff */
[----:B------:R-:W-:-:S04]  /*1fb70*/  SHF.R.S32.HI R9, RZ, 0x1f, R0 ;  /* 0x0000001fff097819 */ /* 0x000fc80000011400 */
[----:B------:R-:W-:Y:S01]  /*1fb80*/  IADD3.X R11, R11, R154, R9, P0, P3 ;  /* 0x0000009a0b0b7210 */ /* 0x000fe200007e6409 */
[----:B------:R-:W-:-:S04]  /*1fb90*/  IMAD.IADD R154, R155, 0x1, R159 ;  /* 0x000000019b9a7824 */ /* 0x000fc800078e029f */
[----:B0-----:R-:W-:-:S04]  /*1fba0*/  @P1 IMAD.HI.U32 R13, R154, R13, RZ ;  /* 0x0000000d9a0d1227 */ /* 0x001fc800078e00ff */
[----:B------:R-:W-:Y:S01]  /*1fbb0*/  IMAD.MOV.U32 R155, RZ, RZ, R154 ;  /* 0x000000ffff9b7224 */ /* 0x000fe200078e009a */
[----:B-1----:R-:W-:Y:S02]  /*1fbc0*/  @P1 SHF.R.U32.HI R155, RZ, R12, R13 ;  /* 0x0000000cff9b1219 */ /* 0x002fe4000001160d */
[----:B------:R0:W1:Y:S01]  /*1fbd0*/  LDC.64 R12, c[0x0][R100+0x210] ;  /* 0x00008400640c7b82 */ /* 0x0000620000000a00 */
[----:B------:R-:W-:Y:S01]  /*1fbe0*/  IMAD.IADD R101, R15, 0x1, R101 ;  /* 0x000000010f657824 */ /* 0x000fe200078e0265 */
[----:B------:R-:W-:Y:S02]  /*1fbf0*/  IADD3 R14, P0, P3, R155, R8, R14 ;  /* 0x000000089b0e7210 */ /* 0x000fe40007b1e00e */
[----:B------:R-:W-:-:S04]  /*1fc00*/  SHF.R.S32.HI R8, RZ, 0x1f, R155 ;  /* 0x0000001fff087819 */ /* 0x000fc8000001149b */
[----:B------:R-:W-:Y:S02]  /*1fc10*/  IADD3.X R15, R8, R11, R101, P0, P3 ;  /* 0x0000000b080f7210 */ /* 0x000fe400007e6465 */
[----:B0-----:R-:W0:Y:S01]  /*1fc20*/  LDC.64 R100, c[0x0][0xba8] ;  /* 0x0002ea00ff647b82 */ /* 0x001e220000000a00 */
[----:B------:R-:W-:-:S04]  /*1fc30*/  IMAD.MOV R11, RZ, RZ, -R155 ;  /* 0x000000ffff0b7224 */ /* 0x000fc800078e0a9b */
[----:B------:R-:W-:-:S05]  /*1fc40*/  IMAD R11, R156, R11, R154 ;  /* 0x0000000b9c0b7224 */ /* 0x000fca00078e029a */
[----:B------:R-:W-:Y:S01]  /*1fc50*/  SHF.R.S32.HI R8, RZ, 0x1f, R11 ;  /* 0x0000001fff087819 */ /* 0x000fe2000001140b */
[----:B0-----:R-:W0:Y:S08]  /*1fc60*/  @!P2 LDC R100, c[0x0][0xb50] ;  /* 0x0002d400ff64ab82 */ /* 0x001e300000000800 */
[----:B------:R-:W2:Y:S01]  /*1fc70*/  @!P2 LDC R101, c[0x0][0xb54] ;  /* 0x0002d500ff65ab82 */ /* 0x000ea20000000800 */
[----:B-1----:R-:W-:-:S02]  /*1fc80*/  IMAD R13, R13, R11, RZ ;  /* 0x0000000b0d0d7224 */ /* 0x002fc400078e02ff */
[----:B------:R-:W-:-:S04]  /*1fc90*/  IMAD.WIDE.U32 R14, R12, R11, R14 ;  /* 0x0000000b0c0e7225 */ /* 0x000fc800078e000e */
[----:B------:R-:W-:-:S04]  /*1fca0*/  IMAD R8, R12, R8, R13 ;  /* 0x000000080c087224 */ /* 0x000fc800078e020d */
[----:B------:R-:W-:Y:S01]  /*1fcb0*/  IMAD.IADD R8, R15, 0x1, R8 ;  /* 0x000000010f087824 */ /* 0x000fe200078e0208 */
[----:B0-----:R-:W-:-:S04]  /*1fcc0*/  LEA R100, P0, R14, R100, 0x2 ;  /* 0x000000640e647211 */ /* 0x001fc800078010ff */
[----:B--2---:R-:W-:Y:S01]  /*1fcd0*/  LEA.HI.X R8, R14, R101, R8, 0x2, P0 ;  /* 0x000000650e087211 */ /* 0x004fe200000f1408 */
[----:B------:R-:W-:Y:S04]  /*1fce0*/  SHFL.IDX PT, R12, R100, RZ, 0x1c1f ;  /* 0x001c1fff640c7589 */ /* 0x000fe800000e0000 */
[----:B------:R-:W0:Y:S04]  /*1fcf0*/  SHFL.IDX PT, R13, R8, RZ, 0x1c1f ;  /* 0x001c1fff080d7589 */ /* 0x000e2800000e0000 */
[----:B------:R-:W-:Y:S04]  /*1fd00*/  SHFL.IDX PT, R14, R100, 0x1, 0x1c1f ;  /* 0x003c1f00640e7f89 */ /* 0x000fe800000e0000 */
[----:B------:R1:W2:Y:S01]  /*1fd10*/  SHFL.IDX PT, R15, R8, 0x1, 0x1c1f ;  /* 0x003c1f00080f7f89 */ /* 0x0002a200000e0000 */
[----:B------:R-:W-:Y:S01]  /*1fd20*/  LOP3.LUT P0, RZ, R160, 0x3, RZ, 0xc0, !PT ;  /* 0x00000003a0ff7812 */ /* 0x000fe2000780c0ff */
[----:B-1----:R-:W-:-:S02]  /*1fd30*/  IMAD R8, R24, R156, RZ ;  /* 0x0000009c18087224 */ /* 0x002fc400078e02ff */
[----:B------:R-:W-:-:S04]  /*1fd40*/  IMAD.IADD R24, R161, 0x1, R159 ;  /* 0x00000001a1187824 */ /* 0x000fc800078e029f */
[C---:B------:R-:W-:Y:S01]  /*1fd50*/  VIADD R11, R24.reuse, 0x8 ;  /* 0x00000008180b7836 */ /* 0x040fe20000000000 */
[----:B------:R-:W-:-:S04]  /*1fd60*/  ISETP.GE.OR P3, PT, R24, R8, P0 ;  /* 0x000000081800720c */ /* 0x000fc80000766670 */
[----:B------:R-:W-:-:S09]  /*1fd70*/  ISETP.GE.OR P0, PT, R11, R8, P0 ;  /* 0x000000080b00720c */ /* 0x000fd20000706670 */
[----:B0-----:R0:W-:Y:S04]  /*1fd80*/  @!P3 ST.E desc[UR4][R12.64], R153 ;  /* 0x000000990c00b985 */ /* 0x0011e8000c101904 */
[----:B--2---:R0:W-:Y:S01]  /*1fd90*/  @!P0 ST.E desc[UR4][R14.64], R152 ;  /* 0x000000980e008985 */ /* 0x0041e2000c101904 */
[----:B------:R-:W-:Y:S05]  /*1fda0*/  @P2 BRA `(.L_x_1803) ;  /* 0x0000000c00f82947 */ /* 0x000fea0003800000 */
[----:B------:R-:W2:Y:S01]  /*1fdb0*/  LDL R160, [R1+0x44] ;  /* 0x0000440001a07983 */ /* 0x000ea20000100800 */
[C---:B------:R-:W-:Y:S01]  /*1fdc0*/  IMAD.SHL.U32 R161, R23.reuse, 0x40, RZ ;  /* 0x0000004017a17824 */ /* 0x040fe200078e00ff */
[----:B------:R-:W1:Y:S02]  /*1fdd0*/  @P1 LDC R21, c[0x0][0xbec] ;  /* 0x0002fb00ff151b82 */ /* 0x000e640000000800 */
[----:B------:R3:W5:Y:S04]  /*1fde0*/  LDL R90, [R1+0xc] ;  /* 0x00000c00015a7983 */ /* 0x0007680000100800 */
[----:B------:R3:W5:Y:S01]  /*1fdf0*/  LDL R86, [R1+0x10] ;  /* 0x0000100001567983 */ /* 0x0007620000100800 */
[----:B------:R-:W-:Y:S01]  /*1fe00*/  ULDC.64 UR4, c[0x0][0x208] ;  /* 0x0000820000047ab9 */ /* 0x000fe20000000a00 */
[----:B------:R-:W4:Y:S02]  /*1fe10*/  @P1 LDC R85, c[0x0][0xbf0] ;  /* 0x0002fc00ff551b82 */ /* 0x000f240000000800 */
[----:B------:R3:W5:Y:S04]  /*1fe20*/  LDL R93, [R1+0x78] ;  /* 0x00007800015d7983 */ /* 0x0007680000100800 */
[----:B------:R3:W5:Y:S04]  /*1fe30*/  LDL R92, [R1+0x5c] ;  /* 0x00005c00015c7983 */ /* 0x0007680000100800 */
[----:B------:R3:W5:Y:S04]  /*1fe40*/  LDL R91, [R1+0x64] ;  /* 0x00006400015b7983 */ /* 0x0007680000100800 */
[----:B------:R3:W5:Y:S01]  /*1fe50*/  LDL R88, [R1+0x60] ;  /* 0x0000600001587983 */ /* 0x0007620000100800 */
[----:B------:R-:W-:Y:S01]  /*1fe60*/  SHF.R.S32.HI R11, RZ, 0x1f, R10 ;  /* 0x0000001fff0b7819 */ /* 0x000fe2000001140a */
[----:B------:R-:W-:Y:S01]  /*1fe70*/  IMAD.IADD R89, R23, 0x1, R159 ;  /* 0x0000000117597824 */ /* 0x000fe200078e029f */
[----:B------:R-:W-:Y:S01]  /*1fe80*/  BSSY B1, `(.L_x_1804) ;  /* 0x00000a8000017945 */ /* 0x000fe20003800000 */
[----:B--2---:R-:W-:-:S05]  /*1fe90*/  LEA R3, R160, R161, 0x3 ;  /* 0x000000a1a0037211 */ /* 0x004fca00078e18ff */
[----:B------:R-:W-:-:S03]  /*1fea0*/  IMAD.WIDE R6, R3, 0x2, R6 ;  /* 0x0000000203067825 */ /* 0x000fc600078e0206 */
[C---:B0-----:R-:W-:Y:S02]  /*1feb0*/  IADD3 R13, P4, R6.reuse, 0x1000, RZ ;  /* 0x00001000060d7810 */ /* 0x041fe40007f9e0ff */
        /* <DEDUP_REMOVED lines=47> */
[----:B------:R-:W-:-:S02]  /*201b0*/  IADD3 R61, P0, R6, 0xa000, RZ ;  /* 0x0000a000063d7810 */ /* 0x000fc40007f1e0ff */
[C---:B------:R-:W-:Y:S01]  /*201c0*/  IADD3 R65, P6, R6.reuse, 0xb000, RZ ;  /* 0x0000b00006417810 */ /* 0x040fe20007fde0ff */
[----:B------:R-:W5:Y:S01]  /*201d0*/  LD.E.128 R40, desc[UR4][R40.64] ;  /* 0x0000000428287980 */ /* 0x000f62000c101d00 */
[C---:B------:R-:W-:Y:S02]  /*201e0*/  IADD3 R69, P5, R6.reuse, 0xc000, RZ ;  /* 0x0000c00006457810 */ /* 0x040fe40007fbe0ff */
[C---:B------:R-:W-:Y:S01]  /*201f0*/  IADD3 R73, P4, R6.reuse, 0xd000, RZ ;  /* 0x0000d00006497810 */ /* 0x040fe20007f9e0ff */
[----:B------:R-:W5:Y:S01]  /*20200*/  LD.E.128 R44, desc[UR4][R44.64] ;  /* 0x000000042c2c7980 */ /* 0x000f62000c101d00 */
[C---:B------:R-:W-:Y:S02]  /*20210*/  IADD3 R77, P3, R6.reuse, 0xe000, RZ ;  /* 0x0000e000064d7810 */ /* 0x040fe40007f7e0ff */
[----:B------:R-:W-:Y:S01]  /*20220*/  IADD3.X R57, RZ, R7, RZ, P2, !PT ;  /* 0x00000007ff397210 */ /* 0x000fe200017fe4ff */
[----:B------:R-:W5:Y:S01]  /*20230*/  LD.E.128 R48, desc[UR4][R48.64] ;  /* 0x0000000430307980 */ /* 0x000f62000c101d00 */
[----:B------:R-:W-:-:S02]  /*20240*/  IADD3 R3, P2, R6, 0xf000, RZ ;  /* 0x0000f00006037810 */ /* 0x000fc40007f5e0ff */
[----:B------:R-:W-:Y:S01]  /*20250*/  LOP3.LUT R60, R61, 0x380, RZ, 0xc0, !PT ;  /* 0x000003803d3c7812 */ /* 0x000fe200078ec0ff */
[----:B------:R-:W5:Y:S01]  /*20260*/  LD.E.128 R52, desc[UR4][R52.64] ;  /* 0x0000000434347980 */ /* 0x000f62000c101d00 */
[----:B------:R-:W-:Y:S02]  /*20270*/  LOP3.LUT R64, R65, 0x380, RZ, 0xc0, !PT ;  /* 0x0000038041407812 */ /* 0x000fe400078ec0ff */
[----:B------:R-:W-:Y:S01]  /*20280*/  LOP3.LUT R68, R69, 0x380, RZ, 0xc0, !PT ;  /* 0x0000038045447812 */ /* 0x000fe200078ec0ff */
[----:B------:R-:W5:Y:S01]  /*20290*/  LD.E.128 R56, desc[UR4][R56.64] ;  /* 0x0000000438387980 */ /* 0x000f62000c101d00 */
[----:B------:R-:W-:Y:S02]  /*202a0*/  LOP3.LUT R72, R73, 0x380, RZ, 0xc0, !PT ;  /* 0x0000038049487812 */ /* 0x000fe400078ec0ff */
[----:B------:R-:W-:Y:S02]  /*202b0*/  LOP3.LUT R76, R77, 0x380, RZ, 0xc0, !PT ;  /* 0x000003804d4c7812 */ /* 0x000fe400078ec0ff */
[----:B------:R-:W-:-:S02]  /*202c0*/  LOP3.LUT R5, R6, 0x380, RZ, 0xc0, !PT ;  /* 0x0000038006057812 */ /* 0x000fc400078ec0ff */
[----:B------:R-:W-:Y:S02]  /*202d0*/  LOP3.LUT R2, R3, 0x380, RZ, 0xc0, !PT ;  /* 0x0000038003027812 */ /* 0x000fe400078ec0ff */
[----:B------:R-:W-:Y:S02]  /*202e0*/  SHF.R.U64 R60, R60, 0x3, RZ ;  /* 0x000000033c3c7819 */ /* 0x000fe400000012ff */
[----:B------:R-:W-:Y:S02]  /*202f0*/  SHF.R.U64 R64, R64, 0x3, RZ ;  /* 0x0000000340407819 */ /* 0x000fe400000012ff */
[----:B------:R-:W-:Y:S02]  /*20300*/  SHF.R.U64 R68, R68, 0x3, RZ ;  /* 0x0000000344447819 */ /* 0x000fe400000012ff */
[----:B------:R-:W-:Y:S02]  /*20310*/  SHF.R.U64 R72, R72, 0x3, RZ ;  /* 0x0000000348487819 */ /* 0x000fe400000012ff */
[----:B------:R-:W-:-:S02]  /*20320*/  SHF.R.U64 R76, R76, 0x3, RZ ;  /* 0x000000034c4c7819 */ /* 0x000fc400000012ff */
[----:B------:R-:W-:Y:S02]  /*20330*/  SHF.R.U64 R5, R5, 0x3, RZ ;  /* 0x0000000305057819 */ /* 0x000fe400000012ff */
[----:B------:R-:W-:Y:S01]  /*20340*/  SHF.R.U64 R2, R2, 0x3, RZ ;  /* 0x0000000302027819 */ /* 0x000fe200000012ff */
        /* <DEDUP_REMOVED lines=12> */
[----:B------:R-:W-:Y:S01]  /*20410*/  IMAD.MOV.U32 R5, RZ, RZ, R7 ;  /* 0x000000ffff057224 */ /* 0x000fe200078e0007 */
[----:B------:R-:W-:Y:S01]  /*20420*/  LOP3.LUT R80, R2, R3, RZ, 0x3c, !PT ;  /* 0x0000000302507212 */ /* 0x000fe200078e3cff */
[----:B------:R-:W5:Y:S04]  /*20430*/  LD.E.128 R60, desc[UR4][R60.64] ;  /* 0x000000043c3c7980 */ /* 0x000f68000c101d00 */
[----:B------:R-:W5:Y:S04]  /*20440*/  LD.E.128 R4, desc[UR4][R4.64] ;  /* 0x0000000404047980 */ /* 0x000f68000c101d00 */
[----:B------:R-:W5:Y:S04]  /*20450*/  LD.E.128 R64, desc[UR4][R64.64] ;  /* 0x0000000440407980 */ /* 0x000f68000c101d00 */
[----:B------:R-:W5:Y:S04]  /*20460*/  LD.E.128 R68, desc[UR4][R68.64] ;  /* 0x0000000444447980 */ /* 0x000f68000c101d00 */
[----:B------:R-:W5:Y:S04]  /*20470*/  LD.E.128 R72, desc[UR4][R72.64] ;  /* 0x0000000448487980 */ /* 0x000f68000c101d00 */
[----:B------:R-:W5:Y:S04]  /*20480*/  LD.E.128 R76, desc[UR4][R76.64] ;  /* 0x000000044c4c7980 */ /* 0x000f68000c101d00 */
[----:B------:R-:W5:Y:S01]  /*20490*/  LD.E.128 R80, desc[UR4][R80.64] ;  /* 0x0000000450507980 */ /* 0x000f62000c101d00 */
[----:B------:R-:W-:-:S02]  /*204a0*/  ULDC.64 UR4, c[0x0][0xaa0] ;  /* 0x0002a80000047ab9 */ /* 0x000fc40000000a00 */
[----:B------:R-:W-:Y:S01]  /*204b0*/  IMAD R9, R9, UR4, RZ ;  /* 0x0000000409097c24 */ /* 0x000fe2000f8e02ff */
[----:B------:R-:W-:Y:S01]  /*204c0*/  @!PT LDS RZ, [RZ] ;  /* 0x00000000fffff984 */ /* 0x000fe20000000800 */
[----:B------:R-:W-:Y:S01]  /*204d0*/  @!PT LDS RZ, [RZ] ;  /* 0x00000000fffff984 */ /* 0x000fe20000000800 */
[----:B------:R-:W-:Y:S01]  /*204e0*/  @!PT LDS RZ, [RZ] ;  /* 0x00000000fffff984 */ /* 0x000fe20000000800 */
[----:B------:R-:W-:Y:S01]  /*204f0*/  @!PT LDS RZ, [RZ] ;  /* 0x00000000fffff984 */ /* 0x000fe20000000800 */
[----:B------:R0:W-:Y:S06]  /*20500*/  MEMBAR.ALL.CTA ;  /* 0x0000000000007992 */ /* 0x0001ec0000008000 */
[----:B0-----:R-:W0:Y:S01]  /*20510*/  FENCE.VIEW.ASYNC.S ;  /* 0x00000000000073c6 */ /* 0x001e220000000000 */
[----:B------:R-:W-:-:S04]  /*20520*/  IMAD.WIDE.U32 R2, R0, UR4, RZ ;  /* 0x0000000400027c25 */ /* 0x000fc8000f8e00ff */
[----:B------:R-:W-:Y:S01]  /*20530*/  IMAD R9, R0, UR5, R9 ;  /* 0x0000000500097c24 */ /* 0x000fe2000f8e0209 */
[----:B------:R-:W-:Y:S01]  /*20540*/  LEA R0, R160, R23, 0x5 ;  /* 0x00000017a0007211 */ /* 0x000fe200078e28ff */
[----:B------:R-:W-:Y:S02]  /*20550*/  ULDC.64 UR4, c[0x0][0xae8] ;  /* 0x0002ba0000047ab9 */ /* 0x000fe40000000a00 */
[----:B------:R-:W-:Y:S02]  /*20560*/  IMAD.IADD R3, R3, 0x1, R9 ;  /* 0x0000000103037824 */ /* 0x000fe400078e0209 */
[----:B------:R-:W-:Y:S02]  /*20570*/  IMAD.IADD R20, R159, 0x1, R0 ;  /* 0x000000019f147824 */ /* 0x000fe400078e0200 */
[----:B------:R-:W-:-:S04]  /*20580*/  IMAD.WIDE.U32 R2, R158, UR4, R2 ;  /* 0x000000049e027c25 */ /* 0x000fc8000f8e0002 */
[----:B-1----:R-:W-:-:S04]  /*20590*/  @P1 IMAD.HI.U32 R0, R20, R21, RZ ;  /* 0x0000001514001227 */ /* 0x002fc800078e00ff */
[----:B------:R-:W-:Y:S01]  /*205a0*/  IMAD R3, R158, UR5, R3 ;  /* 0x000000059e037c24 */ /* 0x000fe2000f8e0203 */
[----:B------:R-:W-:Y:S01]  /*205b0*/  ULDC.64 UR4, c[0x0][0xaf0] ;  /* 0x0002bc0000047ab9 */ /* 0x000fe20000000a00 */
[----:B------:R-:W-:Y:S01]  /*205c0*/  IMAD.MOV.U32 R9, RZ, RZ, R20 ;  /* 0x000000ffff097224 */ /* 0x000fe200078e0014 */
[----:B----4-:R-:W-:Y:S01]  /*205d0*/  @P1 SHF.R.U32.HI R9, RZ, R85, R0 ;  /* 0x00000055ff091219 */ /* 0x010fe20000011600 */
        /* <DEDUP_REMOVED lines=12> */
[----:B------:R-:W-:Y:S02]  /*206a0*/  ULDC.64 UR4, c[0x0][0xad8] ;  /* 0x0002b60000047ab9 */ /* 0x000fe40000000a00 */
[----:B------:R-:W-:Y:S02]  /*206b0*/  IMAD.IADD R3, R3, 0x1, R21 ;  /* 0x0000000103037824 */ /* 0x000fe400078e0215 */
[----:B------:R-:W-:Y:S02]  /*206c0*/  IMAD R0, R0, UR4, RZ ;  /* 0x0000000400007c24 */ /* 0x000fe4000f8e02ff */
[----:B------:R-:W-:Y:S02]  /*206d0*/  VIADD R9, R89, 0x20 ;  /* 0x0000002059097836 */ /* 0x000fe40000000000 */
[----:B------:R-:W-:-:S02]  /*206e0*/  IMAD R21, R11, UR5, R0 ;  /* 0x000000050b157c24 */ /* 0x000fc4000f8e0200 */
[----:B------:R-:W-:Y:S01]  /*206f0*/  IMAD.WIDE.U32 R2, R11, UR4, R2 ;  /* 0x000000040b027c25 */ /* 0x000fe2000f8e0002 */
[-C--:B------:R-:W-:Y:S01]  /*20700*/  ISETP.GE.AND P2, PT, R89, R8.reuse, PT ;  /* 0x000000085900720c */ /* 0x080fe20003f46270 */
[----:B------:R-:W-:Y:S01]  /*20710*/  ULDC.64 UR4, c[0x0][0xa80] ;  /* 0x0002a00000047ab9 */ /* 0x000fe20000000a00 */
[-C--:B------:R-:W-:Y:S01]  /*20720*/  ISETP.GE.AND P1, PT, R9, R8.reuse, PT ;  /* 0x000000080900720c */ /* 0x080fe20003f26270 */
[----:B------:R-:W-:Y:S01]  /*20730*/  IMAD.IADD R3, R3, 0x1, R21 ;  /* 0x0000000103037824 */ /* 0x000fe200078e0215 */
[----:B------:R-:W-:Y:S01]  /*20740*/  IADD3 R9, R89, 0x40, RZ ;  /* 0x0000004059097810 */ /* 0x000fe20007ffe0ff */
[----:B------:R-:W-:Y:S01]  /*20750*/  VIADD R0, R16, 0x30820 ;  /* 0x0003082010007836 */ /* 0x000fe20000000000 */
[C---:B------:R-:W-:Y:S02]  /*20760*/  LEA R24, P3, R2.reuse, UR4, 0x1 ;  /* 0x0000000402187c11 */ /* 0x040fe4000f8608ff */
[----:B------:R-:W-:Y:S02]  /*20770*/  ISETP.GE.AND P0, PT, R9, R8, PT ;  /* 0x000000080900720c */ /* 0x000fe40003f06270 */
[----:B------:R-:W-:-:S02]  /*20780*/  LEA.HI.X R9, R2, UR5, R3, 0x1, P3 ;  /* 0x0000000502097c11 */ /* 0x000fc400098f0c03 */
[----:B------:R-:W-:Y:S01]  /*20790*/  PRMT R0, RZ, 0x654, R0 ;  /* 0x00000654ff007816 */ /* 0x000fe20000000000 */
[----:B0-----:R3:W0:Y:S03]  /*207a0*/  SHFL.IDX PT, R87, R24, RZ, 0x181f ;  /* 0x00181fff18577589 */ /* 0x00162600000e0000 */
[----:B------:R3:W-:Y:S01]  /*207b0*/  SYNCS.ARRIVE.TRANS64.RED.A1T0 RZ, [R0+URZ], RZ ;  /* 0x000000ff00ff79a7 */ /* 0x0007e2000810043f */
[----:B------:R3:W1:Y:S01]  /*207c0*/  SHFL.IDX PT, R85, R9, RZ, 0x181f ;  /* 0x00181fff09557589 */ /* 0x00066200000e0000 */
[----:B------:R-:W-:Y:S05]  /*207d0*/  @P2 BRA `(.L_x_1805) ;  /* 0x0000000000482947 */ /* 0x000fea0003800000 */
[----:B------:R-:W-:Y:S01]  /*207e0*/  ULDC UR4, c[0x0][0xac8] ;  /* 0x0002b20000047ab9 */ /* 0x000fe20000000800 */
[----:B------:R-:W-:Y:S01]  /*207f0*/  ULDC.64 UR6, c[0x0][0x208] ;  /* 0x0000820000067ab9 */ /* 0x000fe20000000a00 */
[----:B------:R-:W-:Y:S02]  /*20800*/  ISETP.GE.AND P5, PT, R18, UR4, PT ;  /* 0x0000000412007c0c */ /* 0x000fe4000bfa6270 */
[----:B------:R-:W-:Y:S02]  /*20810*/  ISETP.GE.AND P4, PT, R226, UR4, PT ;  /* 0x00000004e2007c0c */ /* 0x000fe4000bf86270 */
[----:B-----5:R-:W-:Y:S02]  /*20820*/  ISETP.GE.AND P3, PT, R90, UR4, PT ;  /* 0x000000045a007c0c */ /* 0x020fe4000bf66270 */
[----:B------:R-:W-:-:S07]  /*20830*/  ISETP.GE.AND P2, PT, R86, UR4, PT ;  /* 0x0000000456007c0c */ /* 0x000fce000bf46270 */
[----:B0-----:R-:W-:-:S04]  /*20840*/  @!P5 LEA R2, P6, R18, R87, 0x1 ;  /* 0x000000571202d211 */ /* 0x001fc800078c08ff */
[----:B-1----:R-:W-:Y:S02]  /*20850*/  @!P5 LEA.HI.X R3, R18, R85, R19, 0x1, P6 ;  /* 0x000000551203d211 */ /* 0x002fe400030f0c13 */
[----:B------:R-:W-:-:S03]  /*20860*/  @!P4 LEA R10, P6, R92, R87, 0x1 ;  /* 0x000000575c0ac211 */ /* 0x000fc600078c08ff */
        /* <DEDUP_REMOVED lines=9> */
.L_x_1805:
[----:B------:R-:W-:Y:S05]  /*20900*/  BSYNC B1 ;  /* 0x0000000000017941 */ /* 0x000fea0003800000 */
.L_x_1804:
[----:B--2---:R2:W4:Y:S01]  /*20910*/  SHFL.IDX PT, R11, R9, 0x1, 0x181f ;  /* 0x00381f00090b7f89 */ /* 0x00452200000e0000 */
        /* <DEDUP_REMOVED lines=10> */
[----:B------:R-:W-:Y:S02]  /*209c0*/  @!P3 LEA R4, P5, R92, R7, 0x1 ;  /* 0x000000075c04b211 */ /* 0x000fe400078a08ff */
[----:B----4-:R-:W-:Y:S02]  /*209d0*/  @!P4 LEA.HI.X R3, R18, R11, R19, 0x1, P6 ;  /* 0x0000000b1203c211 */ /* 0x010fe400030f0c13 */
        /* <DEDUP_REMOVED lines=9> */
.L_x_1807:
[----:B------:R-:W-:Y:S05]  /*20a70*/  BSYNC B1 ;  /* 0x0000000000017941 */ /* 0x000fea0003800000 */
.L_x_1806:
[----:B0---4-:R0:W4:Y:S01]  /*20a80*/  SHFL.IDX PT, R11, R9, 0x2, 0x181f ;  /* 0x00581f00090b7f89 */ /* 0x01112200000e0000 */
        /* <DEDUP_REMOVED lines=12> */
[----:B----4-:R-:W-:Y:S02]  /*20b50*/  @!P3 LEA.HI.X R3, R18, R11, R19, 0x1, P6 ;  /* 0x0000000b1203b211 */ /* 0x010fe400030f0c13 */
        /* <DEDUP_REMOVED lines=8> */
.L_x_1809:
[----:B------:R-:W-:Y:S05]  /*20be0*/  BSYNC B1 ;  /* 0x0000000000017941 */ /* 0x000fea0003800000 */
.L_x_1808:
[----:B0-----:R-:W-:Y:S01]  /*20bf0*/  VIADD R3, R89, 0x60 ;  /* 0x0000006059037836 */ /* 0x001fe20000000000 */
[----:B--23--:R-:W0:Y:S04]  /*20c00*/  SHFL.IDX PT, R9, R9, 0x3, 0x181f ;  /* 0x00781f0009097f89 */ /* 0x00ce2800000e0000 */
[----:B------:R-:W-:Y:S01]  /*20c10*/  ISETP.GE.AND P0, PT, R3, R8, PT ;  /* 0x000000080300720c */ /* 0x000fe20003f06270 */
[----:B----4-:R2:W3:-:S12]  /*20c20*/  SHFL.IDX PT, R11, R24, 0x3, 0x181f ;  /* 0x00781f00180b7f89 */ /* 0x0104d800000e0000 */
[----:B--2---:R-:W-:Y:S05]  /*20c30*/  @P0 BRA `(.L_x_1810) ;  /* 0x0000002800740947 */ /* 0x004fea0003800000 */
        /* <DEDUP_REMOVED lines=21> */
.L_x_1803:
[----:B------:R-:W1:Y:S01]  /*20d90*/  @P1 LDC R7, c[0x0][0xbec] ;  /* 0x0002fb00ff071b82 */ /* 0x000e620000000800 */
[----:B------:R-:W-:Y:S01]  /*20da0*/  ULDC.64 UR4, c[0x0][0xb08] ;  /* 0x0002c20000047ab9 */ /* 0x000fe20000000a00 */
[----:B0-----:R-:W-:Y:S01]  /*20db0*/  IMAD.MOV.U32 R12, RZ, RZ, R154 ;  /* 0x000000ffff0c7224 */ /* 0x001fe200078e009a */
[----:B------:R-:W-:Y:S01]  /*20dc0*/  IADD3 R167, R229, 0xb8, RZ ;  /* 0x000000b8e5a77810 */ /* 0x000fe20007ffe0ff */
[----:B------:R-:W-:Y:S01]  /*20dd0*/  IMAD R9, R9, UR4, RZ ;  /* 0x0000000409097c24 */ /* 0x000fe2000f8e02ff */
[C---:B------:R-:W-:Y:S01]  /*20de0*/  IADD3 R185, R229.reuse, 0x70, RZ ;  /* 0x00000070e5b97810 */ /* 0x040fe20007ffe0ff */
[C---:B------:R-:W-:Y:S01]  /*20df0*/  VIADD R101, R229.reuse, 0xf8 ;  /* 0x000000f8e5657836 */ /* 0x040fe20000000000 */
[C---:B------:R-:W-:Y:S01]  /*20e00*/  IADD3 R206, R229.reuse, 0x28, RZ ;  /* 0x00000028e5ce7810 */ /* 0x040fe20007ffe0ff */
[----:B------:R-:W0:Y:S01]  /*20e10*/  @P1 LDC R6, c[0x0][0xbf0] ;  /* 0x0002fc00ff061b82 */ /* 0x000e220000000800 */
[----:B------:R-:W-:Y:S01]  /*20e20*/  IMAD R9, R0, UR5, R9 ;  /* 0x0000000500097c24 */ /* 0x000fe2000f8e0209 */
[----:B------:R-:W-:Y:S01]  /*20e30*/  BSSY B1, `(.L_x_1811) ;  /* 0x0000105000017945 */ /* 0x000fe20003800000 */
        /* <DEDUP_REMOVED lines=13> */
[----:B------:R-:W-:Y:S01]  /*20f10*/  SHF.R.S32.HI R163, RZ, 0x1f, R163 ;  /* 0x0000001fffa37819 */ /* 0x000fe200000114a3 */
[----:B-1----:R-:W-:Y:S01]  /*20f20*/  @P1 IMAD.HI.U32 R7, R154, R7, RZ ;  /* 0x000000079a071227 */ /* 0x002fe200078e00ff */
[----:B------:R-:W-:-:S02]  /*20f30*/  SHF.R.S32.HI R165, RZ, 0x1f, R165 ;  /* 0x0000001fffa57819 */ /* 0x000fc400000114a5 */
[----:B------:R-:W-:Y:S01]  /*20f40*/  SHF.R.S32.HI R169, RZ, 0x1f, R169 ;  /* 0x0000001fffa97819 */ /* 0x000fe200000114a9 */
[C---:B------:R-:W-:Y:S01]  /*20f50*/  VIADD R171, R229.reuse, 0xa8 ;  /* 0x000000a8e5ab7836 */ /* 0x040fe20000000000 */
[C---:B------:R-:W-:Y:S01]  /*20f60*/  IADD3 R176, R229.reuse, 0x90, RZ ;  /* 0x00000090e5b07810 */ /* 0x040fe20007ffe0ff */
[----:B------:R-:W-:Y:S01]  /*20f70*/  VIADD R173, R229, 0xa0 ;  /* 0x000000a0e5ad7836 */ /* 0x000fe20000000000 */
[----:B0-----:R-:W-:Y:S01]  /*20f80*/  @P1 SHF.R.U32.HI R12, RZ, R6, R7 ;  /* 0x00000006ff0c1219 */ /* 0x001fe20000011607 */
[----:B------:R-:W-:Y:S01]  /*20f90*/  IMAD.WIDE.U32 R6, R0, UR4, RZ ;  /* 0x0000000400067c25 */ /* 0x000fe2000f8e00ff */
[----:B------:R-:W-:Y:S01]  /*20fa0*/  ULDC.64 UR4, c[0x0][0xb38] ;  /* 0x0002ce0000047ab9 */ /* 0x000fe20000000a00 */
[----:B------:R-:W-:Y:S02]  /*20fb0*/  SHF.R.S32.HI R0, RZ, 0x1f, R10 ;  /* 0x0000001fff007819 */ /* 0x000fe4000001140a */
[----:B------:R-:W-:Y:S01]  /*20fc0*/  IMAD.IADD R7, R7, 0x1, R9 ;  /* 0x0000000107077824 */ /* 0x000fe200078e0209 */
[----:B------:R-:W-:Y:S01]  /*20fd0*/  SHF.R.S32.HI R9, RZ, 0x1f, R12 ;  /* 0x0000001fff097819 */ /* 0x000fe2000001140c */
[----:B------:R-:W-:Y:S01]  /*20fe0*/  VIADD R175, R229, 0x98 ;  /* 0x00000098e5af7836 */ /* 0x000fe20000000000 */
[----:B------:R-:W-:Y:S01]  /*20ff0*/  SHF.R.S32.HI R171, RZ, 0x1f, R171 ;  /* 0x0000001fffab7819 */ /* 0x000fe200000114ab */
[----:B------:R-:W-:Y:S01]  /*21000*/  IMAD.WIDE.U32 R6, R158, UR4, R6 ;  /* 0x000000049e067c25 */ /* 0x000fe2000f8e0006 */
[----:B------:R-:W-:-:S02]  /*21010*/  SHF.R.S32.HI R173, RZ, 0x1f, R173 ;  /* 0x0000001fffad7819 */ /* 0x000fc400000114ad */
[----:B------:R-:W-:Y:S01]  /*21020*/  SHF.R.S32.HI R175, RZ, 0x1f, R175 ;  /* 0x0000001fffaf7819 */ /* 0x000fe200000114af */
[----:B------:R-:W-:Y:S01]  /*21030*/  IMAD R7, R158, UR5, R7 ;  /* 0x000000059e077c24 */ /* 0x000fe2000f8e0207 */
[----:B------:R-:W-:Y:S01]  /*21040*/  ULDC.64 UR4, c[0x0][0xb40] ;  /* 0x0002d00000047ab9 */ /* 0x000fe20000000a00 */
[C---:B------:R-:W-:Y:S01]  /*21050*/  VIADD R177, R229.reuse, 0x90 ;  /* 0x00000090e5b17836 */ /* 0x040fe20000000000 */
[C---:B------:R-:W-:Y:S01]  /*21060*/  IADD3 R158, R229.reuse, 0xd8, RZ ;  /* 0x000000d8e59e7810 */ /* 0x040fe20007ffe0ff */
[----:B------:R-:W-:Y:S01]  /*21070*/  IMAD R0, R0, UR4, RZ ;  /* 0x0000000400007c24 */ /* 0x000fe2000f8e02ff */
[----:B------:R-:W-:Y:S01]  /*21080*/  SHF.R.S32.HI R185, RZ, 0x1f, R185 ;  /* 0x0000001fffb97819 */ /* 0x000fe200000114b9 */
[C---:B------:R-:W-:Y:S01]  /*21090*/  IMAD.WIDE.U32 R6, R10.reuse, UR4, R6 ;  /* 0x000000040a067c25 */ /* 0x040fe2000f8e0006 */
[----:B------:R-:W-:Y:S02]  /*210a0*/  SHF.R.S32.HI R177, RZ, 0x1f, R177 ;  /* 0x0000001fffb17819 */ /* 0x000fe400000114b1 */
[C---:B------:R-:W-:Y:S01]  /*210b0*/  IADD3 R194, R229.reuse, 0x48, RZ ;  /* 0x00000048e5c27810 */ /* 0x040fe20007ffe0ff */
[----:B------:R-:W-:Y:S01]  /*210c0*/  IMAD R0, R10, UR5, R0 ;  /* 0x000000050a007c24 */ /* 0x000fe2000f8e0200 */
[----:B------:R-:W-:Y:S01]  /*210d0*/  ULDC.64 UR4, c[0x0][0xb48] ;  /* 0x0002d20000047ab9 */ /* 0x000fe20000000a00 */
[----:B------:R-:W-:Y:S01]  /*210e0*/  VIADD R179, R229, 0x88 ;  /* 0x00000088e5b37836 */ /* 0x000fe20000000000 */
[----:B------:R-:W-:Y:S01]  /*210f0*/  SHF.R.S32.HI R206, RZ, 0x1f, R206 ;  /* 0x0000001fffce7819 */ /* 0x000fe200000114ce */
[----:B------:R-:W-:Y:S01]  /*21100*/  IMAD.IADD R7, R7, 0x1, R0 ;  /* 0x0000000107077824 */ /* 0x000fe200078e0200 */
[----:B------:R-:W-:Y:S01]  /*21110*/  SHF.R.S32.HI R215, RZ, 0x1f, R229 ;  /* 0x0000001fffd77819 */ /* 0x000fe200000114e5 */
[----:B------:R-:W-:Y:S01]  /*21120*/  IMAD.MOV R0, RZ, RZ, -R12 ;  /* 0x000000ffff007224 */ /* 0x000fe200078e0a0c */
[----:B------:R-:W-:Y:S01]  /*21130*/  SHF.R.S32.HI R179, RZ, 0x1f, R179 ;  /* 0x0000001fffb37819 */ /* 0x000fe200000114b3 */
[----:B------:R-:W-:-:S04]  /*21140*/  IMAD.WIDE.U32 R6, R157, UR4, R6 ;  /* 0x000000049d067c25 */ /* 0x000fc8000f8e0006 */
[----:B------:R-:W-:Y:S01]  /*21150*/  IMAD R7, R157, UR5, R7 ;  /* 0x000000059d077c24 */ /* 0x000fe2000f8e0207 */
[----:B------:R-:W-:Y:S01]  /*21160*/  ULDC.64 UR4, c[0x0][0xb30] ;  /* 0x0002cc0000047ab9 */ /* 0x000fe20000000a00 */
[----:B------:R-:W-:Y:S02]  /*21170*/  IMAD R0, R156, R0, R154 ;  /* 0x000000009c007224 */ /* 0x000fe400078e029a */
[----:B------:R-:W-:Y:S02]  /*21180*/  IMAD R9, R9, UR4, RZ ;  /* 0x0000000409097c24 */ /* 0x000fe4000f8e02ff */
[----:B------:R-:W-:Y:S01]  /*21190*/  IMAD.WIDE.U32 R6, R12, UR4, R6 ;  /* 0x000000040c067c25 */ /* 0x000fe2000f8e0006 */
[----:B------:R-:W-:-:S03]  /*211a0*/  SHF.R.S32.HI R10, RZ, 0x1f, R0 ;  /* 0x0000001fff0a7819 */ /* 0x000fc60000011400 */
[----:B------:R-:W-:Y:S01]  /*211b0*/  IMAD R9, R12, UR5, R9 ;  /* 0x000000050c097c24 */ /* 0x000fe2000f8e0209 */
[----:B------:R-:W-:Y:S01]  /*211c0*/  ULDC.64 UR4, c[0x0][0xb28] ;  /* 0x0002ca0000047ab9 */ /* 0x000fe20000000a00 */
[----:B------:R-:W-:Y:S02]  /*211d0*/  VIADD R157, R229, 0xe0 ;  /* 0x000000e0e59d7836 */ /* 0x000fe40000000000 */
[----:B------:R-:W-:Y:S02]  /*211e0*/  IMAD.IADD R7, R7, 0x1, R9 ;  /* 0x0000000107077824 */ /* 0x000fe400078e0209 */
[----:B------:R-:W-:Y:S01]  /*211f0*/  IMAD R10, R10, UR4, RZ ;  /* 0x000000040a0a7c24 */ /* 0x000fe2000f8e02ff */
[----:B------:R-:W-:Y:S01]  /*21200*/  SHF.R.S32.HI R157, RZ, 0x1f, R157 ;  /* 0x0000001fff9d7819 */ /* 0x000fe2000001149d */
[----:B------:R-:W-:-:S04]  /*21210*/  IMAD.WIDE.U32 R6, R0, UR4, R6 ;  /* 0x0000000400067c25 */ /* 0x000fc8000f8e0006 */
[----:B------:R-:W-:Y:S01]  /*21220*/  IMAD R10, R0, UR5, R10 ;  /* 0x00000005000a7c24 */ /* 0x000fe2000f8e020a */
[----:B------:R-:W-:Y:S01]  /*21230*/  ULDC.64 UR4, c[0x0][0xb00] ;  /* 0x0002c00000047ab9 */ /* 0x000fe20000000a00 */
[----:B------:R-:W-:Y:S01]  /*21240*/  VIADD R181, R229, 0x80 ;  /* 0x00000080e5b57836 */ /* 0x000fe20000000000 */
[C---:B------:R-:W-:Y:S01]  /*21250*/  LEA R0, P0, R6.reuse, UR4, 0x2 ;  /* 0x0000000406007c11 */ /* 0x040fe2000f8010ff */
[----:B------:R-:W-:Y:S02]  /*21260*/  IMAD.IADD R9, R7, 0x1, R10 ;  /* 0x0000000107097824 */ /* 0x000fe400078e020a */
[C---:B------:R-:W-:Y:S01]  /*21270*/  VIADD R183, R229.reuse, 0x78 ;  /* 0x00000078e5b77836 */ /* 0x040fe20000000000 */
[----:B------:R-:W-:Y:S01]  /*21280*/  SHF.R.S32.HI R181, RZ, 0x1f, R181 ;  /* 0x0000001fffb57819 */ /* 0x000fe200000114b5 */
[C---:B------:R-:W-:Y:S01]  /*21290*/  VIADD R187, R229.reuse, 0x68 ;  /* 0x00000068e5bb7836 */ /* 0x040fe20000000000 */
[----:B------:R-:W-:Y:S01]  /*212a0*/  LEA.HI.X R9, R6, UR5, R9, 0x2, P0 ;  /* 0x0000000506097c11 */ /* 0x000fe200080f1409 */
[C---:B------:R-:W-:Y:S01]  /*212b0*/  VIADD R189, R229.reuse, 0x60 ;  /* 0x00000060e5bd7836 */ /* 0x040fe20000000000 */
[----:B------:R-:W-:Y:S01]  /*212c0*/  ISETP.GE.AND P0, PT, R24, R8, PT ;  /* 0x000000081800720c */ /* 0x000fe20003f06270 */
[C---:B------:R-:W-:Y:S01]  /*212d0*/  VIADD R191, R229.reuse, 0x58 ;  /* 0x00000058e5bf7836 */ /* 0x040fe20000000000 */
[----:B------:R-:W-:Y:S01]  /*212e0*/  IADD3 R6, R16, 0x30820, RZ ;  /* 0x0003082010067810 */ /* 0x000fe20007ffe0ff */
[C---:B------:R-:W-:Y:S01]  /*212f0*/  VIADD R193, R229.reuse, 0x50 ;  /* 0x00000050e5c17836 */ /* 0x040fe20000000000 */
[----:B------:R0:W1:Y:S01]  /*21300*/  SHFL.IDX PT, R24, R0, RZ, 0x1c1f ;  /* 0x001c1fff00187589 */ /* 0x00006200000e0000 */
[C---:B------:R-:W-:Y:S01]  /*21310*/  VIADD R195, R229.reuse, 0x48 ;  /* 0x00000048e5c37836 */ /* 0x040fe20000000000 */
[----:B------:R-:W-:Y:S01]  /*21320*/  PRMT R6, RZ, 0x654, R6 ;  /* 0x00000654ff067816 */ /* 0x000fe20000000006 */
[C---:B------:R-:W-:Y:S01]  /*21330*/  VIADD R197, R229.reuse, 0x40 ;  /* 0x00000040e5c57836 */ /* 0x040fe20000000000 */
[----:B------:R0:W2:Y:S01]  /*21340*/  SHFL.IDX PT, R10, R9, RZ, 0x1c1f ;  /* 0x001c1fff090a7589 */ /* 0x0000a200000e0000 */
[C---:B------:R-:W-:Y:S01]  /*21350*/  VIADD R199, R229.reuse, 0x38 ;  /* 0x00000038e5c77836 */ /* 0x040fe20000000000 */
[----:B------:R0:W-:Y:S01]  /*21360*/  SYNCS.ARRIVE.TRANS64.RED.A1T0 RZ, [R6+URZ], RZ ;  /* 0x000000ff06ff79a7 */ /* 0x0001e2000810043f */
        /* <DEDUP_REMOVED lines=26> */
[----:B------:R-:W-:-:S02]  /*21510*/  VIADD R168, R229, 0xb0 ;  /* 0x000000b0e5a87836 */ /* 0x000fc40000000000 */
[C---:B------:R-:W-:Y:S02]  /*21520*/  VIADD R170, R229.reuse, 0xa8 ;  /* 0x000000a8e5aa7836 */ /* 0x040fe40000000000 */
[C---:B------:R-:W-:Y:S02]  /*21530*/  VIADD R172, R229.reuse, 0xa0 ;  /* 0x000000a0e5ac7836 */ /* 0x040fe40000000000 */
[C---:B------:R-:W-:Y:S02]  /*21540*/  VIADD R174, R229.reuse, 0x98 ;  /* 0x00000098e5ae7836 */ /* 0x040fe40000000000 */
[C---:B------:R-:W-:Y:S02]  /*21550*/  VIADD R178, R229.reuse, 0x88 ;  /* 0x00000088e5b27836 */ /* 0x040fe40000000000 */
[C---:B------:R-:W-:Y:S02]  /*21560*/  VIADD R180, R229.reuse, 0x80 ;  /* 0x00000080e5b47836 */ /* 0x040fe40000000000 */
        /* <DEDUP_REMOVED lines=13> */
[----:B------:R-:W-:Y:S01]  /*21640*/  VIADD R213, R229, 0x8 ;  /* 0x00000008e5d57836 */ /* 0x000fe20000000000 */
[----:B012---:R-:W-:Y:S06]  /*21650*/  @P0 BRA `(.L_x_1812) ;  /* 0x0000000800080947 */ /* 0x007fec0003800000 */
[----:B------:R-:W-:Y:S01]  /*21660*/  ULDC UR4, c[0x0][0xac8] ;  /* 0x0002b20000047ab9 */ /* 0x000fe20000000800 */
[----:B------:R-:W-:Y:S01]  /*21670*/  ULDC.64 UR6, c[0x0][0x208] ;  /* 0x0000820000067ab9 */ /* 0x000fe20000000a00 */
[----:B------:R-:W-:Y:S02]  /*21680*/  ISETP.GE.AND P0, PT, R229, UR4, PT ;  /* 0x00000004e5007c0c */ /* 0x000fe4000bf06270 */
[----:B------:R-:W-:Y:S02]  /*21690*/  ISETP.GE.AND P5, PT, R190, UR4, PT ;  /* 0x00000004be007c0c */ /* 0x000fe4000bfa6270 */
[----:B------:R-:W-:Y:S02]  /*216a0*/  ISETP.GE.AND P4, PT, R188, UR4, PT ;  /* 0x00000004bc007c0c */ /* 0x000fe4000bf86270 */
[----:B------:R-:W-:-:S07]  /*216b0*/  ISETP.GE.AND P3, PT, R186, UR4, PT ;  /* 0x00000004ba007c0c */ /* 0x000fce000bf66270 */
[----:B------:R-:W-:-:S04]  /*216c0*/  @!P0 LEA R6, P1, R229, R24, 0x2 ;  /* 0x00000018e5068211 */ /* 0x000fc800078210ff */
[----:B------:R-:W-:-:S05]  /*216d0*/  @!P0 LEA.HI.X R7, R229, R10, R215, 0x2, P1 ;  /* 0x0000000ae5078211 */ /* 0x000fca00008f14d7 */
        /* <DEDUP_REMOVED lines=55> */
[----:B-1----:R-:W-:Y:S02]  /*21a50*/  @!P1 LEA R12, P5, R182, R24, 0x2 ;  /* 0x00000018b60c9211 */ /* 0x002fe400078a10ff */
[----:B------:R-:W-:-:S02]  /*21a60*/  @!P0 LEA.HI.X R7, R184, R10, R185, 0x2, P4 ;  /* 0x0000000ab8078211 */ /* 0x000fc400020f14b9 */
[----:B------:R-:W-:Y:S02]  /*21a70*/  ISETP.GE.AND P4, PT, R176, UR4, PT ;  /* 0x00000004b0007c0c */ /* 0x000fe4000bf86270 */
[----:B------:R-:W-:Y:S01]  /*21a80*/  @!P1 LEA.HI.X R13, R182, R10, R183, 0x2, P5 ;  /* 0x0000000ab60d9211 */ /* 0x000fe200028f14b7 */
[----:B------:R0:W-:Y:S01]  /*21a90*/  @!P0 ST.E.64 desc[UR6][R6.64], R80 ;  /* 0x0000005006008985 */ /* 0x0001e2000c101b06 */
[----:B--2---:R-:W-:Y:S02]  /*21aa0*/  @!P2 LEA R14, P6, R180, R24, 0x2 ;  /* 0x00000018b40ea211 */ /* 0x004fe400078c10ff */
[----:B------:R-:W-:Y:S01]  /*21ab0*/  ISETP.GE.AND P5, PT, R174, UR4, PT ;  /* 0x00000004ae007c0c */ /* 0x000fe2000bfa6270 */
[----:B------:R1:W-:Y:S01]  /*21ac0*/  @!P1 ST.E.64 desc[UR6][R12.64], R84 ;  /* 0x000000540c009985 */ /* 0x0003e2000c101b06 */
[----:B------:R-:W-:Y:S02]  /*21ad0*/  @!P2 LEA.HI.X R15, R180, R10, R181, 0x2, P6 ;  /* 0x0000000ab40fa211 */ /* 0x000fe400030f14b5 */
[----:B------:R-:W-:-:S03]  /*21ae0*/  ISETP.GE.AND P1, PT, R170, UR4, PT ;  /* 0x00000004aa007c0c */ /* 0x000fc6000bf26270 */
[----:B------:R2:W-:Y:S01]  /*21af0*/  @!P2 ST.E.64 desc[UR6][R14.64], R88 ;  /* 0x000000580e00a985 */ /* 0x0005e2000c101b06 */
[----:B------:R-:W-:Y:S02]  /*21b00*/  ISETP.GE.AND P2, PT, R172, UR4, PT ;  /* 0x00000004ac007c0c */ /* 0x000fe4000bf46270 */
[-C--:B0-----:R-:W-:Y:S02]  /*21b10*/  @!P3 LEA R6, P6, R178, R24.reuse, 0x2 ;  /* 0x00000018b206b211 */ /* 0x081fe400078c10ff */
[----:B-1----:R-:W-:Y:S02]  /*21b20*/  @!P4 LEA R12, P0, R176, R24, 0x2 ;  /* 0x00000018b00cc211 */ /* 0x002fe400078010ff */
[-C--:B------:R-:W-:Y:S02]  /*21b30*/  @!P3 LEA.HI.X R7, R178, R10.reuse, R179, 0x2, P6 ;  /* 0x0000000ab207b211 */ /* 0x080fe400030f14b3 */
[----:B------:R-:W-:Y:S02]  /*21b40*/  @!P4 LEA.HI.X R13, R176, R10, R177, 0x2, P0 ;  /* 0x0000000ab00dc211 */ /* 0x000fe400000f14b1 */
[----:B--2---:R-:W-:Y:S01]  /*21b50*/  @!P5 LEA R14, P6, R174, R24, 0x2 ;  /* 0x00000018ae0ed211 */ /* 0x004fe200078c10ff */
[----:B------:R0:W-:Y:S01]  /*21b60*/  @!P3 ST.E.64 desc[UR6][R6.64], R92 ;  /* 0x0000005c0600b985 */ /* 0x0001e2000c101b06 */
[----:B------:R-:W-:-:S02]  /*21b70*/  ISETP.GE.AND P0, PT, R168, UR4, PT ;  /* 0x00000004a8007c0c */ /* 0x000fc4000bf06270 */
[----:B------:R-:W-:Y:S01]  /*21b80*/  @!P5 LEA.HI.X R15, R174, R10, R175, 0x2, P6 ;  /* 0x0000000aae0fd211 */ /* 0x000fe200030f14af */
[----:B------:R-:W-:Y:S01]  /*21b90*/  @!P4 ST.E.64 desc[UR6][R12.64], R96 ;  /* 0x000000600c00c985 */ /* 0x000fe2000c101b06 */
[----:B------:R-:W-:-:S03]  /*21ba0*/  ISETP.GE.AND P4, PT, R164, UR4, PT ;  /* 0x00000004a4007c0c */ /* 0x000fc6000bf86270 */
[----:B------:R1:W-:Y:S01]  /*21bb0*/  @!P5 ST.E.64 desc[UR6][R14.64], R2 ;  /* 0x000000020e00d985 */ /* 0x0003e2000c101b06 */
[----:B------:R-:W-:Y:S02]  /*21bc0*/  ISETP.GE.AND P5, PT, R166, UR4, PT ;  /* 0x00000004a6007c0c */ /* 0x000fe4000bfa6270 */
[----:B0-----:R-:W-:-:S04]  /*21bd0*/  @!P1 LEA R6, P3, R170, R24, 0x2 ;  /* 0x00000018aa069211 */ /* 0x001fc800078610ff */
[----:B------:R-:W-:Y:S02]  /*21be0*/  @!P1 LEA.HI.X R7, R170, R10, R171, 0x2, P3 ;  /* 0x0000000aaa079211 */ /* 0x000fe400018f14ab */
[----:B------:R-:W-:Y:S02]  /*21bf0*/  ISETP.GE.AND P3, PT, R162, UR4, PT ;  /* 0x00000004a2007c0c */ /* 0x000fe4000bf66270 */
[----:B-1----:R-:W-:-:S04]  /*21c00*/  @!P2 LEA R2, P6, R172, R24, 0x2 ;  /* 0x00000018ac02a211 */ /* 0x002fc800078c10ff */
        /* <DEDUP_REMOVED lines=10> */
[----:B--2---:R-:W-:Y:S02]  /*21cb0*/  @!P3 LEA R12, P6, R162, R24, 0x2 ;  /* 0x00000018a20cb211 */ /* 0x004fe400078c10ff */
[----:B------:R-:W-:Y:S01]  /*21cc0*/  ISETP.GE.AND P1, PT, R158, UR4, PT ;  /* 0x000000049e007c0c */ /* 0x000fe2000bf26270 */
[----:B------:R0:W-:Y:S01]  /*21cd0*/  @!P5 ST.E.64 desc[UR6][R2.64], R116 ;  /* 0x000000740200d985 */ /* 0x0001e2000c101b06 */
[-C--:B------:R-:W-:Y:S02]  /*21ce0*/  @!P4 LEA.HI.X R7, R164, R10.reuse, R165, 0x2, P2 ;  /* 0x0000000aa407c211 */ /* 0x080fe400010f14a5 */
[----:B------:R-:W-:Y:S02]  /*21cf0*/  @!P3 LEA.HI.X R13, R162, R10, R163, 0x2, P6 ;  /* 0x0000000aa20db211 */ /* 0x000fe400030f14a3 */
[----:B------:R-:W-:Y:S01]  /*21d00*/  ISETP.GE.AND P2, PT, R152, UR4, PT ;  /* 0x0000000498007c0c */ /* 0x000fe2000bf46270 */
[----:B------:R1:W-:Y:S01]  /*21d10*/  @!P4 ST.E.64 desc[UR6][R6.64], R120 ;  /* 0x000000780600c985 */ /* 0x0003e2000c101b06 */
[----:B------:R-:W-:-:S03]  /*21d20*/  ISETP.GE.AND P4, PT, R156, UR4, PT ;  /* 0x000000049c007c0c */ /* 0x000fc6000bf86270 */
[----:B------:R2:W-:Y:S01]  /*21d30*/  @!P3 ST.E.64 desc[UR6][R12.64], R124 ;  /* 0x0000007c0c00b985 */ /* 0x0005e2000c101b06 */
[----:B------:R-:W-:Y:S02]  /*21d40*/  ISETP.GE.AND P3, PT, R154, UR4, PT ;  /* 0x000000049a007c0c */ /* 0x000fe4000bf66270 */
[----:B0-----:R-:W-:-:S04]  /*21d50*/  @!P0 LEA R2, P5, R160, R24, 0x2 ;  /* 0x00000018a0028211 */ /* 0x001fc800078a10ff */
[----:B------:R-:W-:Y:S02]  /*21d60*/  @!P0 LEA.HI.X R3, R160, R10, R161, 0x2, P5 ;  /* 0x0000000aa0038211 */ /* 0x000fe400028f14a1 */
[----:B------:R-:W-:Y:S02]  /*21d70*/  ISETP.GE.AND P5, PT, R100, UR4, PT ;  /* 0x0000000464007c0c */ /* 0x000fe4000bfa6270 */
[C---:B-1----:R-:W-:Y:S01]  /*21d80*/  @!P1 LEA R6, P6, R158.reuse, R24, 0x2 ;  /* 0x000000189e069211 */ /* 0x042fe200078c10ff */
[----:B------:R0:W-:Y:S03]  /*21d90*/  @!P0 ST.E.64 desc[UR6][R2.64], R128 ;  /* 0x0000008002008985 */ /* 0x0001e6000c101b06 */
[----:B------:R-:W-:Y:S02]  /*21da0*/  @!P1 LEA.HI.X R7, R158, R10, R159, 0x2, P6 ;  /* 0x0000000a9e079211 */ /* 0x000fe400030f149f */
[----:B--2---:R-:W-:-:S03]  /*21db0*/  @!P3 LEA R12, P6, R154, R24, 0x2 ;  /* 0x000000189a0cb211 */ /* 0x004fc600078c10ff */
[----:B------:R1:W-:Y:S01]  /*21dc0*/  @!P1 ST.E.64 desc[UR6][R6.64], R132 ;  /* 0x0000008406009985 */ /* 0x0003e2000c101b06 */
[----:B------:R-:W-:Y:S02]  /*21dd0*/  @!P3 LEA.HI.X R13, R154, R10, R155, 0x2, P6 ;  /* 0x0000000a9a0db211 */ /* 0x000fe400030f149b */
[----:B0-----:R-:W-:-:S04]  /*21de0*/  @!P4 LEA R2, P0, R156, R24, 0x2 ;  /* 0x000000189c02c211 */ /* 0x001fc800078010ff */
[----:B------:R-:W-:Y:S02]  /*21df0*/  @!P4 LEA.HI.X R3, R156, R10, R157, 0x2, P0 ;  /* 0x0000000a9c03c211 */ /* 0x000fe400000f149d */
[-C--:B------:R-:W-:Y:S02]  /*21e00*/  @!P5 LEA R14, P0, R100, R24.reuse, 0x2 ;  /* 0x00000018640ed211 */ /* 0x080fe400078010ff */
[----:B-1----:R-:W-:Y:S01]  /*21e10*/  @!P2 LEA R6, P1, R152, R24, 0x2 ;  /* 0x000000189806a211 */ /* 0x002fe200078210ff */
[----:B------:R0:W-:Y:S01]  /*21e20*/  @!P4 ST.E.64 desc[UR6][R2.64], R136 ;  /* 0x000000880200c985 */ /* 0x0001e2000c101b06 */
[-C--:B------:R-:W-:Y:S02]  /*21e30*/  @!P5 LEA.HI.X R15, R100, R10.reuse, R101, 0x2, P0 ;  /* 0x0000000a640fd211 */ /* 0x080fe400000f1465 */
[----:B------:R-:W-:Y:S01]  /*21e40*/  @!P2 LEA.HI.X R7, R152, R10, R153, 0x2, P1 ;  /* 0x0000000a9807a211 */ /* 0x000fe200008f1499 */
[----:B------:R0:W-:Y:S04]  /*21e50*/  @!P3 ST.E.64 desc[UR6][R12.64], R140 ;  /* 0x0000008c0c00b985 */ /* 0x0001e8000c101b06 */
[----:B------:R0:W-:Y:S04]  /*21e60*/  @!P2 ST.E.64 desc[UR6][R6.64], R144 ;  /* 0x000000900600a985 */ /* 0x0001e8000c101b06 */
[----:B------:R0:W-:Y:S02]  /*21e70*/  @!P5 ST.E.64 desc[UR6][R14.64], R148 ;  /* 0x000000940e00d985 */ /* 0x0001e4000c101b06 */
.L_x_1812:
[----:B------:R-:W-:Y:S05]  /*21e80*/  BSYNC B1 ;  /* 0x0000000000017941 */ /* 0x000fea0003800000 */
.L_x_1811:
[----:B------:R-:W-:Y:S01]  /*21e90*/  ISETP.GE.AND P0, PT, R11, R8, PT ;  /* 0x000000080b00720c */ /* 0x000fe20003f06270 */
[----:B------:R-:W1:Y:S04]  /*21ea0*/  SHFL.IDX PT, R9, R9, 0x1, 0x1c1f ;  /* 0x003c1f0009097f89 */ /* 0x000e6800000e0000 */
[----:B------:R-:W2:Y:S08]  /*21eb0*/  SHFL.IDX PT, R0, R0, 0x1, 0x1c1f ;  /* 0x003c1f0000007f89 */ /* 0x000eb000000e0000 */
[----:B------:R-:W-:Y:S05]  /*21ec0*/  @P0 BRA `(.L_x_1810) ;  /* 0x0000001400d00947 */ /* 0x000fea0003800000 */
[----:B------:R-:W-:Y:S01]  /*21ed0*/  ULDC UR4, c[0x0][0xac8] ;  /* 0x0002b20000047ab9 */ /* 0x000fe20000000800 */
[----:B------:R-:W-:Y:S01]  /*21ee0*/  ULDC.64 UR6, c[0x0][0x208] ;  /* 0x0000820000067ab9 */ /* 0x000fe20000000a00 */
[----:B------:R-:W-:Y:S02]  /*21ef0*/  ISETP.GE.AND P4, PT, R229, UR4, PT ;  /* 0x00000004e5007c0c */ /* 0x000fe4000bf86270 */
[----:B------:R-:W-:Y:S02]  /*21f00*/  ISETP.GE.AND P2, PT, R213, UR4, PT ;  /* 0x00000004d5007c0c */ /* 0x000fe4000bf46270 */
[----:B------:R-:W-:Y:S02]  /*21f10*/  ISETP.GE.AND P1, PT, R211, UR4, PT ;  /* 0x00000004d3007c0c */ /* 0x000fe4000bf26270 */
[----:B------:R-:W-:-:S07]  /*21f20*/  ISETP.GE.AND P0, PT, R209, UR4, PT ;  /* 0x00000004d1007c0c */ /* 0x000fce000bf06270 */
[----:B0-2---:R-:W-:-:S04]  /*21f30*/  @!P4 LEA R2, P3, R229, R0, 0x2 ;  /* 0x00000000e502c211 */ /* 0x005fc800078610ff */
[----:B-1----:R-:W-:Y:S02]  /*21f40*/  @!P4 LEA.HI.X R3, R229, R9, R215, 0x2, P3 ;  /* 0x00000009e503c211 */ /* 0x002fe400018f14d7 */
[----:B------:R-:W-:-:S03]  /*21f50*/  ISETP.GE.AND P3, PT, R207, UR4, PT ;  /* 0x00000004cf007c0c */ /* 0x000fc6000bf66270 */
[----:B------:R0:W-:Y:S01]  /*21f60*/  @!P4 ST.E.64 desc[UR6][R2.64], R4 ;  /* 0x000000040200c985 */ /* 0x0001e2000c101b06 */
[----:B------:R-:W-:Y:S02]  /*21f70*/  ISETP.GE.AND P4, PT, R204, UR4, PT ;  /* 0x00000004cc007c0c */ /* 0x000fe4000bf86270 */
[-C--:B0-----:R-:W-:Y:S02]  /*21f80*/  @!P2 LEA R2, P6, R213, R0.reuse, 0x2 ;  /* 0x00000000d502a211 */ /* 0x081fe400078c10ff */
[-C--:B------:R-:W-:Y:S02]  /*21f90*/  @!P1 LEA R4, P5, R211, R0.reuse, 0x2 ;  /* 0x00000000d3049211 */ /* 0x080fe400078a10ff */
[-C--:B------:R-:W-:Y:S02]  /*21fa0*/  @!P2 LEA.HI.X R3, R213, R9.reuse, R214, 0x2, P6 ;  /* 0x00000009d503a211 */ /* 0x080fe400030f14d6 */
[----:B------:R-:W-:Y:S02]  /*21fb0*/  @!P0 LEA R6, P6, R209, R0, 0x2 ;  /* 0x00000000d1068211 */ /* 0x000fe400078c10ff */
[----:B------:R-:W-:Y:S01]  /*21fc0*/  @!P1 LEA.HI.X R5, R211, R9, R212, 0x2, P5 ;  /* 0x00000009d3059211 */ /* 0x000fe200028f14d4 */
[----:B------:R0:W-:Y:S01]  /*21fd0*/  @!P2 ST.E.64 desc[UR6][R2.64], R30 ;  /* 0x0000001e0200a985 */ /* 0x0001e2000c101b06 */
[----:B------:R-:W-:-:S02]  /*21fe0*/  ISETP.GE.AND P5, PT, R202, UR4, PT ;  /* 0x00000004ca007c0c */ /* 0x000fc4000bfa6270 */
[----:B------:R-:W-:Y:S01]  /*21ff0*/  @!P0 LEA.HI.X R7, R209, R9, R210, 0x2, P6 ;  /* 0x00000009d1078211 */ /* 0x000fe200030f14d2 */
[----:B------:R1:W-:Y:S04]  /*22000*/  @!P1 ST.E.64 desc[UR6][R4.64], R34 ;  /* 0x0000002204009985 */ /* 0x0003e8000c101b06 */
[----:B------:R2:W-:Y:S01]  /*22010*/  @!P0 ST.E.64 desc[UR6][R6.64], R38 ;  /* 0x0000002606008985 */ /* 0x0005e2000c101b06 */
[----:B------:R-:W-:Y:S02]  /*22020*/  ISETP.GE.AND P0, PT, R198, UR4, PT ;  /* 0x00000004c6007c0c */ /* 0x000fe4000bf06270 */
[-C--:B0-----:R-:W-:Y:S02]  /*22030*/  @!P3 LEA R2, P1, R207, R0.reuse, 0x2 ;  /* 0x00000000cf02b211 */ /* 0x081fe400078210ff */
[----:B-1----:R-:W-:-:S02]  /*22040*/  @!P4 LEA R4, P2, R204, R0, 0x2 ;  /* 0x00000000cc04c211 */ /* 0x002fc400078410ff */
[-C--:B------:R-:W-:Y:S02]  /*22050*/  @!P3 LEA.HI.X R3, R207, R9.reuse, R208, 0x2, P1 ;  /* 0x00000009cf03b211 */ /* 0x080fe400008f14d0 */
[----:B------:R-:W-:Y:S02]  /*22060*/  ISETP.GE.AND P1, PT, R196, UR4, PT ;  /* 0x00000004c4007c0c */ /* 0x000fe4000bf26270 */
[----:B------:R-:W-:Y:S01]  /*22070*/  @!P4 LEA.HI.X R5, R204, R9, R206, 0x2, P2 ;  /* 0x00000009cc05c211 */ /* 0x000fe200010f14ce */
[----:B------:R0:W-:Y:S01]  /*22080*/  @!P3 ST.E.64 desc[UR6][R2.64], R42 ;  /* 0x0000002a0200b985 */ /* 0x0001e2000c101b06 */
[----:B------:R-:W-:Y:S02]  /*22090*/  ISETP.GE.AND P2, PT, R194, UR4, PT ;  /* 0x00000004c2007c0c */ /* 0x000fe4000bf46270 */
[----:B--2---:R-:W-:Y:S01]  /*220a0*/  @!P5 LEA R6, P6, R202, R0, 0x2 ;  /* 0x00000000ca06d211 */ /* 0x004fe200078c10ff */
[----:B------:R1:W-:Y:S01]  /*220b0*/  @!P4 ST.E.64 desc[UR6][R4.64], R46 ;  /* 0x0000002e0400c985 */ /* 0x0003e2000c101b06 */
[----:B------:R-:W-:-:S02]  /*220c0*/  ISETP.GE.AND P3, PT, R192, UR4, PT ;  /* 0x00000004c0007c0c */ /* 0x000fc4000bf66270 */
[----:B------:R-:W-:Y:S02]  /*220d0*/  @!P5 LEA.HI.X R7, R202, R9, R203, 0x2, P6 ;  /* 0x00000009ca07d211 */ /* 0x000fe400030f14cb */
[----:B------:R-:W-:-:S03]  /*220e0*/  ISETP.GE.AND P4, PT, R190, UR4, PT ;  /* 0x00000004be007c0c */ /* 0x000fc6000bf86270 */
[----:B------:R2:W-:Y:S01]  /*220f0*/  @!P5 ST.E.64 desc[UR6][R6.64], R50 ;  /* 0x000000320600d985 */ /* 0x0005e2000c101b06 */
[-C--:B0-----:R-:W-:Y:S02]  /*22100*/  @!P0 LEA R2, P6, R198, R0.reuse, 0x2 ;  /* 0x00000000c6028211 */ /* 0x081fe400078c10ff */
[-C--:B-1----:R-:W-:Y:S02]  /*22110*/  @!P1 LEA R4, P5, R196, R0.reuse, 0x2 ;  /* 0x00000000c4049211 */ /* 0x082fe400078a10ff */
[-C--:B------:R-:W-:Y:S02]  /*22120*/  @!P0 LEA.HI.X R3, R198, R9.reuse, R199, 0x2, P6 ;  /* 0x00000009c6038211 */ /* 0x080fe400030f14c7 */
[----:B------:R-:W-:Y:S02]  /*22130*/  @!P1 LEA.HI.X R5, R196, R9, R197, 0x2, P5 ;  /* 0x00000009c4059211 */ /* 0x000fe400028f14c5 */
[----:B------:R-:W-:Y:S01]  /*22140*/  ISETP.GE.AND P5, PT, R188, UR4, PT ;  /* 0x00000004bc007c0c */ /* 0x000fe2000bfa6270 */
[----:B------:R0:W-:Y:S01]  /*22150*/  @!P0 ST.E.64 desc[UR6][R2.64], R54 ;  /* 0x0000003602008985 */ /* 0x0001e2000c101b06 */
[----:B--2---:R-:W-:-:S02]  /*22160*/  @!P2 LEA R6, P6, R194, R0, 0x2 ;  /* 0x00000000c206a211 */ /* 0x004fc400078c10ff */
[----:B------:R-:W-:Y:S01]  /*22170*/  ISETP.GE.AND P0, PT, R186, UR4, PT ;  /* 0x00000004ba007c0c */ /* 0x000fe2000bf06270 */
[----:B------:R1:W-:Y:S01]  /*22180*/  @!P1 ST.E.64 desc[UR6][R4.64], R58 ;  /* 0x0000003a04009985 */ /* 0x0003e2000c101b06 */
        /* <DEDUP_REMOVED lines=14> */
[----:B0-----:R-:W-:-:S04]  /*22270*/  @!P0 LEA R2, P4, R186, R0, 0x2 ;  /* 0x00000000ba028211 */ /* 0x001fc800078810ff */
[-C--:B------:R-:W-:Y:S02]  /*22280*/  @!P0 LEA.HI.X R3, R186, R9.reuse, R187, 0x2, P4 ;  /* 0x00000009ba038211 */ /* 0x080fe400020f14bb */
[----:B------:R-:W-:Y:S02]  /*22290*/  ISETP.GE.AND P4, PT, R178, UR4, PT ;  /* 0x00000004b2007c0c */ /* 0x000fe4000bf86270 */
[-C--:B-1----:R-:W-:Y:S01]  /*222a0*/  @!P1 LEA R4, P3, R184, R0.reuse, 0x2 ;  /* 0x00000000b8049211 */ /* 0x082fe200078610ff */
[----:B------:R0:W-:Y:S01]  /*222b0*/  @!P0 ST.E.64 desc[UR6][R2.64], R78 ;  /* 0x0000004e02008985 */ /* 0x0001e2000c101b06 */
[----:B--2---:R-:W-:Y:S02]  /*222c0*/  @!P2 LEA R6, P6, R182, R0, 0x2 ;  /* 0x00000000b606a211 */ /* 0x004fe400078c10ff */
        /* <DEDUP_REMOVED lines=11> */
[----:B------:R-:W-:Y:S02]  /*22380*/  ISETP.GE.AND P5, PT, R168, UR4, PT ;  /* 0x00000004a8007c0c */ /* 0x000fe4000bfa6270 */
[-C--:B------:R-:W-:Y:S02]  /*22390*/  @!P4 LEA.HI.X R5, R178, R9.reuse, R179, 0x2, P0 ;  /* 0x00000009b205c211 */ /* 0x080fe400000f14b3 */
[----:B------:R-:W-:Y:S02]  /*223a0*/  ISETP.GE.AND P0, PT, R170, UR4, PT ;  /* 0x00000004aa007c0c */ /* 0x000fe4000bf06270 */
[----:B--2---:R-:W-:Y:S01]  /*223b0*/  @!P3 LEA R6, P6, R176, R0, 0x2 ;  /* 0x00000000b006b211 */ /* 0x004fe200078c10ff */
[----:B------:R1:W-:Y:S01]  /*223c0*/  @!P4 ST.E.64 desc[UR6][R4.64], R94 ;  /* 0x0000005e0400c985 */ /* 0x0003e2000c101b06 */
[----:B------:R-:W-:Y:S02]  /*223d0*/  ISETP.GE.AND P4, PT, R166, UR4, PT ;  /* 0x00000004a6007c0c */ /* 0x000fe4000bf86270 */
[----:B------:R-:W-:-:S02]  /*223e0*/  @!P3 LEA.HI.X R7, R176, R9, R177, 0x2, P6 ;  /* 0x00000009b007b211 */ /* 0x000fc400030f14b1 */
[----:B0-----:R-:W-:-:S03]  /*223f0*/  @!P2 LEA R2, P6, R174, R0, 0x2 ;  /* 0x00000000ae02a211 */ /* 0x001fc600078c10ff */
[----:B------:R0:W-:Y:S01]  /*22400*/  @!P3 ST.E.64 desc[UR6][R6.64], R98 ;  /* 0x000000620600b985 */ /* 0x0001e2000c101b06 */
[----:B------:R-:W-:Y:S02]  /*22410*/  @!P2 LEA.HI.X R3, R174, R9, R175, 0x2, P6 ;  /* 0x00000009ae03a211 */ /* 0x000fe400030f14af */
[----:B-1----:R-:W-:-:S03]  /*22420*/  @!P1 LEA R4, P3, R172, R0, 0x2 ;  /* 0x00000000ac049211 */ /* 0x002fc600078610ff */
[----:B------:R1:W-:Y:S01]  /*22430*/  @!P2 ST.E.64 desc[UR6][R2.64], R102 ;  /* 0x000000660200a985 */ /* 0x0003e2000c101b06 */
[-C--:B------:R-:W-:Y:S02]  /*22440*/  @!P1 LEA.HI.X R5, R172, R9.reuse, R173, 0x2, P3 ;  /* 0x00000009ac059211 */ /* 0x080fe400018f14ad */
[----:B------:R-:W-:Y:S02]  /*22450*/  ISETP.GE.AND P3, PT, R164, UR4, PT ;  /* 0x00000004a4007c0c */ /* 0x000fe4000bf66270 */
[CC--:B0-----:R-:W-:Y:S01]  /*22460*/  @!P0 LEA R6, P6, R170.reuse, R0.reuse, 0x2 ;  /* 0x00000000aa068211 */ /* 0x0c1fe200078c10ff */
[----:B------:R0:W-:Y:S03]  /*22470*/  @!P1 ST.E.64 desc[UR6][R4.64], R106 ;  /* 0x0000006a04009985 */ /* 0x0001e6000c101b06 */
[----:B------:R-:W-:Y:S02]  /*22480*/  @!P0 LEA.HI.X R7, R170, R9, R171, 0x2, P6 ;  /* 0x00000009aa078211 */ /* 0x000fe400030f14ab */
[----:B-1----:R-:W-:-:S03]  /*22490*/  @!P5 LEA R2, P1, R168, R0, 0x2 ;  /* 0x00000000a802d211 */ /* 0x002fc600078210ff */
        /* <DEDUP_REMOVED lines=8> */
[-C--:B-1----:R-:W-:Y:S01]  /*22520*/  @!P3 LEA R6, P6, R164, R0.reuse, 0x2 ;  /* 0x00000000a406b211 */ /* 0x082fe200078c10ff */
[----:B------:R1:W-:Y:S01]  /*22530*/  @!P4 ST.E.64 desc[UR6][R4.64], R118 ;  /* 0x000000760400c985 */ /* 0x0003e2000c101b06 */
[----:B------:R-:W-:Y:S02]  /*22540*/  ISETP.GE.AND P4, PT, R158, UR4, PT ;  /* 0x000000049e007c0c */ /* 0x000fe4000bf86270 */
[----:B------:R-:W-:Y:S02]  /*22550*/  @!P3 LEA.HI.X R7, R164, R9, R165, 0x2, P6 ;  /* 0x00000009a407b211 */ /* 0x000fe400030f14a5 */
[----:B0-----:R-:W-:-:S03]  /*22560*/  @!P1 LEA R2, P6, R160, R0, 0x2 ;  /* 0x00000000a0029211 */ /* 0x001fc600078c10ff */
[----:B------:R0:W-:Y:S01]  /*22570*/  @!P3 ST.E.64 desc[UR6][R6.64], R122 ;  /* 0x0000007a0600b985 */ /* 0x0001e2000c101b06 */
[----:B------:R-:W-:Y:S02]  /*22580*/  ISETP.GE.AND P3, PT, R156, UR4, PT ;  /* 0x000000049c007c0c */ /* 0x000fe4000bf66270 */
[----:B------:R-:W-:Y:S02]  /*22590*/  @!P1 LEA.HI.X R3, R160, R9, R161, 0x2, P6 ;  /* 0x00000009a0039211 */ /* 0x000fe400030f14a1 */
[----:B-1----:R-:W-:-:S04]  /*225a0*/  @!P0 LEA R4, P5, R162, R0, 0x2 ;  /* 0x00000000a2048211 */ /* 0x002fc800078a10ff */
[----:B------:R-:W-:Y:S02]  /*225b0*/  @!P0 LEA.HI.X R5, R162, R9, R163, 0x2, P5 ;  /* 0x00000009a2058211 */ /* 0x000fe400028f14a3 */
[----:B------:R-:W-:-:S03]  /*225c0*/  ISETP.GE.AND P5, PT, R152, UR4, PT ;  /* 0x0000000498007c0c */ /* 0x000fc6000bfa6270 */
[----:B------:R1:W-:Y:S04]  /*225d0*/  @!P0 ST.E.64 desc[UR6][R4.64], R126 ;  /* 0x0000007e04008985 */ /* 0x0003e8000c101b06 */
[----:B------:R2:W-:Y:S01]  /*225e0*/  @!P1 ST.E.64 desc[UR6][R2.64], R130 ;  /* 0x0000008202009985 */ /* 0x0005e2000c101b06 */
[----:B0-----:R-:W-:-:S04]  /*225f0*/  @!P2 LEA R6, P1, R154, R0, 0x2 ;  /* 0x000000009a06a211 */ /* 0x001fc800078210ff */
[----:B------:R-:W-:Y:S02]  /*22600*/  @!P2 LEA.HI.X R7, R154, R9, R155, 0x2, P1 ;  /* 0x000000099a07a211 */ /* 0x000fe400008f149b */
[----:B-1----:R-:W-:-:S04]  /*22610*/  @!P4 LEA R4, P0, R158, R0, 0x2 ;  /* 0x000000009e04c211 */ /* 0x002fc800078010ff */
[-C--:B------:R-:W-:Y:S02]  /*22620*/  @!P4 LEA.HI.X R5, R158, R9.reuse, R159, 0x2, P0 ;  /* 0x000000099e05c211 */ /* 0x080fe400000f149f */
[-C--:B------:R-:W-:Y:S02]  /*22630*/  @!P5 LEA R10, P0, R152, R0.reuse, 0x2 ;  /* 0x00000000980ad211 */ /* 0x080fe400078010ff */
[----:B--2---:R-:W-:Y:S01]  /*22640*/  @!P3 LEA R2, P6, R156, R0, 0x2 ;  /* 0x000000009c02b211 */ /* 0x004fe200078c10ff */
        /* <DEDUP_REMOVED lines=8> */
[----:B---3--:R-:W-:Y:S01]  /*226d0*/  LEA R2, P0, R100, R0, 0x2 ;  /* 0x0000000064027211 */ /* 0x008fe200078010ff */
[----:B------:R-:W-:-:S03]  /*226e0*/  ULDC.64 UR4, c[0x0][0x208] ;  /* 0x0000820000047ab9 */ /* 0x000fc60000000a00 */
[----:B------:R-:W-:-:S05]  /*226f0*/  LEA.HI.X R3, R100, R9, R101, 0x2, P0 ;  /* 0x0000000964037211 */ /* 0x000fca00000f1465 */
[----:B------:R4:W-:Y:S01]  /*22700*/  ST.E.64 desc[UR4][R2.64], R150 ;  /* 0x0000009602007985 */ /* 0x0009e2000c101b04 */
[----:B------:R-:W-:Y:S05]  /*22710*/  BRA `(.L_x_1810) ;  /* 0x0000000c00bc7947 */ /* 0x000fea0003800000 */
.L_x_1801:
[----:B------:R-:W2:Y:S01]  /*22720*/  LDL R7, [R1+0x4c] ;  /* 0x00004c0001077983 */ /* 0x000ea20000100800 */
[----:B------:R-:W-:Y:S01]  /*22730*/  ULDC.64 UR4, c[0x0][0xc08] ;  /* 0x0003020000047ab9 */ /* 0x000fe20000000a00 */
[----:B------:R-:W3:Y:S02]  /*22740*/  LDC.64 R2, c[0x0][0xc00] ;  /* 0x00030000ff027b82 */ /* 0x000ee40000000a00 */
[----:B------:R-:W3:Y:S01]  /*22750*/  LDL R8, [R1+0x50] ;  /* 0x0000500001087983 */ /* 0x000ee20000100800 */
[----:B------:R-:W-:-:S04]  /*22760*/  ISETP.NE.U32.AND P0, PT, RZ, UR4, PT ;  /* 0x00000004ff007c0c */ /* 0x000fc8000bf05070 */
[----:B------:R-:W-:Y:S01]  /*22770*/  ISETP.NE.AND.EX P1, PT, RZ, UR5, PT, P0 ;  /* 0x00000005ff007c0c */ /* 0x000fe2000bf25300 */
[----:B------:R-:W4:Y:S01]  /*22780*/  S2R R35, SR_TID.X ;  /* 0x0000000000237919 */ /* 0x000f220000002100 */
[----:B------:R-:W-:-:S11]  /*22790*/  ULDC.64 UR4, c[0x0][0xc00] ;  /* 0x0003000000047ab9 */ /* 0x000fd60000000a00 */
[----:B------:R-:W0:Y:S01]  /*227a0*/  @P1 LDC.64 R4, c[0x0][0xc08] ;  /* 0x00030200ff041b82 */ /* 0x000e220000000a00 */
[----:B------:R-:W-:-:S04]  /*227b0*/  ISETP.NE.U32.AND P0, PT, RZ, UR4, PT ;  /* 0x00000004ff007c0c */ /* 0x000fc8000bf05070 */
[----:B------:R-:W-:Y:S01]  /*227c0*/  ISETP.NE.AND.EX P0, PT, RZ, UR5, PT, P0 ;  /* 0x00000005ff007c0c */ /* 0x000fe2000bf05300 */
[----:B------:R-:W-:Y:S01]  /*227d0*/  ULDC UR4, c[0x0][0xa88] ;  /* 0x0002a20000047ab9 */ /* 0x000fe20000000800 */
[----:B------:R-:W-:Y:S01]  /*227e0*/  MOV R15, RZ ;  /* 0x000000ff000f7202 */ /* 0x000fe20000000f00 */
[----:B------:R-:W-:Y:S01]  /*227f0*/  IMAD.U32 R0, RZ, RZ, UR4 ;  /* 0x00000004ff007e24 */ /* 0x000fe2000f8e00ff */
[----:B------:R-:W-:Y:S01]  /*22800*/  ULDC.64 UR6, c[0x0][0x208] ;  /* 0x0000820000067ab9 */ /* 0x000fe20000000a00 */
[----:B----4-:R-:W-:-:S05]  /*22810*/  VIADD R6, R35, 0xffffff80 ;  /* 0xffffff8023067836 */ /* 0x010fca0000000000 */
[----:B------:R-:W-:Y:S02]  /*22820*/  ISETP.GT.AND P3, PT, R6, 0x7f, PT ;  /* 0x0000007f0600780c */ /* 0x000fe40003f64270 */
[----:B--2---:R-:W-:-:S13]  /*22830*/  ISETP.NE.AND P2, PT, R7, RZ, PT ;  /* 0x000000ff0700720c */ /* 0x004fda0003f45270 */
[----:B------:R-:W2:Y:S01]  /*22840*/  @!P2 LDC R7, c[0x0][0xad4] ;  /* 0x0002b500ff07ab82 */ /* 0x000ea20000000800 */
[----:B---3--:R-:W-:-:S04]  /*22850*/  IMAD.WIDE R2, R8, 0x4, R2 ;  /* 0x0000000408027825 */ /* 0x008fc800078e0202 */
[----:B0-----:R-:W-:Y:S01]  /*22860*/  @P1 IMAD.WIDE R4, R8, 0x4, R4 ;  /* 0x0000000408041825 */ /* 0x001fe200078e0204 */
[----:B------:R0:W5:Y:S01]  /*22870*/  @P0 LDG.E R15, desc[UR6][R2.64] ;  /* 0x00000006020f0981 */ /* 0x000162000c1e1900 */
[----:B------:R-:W-:-:S03]  /*22880*/  SHF.R.S32.HI R28, RZ, 0x1f, R8 ;  /* 0x0000001fff1c7819 */ /* 0x000fc60000011408 */
[----:B------:R0:W5:Y:S04]  /*22890*/  @P1 LDG.E R0, desc[UR6][R4.64] ;  /* 0x0000000604001981 */ /* 0x000168000c1e1900 */
[----:B--2---:R0:W-:Y:S01]  /*228a0*/  @!P2 STL [R1+0x4c], R7 ;  /* 0x00004c070100a387 */ /* 0x0041e20000100800 */
[----:B------:R-:W-:Y:S01]  /*228b0*/  ISETP.GT.AND P2, PT, R7, 0x1, PT ;  /* 0x000000010700780c */ /* 0x000fe20003f44270 */
[----:B------:R-:W-:-:S12]  /*228c0*/  @P1 BRA `(.L_x_1813) ;  /* 0x0000000000141947 */ /* 0x000fd80003800000 */
[----:B------:R-:W-:Y:S05]  /*228d0*/  @!P0 BRA `(.L_x_1813) ;  /* 0x0000000000108947 */ /* 0x000fea0003800000 */
[----:B------:R-:W-:Y:S02]  /*228e0*/  ULDC.64 UR4, c[0x0][0x208] ;  /* 0x0000820000047ab9 */ /* 0x000fe40000000a00 */
[----:B0-----:R-:W2:Y:S04]  /*228f0*/  LDG.E R5, desc[UR4][R2.64] ;  /* 0x0000000402057981 */ /* 0x001ea8000c1e1900 */
[----:B-----5:R-:W2:Y:S02]  /*22900*/  LDG.E R0, desc[UR4][R2.64+0x4] ;  /* 0x0000040402007981 */ /* 0x020ea4000c1e1900 */
[----:B--2---:R-:W-:-:S07]  /*22910*/  IMAD.IADD R0, R0, 0x1, -R5 ;  /* 0x0000000100007824 */ /* 0x004fce00078e0a05 */
.L_x_1813:
[----:B------:R-:W-:Y:S01]  /*22920*/  BSSY B1, `(.L_x_1814) ;  /* 0x0000039000017945 */ /* 0x000fe20003800000 */
[----:B------:R-:W-:Y:S02]  /*22930*/  SEL R33, R8, RZ, !P0 ;  /* 0x000000ff08217207 */ /* 0x000fe40004000000 */
[----:B------:R-:W-:Y:S02]  /*22940*/  SEL R28, R28, RZ, !P0 ;  /* 0x000000ff1c1c7207 */ /* 0x000fe40004000000 */
[----:B-1---5:R-:W-:Y:S01]  /*22950*/  SHF.R.S32.HI R24, RZ, 0x1f, R15 ;  /* 0x0000001fff187819 */ /* 0x022fe2000001140f */
[----:B------:R-:W-:Y:S06]  /*22960*/  @P3 BRA `(.L_x_1815) ;  /* 0x0000000000d03947 */ /* 0x000fec0003800000 */
[----:B0-----:R-:W2:Y:S01]  /*22970*/  LDL R3, [R1+0x14] ;  /* 0x0000140001037983 */ /* 0x001ea20000100800 */
[----:B------:R-:W0:Y:S02]  /*22980*/  LDC R37, c[0x0][0xbe8] ;  /* 0x0002fa00ff257b82 */ /* 0x000e240000000800 */
[----:B0-----:R-:W-:Y:S01]  /*22990*/  IMAD R2, R0, R37, RZ ;  /* 0x0000002500027224 */ /* 0x001fe200078e02ff */
[----:B--2---:R-:W-:-:S04]  /*229a0*/  IADD3 R35, R3, -0x80, R35 ;  /* 0xffffff8003237810 */ /* 0x004fc80007ffe023 */
[----:B------:R-:W-:-:S13]  /*229b0*/  ISETP.GE.AND P0, PT, R35, R2, PT ;  /* 0x000000022300720c */ /* 0x000fda0003f06270 */
[----:B------:R-:W-:Y:S05]  /*229c0*/  @P0 BRA `(.L_x_1815) ;  /* 0x0000000000b80947 */ /* 0x000fea0003800000 */
[----:B------:R-:W2:Y:S01]  /*229d0*/  LDL R12, [R1+0x40] ;  /* 0x00004000010c7983 */ /* 0x000ea20000100800 */
[----:B------:R-:W-:Y:S01]  /*229e0*/  IMAD.MOV.U32 R20, RZ, RZ, 0x9b8 ;  /* 0x000009b8ff147424 */ /* 0x000fe200078e00ff */
[----:B------:R-:W-:Y:S01]  /*229f0*/  ISETP.GT.AND P0, PT, R7, 0x1, PT ;  /* 0x000000010700780c */ /* 0x000fe20003f04270 */
[----:B------:R-:W0:Y:S01]  /*22a00*/  LDC.64 R8, c[0x0][0xba8] ;  /* 0x0002ea00ff087b82 */ /* 0x000e220000000a00 */
[----:B------:R-:W3:Y:S01]  /*22a10*/  LDL.LU R30, [R1+0x68] ;  /* 0x00006800011e7983 */ /* 0x000ee20000300800 */
[----:B------:R-:W-:Y:S01]  /*22a20*/  ISETP.NE.AND P1, PT, R37, 0x1, PT ;  /* 0x000000012500780c */ /* 0x000fe20003f25270 */
[----:B------:R-:W-:Y:S01]  /*22a30*/  IMAD.MOV.U32 R21, RZ, RZ, R35 ;  /* 0x000000ffff157224 */ /* 0x000fe200078e0023 */
[----:B------:R-:W-:Y:S01]  /*22a40*/  SEL R20, R20, 0x978, P0 ;  /* 0x0000097814147807 */ /* 0x000fe20000000000 */
[----:B------:R-:W-:-:S03]  /*22a50*/  ULDC.64 UR4, c[0x0][0x208] ;  /* 0x0000820000047ab9 */ /* 0x000fc60000000a00 */
[----:B------:R-:W1:Y:S08]  /*22a60*/  LDC.64 R2, c[0x0][R20+0x220] ;  /* 0x0000880014027b82 */ /* 0x000e700000000a00 */
[----:B------:R-:W2:Y:S08]  /*22a70*/  LDC.64 R10, c[0x0][R20+0x218] ;  /* 0x00008600140a7b82 */ /* 0x000eb00000000a00 */
[----:B------:R-:W4:Y:S08]  /*22a80*/  LDC.64 R4, c[0x0][R20+0x228] ;  /* 0x00008a0014047b82 */ /* 0x000f300000000a00 */
[----:B------:R-:W5:Y:S08]  /*22a90*/  @P1 LDC R14, c[0x0][0xbec] ;  /* 0x0002fb00ff0e1b82 */ /* 0x000f700000000800 */
[----:B------:R-:W4:Y:S08]  /*22aa0*/  LDC.64 R6, c[0x0][R20+0x210] ;  /* 0x0000840014067b82 */ /* 0x000f300000000a00 */
[----:B------:R-:W4:Y:S01]  /*22ab0*/  @P1 LDC R31, c[0x0][0xbf0] ;  /* 0x0002fc00ff1f1b82 */ /* 0x000f220000000800 */
[----:B-----5:R-:W-:-:S07]  /*22ac0*/  @P1 IMAD.HI.U32 R14, R35, R14, RZ ;  /* 0x0000000e230e1227 */ /* 0x020fce00078e00ff */
[----:B0-----:R-:W0:Y:S01]  /*22ad0*/  @!P0 LDC R8, c[0x0][0xb50] ;  /* 0x0002d400ff088b82 */ /* 0x001e220000000800 */
[----:B-1----:R-:W-:-:S07]  /*22ae0*/  IMAD R3, R3, R33, RZ ;  /* 0x0000002103037224 */ /* 0x002fce00078e02ff */
[----:B------:R-:W1:Y:S01]  /*22af0*/  @!P0 LDC R9, c[0x0][0xb54] ;  /* 0x0002d500ff098b82 */ /* 0x000e620000000800 */
[----:B----4-:R-:W-:Y:S01]  /*22b00*/  @P1 SHF.R.U32.HI R21, RZ, R31, R14 ;  /* 0x0000001fff151219 */ /* 0x010fe2000001160e */
[----:B------:R-:W-:Y:S02]  /*22b10*/  IMAD R31, R2, R28, R3 ;  /* 0x0000001c021f7224 */ /* 0x000fe400078e0203 */
[-C--:B--2---:R-:W-:Y:S02]  /*22b20*/  IMAD R29, R11, R12.reuse, RZ ;  /* 0x0000000c0b1d7224 */ /* 0x084fe400078e02ff */
[----:B------:R-:W-:Y:S01]  /*22b30*/  IMAD.WIDE.U32 R10, R10, R12, RZ ;  /* 0x0000000c0a0a7225 */ /* 0x000fe200078e00ff */
[----:B---3--:R-:W-:-:S03]  /*22b40*/  SEL R3, R30, RZ, P0 ;  /* 0x000000ff1e037207 */ /* 0x008fc60000000000 */
[----:B------:R-:W-:-:S04]  /*22b50*/  IMAD.WIDE.U32 R12, R2, R33, RZ ;  /* 0x00000021020c7225 */ /* 0x000fc800078e00ff */
[----:B------:R-:W-:Y:S01]  /*22b60*/  IMAD.IADD R29, R11, 0x1, R29 ;  /* 0x000000010b1d7824 */ /* 0x000fe200078e021d */
[----:B------:R-:W-:Y:S01]  /*22b70*/  IADD3 R10, P1, P3, R12, R10, R15 ;  /* 0x0000000a0c0a7210 */ /* 0x000fe20007b3e00f */
[----:B------:R-:W-:Y:S02]  /*22b80*/  IMAD.MOV R2, RZ, RZ, -R21 ;  /* 0x000000ffff027224 */ /* 0x000fe400078e0a15 */
[----:B------:R-:W-:Y:S02]  /*22b90*/  IMAD.IADD R31, R13, 0x1, R31 ;  /* 0x000000010d1f7824 */ /* 0x000fe400078e021f */
        /* <DEDUP_REMOVED lines=12> */
[----:B0-----:R-:W-:Y:S01]  /*22c60*/  LEA R8, P0, R4, R8, 0x2 ;  /* 0x0000000804087211 */ /* 0x001fe200078010ff */
[----:B------:R-:W-:Y:S02]  /*22c70*/  IMAD.MOV.U32 R3, RZ, RZ, -0x800000 ;  /* 0xff800000ff037424 */ /* 0x000fe400078e00ff */
[----:B------:R-:W-:-:S05]  /*22c80*/  IMAD.IADD R2, R5, 0x1, R11 ;  /* 0x0000000105027824 */ /* 0x000fca00078e020b */
[----:B-1----:R-:W-:-:S05]  /*22c90*/  LEA.HI.X R9, R4, R9, R2, 0x2, P0 ;  /* 0x0000000904097211 */ /* 0x002fca00000f1402 */
[----:B------:R1:W-:Y:S02]  /*22ca0*/  STG.E desc[UR4][R8.64], R3 ;  /* 0x0000000308007986 */ /* 0x0003e4000c101904 */
.L_x_1815:
[----:B------:R-:W-:Y:S05]  /*22cb0*/  BSYNC B1 ;  /* 0x0000000000017941 */ /* 0x000fea0003800000 */
.L_x_1814:
[----:B------:R-:W-:Y:S05]  /*22cc0*/  @P2 BRA `(.L_x_1810) ;  /* 0x0000000800502947 */ /* 0x000fea0003800000 */
[----:B01----:R-:W2:Y:S01]  /*22cd0*/  LDL.LU R3, [R1+0x40] ;  /* 0x0000400001037983 */ /* 0x003ea20000300800 */
[----:B------:R-:W-:Y:S01]  /*22ce0*/  ULDC.64 UR4, c[0x0][0xaa0] ;  /* 0x0002a80000047ab9 */ /* 0x000fe20000000a00 */
[----:B------:R-:W0:Y:S01]  /*22cf0*/  LDC R11, c[0x0][0xbe8] ;  /* 0x0002fa00ff0b7b82 */ /* 0x000e220000000800 */
[----:B------:R-:W-:Y:S01]  /*22d00*/  ULDC.64 UR6, c[0x0][0xaf0] ;  /* 0x0002bc0000067ab9 */ /* 0x000fe20000000a00 */
[----:B------:R-:W3:Y:S04]  /*22d10*/  LDL.LU R2, [R1+0x14] ;  /* 0x0000140001027983 */ /* 0x000ee80000300800 */
[----:B------:R-:W4:Y:S04]  /*22d20*/  LDL R4, [R1+0x44] ;  /* 0x0000440001047983 */ /* 0x000f280000100800 */
[----:B------:R1:W5:Y:S04]  /*22d30*/  LDL R29, [R1+0x64] ;  /* 0x00006400011d7983 */ /* 0x0003680000100800 */
[----:B------:R1:W5:Y:S04]  /*22d40*/  LDL R21, [R1+0xc] ;  /* 0x00000c0001157983 */ /* 0x0003680000100800 */
[----:B------:R1:W5:Y:S04]  /*22d50*/  LDL R14, [R1+0x10] ;  /* 0x00001000010e7983 */ /* 0x0003680000100800 */
[----:B------:R1:W5:Y:S01]  /*22d60*/  LDL R20, [R1+0x60] ;  /* 0x0000600001147983 */ /* 0x0003620000100800 */
[----:B0-----:R-:W-:-:S13]  /*22d70*/  ISETP.NE.AND P0, PT, R11, 0x1, PT ;  /* 0x000000010b00780c */ /* 0x001fda0003f05270 */
[----:B------:R-:W0:Y:S08]  /*22d80*/  @P0 LDC R6, c[0x0][0xbec] ;  /* 0x0002fb00ff060b82 */ /* 0x000e300000000800 */
[----:B------:R-:W1:Y:S01]  /*22d90*/  @P0 LDC R7, c[0x0][0xbf0] ;  /* 0x0002fc00ff070b82 */ /* 0x000e620000000800 */
[----:B------:R-:W-:Y:S01]  /*22da0*/  BSSY B1, `(.L_x_1816) ;  /* 0x0000041000017945 */ /* 0x000fe20003800000 */
[----:B--2---:R-:W-:-:S02]  /*22db0*/  IMAD.MOV.U32 R10, RZ, RZ, R3 ;  /* 0x000000ffff0a7224 */ /* 0x004fc400078e0003 */
[----:B---3--:R-:W-:Y:S02]  /*22dc0*/  IMAD.MOV.U32 R8, RZ, RZ, R2 ;  /* 0x000000ffff087224 */ /* 0x008fe400078e0002 */
[----:B------:R-:W-:Y:S02]  /*22dd0*/  IMAD R2, R24, UR4, RZ ;  /* 0x0000000418027c24 */ /* 0x000fe4000f8e02ff */
[----:B------:R2:W5:Y:S01]  /*22de0*/  LDL R24, [R1+0x48] ;  /* 0x0000480001187983 */ /* 0x0005620000100800 */
[----:B----4-:R-:W-:Y:S02]  /*22df0*/  IMAD R4, R4, 0x20, R23 ;  /* 0x0000002004047824 */ /* 0x010fe400078e0217 */
[C---:B------:R-:W-:Y:S02]  /*22e00*/  IMAD R5, R15.reuse, UR5, R2 ;  /* 0x000000050f057c24 */ /* 0x040fe4000f8e0202 */
[----:B------:R-:W-:Y:S01]  /*22e10*/  IMAD.WIDE.U32 R2, R15, UR4, RZ ;  /* 0x000000040f027c25 */ /* 0x000fe2000f8e00ff */
[----:B------:R-:W-:-:S03]  /*22e20*/  ULDC.64 UR4, c[0x0][0xae8] ;  /* 0x0002ba0000047ab9 */ /* 0x000fc60000000a00 */
[----:B------:R-:W-:Y:S02]  /*22e30*/  IMAD.IADD R9, R8, 0x1, R4 ;  /* 0x0000000108097824 */ /* 0x000fe400078e0204 */
[----:B------:R-:W-:Y:S02]  /*22e40*/  IMAD.IADD R3, R3, 0x1, R5 ;  /* 0x0000000103037824 */ /* 0x000fe400078e0205 */
[----:B0-----:R-:W-:-:S04]  /*22e50*/  @P0 IMAD.HI.U32 R4, R9, R6, RZ ;  /* 0x0000000609040227 */ /* 0x001fc800078e00ff */
[----:B------:R-:W-:-:S04]  /*22e60*/  IMAD.WIDE.U32 R2, R10, UR4, R2 ;  /* 0x000000040a027c25 */ /* 0x000fc8000f8e0002 */
[----:B------:R-:W-:Y:S01]  /*22e70*/  IMAD.MOV.U32 R5, RZ, RZ, R9 ;  /* 0x000000ffff057224 */ /* 0x000fe200078e0009 */
[----:B-1----:R-:W-:Y:S01]  /*22e80*/  @P0 SHF.R.U32.HI R5, RZ, R7, R4 ;  /* 0x00000007ff050219 */ /* 0x002fe20000011604 */
[----:B------:R-:W-:Y:S02]  /*22e90*/  IMAD R6, R28, UR6, RZ ;  /* 0x000000061c067c24 */ /* 0x000fe4000f8e02ff */
[----:B------:R-:W-:Y:S01]  /*22ea0*/  IMAD R3, R10, UR5, R3 ;  /* 0x000000050a037c24 */ /* 0x000fe2000f8e0203 */
[----:B------:R-:W-:Y:S01]  /*22eb0*/  SHF.R.S32.HI R4, RZ, 0x1f, R5 ;  /* 0x0000001fff047819 */ /* 0x000fe20000011405 */
[----:B------:R-:W-:Y:S01]  /*22ec0*/  IMAD R7, R33, UR7, R6 ;  /* 0x0000000721077c24 */ /* 0x000fe2000f8e0206 */
[----:B------:R-:W-:Y:S01]  /*22ed0*/  IADD3 R6, -R5, RZ, RZ ;  /* 0x000000ff05067210 */ /* 0x000fe20007ffe1ff */
[----:B------:R-:W-:Y:S01]  /*22ee0*/  IMAD.WIDE.U32 R2, R33, UR6, R2 ;  /* 0x0000000621027c25 */ /* 0x000fe2000f8e0002 */
[----:B------:R-:W-:-:S03]  /*22ef0*/  ULDC.64 UR4, c[0x0][0xae0] ;  /* 0x0002b80000047ab9 */ /* 0x000fc60000000a00 */
[----:B------:R-:W-:Y:S02]  /*22f00*/  IMAD.IADD R3, R3, 0x1, R7 ;  /* 0x0000000103037824 */ /* 0x000fe400078e0207 */
        /* <DEDUP_REMOVED lines=8> */
[----:B------:R-:W-:Y:S02]  /*22f90*/  IMAD.IADD R12, R23, 0x1, R8 ;  /* 0x00000001170c7824 */ /* 0x000fe400078e0208 */
[----:B------:R-:W-:Y:S02]  /*22fa0*/  IMAD R13, R0, R11, RZ ;  /* 0x0000000b000d7224 */ /* 0x000fe400078e02ff */
[C---:B------:R-:W-:Y:S02]  /*22fb0*/  IMAD R5, R7.reuse, UR5, R4 ;  /* 0x0000000507057c24 */ /* 0x040fe4000f8e0204 */
[----:B------:R-:W-:Y:S01]  /*22fc0*/  IMAD.WIDE.U32 R2, R7, UR4, R2 ;  /* 0x0000000407027c25 */ /* 0x000fe2000f8e0002 */
[----:B------:R-:W-:Y:S01]  /*22fd0*/  ISETP.GE.AND P2, PT, R12, R13, PT ;  /* 0x0000000d0c00720c */ /* 0x000fe20003f46270 */
[----:B------:R-:W-:-:S02]  /*22fe0*/  ULDC.64 UR4, c[0x0][0xa80] ;  /* 0x0002a00000047ab9 */ /* 0x000fc40000000a00 */
[----:B------:R-:W-:Y:S01]  /*22ff0*/  IMAD.IADD R3, R3, 0x1, R5 ;  /* 0x0000000103037824 */ /* 0x000fe200078e0205 */
[----:B------:R-:W-:Y:S01]  /*23000*/  LEA R10, P3, R2, UR4, 0x1 ;  /* 0x00000004020a7c11 */ /* 0x000fe2000f8608ff */
[----:B------:R-:W-:-:S03]  /*23010*/  VIADD R0, R12, 0x20 ;  /* 0x000000200c007836 */ /* 0x000fc60000000000 */
[----:B------:R-:W-:Y:S02]  /*23020*/  LEA.HI.X R11, R2, UR5, R3, 0x1, P3 ;  /* 0x00000005020b7c11 */ /* 0x000fe400098f0c03 */
[-C--:B------:R-:W-:Y:S01]  /*23030*/  ISETP.GE.AND P1, PT, R0, R13.reuse, PT ;  /* 0x0000000d0000720c */ /* 0x080fe20003f26270 */
[----:B------:R-:W-:Y:S01]  /*23040*/  VIADD R0, R12, 0x40 ;  /* 0x000000400c007836 */ /* 0x000fe20000000000 */
[----:B------:R2:W0:Y:S04]  /*23050*/  SHFL.IDX PT, R8, R10, RZ, 0x181f ;  /* 0x00181fff0a087589 */ /* 0x00042800000e0000 */
[----:B------:R2:W1:Y:S01]  /*23060*/  SHFL.IDX PT, R9, R11, RZ, 0x181f ;  /* 0x00181fff0b097589 */ /* 0x00046200000e0000 */
[----:B------:R-:W-:Y:S01]  /*23070*/  ISETP.GE.AND P0, PT, R0, R13, PT ;  /* 0x0000000d0000720c */ /* 0x000fe20003f06270 */
[----:B------:R-:W-:-:S12]  /*23080*/  @P2 BRA `(.L_x_1817) ;  /* 0x0000000000482947 */ /* 0x000fd80003800000 */
[----:B------:R-:W-:Y:S01]  /*23090*/  ULDC UR4, c[0x0][0xac8] ;  /* 0x0002b20000047ab9 */ /* 0x000fe20000000800 */
[----:B------:R-:W-:Y:S01]  /*230a0*/  ULDC.64 UR6, c[0x0][0x208] ;  /* 0x0000820000067ab9 */ /* 0x000fe20000000a00 */
[----:B------:R-:W-:Y:S02]  /*230b0*/  ISETP.GE.AND P5, PT, R18, UR4, PT ;  /* 0x0000000412007c0c */ /* 0x000fe4000bfa6270 */
[----:B-----5:R-:W-:Y:S02]  /*230c0*/  ISETP.GE.AND P3, PT, R21, UR4, PT ;  /* 0x0000000415007c0c */ /* 0x020fe4000bf66270 */
[----:B------:R-:W-:Y:S02]  /*230d0*/  ISETP.GE.AND P2, PT, R14, UR4, PT ;  /* 0x000000040e007c0c */ /* 0x000fe4000bf46270 */
[----:B------:R-:W-:-:S07]  /*230e0*/  ISETP.GE.AND P4, PT, R226, UR4, PT ;  /* 0x00000004e2007c0c */ /* 0x000fce000bf86270 */
[----:B0-----:R-:W-:-:S04]  /*230f0*/  @!P5 LEA R6, P6, R18, R8, 0x1 ;  /* 0x000000081206d211 */ /* 0x001fc800078c08ff */
[-C--:B-1----:R-:W-:Y:S02]  /*23100*/  @!P5 LEA.HI.X R7, R18, R9.reuse, R19, 0x1, P6 ;  /* 0x000000091207d211 */ /* 0x082fe400030f0c13 */
[CC--:B------:R-:W-:Y:S01]  /*23110*/  @!P3 LEA R4, P6, R21.reuse, R8.reuse, 0x1 ;  /* 0x000000081504b211 */ /* 0x0c0fe200078c08ff */
[----:B------:R-:W-:Y:S02]  /*23120*/  @!P4 IMAD.SHL.U32 R15, R24, 0x8, RZ ;  /* 0x00000008180fc824 */ /* 0x000fe400078e00ff */
        /* <DEDUP_REMOVED lines=8> */
.L_x_1817:
[----:B------:R-:W-:Y:S05]  /*231b0*/  BSYNC B1 ;  /* 0x0000000000017941 */ /* 0x000fea0003800000 */
.L_x_1816:
[----:B-1-3--:R1:W3:Y:S01]  /*231c0*/  SHFL.IDX PT, R9, R11, 0x1, 0x181f ;  /* 0x00381f000b097f89 */ /* 0x00a2e200000e0000 */
[----:B------:R-:W-:Y:S03]  /*231d0*/  BSSY B1, `(.L_x_1818) ;  /* 0x0000015000017945 */ /* 0x000fe60003800000 */
[----:B0-----:R1:W0:Y:S01]  /*231e0*/  SHFL.IDX PT, R8, R10, 0x1, 0x181f ;  /* 0x00381f000a087f89 */ /* 0x00122200000e0000 */
[----:B------:R-:W-:Y:S05]  /*231f0*/  @P1 BRA `(.L_x_1819) ;  /* 0x0000000000481947 */ /* 0x000fea0003800000 */
[----:B------:R-:W-:Y:S01]  /*23200*/  ULDC UR4, c[0x0][0xac8] ;  /* 0x0002b20000047ab9 */ /* 0x000fe20000000800 */
[----:B------:R-:W-:Y:S01]  /*23210*/  ULDC.64 UR6, c[0x0][0x208] ;  /* 0x0000820000067ab9 */ /* 0x000fe20000000a00 */
[----:B------:R-:W-:Y:S02]  /*23220*/  ISETP.GE.AND P4, PT, R18, UR4, PT ;  /* 0x0000000412007c0c */ /* 0x000fe4000bf86270 */
[----:B-----5:R-:W-:Y:S02]  /*23230*/  ISETP.GE.AND P2, PT, R21, UR4, PT ;  /* 0x0000000415007c0c */ /* 0x020fe4000bf46270 */
[----:B------:R-:W-:Y:S02]  /*23240*/  ISETP.GE.AND P1, PT, R14, UR4, PT ;  /* 0x000000040e007c0c */ /* 0x000fe4000bf26270 */
[----:B------:R-:W-:-:S07]  /*23250*/  ISETP.GE.AND P3, PT, R226, UR4, PT ;  /* 0x00000004e2007c0c */ /* 0x000fce000bf66270 */
[CC--:B0-----:R-:W-:Y:S02]  /*23260*/  @!P4 LEA R6, P6, R18.reuse, R8.reuse, 0x1 ;  /* 0x000000081206c211 */ /* 0x0c1fe400078c08ff */
[CC--:B------:R-:W-:Y:S02]  /*23270*/  @!P2 LEA R4, P5, R21.reuse, R8.reuse, 0x1 ;  /* 0x000000081504a211 */ /* 0x0c0fe400078a08ff */
[-C--:B---3--:R-:W-:Y:S02]  /*23280*/  @!P4 LEA.HI.X R7, R18, R9.reuse, R19, 0x1, P6 ;  /* 0x000000091207c211 */ /* 0x088fe400030f0c13 */
[----:B------:R-:W-:Y:S01]  /*23290*/  @!P1 LEA R2, P6, R14, R8, 0x1 ;  /* 0x000000080e029211 */ /* 0x000fe200078c08ff */
[----:B------:R-:W-:Y:S01]  /*232a0*/  @!P3 IMAD.SHL.U32 R15, R24, 0x8, RZ ;  /* 0x00000008180fb824 */ /* 0x000fe200078e00ff */
[-C--:B------:R-:W-:Y:S01]  /*232b0*/  @!P2 LEA.HI.X R5, R21, R9.reuse, R29, 0x1, P5 ;  /* 0x000000091505a211 */ /* 0x080fe200028f0c1d */
[----:B------:R4:W-:Y:S01]  /*232c0*/  @!P4 ST.E.128 desc[UR6][R6.64], RZ ;  /* 0x000000ff0600c985 */ /* 0x0009e2000c101d06 */
[----:B------:R-:W-:Y:S01]  /*232d0*/  @!P1 LEA.HI.X R3, R14, R9, R20, 0x1, P6 ;  /* 0x000000090e039211 */ /* 0x000fe200030f0c14 */
[----:B------:R-:W-:-:S05]  /*232e0*/  @!P3 IMAD.WIDE R8, R15, 0x2, R8 ;  /* 0x000000020f08b825 */ /* 0x000fca00078e0208 */
[----:B------:R4:W-:Y:S04]  /*232f0*/  @!P3 ST.E.128 desc[UR6][R8.64], RZ ;  /* 0x000000ff0800b985 */ /* 0x0009e8000c101d06 */
[----:B------:R4:W-:Y:S04]  /*23300*/  @!P2 ST.E.128 desc[UR6][R4.64], RZ ;  /* 0x000000ff0400a985 */ /* 0x0009e8000c101d06 */
[----:B------:R4:W-:Y:S02]  /*23310*/  @!P1 ST.E.128 desc[UR6][R2.64], RZ ;  /* 0x000000ff02009985 */ /* 0x0009e4000c101d06 */
.L_x_1819:
[----:B------:R-:W-:Y:S05]  /*23320*/  BSYNC B1 ;  /* 0x0000000000017941 */ /* 0x000fea0003800000 */
.L_x_1818:
[----:B---34-:R3:W4:Y:S01]  /*23330*/  SHFL.IDX PT, R9, R11, 0x2, 0x181f ;  /* 0x00581f000b097f89 */ /* 0x01872200000e0000 */
[----:B------:R-:W-:Y:S03]  /*23340*/  BSSY B1, `(.L_x_1820) ;  /* 0x0000015000017945 */ /* 0x000fe60003800000 */
[----:B0-----:R3:W0:Y:S01]  /*23350*/  SHFL.IDX PT, R8, R10, 0x2, 0x181f ;  /* 0x00581f000a087f89 */ /* 0x00162200000e0000 */
[----:B------:R-:W-:Y:S05]  /*23360*/  @P0 BRA `(.L_x_1821) ;  /* 0x0000000000480947 */ /* 0x000fea0003800000 */
[----:B------:R-:W-:Y:S01]  /*23370*/  ULDC UR4, c[0x0][0xac8] ;  /* 0x0002b20000047ab9 */ /* 0x000fe20000000800 */
[----:B------:R-:W-:Y:S01]  /*23380*/  ULDC.64 UR6, c[0x0][0x208] ;  /* 0x0000820000067ab9 */ /* 0x000fe20000000a00 */
[----:B------:R-:W-:Y:S02]  /*23390*/  ISETP.GE.AND P3, PT, R18, UR4, PT ;  /* 0x0000000412007c0c */ /* 0x000fe4000bf66270 */
[----:B------:R-:W-:Y:S02]  /*233a0*/  ISETP.GE.AND P4, PT, R226, UR4, PT ;  /* 0x00000004e2007c0c */ /* 0x000fe4000bf86270 */
[----:B-----5:R-:W-:Y:S02]  /*233b0*/  ISETP.GE.AND P5, PT, R21, UR4, PT ;  /* 0x0000000415007c0c */ /* 0x020fe4000bfa6270 */
[----:B------:R-:W-:-:S07]  /*233c0*/  ISETP.GE.AND P6, PT, R14, UR4, PT ;  /* 0x000000040e007c0c */ /* 0x000fce000bfc6270 */
[-C--:B0-----:R-:W-:Y:S02]  /*233d0*/  @!P3 LEA R6, P0, R18, R8.reuse, 0x1 ;  /* 0x000000081206b211 */ /* 0x081fe400078008ff */
[----:B------:R-:W-:Y:S02]  /*233e0*/  @!P4 SHF.L.U32 R15, R24, 0x3, RZ ;  /* 0x00000003180fc819 */ /* 0x000fe400000006ff */
[CC--:B------:R-:W-:Y:S02]  /*233f0*/  @!P5 LEA R4, P1, R21.reuse, R8.reuse, 0x1 ;  /* 0x000000081504d211 */ /* 0x0c0fe400078208ff */
[----:B------:R-:W-:Y:S02]  /*23400*/  @!P6 LEA R2, P2, R14, R8, 0x1 ;  /* 0x000000080e02e211 */ /* 0x000fe400078408ff */
[-C--:B----4-:R-:W-:Y:S02]  /*23410*/  @!P3 LEA.HI.X R7, R18, R9.reuse, R19, 0x1, P0 ;  /* 0x000000091207b211 */ /* 0x090fe400000f0c13 */
[----:B------:R-:W-:-:S02]  /*23420*/  @!P5 LEA.HI.X R5, R21, R9, R29, 0x1, P1 ;  /* 0x000000091505d211 */ /* 0x000fc400008f0c1d */
[----:B------:R-:W-:Y:S01]  /*23430*/  @!P6 LEA.HI.X R3, R14, R9, R20, 0x1, P2 ;  /* 0x000000090e03e211 */ /* 0x000fe200010f0c14 */
[----:B------:R-:W-:Y:S01]  /*23440*/  @!P4 IMAD.WIDE R8, R15, 0x2, R8 ;  /* 0x000000020f08c825 */ /* 0x000fe200078e0208 */
[----:B------:R0:W-:Y:S04]  /*23450*/  @!P3 ST.E.128 desc[UR6][R6.64], RZ ;  /* 0x000000ff0600b985 */ /* 0x0001e8000c101d06 */
[----:B------:R0:W-:Y:S04]  /*23460*/  @!P4 ST.E.128 desc[UR6][R8.64], RZ ;  /* 0x000000ff0800c985 */ /* 0x0001e8000c101d06 */
[----:B------:R0:W-:Y:S04]  /*23470*/  @!P5 ST.E.128 desc[UR6][R4.64], RZ ;  /* 0x000000ff0400d985 */ /* 0x0001e8000c101d06 */
[----:B------:R0:W-:Y:S02]  /*23480*/  @!P6 ST.E.128 desc[UR6][R2.64], RZ ;  /* 0x000000ff0200e985 */ /* 0x0001e4000c101d06 */
.L_x_1821:
[----:B------:R-:W-:Y:S05]  /*23490*/  BSYNC B1 ;  /* 0x0000000000017941 */ /* 0x000fea0003800000 */
.L_x_1820:
[----:B------:R-:W-:Y:S01]  /*234a0*/  VIADD R0, R12, 0x60 ;  /* 0x000000600c007836 */ /* 0x000fe20000000000 */
[----:B0---4-:R0:W4:Y:S04]  /*234b0*/  SHFL.IDX PT, R9, R11, 0x3, 0x181f ;  /* 0x00781f000b097f89 */ /* 0x01112800000e0000 */
[----:B------:R-:W-:Y:S01]  /*234c0*/  ISETP.GE.AND P0, PT, R0, R13, PT ;  /* 0x0000000d0000720c */ /* 0x000fe20003f06270 */
[----:B------:R0:W0:-:S12]  /*234d0*/  SHFL.IDX PT, R8, R10, 0x3, 0x181f ;  /* 0x00781f000a087f89 */ /* 0x00001800000e0000 */
[----:B------:R-:W-:Y:S05]  /*234e0*/  @P0 BRA `(.L_x_1810) ;  /* 0x0000000000480947 */ /* 0x000fea0003800000 */
[----:B------:R-:W-:Y:S01]  /*234f0*/  ULDC UR4, c[0x0][0xac8] ;  /* 0x0002b20000047ab9 */ /* 0x000fe20000000800 */
[----:B------:R-:W-:Y:S01]  /*23500*/  ULDC.64 UR6, c[0x0][0x208] ;  /* 0x0000820000067ab9 */ /* 0x000fe20000000a00 */
[----:B------:R-:W-:Y:S02]  /*23510*/  ISETP.GE.AND P3, PT, R18, UR4, PT ;  /* 0x0000000412007c0c */ /* 0x000fe4000bf66270 */
[----:B-----5:R-:W-:Y:S02]  /*23520*/  ISETP.GE.AND P5, PT, R21, UR4, PT ;  /* 0x0000000415007c0c */ /* 0x020fe4000bfa6270 */
[----:B------:R-:W-:Y:S02]  /*23530*/  ISETP.GE.AND P6, PT, R14, UR4, PT ;  /* 0x000000040e007c0c */ /* 0x000fe4000bfc6270 */
[----:B------:R-:W-:-:S07]  /*23540*/  ISETP.GE.AND P4, PT, R226, UR4, PT ;  /* 0x00000004e2007c0c */ /* 0x000fce000bf86270 */
[-C--:B0-----:R-:W-:Y:S02]  /*23550*/  @!P3 LEA R6, P0, R18, R8.reuse, 0x1 ;  /* 0x000000081206b211 */ /* 0x081fe400078008ff */
[CC--:B------:R-:W-:Y:S02]  /*23560*/  @!P5 LEA R4, P1, R21.reuse, R8.reuse, 0x1 ;  /* 0x000000081504d211 */ /* 0x0c0fe400078208ff */
[----:B------:R-:W-:Y:S02]  /*23570*/  @!P6 LEA R2, P2, R14, R8, 0x1 ;  /* 0x000000080e02e211 */ /* 0x000fe400078408ff */
[----:B-123--:R-:W-:Y:S01]  /*23580*/  @!P4 IMAD.SHL.U32 R11, R24, 0x8, RZ ;  /* 0x00000008180bc824 */ /* 0x00efe200078e00ff */
[-C--:B----4-:R-:W-:Y:S02]  /*23590*/  @!P3 LEA.HI.X R7, R18, R9.reuse, R19, 0x1, P0 ;  /* 0x000000091207b211 */ /* 0x090fe400000f0c13 */
[-C--:B------:R-:W-:Y:S02]  /*235a0*/  @!P5 LEA.HI.X R5, R21, R9.reuse, R29, 0x1, P1 ;  /* 0x000000091505d211 */ /* 0x080fe400008f0c1d */
[----:B------:R-:W-:Y:S01]  /*235b0*/  @!P6 LEA.HI.X R3, R14, R9, R20, 0x1, P2 ;  /* 0x000000090e03e211 */ /* 0x000fe200010f0c14 */
[----:B------:R-:W-:Y:S01]  /*235c0*/  @!P4 IMAD.WIDE R8, R11, 0x2, R8 ;  /* 0x000000020b08c825 */ /* 0x000fe200078e0208 */
[----:B------:R0:W-:Y:S04]  /*235d0*/  @!P3 ST.E.128 desc[UR6][R6.64], RZ ;  /* 0x000000ff0600b985 */ /* 0x0001e8000c101d06 */
[----:B------:R0:W-:Y:S04]  /*235e0*/  @!P4 ST.E.128 desc[UR6][R8.64], RZ ;  /* 0x000000ff0800c985 */ /* 0x0001e8000c101d06 */
[----:B------:R0:W-:Y:S04]  /*235f0*/  @!P5 ST.E.128 desc[UR6][R4.64], RZ ;  /* 0x000000ff0400d985 */ /* 0x0001e8000c101d06 */
[----:B------:R0:W-:Y:S02]  /*23600*/  @!P6 ST.E.128 desc[UR6][R2.64], RZ ;  /* 0x000000ff0200e985 */ /* 0x0001e4000c101d06 */
.L_x_1810:
[----:B------:R-:W-:Y:S05]  /*23610*/  BSYNC B0 ;  /* 0x0000000000007941 */ /* 0x000fea0003800000 */
.L_x_1800:
[----:B------:R-:W-:Y:S02]  /*23620*/  ULDC UR4, c[0x0][0xc3c] ;  /* 0x00030f0000047ab9 */ /* 0x000fe40000000800 */
[----:B------:R-:W-:-:S13]  /*23630*/  ISETP.GE.AND P0, PT, R27, UR4, PT ;  /* 0x000000041b007c0c */ /* 0x000fda000bf06270 */
[----:B------:R-:W-:Y:S05]  /*23640*/  @!P0 BRA `(.L_x_1822) ;  /* 0xfffffde000b48947 */ /* 0x000fea000383ffff */
[----:B------:R-:W-:Y:S05]  /*23650*/  BRA `(.L_x_1526) ;  /* 0x000000a000a47947 */ /* 0x000fea0003800000 */
.L_x_1524:
        /* <DEDUP_REMOVED lines=20> */
.L_x_1823:
        /* <DEDUP_REMOVED lines=44> */
.L_x_1827:
        /* <DEDUP_REMOVED lines=40> */
.L_x_1825:
        /* <DEDUP_REMOVED lines=12> */
.L_x_1828:
        /* <DEDUP_REMOVED lines=13> */
[----:B-1----:R-:W-:-:S06]  /*23e70*/  IADD3 R3, R10, 0xffffffe, RZ ;  /* 0x0ffffffe0a037810 */ /* 0x002fcc0007ffe0ff */
        /* <DEDUP_REMOVED lines=13> */
[----:B------:R-:W-:Y:S01]  /*23f50*/  @!P1 IMAD.IADD R12, R12, 0x1, -R7 ;  /* 0x000000010c0c9824 */ /* 0x000fe200078e0a07 */
[----:B------:R-:W-:Y:S02]  /*23f60*/  @!P1 IADD3 R10, R10, 0x1, RZ ;  /* 0x000000010a0a9810 */ /* 0x000fe40007ffe0ff */
        /* <DEDUP_REMOVED lines=27> */
[----:B------:R-:W-:-:S04]  /*24120*/  @!P1 LOP3.LUT R7, RZ, R8, RZ, 0x33, !PT ;  /* 0x00000008ff079212 */ /* 0x000fc800078e33ff */
[----:B------:R-:W-:Y:S01]  /*24130*/  IADD3 R3, -R7, RZ, RZ ;  /* 0x000000ff07037210 */ /* 0x000fe20007ffe1ff */
[----:B------:R-:W-:-:S04]  /*24140*/  IMAD R7, R8, 0x1000000, R7 ;  /* 0x0100000008077824 */ /* 0x000fc800078e0207 */
[----:B------:R-:W-:-:S04]  /*24150*/  IMAD R8, R8, R3, R10 ;  /* 0x0000000308087224 */ /* 0x000fc800078e020a */
[----:B------:R-:W-:-:S05]  /*24160*/  IMAD R3, R8, 0x10000, R7 ;  /* 0x0001000008037824 */ /* 0x000fca00078e0207 */
[----:B------:R0:W-:Y:S01]  /*24170*/  STL [R1+0x8], R3 ;  /* 0x0000080301007387 */ /* 0x0001e20000100800 */
[----:B------:R-:W-:Y:S05]  /*24180*/  BRA `(.L_x_1830) ;  /* 0x0000000000f87947 */ /* 0x000fea0003800000 */
.L_x_1829:
        /* <DEDUP_REMOVED lines=22> */
[-C--:B------:R-:W-:Y:S01]  /*242f0*/  @!P1 IADD3 R10, R10, -R9.reuse, RZ ;  /* 0x800000090a0a9210 */ /* 0x080fe20007ffe0ff */
        /* <DEDUP_REMOVED lines=9> */
[----:B------:R-:W-:Y:S01]  /*24390*/  IMAD R8, R8, R2, R5 ;  /* 0x0000000208087224 */ /* 0x000fe200078e0205 */
[----:B------:R-:W-:Y:S02]  /*243a0*/  MOV R2, RZ ;  /* 0x000000ff00027202 */ /* 0x000fe40000000f00 */
        /* <DEDUP_REMOVED lines=28> */
.L_x_1830:
[----:B01----:R-:W-:-:S05]  /*24570*/  LOP3.LUT R3, RZ, R2, RZ, 0x33, !PT ;  /* 0x00000002ff037212 */ /* 0x003fca00078e33ff */
[----:B------:R-:W-:-:S05]  /*24580*/  IMAD.IADD R2, R4, 0x1, R3 ;  /* 0x0000000104027824 */ /* 0x000fca00078e0203 */
[----:B------:R1:W-:Y:S01]  /*24590*/  STL [R1+0x4], R2 ;  /* 0x0000040201007387 */ /* 0x0003e20000100800 */
[----:B------:R-:W-:Y:S05]  /*245a0*/  BRA `(.L_x_1831) ;  /* 0x0000000000107947 */ /* 0x000fea0003800000 */
.L_x_1826:
[----:B------:R-:W-:Y:S01]  /*245b0*/  MOV R2, UR6 ;  /* 0x0000000600027c02 */ /* 0x000fe20008000f00 */
[----:B------:R0:W-:Y:S04]  /*245c0*/  STL [R1+0x4], RZ ;  /* 0x000004ff01007387 */ /* 0x0001e80000100800 */
[----:B------:R0:W-:Y:S04]  /*245d0*/  STL [R1+0x8], RZ ;  /* 0x000008ff01007387 */ /* 0x0001e80000100800 */
[----:B------:R0:W-:Y:S02]  /*245e0*/  STL [R1], R2 ;  /* 0x0000000201007387 */ /* 0x0001e40000100800 */
.L_x_1831:
        /* <DEDUP_REMOVED lines=10> */
.L_x_1824:
        /* <DEDUP_REMOVED lines=8> */
[----:B------:R-:W3:Y:S01]  /*24710*/  S2UR UR5, SR_CgaCtaId ;  /* 0x00000000000579c3 */ /* 0x000ee20000008800 */
        /* <DEDUP_REMOVED lines=18> */
[----:B------:R-:W-:-:S04]  /*24840*/  IMAD.U32 R18, RZ, RZ, UR4 ;  /* 0x00000004ff127e24 */ /* 0x000fc8000f8e00ff */
        /* <DEDUP_REMOVED lines=9> */
.L_x_2009:
[----:B--2---:R-:W2:Y:S01]  /*248e0*/  LDL R14, [R1+0xc] ;  /* 0x00000c00010e7983 */ /* 0x004ea20000100800 */
[----:B------:R-:W-:Y:S05]  /*248f0*/  YIELD ;  /* 0x0000000000007946 */ /* 0x000fea0003800000 */
[----:B------:R-:W-:Y:S01]  /*24900*/  ULDC.64 UR4, c[0x0][0xa28] ;  /* 0x00028a0000047ab9 */ /* 0x000fe20000000a00 */
[----:B-1----:R-:W-:Y:S02]  /*24910*/  CS2R R6, SRZ ;  /* 0x0000000000067805 */ /* 0x002fe4000001ff00 */
[----:B------:R-:W-:Y:S01]  /*24920*/  ISETP.NE.U32.AND P0, PT, RZ, UR4, PT ;  /* 0x00000004ff007c0c */ /* 0x000fe2000bf05070 */
[----:B------:R-:W1:Y:S01]  /*24930*/  LDC.64 R12, c[0x0][0xa00] ;  /* 0x00028000ff0c7b82 */ /* 0x000e620000000a00 */
[----:B------:R-:W-:Y:S01]  /*24940*/  ULDC.64 UR10, c[0x0][0x208] ;  /* 0x00008200000a7ab9 */ /* 0x000fe20000000a00 */
[----:B------:R-:W-:Y:S01]  /*24950*/  ULDC.64 UR6, c[0x0][0xa08] ;  /* 0x0002820000067ab9 */ /* 0x000fe20000000a00 */
[----:B------:R-:W-:Y:S01]  /*24960*/  ISETP.NE.AND.EX P0, PT, RZ, UR5, PT, P0 ;  /* 0x00000005ff007c0c */ /* 0x000fe2000bf05300 */
[----:B------:R-:W-:Y:S01]  /*24970*/  ULDC.64 UR4, c[0x0][0xa18] ;  /* 0x0002860000047ab9 */ /* 0x000fe20000000a00 */
[----:B------:R-:W-:-:S03]  /*24980*/  ULDC.64 UR8, c[0x0][0xa10] ;  /* 0x0002840000087ab9 */ /* 0x000fc60000000a00 */
[----:B0-----:R-:W0:Y:S08]  /*24990*/  LDC.64 R4, c[0x0][0xa08] ;  /* 0x00028200ff047b82 */ /* 0x001e300000000a00 */
[----:B------:R-:W2:Y:S02]  /*249a0*/  @P0 LDC.64 R2, c[0x0][0xa28] ;  /* 0x00028a00ff020b82 */ /* 0x000ea40000000a00 */
[----:B--2---:R-:W-:-:S05]  /*249b0*/  @P0 IMAD.WIDE R2, R14, 0x4, R2 ;  /* 0x000000040e020825 */ /* 0x004fca00078e0202 */
[----:B------:R2:W5:Y:S01]  /*249c0*/  @P0 LDG.E R6, desc[UR10][R2.64] ;  /* 0x0000000a02060981 */ /* 0x000562000c1e1900 */
[----:B------:R-:W-:Y:S01]  /*249d0*/  ISETP.NE.U32.AND P0, PT, RZ, UR4, PT ;  /* 0x00000004ff007c0c */ /* 0x000fe2000bf05070 */
[----:B-1----:R-:W-:Y:S01]  /*249e0*/  IMAD.WIDE R12, R14, 0x4, R12 ;  /* 0x000000040e0c7825 */ /* 0x002fe200078e020c */
[----:B------:R-:W-:Y:S02]  /*249f0*/  ISETP.NE.U32.AND P2, PT, RZ, UR6, PT ;  /* 0x00000006ff007c0c */ /* 0x000fe4000bf45070 */
[----:B------:R-:W-:Y:S01]  /*24a00*/  ISETP.NE.AND.EX P0, PT, RZ, UR5, PT, P0 ;  /* 0x00000005ff007c0c */ /* 0x000fe2000bf05300 */
[----:B------:R-:W-:Y:S01]  /*24a10*/  ULDC.64 UR4, c[0x0][0xa00] ;  /* 0x0002800000047ab9 */ /* 0x000fe20000000a00 */
[----:B------:R-:W-:Y:S01]  /*24a20*/  ISETP.NE.U32.AND P4, PT, RZ, UR8, PT ;  /* 0x00000008ff007c0c */ /* 0x000fe2000bf85070 */
[----:B------:R-:W-:Y:S01]  /*24a30*/  IMAD.MOV.U32 R8, RZ, RZ, RZ ;  /* 0x000000ffff087224 */ /* 0x000fe200078e00ff */
[----:B------:R-:W-:Y:S01]  /*24a40*/  ISETP.NE.U32.AND P1, PT, RZ, UR4, PT ;  /* 0x00000004ff007c0c */ /* 0x000fe2000bf25070 */
[----:B--2---:R-:W1:Y:S01]  /*24a50*/  LDC.64 R2, c[0x0][0xa10] ;  /* 0x00028400ff027b82 */ /* 0x004e620000000a00 */
[----:B------:R-:W-:-:S02]  /*24a60*/  IMAD.MOV.U32 R0, RZ, RZ, RZ ;  /* 0x000000ffff007224 */ /* 0x000fc400078e00ff */
[----:B------:R-:W-:Y:S01]  /*24a70*/  ISETP.NE.AND.EX P3, PT, RZ, UR5, PT, P1 ;  /* 0x00000005ff007c0c */ /* 0x000fe2000bf65310 */
[----:B0-----:R-:W-:-:S04]  /*24a80*/  IMAD.WIDE R4, R14, 0x4, R4 ;  /* 0x000000040e047825 */ /* 0x001fc800078e0204 */
[----:B------:R-:W0:Y:S01]  /*24a90*/  @P0 LDC.64 R10, c[0x0][0xa18] ;  /* 0x00028600ff0a0b82 */ /* 0x000e220000000a00 */
[----:B------:R-:W-:Y:S01]  /*24aa0*/  ULDC UR4, c[0x0][0x288] ;  /* 0x0000a20000047ab9 */ /* 0x000fe20000000800 */
[----:B------:R-:W-:Y:S02]  /*24ab0*/  ISETP.NE.AND.EX P1, PT, RZ, UR7, PT, P2 ;  /* 0x00000007ff007c0c */ /* 0x000fe4000bf25320 */
[----:B------:R-:W-:-:S04]  /*24ac0*/  ISETP.NE.AND.EX P2, PT, RZ, UR9, PT, P4 ;  /* 0x00000009ff007c0c */ /* 0x000fc8000bf45340 */
[----:B------:R-:W2:Y:S07]  /*24ad0*/  @P3 LDG.E R7, desc[UR10][R12.64] ;  /* 0x0000000a0c073981 */ /* 0x000eae000c1e1900 */
[----:B------:R3:W5:Y:S01]  /*24ae0*/  @P1 LDG.E R8, desc[UR10][R4.64] ;  /* 0x0000000a04081981 */ /* 0x000762000c1e1900 */
[----:B-1----:R-:W-:-:S05]  /*24af0*/  IMAD.WIDE R2, R14, 0x4, R2 ;  /* 0x000000040e027825 */ /* 0x002fca00078e0202 */
[----:B------:R3:W5:Y:S01]  /*24b00*/  @P2 LDG.E R0, desc[UR10][R2.64] ;  /* 0x0000000a02002981 */ /* 0x000762000c1e1900 */
[----:B0-----:R-:W-:-:S03]  /*24b10*/  @P0 IMAD.WIDE R10, R14, 0x4, R10 ;  /* 0x000000040e0a0825 */ /* 0x001fc600078e020a */
[----:B--2---:R0:W-:Y:S02]  /*24b20*/  STL [R1+0x48], R7 ;  /* 0x0000480701007387 */ /* 0x0041e40000100800 */
[----:B0-----:R-:W-:Y:S01]  /*24b30*/  IMAD.U32 R7, RZ, RZ, UR4 ;  /* 0x00000004ff077e24 */ /* 0x001fe2000f8e00ff */
[----:B------:R-:W-:-:S05]  /*24b40*/  ULDC.64 UR4, c[0x0][0x418] ;  /* 0x0001060000047ab9 */ /* 0x000fca0000000a00 */
[----:B------:R-:W2:Y:S01]  /*24b50*/  @P0 LDG.E R7, desc[UR10][R10.64] ;  /* 0x0000000a0a070981 */ /* 0x000ea2000c1e1900 */
[----:B------:R-:W-:-:S03]  /*24b60*/  UISETP.NE.U32.AND UP0, UPT, UR4, URZ, UPT ;  /* 0x0000003f0400728c */ /* 0x000fc6000bf05070 */
[----:B------:R-:W-:Y:S01]  /*24b70*/  ULDC UR4, c[0x0][0x424] ;  /* 0x0001090000047ab9 */ /* 0x000fe20000000800 */
[----:B------:R-:W-:-:S03]  /*24b80*/  UISETP.NE.AND.EX UP0, UPT, UR5, URZ, UPT, UP0 ;  /* 0x0000003f0500728c */ /* 0x000fc6000bf05300 */
[----:B------:R-:W-:Y:S01]  /*24b90*/  ULDC UR5, c[0x0][0x2f0] ;  /* 0x0000bc0000057ab9 */ /* 0x000fe20000000800 */
[----:B------:R-:W-:Y:S01]  /*24ba0*/  USEL UR4, UR4, 0x1, UP0 ;  /* 0x0000000104047887 */ /* 0x000fe20008000000 */
[----:B--2---:R0:W-:Y:S04]  /*24bb0*/  STL [R1+0x3c], R7 ;  /* 0x00003c0701007387 */ /* 0x0041e80000100800 */
[----:B------:R3:W5:Y:S01]  /*24bc0*/  LDL R15, [R1+0x3c] ;  /* 0x00003c00010f7983 */ /* 0x0007620000100800 */
[----:B------:R-:W-:-:S03]  /*24bd0*/  UIMAD UR4, UR4, UR5, URZ ;  /* 0x00000005040472a4 */ /* 0x000fc6000f8e023f */
[----:B------:R-:W-:Y:S02]  /*24be0*/  ULDC UR5, c[0x0][0x348] ;  /* 0x0000d20000057ab9 */ /* 0x000fe40000000800 */
[----:B------:R-:W-:Y:S02]  /*24bf0*/  IMAD.U32 R10, RZ, RZ, UR5 ;  /* 0x00000005ff0a7e24 */ /* 0x000fe4000f8e00ff */
[----:B0-----:R-:W-:Y:S01]  /*24c00*/  IMAD.U32 R7, RZ, RZ, UR4 ;  /* 0x00000004ff077e24 */ /* 0x001fe2000f8e00ff */
[----:B---3--:R-:W-:Y:S06]  /*24c10*/  @P0 BRA `(.L_x_1833) ;  /* 0x0000000000180947 */ /* 0x008fec0003800000 */
[----:B------:R-:W-:Y:S05]  /*24c20*/  @!P3 BRA `(.L_x_1833) ;  /* 0x000000000014b947 */ /* 0x000fea0003800000 */
[----:B------:R-:W-:Y:S02]  /*24c30*/  ULDC.64 UR4, c[0x0][0x208] ;  /* 0x0000820000047ab9 */ /* 0x000fe40000000a00 */
[----:B------:R-:W2:Y:S04]  /*24c40*/  LDG.E R9, desc[UR4][R12.64] ;  /* 0x000000040c097981 */ /* 0x000ea8000c1e1900 */
[----:B------:R-:W2:Y:S02]  /*24c50*/  LDG.E R12, desc[UR4][R12.64+0x4] ;  /* 0x000004040c0c7981 */ /* 0x000ea4000c1e1900 */
[----:B--2--5:R-:W-:-:S05]  /*24c60*/  IADD3 R15, -R9, R12, RZ ;  /* 0x0000000c090f7210 */ /* 0x024fca0007ffe1ff */
[----:B------:R0:W-:Y:S02]  /*24c70*/  STL [R1+0x3c], R15 ;  /* 0x00003c0f01007387 */ /* 0x0001e40000100800 */
.L_x_1833:
[----:B------:R-:W2:Y:S01]  /*24c80*/  LDL.LU R11, [R1+0x8] ;  /* 0x00000800010b7983 */ /* 0x000ea20000300800 */
[----:B-----5:R-:W-:Y:S01]  /*24c90*/  IMAD.IADD R8, R8, 0x1, R6 ;  /* 0x0000000108087824 */ /* 0x020fe200078e0206 */
[----:B------:R-:W-:Y:S02]  /*24ca0*/  ULDC.64 UR4, c[0x0][0xa20] ;  /* 0x0002880000047ab9 */ /* 0x000fe40000000a00 */
[----:B------:R-:W-:Y:S02]  /*24cb0*/  ISETP.NE.U32.AND P0, PT, RZ, UR4, PT ;  /* 0x00000004ff007c0c */ /* 0x000fe4000bf05070 */
[----:B------:R1:W-:Y:S02]  /*24cc0*/  STL [R1+0x14], R8 ;  /* 0x0000140801007387 */ /* 0x0003e40000100800 */
[----:B------:R-:W-:Y:S02]  /*24cd0*/  ISETP.NE.AND.EX P0, PT, RZ, UR5, PT, P0 ;  /* 0x00000005ff007c0c */ /* 0x000fe4000bf05300 */
[----:B--2---:R-:W-:-:S02]  /*24ce0*/  LOP3.LUT R17, R11, 0xff000000, RZ, 0xc0, !PT ;  /* 0xff0000000b117812 */ /* 0x004fc400078ec0ff */
[C---:B------:R-:W-:Y:S02]  /*24cf0*/  LOP3.LUT R9, R11.reuse, 0xff0000, RZ, 0xc0, !PT ;  /* 0x00ff00000b097812 */ /* 0x040fe400078ec0ff */
[----:B------:R-:W-:Y:S02]  /*24d00*/  SHF.R.U32.HI R17, RZ, 0x8, R17 ;  /* 0x00000008ff117819 */ /* 0x000fe40000011611 */
[----:B------:R-:W-:Y:S02]  /*24d10*/  LOP3.LUT R16, R11, 0xffff, RZ, 0xc0, !PT ;  /* 0x0000ffff0b107812 */ /* 0x000fe400078ec0ff */
[----:B------:R-:W-:-:S03]  /*24d20*/  LEA.HI R17, R9, R17, RZ, 0x10 ;  /* 0x0000001109117211 */ /* 0x000fc600078f80ff */
[----:B-1----:R-:W-:Y:S05]  /*24d30*/  @!P0 BRA `(.L_x_1834) ;  /* 0x0000000000148947 */ /* 0x002fea0003800000 */
[----:B------:R-:W1:Y:S01]  /*24d40*/  LDC.64 R4, c[0x0][0xa20] ;  /* 0x00028800ff047b82 */ /* 0x000e620000000a00 */
[----:B------:R-:W-:Y:S01]  /*24d50*/  ULDC.64 UR4, c[0x0][0x208] ;  /* 0x0000820000047ab9 */ /* 0x000fe20000000a00 */
[----:B-1----:R-:W-:-:S05]  /*24d60*/  IMAD.WIDE R4, R14, 0x4, R4 ;  /* 0x000000040e047825 */ /* 0x002fca00078e0204 */
[----:B------:R1:W5:Y:S01]  /*24d70*/  LDG.E R7, desc[UR4][R4.64] ;  /* 0x0000000404077981 */ /* 0x000362000c1e1900 */
[----:B------:R-:W-:Y:S05]  /*24d80*/  BRA `(.L_x_1835) ;  /* 0x0000000000147947 */ /* 0x000fea0003800000 */
.L_x_1834:
[----:B------:R-:W-:Y:S05]  /*24d90*/  @!P1 BRA `(.L_x_1835) ;  /* 0x0000000000109947 */ /* 0x000fea0003800000 */
[----:B------:R-:W-:Y:S02]  /*24da0*/  ULDC.64 UR4, c[0x0][0x208] ;  /* 0x0000820000047ab9 */ /* 0x000fe40000000a00 */
[----:B------:R-:W2:Y:S04]  /*24db0*/  LDG.E R7, desc[UR4][R4.64] ;  /* 0x0000000404077981 */ /* 0x000ea8000c1e1900 */
[----:B------:R-:W2:Y:S02]  /*24dc0*/  LDG.E R4, desc[UR4][R4.64+0x4] ;  /* 0x0000040404047981 */ /* 0x000ea4000c1e1900 */
[----:B--2---:R-:W-:-:S07]  /*24dd0*/  IMAD.IADD R7, R4, 0x1, -R7 ;  /* 0x0000000104077824 */ /* 0x004fce00078e0a07 */
.L_x_1835:
[----:B------:R-:W2:Y:S01]  /*24de0*/  LDL.LU R8, [R1+0x4] ;  /* 0x0000040001087983 */ /* 0x000ea20000300800 */
[----:B------:R-:W-:-:S03]  /*24df0*/  ULDC.64 UR4, c[0x0][0x208] ;  /* 0x0000820000047ab9 */ /* 0x000fc60000000a00 */
[----:B-1----:R-:W3:Y:S04]  /*24e00*/  @P2 LDG.E R4, desc[UR4][R2.64] ;  /* 0x0000000402042981 */ /* 0x002ee8000c1e1900 */
[----:B------:R1:W3:Y:S01]  /*24e10*/  @P2 LDG.E R2, desc[UR4][R2.64+0x4] ;  /* 0x0000040402022981 */ /* 0x0002e2000c1e1900 */
[----:B-----5:R-:W-:Y:S01]  /*24e20*/  IMAD.IADD R9, R7, 0x1, -R6 ;  /* 0x0000000107097824 */ /* 0x020fe200078e0a06 */
[----:B-1----:R-:W1:Y:S02]  /*24e30*/  LDC R3, c[0x0][0x448] ;  /* 0x00011200ff037b82 */ /* 0x002e640000000800 */
[----:B-1----:R-:W-:-:S13]  /*24e40*/  ISETP.NE.AND P1, PT, R3, 0x1, PT ;  /* 0x000000010300780c */ /* 0x002fda0003f25270 */
[----:B------:R-:W1:Y:S08]  /*24e50*/  @P1 LDC R3, c[0x0][0x44c] ;  /* 0x00011300ff031b82 */ /* 0x000e700000000800 */
[----:B------:R-:W4:Y:S01]  /*24e60*/  @P1 LDC R5, c[0x0][0x450] ;  /* 0x00011400ff051b82 */ /* 0x000f220000000800 */
[----:B--2---:R-:W-:-:S04]  /*24e70*/  IMAD.SHL.U32 R12, R8, 0x80, RZ ;  /* 0x00000080080c7824 */ /* 0x004fc800078e00ff */
[----:B------:R-:W-:Y:S01]  /*24e80*/  VIADD R7, R12, 0x7f ;  /* 0x0000007f0c077836 */ /* 0x000fe20000000000 */
[----:B------:R2:W-:Y:S01]  /*24e90*/  STL [R1+0x30], R12 ;  /* 0x0000300c01007387 */ /* 0x0005e20000100800 */
[----:B---3--:R-:W-:Y:S02]  /*24ea0*/  @P2 IMAD.IADD R10, R2, 0x1, -R4 ;  /* 0x00000001020a2824 */ /* 0x008fe400078e0a04 */
[----:B-1----:R-:W-:-:S04]  /*24eb0*/  @P1 IMAD.HI.U32 R2, R7, R3, RZ ;  /* 0x0000000307021227 */ /* 0x002fc800078e00ff */
[----:B------:R-:W-:Y:S01]  /*24ec0*/  IMAD.IADD R6, R9, 0x1, R10 ;  /* 0x0000000109067824 */ /* 0x000fe200078e020a */
[----:B----4-:R-:W-:-:S04]  /*24ed0*/  @P1 SHF.R.U32.HI R7, RZ, R5, R2 ;  /* 0x00000005ff071219 */ /* 0x010fc80000011602 */
[C---:B------:R-:W-:Y:S02]  /*24ee0*/  IADD3 R2, R6.reuse, 0x3f, RZ ;  /* 0x0000003f06027810 */ /* 0x040fe40007ffe0ff */
[----:B------:R-:W-:Y:S02]  /*24ef0*/  IADD3 R21, R6, 0x1, -R15 ;  /* 0x0000000106157810 */ /* 0x000fe40007ffe80f */
[----:B------:R-:W-:-:S03]  /*24f00*/  SHF.R.S32.HI R3, RZ, 0x1f, R2 ;  /* 0x0000001fff037819 */ /* 0x000fc60000011402 */
[----:B------:R-:W-:Y:S01]  /*24f10*/  IMAD.IADD R7, R21, 0x1, R7 ;  /* 0x0000000115077824 */ /* 0x000fe200078e0207 */
[----:B------:R-:W-:Y:S02]  /*24f20*/  LEA.HI R4, R3, R2, RZ, 0x6 ;  /* 0x0000000203047211 */ /* 0x000fe400078f30ff */
[----:B------:R-:W1:Y:S02]  /*24f30*/  LDC.64 R2, c[0x0][0x9e0] ;  /* 0x00027800ff027b82 */ /* 0x000e640000000a00 */
[----:B------:R-:W-:-:S05]  /*24f40*/  SHF.R.S32.HI R11, RZ, 0x6, R4 ;  /* 0x00000006ff0b7819 */ /* 0x000fca0000011404 */
[----:B------:R2:W-:Y:S01]  /*24f50*/  STL [R1+0x5c], R11 ;  /* 0x00005c0b01007387 */ /* 0x0005e20000100800 */
[----:B-1----:R-:W-:Y:S01]  /*24f60*/  ISETP.GE.AND P3, PT, R3, 0x1, PT ;  /* 0x000000010300780c */ /* 0x002fe20003f66270 */
        /* <DEDUP_REMOVED lines=8> */
[----:B------:R-:W1:Y:S02]  /*24ff0*/  @P0 LDC.64 R4, c[0x0][0x9e8] ;  /* 0x00027a00ff040b82 */ /* 0x000e640000000a00 */
[----:B-1----:R-:W-:-:S05]  /*25000*/  @P0 IMAD.HI.U32 R4, R7, R4, RZ ;  /* 0x0000000407040227 */ /* 0x002fca00078e00ff */
[----:B------:R-:W-:-:S04]  /*25010*/  @P0 SHF.R.U32.HI R7, RZ, R5, R4 ;  /* 0x00000005ff070219 */ /* 0x000fc80000011604 */
[----:B------:R-:W-:Y:S01]  /*25020*/  LOP3.LUT R8, RZ, R7, RZ, 0x33, !PT ;  /* 0x00000007ff087212 */ /* 0x000fe200078e33ff */
[----:B------:R-:W-:Y:S06]  /*25030*/  BRA `(.L_x_1839) ;  /* 0x0000000000107947 */ /* 0x000fec0003800000 */
.L_x_1838:
[----:B------:R-:W-:-:S13]  /*25040*/  ISETP.NE.AND P0, PT, R3, 0x1, PT ;  /* 0x000000010300780c */ /* 0x000fda0003f05270 */
[----:B------:R-:W1:Y:S02]  /*25050*/  @P0 LDC.64 R4, c[0x0][0x9e8] ;  /* 0x00027a00ff040b82 */ /* 0x000e640000000a00 */
[----:B-1----:R-:W-:-:S05]  /*25060*/  @P0 IMAD.HI.U32 R4, R8, R4, RZ ;  /* 0x0000000408040227 */ /* 0x002fca00078e00ff */
[----:B------:R-:W-:-:S07]  /*25070*/  @P0 SHF.R.U32.HI R8, RZ, R5, R4 ;  /* 0x00000005ff080219 */ /* 0x000fce0000011604 */
.L_x_1839:
[----:B------:R-:W-:Y:S05]  /*25080*/  BSYNC B0 ;  /* 0x0000000000007941 */ /* 0x000fea0003800000 */
.L_x_1837:
[----:B------:R-:W-:-:S05]  /*25090*/  IMAD R8, R8, R3, R3 ;  /* 0x0000000308087224 */ /* 0x000fca00078e0203 */
[----:B------:R-:W-:-:S07]  /*250a0*/  VIMNMX R2, R2, R8, PT ;  /* 0x0000000802027248 */ /* 0x000fce0003fe0100 */
.L_x_1836:
[----:B------:R-:W1:Y:S01]  /*250b0*/  @P1 LDC R5, c[0x0][0x44c] ;  /* 0x00011300ff051b82 */ /* 0x000e620000000800 */
[----:B------:R-:W-:Y:S01]  /*250c0*/  VIADD R2, R2, 0x3f ;  /* 0x0000003f02027836 */ /* 0x000fe20000000000 */
[----:B------:R-:W-:Y:S01]  /*250d0*/  ULDC UR4, c[0x0][0x9dc] ;  /* 0x0002770000047ab9 */ /* 0x000fe20000000800 */
[----:B------:R-:W-:Y:S02]  /*250e0*/  IMAD.MOV.U32 R4, RZ, RZ, R12 ;  /* 0x000000ffff047224 */ /* 0x000fe400078e000c */
[----:B------:R-:W-:-:S03]  /*250f0*/  IMAD.IADD R20, R6, 0x1, -R15 ;  /* 0x0000000106147824 */ /* 0x000fc600078e0a0f */
[----:B------:R-:W2:Y:S01]  /*25100*/  @P1 LDC R7, c[0x0][0x450] ;  /* 0x00011400ff071b82 */ /* 0x000ea20000000800 */
[----:B-1----:R-:W-:-:S05]  /*25110*/  @P1 IMAD.HI.U32 R5, R12, R5, RZ ;  /* 0x000000050c051227 */ /* 0x002fca00078e00ff */
[----:B--2---:R-:W-:Y:S02]  /*25120*/  @P1 SHF.R.U32.HI R4, RZ, R7, R5 ;  /* 0x00000007ff041219 */ /* 0x004fe40000011605 */
[----:B------:R-:W-:Y:S02]  /*25130*/  SHF.R.S32.HI R7, RZ, 0x1f, R2 ;  /* 0x0000001fff077819 */ /* 0x000fe40000011402 */
[----:B------:R-:W-:Y:S02]  /*25140*/  IADD3 R6, R20, R4, RZ ;  /* 0x0000000414067210 */ /* 0x000fe40007ffe0ff */
[----:B------:R-:W-:-:S03]  /*25150*/  LEA.HI R7, R7, R2, RZ, 0x6 ;  /* 0x0000000207077211 */ /* 0x000fc600078f30ff */
[----:B------:R-:W-:Y:S01]  /*25160*/  VIADD R2, R6, -UR4 ;  /* 0x8000000406027c36 */ /* 0x000fe20008000000 */
[----:B------:R-:W-:-:S04]  /*25170*/  SHF.R.S32.HI R7, RZ, 0x6, R7 ;  /* 0x00000006ff077819 */ /* 0x000fc80000011407 */
[----:B------:R-:W-:Y:S01]  /*25180*/  VIMNMX R7, R11, R7, PT ;  /* 0x000000070b077248 */ /* 0x000fe20003fe0100 */
[----:B------:R-:W-:Y:S06]  /*25190*/  @!P3 BRA `(.L_x_1840) ;  /* 0x000000000044b947 */ /* 0x000fec0003800000 */
[----:B------:R-:W-:Y:S01]  /*251a0*/  ISETP.GT.AND P0, PT, R6, -0x1, PT ;  /* 0xffffffff0600780c */ /* 0x000fe20003f04270 */
[----:B------:R-:W-:-:S12]  /*251b0*/  BSSY B0, `(.L_x_1841) ;  /* 0x000000d000007945 */ /* 0x000fd80003800000 */
[----:B------:R-:W-:Y:S05]  /*251c0*/  @P0 BRA `(.L_x_1842) ;  /* 0x00000000001c0947 */ /* 0x000fea0003800000 */
[----:B------:R-:W-:Y:S02]  /*251d0*/  ISETP.NE.AND P0, PT, R3, 0x1, PT ;  /* 0x000000010300780c */ /* 0x000fe40003f05270 */
[----:B------:R-:W-:-:S11]  /*251e0*/  LOP3.LUT R6, RZ, R6, RZ, 0x33, !PT ;  /* 0x00000006ff067212 */ /* 0x000fd600078e33ff */
[----:B------:R-:W1:Y:S02]  /*251f0*/  @P0 LDC.64 R4, c[0x0][0x9e8] ;  /* 0x00027a00ff040b82 */ /* 0x000e640000000a00 */
[----:B-1----:R-:W-:-:S05]  /*25200*/  @P0 IMAD.HI.U32 R4, R6, R4, RZ ;  /* 0x0000000406040227 */ /* 0x002fca00078e00ff */
[----:B------:R-:W-:-:S04]  /*25210*/  @P0 SHF.R.U32.HI R6, RZ, R5, R4 ;  /* 0x00000005ff060219 */ /* 0x000fc80000011604 */
[----:B------:R-:W-:Y:S01]  /*25220*/  LOP3.LUT R6, RZ, R6, RZ, 0x33, !PT ;  /* 0x00000006ff067212 */ /* 0x000fe200078e33ff */
[----:B------:R-:W-:Y:S06]  /*25230*/  BRA `(.L_x_1843) ;  /* 0x0000000000107947 */ /* 0x000fec0003800000 */
.L_x_1842:
[----:B------:R-:W-:-:S13]  /*25240*/  ISETP.NE.AND P0, PT, R3, 0x1, PT ;  /* 0x000000010300780c */ /* 0x000fda0003f05270 */
[----:B------:R-:W1:Y:S02]  /*25250*/  @P0 LDC.64 R4, c[0x0][0x9e8] ;  /* 0x00027a00ff040b82 */ /* 0x000e640000000a00 */
[----:B-1----:R-:W-:-:S05]  /*25260*/  @P0 IMAD.HI.U32 R4, R6, R4, RZ ;  /* 0x0000000406040227 */ /* 0x002fca00078e00ff */
[----:B------:R-:W-:-:S07]  /*25270*/  @P0 SHF.R.U32.HI R6, RZ, R5, R4 ;  /* 0x00000005ff060219 */ /* 0x000fce0000011604 */
.L_x_1843:
[----:B------:R-:W-:Y:S05]  /*25280*/  BSYNC B0 ;  /* 0x0000000000007941 */ /* 0x000fea0003800000 */
.L_x_1841:
[----:B------:R-:W-:-:S05]  /*25290*/  IMAD R3, R6, R3, RZ ;  /* 0x0000000306037224 */ /* 0x000fca00078e02ff */
[----:B------:R-:W-:-:S07]  /*252a0*/  VIMNMX R2, R2, R3, !PT ;  /* 0x0000000302027248 */ /* 0x000fce0007fe0100 */
.L_x_1840:
[----:B------:R-:W-:Y:S01]  /*252b0*/  SHF.R.S32.HI R4, RZ, 0x1f, R2 ;  /* 0x0000001fff047819 */ /* 0x000fe20000011402 */
[----:B------:R-:W-:Y:S01]  /*252c0*/  BSSY B0, `(.L_x_1844) ;  /* 0x0000028000007945 */ /* 0x000fe20003800000 */
[----:B------:R-:W-:Y:S02]  /*252d0*/  LOP3.LUT R12, R17, 0xff, RZ, 0xc0, !PT ;  /* 0x000000ff110c7812 */ /* 0x000fe400078ec0ff */
[----:B------:R-:W-:Y:S01]  /*252e0*/  LEA.HI R4, R4, R2, RZ, 0x6 ;  /* 0x0000000204047211 */ /* 0x000fe200078f30ff */
[----:B------:R-:W-:Y:S01]  /*252f0*/  IMAD.MOV.U32 R2, RZ, RZ, RZ ;  /* 0x000000ffff027224 */ /* 0x000fe200078e00ff */
[----:B------:R-:W-:Y:S01]  /*25300*/  SHF.R.U32.HI R17, RZ, 0x10, R17 ;  /* 0x00000010ff117819 */ /* 0x000fe20000011611 */
[----:B------:R1:W-:Y:S01]  /*25310*/  STL [R1+0x54], R12 ;  /* 0x0000540c01007387 */ /* 0x0003e20000100800 */
[----:B------:R-:W-:-:S04]  /*25320*/  SHF.R.S32.HI R4, RZ, 0x6, R4 ;  /* 0x00000006ff047819 */ /* 0x000fc80000011404 */
[----:B------:R-:W-:-:S04]  /*25330*/  VIMNMX R4, RZ, R4, !PT ;  /* 0x00000004ff047248 */ /* 0x000fc80007fe0100 */
[----:B------:R-:W-:-:S13]  /*25340*/  ISETP.GT.AND P0, PT, R7, R4, PT ;  /* 0x000000040700720c */ /* 0x000fda0003f04270 */
[----:B-1----:R-:W-:Y:S05]  /*25350*/  @!P0 BRA `(.L_x_1845) ;  /* 0x0000000000788947 */ /* 0x002fea0003800000 */
[----:B------:R-:W-:Y:S01]  /*25360*/  ISETP.NE.AND P0, PT, R17, RZ, PT ;  /* 0x000000ff1100720c */ /* 0x000fe20003f05270 */
[----:B------:R-:W-:-:S03]  /*25370*/  ULDC UR4, c[0x0][0x9f0] ;  /* 0x00027c0000047ab9 */ /* 0x000fc60000000800 */
[----:B------:R-:W-:-:S04]  /*25380*/  SEL R5, R17, UR4, P0 ;  /* 0x0000000411057c07 */ /* 0x000fc80008000000 */
[----:B------:R-:W-:Y:S02]  /*25390*/  IABS R6, R5 ;  /* 0x0000000500067213 */ /* 0x000fe40000000000 */
[----:B------:R-:W-:Y:S02]  /*253a0*/  IADD3 R8, R5, -0x1, R7 ;  /* 0xffffffff05087810 */ /* 0x000fe40007ffe007 */
[----:B------:R-:W1:Y:S03]  /*253b0*/  I2F.RP R2, R6 ;  /* 0x0000000600027306 */ /* 0x000e660000209400 */
[----:B------:R-:W-:-:S05]  /*253c0*/  IMAD.IADD R8, R8, 0x1, -R4 ;  /* 0x0000000108087824 */ /* 0x000fca00078e0a04 */
[----:B-1----:R-:W1:Y:S02]  /*253d0*/  MUFU.RCP R2, R2 ;  /* 0x0000000200027308 */ /* 0x002e640000001000 */
[----:B-1----:R-:W-:-:S06]  /*253e0*/  VIADD R2, R2, 0xffffffe ;  /* 0x0ffffffe02027836 */ /* 0x002fcc0000000000 */
        /* <DEDUP_REMOVED lines=8> */
[----:B------:R-:W-:-:S03]  /*25470*/  IABS R3, R8 ;  /* 0x0000000800037213 */ /* 0x000fc60000000000 */
        /* <DEDUP_REMOVED lines=11> */
[----:B------:R-:W-:-:S07]  /*25530*/  @!P1 LOP3.LUT R2, RZ, R5, RZ, 0x33, !PT ;  /* 0x00000005ff029212 */ /* 0x000fce00078e33ff */
.L_x_1845:
[----:B------:R-:W-:Y:S05]  /*25540*/  BSYNC B0 ;  /* 0x0000000000007941 */ /* 0x000fea0003800000 */
.L_x_1844:
[-C--:B------:R-:W-:Y:S01]  /*25550*/  IMAD R4, R12, R2.reuse, R4 ;  /* 0x000000020c047224 */ /* 0x080fe200078e0204 */
[----:B------:R-:W-:Y:S03]  /*25560*/  BSSY B0, `(.L_x_1846) ;  /* 0x00001a0000007945 */ /* 0x000fe60003800000 */
[C---:B------:R-:W-:Y:S01]  /*25570*/  IMAD R3, R4.reuse, 0x40, -R9 ;  /* 0x0000004004037824 */ /* 0x040fe200078e0a09 */
[----:B------:R-:W-:-:S04]  /*25580*/  VIADDMNMX R2, R4, R2, R7, PT ;  /* 0x0000000204027246 */ /* 0x000fc80003800107 */
[----:B------:R-:W-:Y:S01]  /*25590*/  VIMNMX R3, RZ, R3, !PT ;  /* 0x00000003ff037248 */ /* 0x000fe20007fe0100 */
[----:B------:R-:W-:-:S05]  /*255a0*/  IMAD R2, R2, 0x40, -R9 ;  /* 0x0000004002027824 */ /* 0x000fca00078e0a09 */
[----:B------:R-:W-:-:S04]  /*255b0*/  VIMNMX R2, R2, R10, PT ;  /* 0x0000000a02027248 */ /* 0x000fc80003fe0100 */
[----:B------:R-:W-:Y:S02]  /*255c0*/  ISETP.GT.AND P0, PT, R2, R3, PT ;  /* 0x000000030200720c */ /* 0x000fe40003f04270 */
[----:B------:R-:W-:-:S11]  /*255d0*/  SHF.R.U32.HI R3, RZ, 0x6, R3 ;  /* 0x00000006ff037819 */ /* 0x000fd60000011603 */
[----:B------:R-:W-:-:S05]  /*255e0*/  @P0 VIADD R2, R2, 0x3f ;  /* 0x0000003f02020836 */ /* 0x000fca0000000000 */
[----:B------:R-:W-:-:S04]  /*255f0*/  @P0 SHF.R.S32.HI R4, RZ, 0x1f, R2 ;  /* 0x0000001fff040819 */ /* 0x000fc80000011402 */
[----:B------:R-:W-:Y:S02]  /*25600*/  @P0 LEA.HI R2, R4, R2, RZ, 0x6 ;  /* 0x0000000204020211 */ /* 0x000fe400078f30ff */
[-C--:B------:R-:W-:Y:S02]  /*25610*/  MOV R4, R3.reuse ;  /* 0x0000000300047202 */ /* 0x080fe40000000f00 */
[----:B------:R-:W-:Y:S02]  /*25620*/  @P0 SHF.R.S32.HI R4, RZ, 0x6, R2 ;  /* 0x00000006ff040819 */ /* 0x000fe40000011402 */
        /* <DEDUP_REMOVED lines=10> */
.L_x_2076:
[----:B--2---:R-:W-:Y:S02]  /*256d0*/  ISETP.NE.AND P0, PT, R14, RZ, PT ;  /* 0x000000ff0e00720c */ /* 0x004fe40003f05270 */
[----:B------:R-:W-:-:S11]  /*256e0*/  PLOP3.LUT P6, PT, PT, PT, PT, 0x8, 0x0 ;  /* 0x000000000000781c */ /* 0x000fd60003fce170 */
[----:B------:R-:W-:Y:S05]  /*256f0*/  @P0 BRA `(.L_x_1849) ;  /* 0x00000000000c0947 */ /* 0x000fea0003800000 */
[----:B------:R-:W-:-:S03]  /*25700*/  UMOV UR4, 0xffffffff ;  /* 0xffffffff00047882 */ /* 0x000fc60000000000 */
[----:B------:R-:W-:Y:S05]  /*25710*/  BRA.DIV UR4, `(.L_x_1850) ;  /* 0x00000096045c7947 */ /* 0x000fea000b800000 */
[----:B------:R-:W-:-:S13]  /*25720*/  ELECT P6, URZ, PT ;  /* 0x00000000003f782f */ /* 0x000fda00038c0000 */
.L_x_1849:
[----:B-1----:R-:W2:Y:S01]  /*25730*/  LDL R5, [R1+0x58] ;  /* 0x0000580001057983 */ /* 0x002ea20000100800 */
[----:B------:R-:W-:Y:S01]  /*25740*/  BSSY B1, `(.L_x_1851) ;  /* 0x0000008000017945 */ /* 0x000fe20003800000 */
[----:B--2---:R-:W-:-:S05]  /*25750*/  VIADD R5, R5, 0x1 ;  /* 0x0000000105057836 */ /* 0x004fca0000000000 */
[----:B------:R-:W-:-:S04]  /*25760*/  LEA.HI R6, R5, R5, RZ, 0x1 ;  /* 0x0000000505067211 */ /* 0x000fc800078f08ff */
[----:B------:R-:W-:-:S05]  /*25770*/  LOP3.LUT R6, R6, 0xfffffffe, RZ, 0xc0, !PT ;  /* 0xfffffffe06067812 */ /* 0x000fca00078ec0ff */
[----:B------:R-:W-:-:S05]  /*25780*/  IMAD.IADD R5, R5, 0x1, -R6 ;  /* 0x0000000105057824 */ /* 0x000fca00078e0a06 */
[----:B------:R-:W-:-:S04]  /*25790*/  SHF.L.U32 R5, R5, 0x1f, RZ ;  /* 0x0000001f05057819 */ /* 0x000fc800000006ff */
[----:B------:R-:W1:Y:S02]  /*257a0*/  SYNCS.PHASECHK.TRANS64.TRYWAIT P0, [R18+URZ+0x30820], R5 ;  /* 0x03082005120075a7 */ /* 0x000e64000800017f */
[----:B-1----:R-:W-:Y:S05]  /*257b0*/  @!P0 BRA `(.L_x_1852) ;  /* 0x0000009400548947 */ /* 0x002fea0003800000 */
.L_x_2079:
[----:B------:R-:W-:Y:S05]  /*257c0*/  BSYNC B1 ;  /* 0x0000000000017941 */ /* 0x000fea0003800000 */
.L_x_1851:
        /* <DEDUP_REMOVED lines=12> */
.L_x_2080:
[----:B------:R-:W-:Y:S05]  /*25890*/  BSYNC B2 ;  /* 0x0000000000027941 */ /* 0x000fea0003800000 */
.L_x_1855:
        /* <DEDUP_REMOVED lines=9> */
.L_x_1858:
[----:B------:R-:W-:Y:S05]  /*25930*/  BSYNC B2 ;  /* 0x0000000000027941 */ /* 0x000fea0003800000 */
.L_x_1857:
[----:B-1----:R-:W3:Y:S01]  /*25940*/  LDL R5, [R1+0x18] ;  /* 0x0000180001057983 */ /* 0x002ee20000100800 */
[----:B------:R-:W-:Y:S01]  /*25950*/  IMAD.MOV.U32 R14, RZ, RZ, RZ ;  /* 0x000000ffff0e7224 */ /* 0x000fe200078e00ff */
[----:B------:R-:W-:Y:S01]  /*25960*/  UIADD3 UR4, UP0, UR36, 0x570, URZ ;  /* 0x0000057024047890 */ /* 0x000fe2000ff1e03f */
[----:B------:R-:W-:Y:S01]  /*25970*/  IMAD R6, R4, 0x40, R0 ;  /* 0x0000004004067824 */ /* 0x000fe200078e0200 */
[----:B------:R-:W-:Y:S01]  /*25980*/  PLOP3.LUT P0, PT, PT, PT, PT, 0x80, 0x0 ;  /* 0x000000000000781c */ /* 0x000fe20003f0f070 */
[----:B------:R-:W-:Y:S01]  /*25990*/  UMOV UR6, 0x0 ;  /* 0x0000000000067882 */ /* 0x000fe20000000000 */
[----:B------:R-:W-:Y:S01]  /*259a0*/  R2UR UR10, R14 ;  /* 0x000000000e0a72ca */ /* 0x000fe200000e0000 */
[----:B------:R-:W-:Y:S01]  /*259b0*/  VIADD R6, R6, 0xffffffc0 ;  /* 0xffffffc006067836 */ /* 0x000fe20000000000 */
[----:B------:R-:W-:Y:S01]  /*259c0*/  UIADD3.X UR5, URZ, UR37, URZ, UP0, !UPT ;  /* 0x000000253f057290 */ /* 0x000fe200087fe43f */
[----:B------:R-:W-:Y:S01]  /*259d0*/  UMOV UR7, 0x12f00000 ;  /* 0x12f0000000077882 */ /* 0x000fe20000000000 */
[C---:B---3--:R-:W-:Y:S01]  /*259e0*/  LEA R9, R5.reuse, R18, 0xf ;  /* 0x0000001205097211 */ /* 0x048fe200078e78ff */
[----:B------:R-:W-:-:S02]  /*259f0*/  IMAD.SHL.U32 R11, R5, 0x4000, RZ ;  /* 0x00004000050b7824 */ /* 0x000fc400078e00ff */
[----:B------:R-:W-:Y:S02]  /*25a00*/  VIADD R5, R7, 0x30890 ;  /* 0x0003089007057836 */ /* 0x000fe40000000000 */
[----:B------:R-:W-:-:S07]  /*25a10*/  VIADD R8, R9, 0x20400 ;  /* 0x0002040009087836 */ /* 0x000fce0000000000 */
.L_x_1859:
        /* <DEDUP_REMOVED lines=13> */
[----:B------:R-:W-:Y:S02]  /*25af0*/  UMOV UR7, 0x12f00000 ;  /* 0x12f0000000077882 */ /* 0x000fe40000000000 */
[----:B------:R-:W-:Y:S01]  /*25b00*/  R2UR UR10, R8 ;  /* 0x00000000080a72ca */ /* 0x000fe200000e0000 */
[----:B------:R-:W-:-:S14]  /*25b10*/  VIADD R8, R9, 0x22400 ;  /* 0x0002240009087836 */ /* 0x000fdc0000000000 */
.L_x_1860:
        /* <DEDUP_REMOVED lines=16> */
.L_x_1861:
        /* <DEDUP_REMOVED lines=10> */
[----:B0-----:R-:W-:Y:S01]  /*25cc0*/  MOV R15, 0xc0 ;  /* 0x000000c0000f7802 */ /* 0x001fe20000000f00 */
[----:B------:R-:W-:Y:S01]  /*25cd0*/  VIADD R9, R9, 0x26400 ;  /* 0x0002640009097836 */ /* 0x000fe20000000000 */
[----:B------:R-:W-:Y:S01]  /*25ce0*/  PLOP3.LUT P0, PT, PT, PT, PT, 0x80, 0x0 ;  /* 0x000000000000781c */ /* 0x000fe20003f0f070 */
[----:B------:R-:W-:Y:S01]  /*25cf0*/  UMOV UR6, 0x0 ;  /* 0x0000000000067882 */ /* 0x000fe20000000000 */
[----:B------:R-:W-:Y:S01]  /*25d00*/  R2UR UR10, R15 ;  /* 0x000000000f0a72ca */ /* 0x000fe200000e0000 */
[----:B------:R-:W-:-:S14]  /*25d10*/  UMOV UR7, 0x12f00000 ;  /* 0x12f0000000077882 */ /* 0x000fdc0000000000 */
.L_x_1862:
        /* <DEDUP_REMOVED lines=13> */
.L_x_2081:
[----:B------:R-:W-:Y:S05]  /*25df0*/  BSYNC B2 ;  /* 0x0000000000027941 */ /* 0x000fea0003800000 */
.L_x_1863:
        /* <DEDUP_REMOVED lines=11> */
.L_x_1866:
[----:B------:R-:W-:Y:S05]  /*25eb0*/  BSYNC B2 ;  /* 0x0000000000027941 */ /* 0x000fea0003800000 */
.L_x_1865:
[----:B------:R-:W-:Y:S01]  /*25ec0*/  R2UR UR10, R14 ;  /* 0x000000000e0a72ca */ /* 0x000fe200000e0000 */
[----:B------:R-:W-:Y:S01]  /*25ed0*/  IMAD R5, R11, 0x2, R18 ;  /* 0x000000020b057824 */ /* 0x000fe200078e0212 */
[----:B------:R-:W-:Y:S01]  /*25ee0*/  R2UR UR6, R12 ;  /* 0x000000000c0672ca */ /* 0x000fe200000e0000 */
[----:B------:R-:W-:Y:S01]  /*25ef0*/  UIADD3 UR4, UP0, UR36, 0x670, URZ ;  /* 0x0000067024047890 */ /* 0x000fe2000ff1e03f */
[----:B------:R-:W-:Y:S01]  /*25f00*/  R2UR UR7, R13 ;  /* 0x000000000d0772ca */ /* 0x000fe200000e0000 */
[----:B0-2---:R-:W-:Y:S01]  /*25f10*/  VIADD R7, R7, 0x308b0 ;  /* 0x000308b007077836 */ /* 0x005fe20000000000 */
[----:B------:R-:W-:Y:S01]  /*25f20*/  PLOP3.LUT P0, PT, PT, PT, PT, 0x80, 0x0 ;  /* 0x000000000000781c */ /* 0x000fe20003f0f070 */
[----:B------:R-:W-:Y:S01]  /*25f30*/  VIADD R8, R5, 0x400 ;  /* 0x0000040005087836 */ /* 0x000fe20000000000 */
[----:B------:R-:W-:-:S12]  /*25f40*/  UIADD3.X UR5, URZ, UR37, URZ, UP0, !UPT ;  /* 0x000000253f057290 */ /* 0x000fd800087fe43f */
.L_x_1867:
        /* <DEDUP_REMOVED lines=12> */
[----:B------:R-:W-:Y:S02]  /*26010*/  R2UR UR6, R12 ;  /* 0x000000000c0672ca */ /* 0x000fe400000e0000 */
[----:B------:R-:W-:Y:S02]  /*26020*/  R2UR UR10, R9 ;  /* 0x00000000090a72ca */ /* 0x000fe400000e0000 */
[----:B------:R-:W-:Y:S02]  /*26030*/  R2UR UR7, R13 ;  /* 0x000000000d0772ca */ /* 0x000fe400000e0000 */
[----:B------:R-:W-:-:S13]  /*26040*/  PLOP3.LUT P0, PT, PT, PT, PT, 0x80, 0x0 ;  /* 0x000000000000781c */ /* 0x000fda0003f0f070 */
.L_x_1868:
        /* <DEDUP_REMOVED lines=11> */
[----:B------:R-:W-:Y:S01]  /*26100*/  R2UR UR6, R12 ;  /* 0x000000000c0672ca */ /* 0x000fe200000e0000 */
[----:B------:R-:W-:Y:S01]  /*26110*/  VIADD R8, R5, 0x4400 ;  /* 0x0000440005087836 */ /* 0x000fe20000000000 */
[----:B------:R-:W-:Y:S02]  /*26120*/  R2UR UR7, R13 ;  /* 0x000000000d0772ca */ /* 0x000fe400000e0000 */
[----:B------:R-:W-:Y:S02]  /*26130*/  R2UR UR10, R9 ;  /* 0x00000000090a72ca */ /* 0x000fe400000e0000 */
[----:B------:R-:W-:-:S13]  /*26140*/  PLOP3.LUT P0, PT, PT, PT, PT, 0x80, 0x0 ;  /* 0x000000000000781c */ /* 0x000fda0003f0f070 */
.L_x_1869:
        /* <DEDUP_REMOVED lines=15> */
.L_x_1870:
        /* <DEDUP_REMOVED lines=10> */
.L_x_1854:
[----:B------:R-:W-:Y:S05]  /*262e0*/  BSYNC B1 ;  /* 0x0000000000017941 */ /* 0x000fea0003800000 */
.L_x_1853:
[----:B------:R-:W1:Y:S04]  /*262f0*/  LDL.LU R9, [R1+0x18] ;  /* 0x0000180001097983 */ /* 0x000e680000300800 */
[----:B------:R-:W2:Y:S01]  /*26300*/  LDL.LU R8, [R1+0x1c] ;  /* 0x00001c0001087983 */ /* 0x000ea20000300800 */
[----:B------:R-:W-:Y:S01]  /*26310*/  PLOP3.LUT P0, PT, PT, PT, PT, 0x8, 0x0 ;  /* 0x000000000000781c */ /* 0x000fe20003f0e170 */
[----:B-1----:R-:W-:Y:S02]  /*26320*/  VIADD R5, R9, 0x1 ;  /* 0x0000000109057836 */ /* 0x002fe40000000000 */
[----:B------:R-:W-:-:S03]  /*26330*/  VIADD R9, R4, 0xfffffffe ;  /* 0xfffffffe04097836 */ /* 0x000fc60000000000 */
[----:B------:R-:W-:Y:S02]  /*26340*/  ISETP.NE.AND P1, PT, R5, 0x2, PT ;  /* 0x000000020500780c */ /* 0x000fe40003f25270 */
[----:B------:R-:W-:Y:S02]  /*26350*/  ISETP.GE.AND P2, PT, R9, R3, PT ;  /* 0x000000030900720c */ /* 0x000fe40003f46270 */
[----:B------:R-:W-:-:S04]  /*26360*/  SEL R4, RZ, 0x1, P1 ;  /* 0x00000001ff047807 */ /* 0x000fc80000800000 */
[----:B--2---:R-:W-:Y:S02]  /*26370*/  LOP3.LUT R8, R8, R4, RZ, 0x3c, !PT ;  /* 0x0000000408087212 */ /* 0x004fe400078e3cff */
[----:B------:R-:W-:-:S05]  /*26380*/  SEL R4, R5, RZ, P1 ;  /* 0x000000ff05047207 */ /* 0x000fca0000800000 */
[----:B------:R1:W-:Y:S04]  /*26390*/  STL [R1+0x18], R4 ;  /* 0x0000180401007387 */ /* 0x0003e80000100800 */
[----:B------:R1:W-:Y:S01]  /*263a0*/  STL [R1+0x1c], R8 ;  /* 0x00001c0801007387 */ /* 0x0003e20000100800 */
[----:B------:R-:W-:Y:S05]  /*263b0*/  @!P2 BRA `(.L_x_1847) ;  /* 0x0000000800e8a947 */ /* 0x000fea0003800000 */
.L_x_1889:
        /* <DEDUP_REMOVED lines=13> */
.L_x_2082:
[----:B------:R-:W-:Y:S05]  /*26490*/  BSYNC B2 ;  /* 0x0000000000027941 */ /* 0x000fea0003800000 */
.L_x_1873:
        /* <DEDUP_REMOVED lines=9> */
.L_x_1876:
[----:B------:R-:W-:Y:S05]  /*26530*/  BSYNC B2 ;  /* 0x0000000000027941 */ /* 0x000fea0003800000 */
.L_x_1875:
[----:B------:R-:W2:Y:S01]  /*26540*/  LDL R4, [R1+0x18] ;  /* 0x0000180001047983 */ /* 0x000ea20000100800 */
[----:B------:R-:W-:Y:S01]  /*26550*/  IMAD.MOV.U32 R12, RZ, RZ, RZ ;  /* 0x000000ffff0c7224 */ /* 0x000fe200078e00ff */
        /* <DEDUP_REMOVED lines=10> */
.L_x_1877:
        /* <DEDUP_REMOVED lines=10> */
[----:B0-----:R-:W-:Y:S01]  /*266a0*/  IMAD.MOV.U32 R15, RZ, RZ, 0x40 ;  /* 0x00000040ff0f7424 */ /* 0x001fe200078e00ff */
[----:B------:R-:W-:Y:S01]  /*266b0*/  PLOP3.LUT P1, PT, PT, PT, PT, 0x80, 0x0 ;  /* 0x000000000000781c */ /* 0x000fe20003f2f070 */
[----:B------:R-:W-:Y:S01]  /*266c0*/  VIADD R10, R6, 0x22400 ;  /* 0x00022400060a7836 */ /* 0x000fe20000000000 */
[----:B------:R-:W-:Y:S01]  /*266d0*/  UMOV UR6, 0x0 ;  /* 0x0000000000067882 */ /* 0x000fe20000000000 */
[----:B------:R-:W-:Y:S01]  /*266e0*/  UMOV UR7, 0x12f00000 ;  /* 0x12f0000000077882 */ /* 0x000fe20000000000 */
[----:B------:R-:W-:-:S15]  /*266f0*/  R2UR UR10, R15 ;  /* 0x000000000f0a72ca */ /* 0x000fde00000e0000 */
.L_x_1878:
        /* <DEDUP_REMOVED lines=16> */
.L_x_1879:
        /* <DEDUP_REMOVED lines=16> */
.L_x_1880:
        /* <DEDUP_REMOVED lines=13> */
.L_x_2083:
[----:B------:R-:W-:Y:S05]  /*269d0*/  BSYNC B2 ;  /* 0x0000000000027941 */ /* 0x000fea0003800000 */
.L_x_1881:
[----:B------:R-:W-:Y:S01]  /*269e0*/  BSSY B2, `(.L_x_1883) ;  /* 0x000000b000027945 */ /* 0x000fe20003800000 */
[----:B------:R-:W-:Y:S02]  /*269f0*/  IMAD.MOV.U32 R10, RZ, RZ, 0x0 ;  /* 0x00000000ff0a7424 */ /* 0x000fe400078e00ff */
[----:B------:R-:W-:Y:S01]  /*26a00*/  IMAD.MOV.U32 R11, RZ, RZ, 0x12f00000 ;  /* 0x12f00000ff0b7424 */ /* 0x000fe200078e00ff */
[----:B------:R-:W-:Y:S06]  /*26a10*/  @P2 BRA `(.L_x_1884) ;  /* 0x00000000001c2947 */ /* 0x000fec0003800000 */
[----:B01----:R-:W0:Y:S01]  /*26a20*/  S2R R7, SR_TID.X ;  /* 0x0000000000077919 */ /* 0x003e220000002100 */
[----:B------:R-:W-:-:S04]  /*26a30*/  IMAD.MOV.U32 R4, RZ, RZ, 0x8000 ;  /* 0x00008000ff047424 */ /* 0x000fc800078e00ff */
[----:B------:R2:W-:Y:S01]  /*26a40*/  SYNCS.ARRIVE.TRANS64 RZ, [R8+URZ+0x308b0], R4 ;  /* 0x0308b00408ff79a7 */ /* 0x0005e2000800003f */
[----:B0-----:R-:W-:-:S04]  /*26a50*/  LOP3.LUT R7, R7, 0x1f, RZ, 0xc0, !PT ;  /* 0x0000001f07077812 */ /* 0x001fc800078ec0ff */
[----:B------:R-:W-:-:S13]  /*26a60*/  ISETP.NE.AND P1, PT, R7, RZ, PT ;  /* 0x000000ff0700720c */ /* 0x000fda0003f25270 */
[----:B--2---:R-:W-:Y:S05]  /*26a70*/  @!P1 BRA `(.L_x_1884) ;  /* 0x0000000000049947 */ /* 0x004fea0003800000 */
[----:B------:R-:W-:Y:S01]  /*26a80*/  BPT.TRAP 0x1 ;  /* 0x000000040000795c */ /* 0x000fe20000300000 */
.L_x_1884:
[----:B------:R-:W-:Y:S05]  /*26a90*/  BSYNC B2 ;  /* 0x0000000000027941 */ /* 0x000fea0003800000 */
.L_x_1883:
[----:B------:R-:W-:Y:S01]  /*26aa0*/  R2UR UR10, R12 ;  /* 0x000000000c0a72ca */ /* 0x000fe200000e0000 */
[----:B------:R-:W-:Y:S01]  /*26ab0*/  UIADD3 UR4, UP0, UR36, 0x670, URZ ;  /* 0x0000067024047890 */ /* 0x000fe2000ff1e03f */
[----:B------:R-:W-:Y:S01]  /*26ac0*/  R2UR UR6, R10 ;  /* 0x000000000a0672ca */ /* 0x000fe200000e0000 */
[----:B01----:R-:W-:Y:S01]  /*26ad0*/  VIADD R8, R8, 0x308b0 ;  /* 0x000308b008087836 */ /* 0x003fe20000000000 */
[----:B------:R-:W-:Y:S01]  /*26ae0*/  R2UR UR7, R11 ;  /* 0x000000000b0772ca */ /* 0x000fe200000e0000 */
[----:B------:R-:W-:Y:S01]  /*26af0*/  UIADD3.X UR5, URZ, UR37, URZ, UP0, !UPT ;  /* 0x000000253f057290 */ /* 0x000fe200087fe43f */
[----:B------:R-:W-:Y:S02]  /*26b00*/  PLOP3.LUT P1, PT, PT, PT, PT, 0x80, 0x0 ;  /* 0x000000000000781c */ /* 0x000fe40003f2f070 */
[----:B------:R-:W-:-:S11]  /*26b10*/  IADD3 R4, R6, 0x400, RZ ;  /* 0x0000040006047810 */ /* 0x000fd60007ffe0ff */
.L_x_1885:
        /* <DEDUP_REMOVED lines=15> */
.L_x_1886:
        /* <DEDUP_REMOVED lines=15> */
.L_x_1887:
        /* <DEDUP_REMOVED lines=15> */
.L_x_1888:
        /* <DEDUP_REMOVED lines=10> */
.L_x_1872:
[----:B------:R-:W-:Y:S05]  /*26e90*/  BSYNC B1 ;  /* 0x0000000000017941 */ /* 0x000fea0003800000 */
.L_x_1871:
        /* <DEDUP_REMOVED lines=12> */
.L_x_1847:
[----:B------:R-:W-:Y:S05]  /*26f60*/  BSYNC B0 ;  /* 0x0000000000007941 */ /* 0x000fea0003800000 */
.L_x_1846:
[----:B--2---:R-:W2:Y:S01]  /*26f70*/  LDL R7, [R1+0x30] ;  /* 0x0000300001077983 */ /* 0x004ea20000100800 */
[----:B------:R-:W3:Y:S01]  /*26f80*/  LDC R0, c[0x0][0x448] ;  /* 0x00011200ff007b82 */ /* 0x000ee20000000800 */
[----:B------:R-:W-:Y:S07]  /*26f90*/  @!P0 WARPSYNC.ALL ;  /* 0x0000000000008948 */ /* 0x000fee0003800000 */
[----:B------:R-:W-:Y:S01]  /*26fa0*/  @!P0 BAR.SYNC.DEFER_BLOCKING 0xc, 0x180 ;  /* 0x0306000000008b1d */ /* 0x000fe20000010000 */
[----:B---3--:R-:W-:-:S13]  /*26fb0*/  ISETP.NE.AND P1, PT, R0, 0x1, PT ;  /* 0x000000010000780c */ /* 0x008fda0003f25270 */
[----:B------:R-:W3:Y:S08]  /*26fc0*/  @P1 LDC R0, c[0x0][0x44c] ;  /* 0x00011300ff001b82 */ /* 0x000ef00000000800 */
[----:B------:R-:W4:Y:S01]  /*26fd0*/  @P1 LDC R3, c[0x0][0x450] ;  /* 0x00011400ff031b82 */ /* 0x000f220000000800 */
[----:B--2---:R-:W-:-:S04]  /*26fe0*/  VIADD R2, R7, 0x7f ;  /* 0x0000007f07027836 */ /* 0x004fc80000000000 */
[----:B---3--:R-:W-:-:S05]  /*26ff0*/  @P1 IMAD.HI.U32 R0, R2, R0, RZ ;  /* 0x0000000002001227 */ /* 0x008fca00078e00ff */
[----:B----4-:R-:W-:-:S05]  /*27000*/  @P1 SHF.R.U32.HI R2, RZ, R3, R0 ;  /* 0x00000003ff021219 */ /* 0x010fca0000011600 */
[----:B------:R-:W-:Y:S02]  /*27010*/  IMAD.IADD R0, R21, 0x1, R2 ;  /* 0x0000000115007824 */ /* 0x000fe400078e0202 */
[----:B------:R-:W2:Y:S02]  /*27020*/  LDC.64 R2, c[0x0][0x9e0] ;  /* 0x00027800ff027b82 */ /* 0x000ea40000000a00 */
[----:B--2---:R-:W-:Y:S02]  /*27030*/  ISETP.GE.AND P2, PT, R3, 0x1, PT ;  /* 0x000000010300780c */ /* 0x004fe40003f46270 */
[----:B------:R-:W-:-:S11]  /*27040*/  IADD3 R2, R0, R2, RZ ;  /* 0x0000000200027210 */ /* 0x000fd60007ffe0ff */
[----:B------:R-:W-:Y:S05]  /*27050*/  @!P2 BRA `(.L_x_1890) ;  /* 0x000000000048a947 */ /* 0x000fea0003800000 */
[C---:B------:R-:W-:Y:S01]  /*27060*/  ISETP.GT.AND P0, PT, R0.reuse, RZ, PT ;  /* 0x000000ff0000720c */ /* 0x040fe20003f04270 */
[----:B------:R-:W-:Y:S01]  /*27070*/  BSSY B0, `(.L_x_1891) ;  /* 0x000000e000007945 */ /* 0x000fe20003800000 */
[----:B------:R-:W-:-:S11]  /*27080*/  VIADD R6, R0, 0xffffffff ;  /* 0xffffffff00067836 */ /* 0x000fd60000000000 */
[----:B------:R-:W-:Y:S05]  /*27090*/  @P0 BRA `(.L_x_1892) ;  /* 0x00000000001c0947 */ /* 0x000fea0003800000 */
[----:B------:R-:W-:Y:S01]  /*270a0*/  ISETP.NE.AND P0, PT, R3, 0x1, PT ;  /* 0x000000010300780c */ /* 0x000fe20003f05270 */
[----:B------:R-:W-:-:S12]  /*270b0*/  IMAD.MOV R0, RZ, RZ, -R0 ;  /* 0x000000ffff007224 */ /* 0x000fd800078e0a00 */
[----:B-1----:R-:W1:Y:S02]  /*270c0*/  @P0 LDC.64 R4, c[0x0][0x9e8] ;  /* 0x00027a00ff040b82 */ /* 0x002e640000000a00 */
[----:B-1----:R-:W-:-:S05]  /*270d0*/  @P0 IMAD.HI.U32 R4, R0, R4, RZ ;  /* 0x0000000400040227 */ /* 0x002fca00078e00ff */
[----:B------:R-:W-:-:S04]  /*270e0*/  @P0 SHF.R.U32.HI R0, RZ, R5, R4 ;  /* 0x00000005ff000219 */ /* 0x000fc80000011604 */
[----:B------:R-:W-:Y:S01]  /*270f0*/  LOP3.LUT R6, RZ, R0, RZ, 0x33, !PT ;  /* 0x00000000ff067212 */ /* 0x000fe200078e33ff */
[----:B------:R-:W-:Y:S06]  /*27100*/  BRA `(.L_x_1893) ;  /* 0x0000000000107947 */ /* 0x000fec0003800000 */
.L_x_1892:
[----:B------:R-:W-:-:S13]  /*27110*/  ISETP.NE.AND P0, PT, R3, 0x1, PT ;  /* 0x000000010300780c */ /* 0x000fda0003f05270 */
[----:B-1----:R-:W1:Y:S02]  /*27120*/  @P0 LDC.64 R4, c[0x0][0x9e8] ;  /* 0x00027a00ff040b82 */ /* 0x002e640000000a00 */
[----:B-1----:R-:W-:-:S05]  /*27130*/  @P0 IMAD.HI.U32 R4, R6, R4, RZ ;  /* 0x0000000406040227 */ /* 0x002fca00078e00ff */
[----:B------:R-:W-:-:S07]  /*27140*/  @P0 SHF.R.U32.HI R6, RZ, R5, R4 ;  /* 0x00000005ff060219 */ /* 0x000fce0000011604 */
.L_x_1893:
[----:B------:R-:W-:Y:S05]  /*27150*/  BSYNC B0 ;  /* 0x0000000000007941 */ /* 0x000fea0003800000 */
.L_x_1891:
[----:B------:R-:W-:-:S05]  /*27160*/  IMAD R6, R6, R3, R3 ;  /* 0x0000000306067224 */ /* 0x000fca00078e0203 */
[----:B------:R-:W-:-:S07]  /*27170*/  VIMNMX R2, R2, R6, PT ;  /* 0x0000000602027248 */ /* 0x000fce0003fe0100 */
.L_x_1890:
[----:B------:R-:W2:Y:S01]  /*27180*/  LDL R6, [R1+0x5c] ;  /* 0x00005c0001067983 */ /* 0x000ea20000100800 */
[----:B-1----:R-:W1:Y:S01]  /*27190*/  @P1 LDC R4, c[0x0][0x44c] ;  /* 0x00011300ff041b82 */ /* 0x002e620000000800 */
[----:B------:R-:W-:Y:S01]  /*271a0*/  IMAD.MOV.U32 R0, RZ, RZ, R7 ;  /* 0x000000ffff007224 */ /* 0x000fe200078e0007 */
[----:B------:R-:W-:-:S06]  /*271b0*/  ULDC UR4, c[0x0][0x9dc] ;  /* 0x0002770000047ab9 */ /* 0x000fcc0000000800 */
[----:B------:R-:W3:Y:S01]  /*271c0*/  @P1 LDC R5, c[0x0][0x450] ;  /* 0x00011400ff051b82 */ /* 0x000ee20000000800 */
[----:B-1----:R-:W-:-:S05]  /*271d0*/  @P1 IMAD.HI.U32 R4, R7, R4, RZ ;  /* 0x0000000407041227 */ /* 0x002fca00078e00ff */
[----:B---3--:R-:W-:Y:S01]  /*271e0*/  @P1 SHF.R.U32.HI R0, RZ, R5, R4 ;  /* 0x00000005ff001219 */ /* 0x008fe20000011604 */
[----:B------:R-:W-:-:S04]  /*271f0*/  VIADD R4, R2, 0x3f ;  /* 0x0000003f02047836 */ /* 0x000fc80000000000 */
[----:B------:R-:W-:Y:S01]  /*27200*/  IMAD.IADD R2, R20, 0x1, R0 ;  /* 0x0000000114027824 */ /* 0x000fe200078e0200 */
[----:B------:R-:W-:-:S04]  /*27210*/  SHF.R.S32.HI R0, RZ, 0x1f, R4 ;  /* 0x0000001fff007819 */ /* 0x000fc80000011404 */
[----:B------:R-:W-:-:S04]  /*27220*/  LEA.HI R0, R0, R4, RZ, 0x6 ;  /* 0x0000000400007211 */ /* 0x000fc800078f30ff */
[----:B------:R-:W-:Y:S01]  /*27230*/  SHF.R.S32.HI R7, RZ, 0x6, R0 ;  /* 0x00000006ff077819 */ /* 0x000fe20000011400 */
[----:B------:R-:W-:-:S04]  /*27240*/  VIADD R0, R2, -UR4 ;  /* 0x8000000402007c36 */ /* 0x000fc80008000000 */
[----:B------:R1:W-:Y:S01]  /*27250*/  STL [R1+0x60], R7 ;  /* 0x0000600701007387 */ /* 0x0003e20000100800 */
[----:B--2---:R-:W-:Y:S01]  /*27260*/  VIMNMX R6, R6, R7, PT ;  /* 0x0000000706067248 */ /* 0x004fe20003fe0100 */
[----:B-1----:R-:W-:Y:S06]  /*27270*/  @!P2 BRA `(.L_x_1894) ;  /* 0x000000000044a947 */ /* 0x002fec0003800000 */
        /* <DEDUP_REMOVED lines=10> */
.L_x_1896:
[----:B------:R-:W-:-:S13]  /*27320*/  ISETP.NE.AND P0, PT, R3, 0x1, PT ;  /* 0x000000010300780c */ /* 0x000fda0003f05270 */
[----:B------:R-:W1:Y:S02]  /*27330*/  @P0 LDC.64 R4, c[0x0][0x9e8] ;  /* 0x00027a00ff040b82 */ /* 0x000e640000000a00 */
[----:B-1----:R-:W-:-:S05]  /*27340*/  @P0 IMAD.HI.U32 R4, R2, R4, RZ ;  /* 0x0000000402040227 */ /* 0x002fca00078e00ff */
[----:B------:R-:W-:-:S07]  /*27350*/  @P0 SHF.R.U32.HI R2, RZ, R5, R4 ;  /* 0x00000005ff020219 */ /* 0x000fce0000011604 */
.L_x_1897:
[----:B------:R-:W-:Y:S05]  /*27360*/  BSYNC B0 ;  /* 0x0000000000007941 */ /* 0x000fea0003800000 */
.L_x_1895:
[----:B------:R-:W-:-:S05]  /*27370*/  IMAD R2, R2, R3, RZ ;  /* 0x0000000302027224 */ /* 0x000fca00078e02ff */
[----:B------:R-:W-:-:S07]  /*27380*/  VIMNMX R0, R0, R2, !PT ;  /* 0x0000000200007248 */ /* 0x000fce0007fe0100 */
.L_x_1894:
[----:B------:R-:W-:Y:S01]  /*27390*/  SHF.R.S32.HI R2, RZ, 0x1f, R0 ;  /* 0x0000001fff027819 */ /* 0x000fe20000011400 */
[----:B------:R-:W-:Y:S01]  /*273a0*/  BSSY B0, `(.L_x_1898) ;  /* 0x0000026000007945 */ /* 0x000fe20003800000 */
[----:B------:R-:W-:Y:S02]  /*273b0*/  ISETP.NE.AND P1, PT, R17, RZ, PT ;  /* 0x000000ff1100720c */ /* 0x000fe40003f25270 */
[----:B------:R-:W-:-:S04]  /*273c0*/  LEA.HI R2, R2, R0, RZ, 0x6 ;  /* 0x0000000002027211 */ /* 0x000fc800078f30ff */
[----:B------:R-:W-:-:S04]  /*273d0*/  SHF.R.S32.HI R2, RZ, 0x6, R2 ;  /* 0x00000006ff027819 */ /* 0x000fc80000011402 */
[----:B------:R-:W-:-:S03]  /*273e0*/  VIMNMX R8, RZ, R2, !PT ;  /* 0x00000002ff087248 */ /* 0x000fc60007fe0100 */
[----:B------:R-:W1:Y:S01]  /*273f0*/  @!P1 LDC R17, c[0x0][0x9f0] ;  /* 0x00027c00ff119b82 */ /* 0x000e620000000800 */
[----:B------:R-:W-:Y:S01]  /*27400*/  ISETP.GT.AND P0, PT, R6, R8, PT ;  /* 0x000000080600720c */ /* 0x000fe20003f04270 */
[----:B------:R2:W-:Y:S04]  /*27410*/  STL [R1+0x38], R8 ;  /* 0x0000380801007387 */ /* 0x0005e80000100800 */
[----:B------:R2:W-:Y:S08]  /*27420*/  STL [R1+0x40], RZ ;  /* 0x000040ff01007387 */ /* 0x0005f00000100800 */
[----:B--2---:R-:W-:Y:S05]  /*27430*/  @!P0 BRA `(.L_x_1899) ;  /* 0x0000000000708947 */ /* 0x004fea0003800000 */
[----:B-1----:R-:W-:-:S04]  /*27440*/  IABS R0, R17 ;  /* 0x0000001100007213 */ /* 0x002fc80000000000 */
[----:B------:R-:W1:Y:S08]  /*27450*/  I2F.RP R2, R0 ;  /* 0x0000000000027306 */ /* 0x000e700000209400 */
[----:B-1----:R-:W1:Y:S02]  /*27460*/  MUFU.RCP R2, R2 ;  /* 0x0000000200027308 */ /* 0x002e640000001000 */
[----:B-1----:R-:W-:-:S06]  /*27470*/  VIADD R2, R2, 0xffffffe ;  /* 0x0ffffffe02027836 */ /* 0x002fcc0000000000 */
[----:B------:R-:W1:Y:S02]  /*27480*/  F2I.FTZ.U32.TRUNC.NTZ R3, R2 ;  /* 0x0000000200037305 */ /* 0x000e64000021f000 */
[----:B-1----:R-:W-:-:S05]  /*27490*/  IADD3 R2, RZ, -R3, RZ ;  /* 0x80000003ff027210 */ /* 0x002fca0007ffe0ff */
[----:B------:R-:W-:Y:S02]  /*274a0*/  IMAD R4, R2, R0, RZ ;  /* 0x0000000002047224 */ /* 0x000fe400078e02ff */
[----:B------:R-:W-:-:S04]  /*274b0*/  IMAD.MOV.U32 R2, RZ, RZ, RZ ;  /* 0x000000ffff027224 */ /* 0x000fc800078e00ff */
[----:B------:R-:W-:Y:S01]  /*274c0*/  IMAD.HI.U32 R7, R3, R4, R2 ;  /* 0x0000000403077227 */ /* 0x000fe200078e0002 */
[----:B------:R-:W-:Y:S02]  /*274d0*/  IADD3 R4, R17, -0x1, R6 ;  /* 0xffffffff11047810 */ /* 0x000fe40007ffe006 */
[----:B------:R-:W-:-:S03]  /*274e0*/  IABS R2, R17 ;  /* 0x0000001100027213 */ /* 0x000fc60000000000 */
[----:B------:R-:W-:Y:S02]  /*274f0*/  IMAD.IADD R4, R4, 0x1, -R8 ;  /* 0x0000000104047824 */ /* 0x000fe400078e0a08 */
[----:B------:R-:W-:-:S03]  /*27500*/  IMAD.MOV R2, RZ, RZ, -R2 ;  /* 0x000000ffff027224 */ /* 0x000fc600078e0a02 */
[----:B------:R-:W-:Y:S01]  /*27510*/  IABS R3, R4 ;  /* 0x0000000400037213 */ /* 0x000fe20000000000 */
[----:B------:R-:W-:Y:S01]  /*27520*/  IMAD.MOV.U32 R5, RZ, RZ, R2 ;  /* 0x000000ffff057224 */ /* 0x000fe200078e0002 */
        /* <DEDUP_REMOVED lines=13> */
.L_x_1899:
[----:B------:R-:W-:Y:S05]  /*27600*/  BSYNC B0 ;  /* 0x0000000000007941 */ /* 0x000fea0003800000 */
.L_x_1898:
[----:B------:R-:W3:Y:S04]  /*27610*/  LDL R0, [R1+0x40] ;  /* 0x0000400001007983 */ /* 0x000ee80000100800 */
[----:B--2---:R-:W3:Y:S01]  /*27620*/  LDL R2, [R1+0x54] ;  /* 0x0000540001027983 */ /* 0x004ee20000100800 */
[----:B------:R-:W-:Y:S01]  /*27630*/  BSSY B7, `(.L_x_1900) ;  /* 0x00004ce000077945 */ /* 0x000fe20003800000 */
[----:B---3--:R-:W-:-:S05]  /*27640*/  IMAD R2, R2, R0, R8 ;  /* 0x0000000002027224 */ /* 0x008fca00078e0208 */
[----:B------:R-:W-:Y:S01]  /*27650*/  VIADDMNMX R0, R2, R0, R6, PT ;  /* 0x0000000002007246 */ /* 0x000fe20003800106 */
[----:B------:R2:W-:Y:S03]  /*27660*/  STL [R1+0x2c], R2 ;  /* 0x00002c0201007387 */ /* 0x0005e60000100800 */
[----:B------:R-:W-:Y:S01]  /*27670*/  ISETP.GT.AND P0, PT, R0, R2, PT ;  /* 0x000000020000720c */ /* 0x000fe20003f04270 */
[----:B------:R2:W-:-:S12]  /*27680*/  STL [R1+0x44], R0 ;  /* 0x0000440001007387 */ /* 0x0005d80000100800 */
[----:B--2---:R-:W-:Y:S05]  /*27690*/  @P0 BRA `(.L_x_1901) ;  /* 0x00000000004c0947 */ /* 0x004fea0003800000 */
[----:B------:R-:W2:Y:S02]  /*276a0*/  S2R R0, SR_TID.X ;  /* 0x0000000000007919 */ /* 0x000ea40000002100 */
[----:B--2---:R-:W-:-:S04]  /*276b0*/  LOP3.LUT R0, R0, 0x7f, RZ, 0xc0, !PT ;  /* 0x0000007f00007812 */ /* 0x004fc800078ec0ff */
[----:B------:R-:W-:-:S13]  /*276c0*/  ISETP.NE.AND P0, PT, R0, RZ, PT ;  /* 0x000000ff0000720c */ /* 0x000fda0003f05270 */
[----:B------:R-:W-:Y:S05]  /*276d0*/  @P0 BRA `(.L_x_1902) ;  /* 0x0000004c000c0947 */ /* 0x000fea0003800000 */
[----:B------:R-:W2:Y:S01]  /*276e0*/  S2R R3, SR_LANEID ;  /* 0x0000000000037919 */ /* 0x000ea20000000000 */
[----:B------:R-:W-:Y:S01]  /*276f0*/  VOTEU.ANY UR4, UPT, PT ;  /* 0x0000000000047886 */ /* 0x000fe200038e0100 */
[----:B------:R-:W3:Y:S01]  /*27700*/  LDC.64 R4, c[0x0][0xc60] ;  /* 0x00031800ff047b82 */ /* 0x000ee20000000a00 */
[----:B------:R-:W2:Y:S01]  /*27710*/  FLO.U32 R0, UR4 ;  /* 0x0000000400007d00 */ /* 0x000ea200080e0000 */
[----:B------:R-:W-:-:S07]  /*27720*/  ULDC.64 UR6, c[0x0][0x208] ;  /* 0x0000820000067ab9 */ /* 0x000fce0000000a00 */
[----:B------:R-:W3:Y:S01]  /*27730*/  POPC R2, UR4 ;  /* 0x0000000400027d09 */ /* 0x000ee20008000000 */
[----:B--2---:R-:W-:-:S13]  /*27740*/  ISETP.EQ.U32.AND P0, PT, R0, R3, PT ;  /* 0x000000030000720c */ /* 0x004fda0003f02070 */
[----:B---3--:R-:W2:Y:S01]  /*27750*/  @P0 ATOMG.E.ADD.STRONG.GPU PT, R5, desc[UR6][R4.64], R2 ;  /* 0x00000002040509a8 */ /* 0x008ea200081ee1c6 */
[----:B------:R-:W3:Y:S02]  /*27760*/  S2R R3, SR_LTMASK ;  /* 0x0000000000037919 */ /* 0x000ee40000003900 */
[----:B---3--:R-:W-:-:S06]  /*27770*/  LOP3.LUT R3, R3, UR4, RZ, 0xc0, !PT ;  /* 0x0000000403037c12 */ /* 0x008fcc000f8ec0ff */
[----:B------:R-:W3:Y:S01]  /*27780*/  POPC R3, R3 ;  /* 0x0000000300037309 */ /* 0x000ee20000000000 */
[----:B--2---:R-:W3:Y:S02]  /*27790*/  SHFL.IDX PT, R0, R5, R0, 0x1f ;  /* 0x00001f0005007589 */ /* 0x004ee400000e0000 */
[----:B---3--:R-:W-:-:S05]  /*277a0*/  IADD3 R0, R0, UR38, R3 ;  /* 0x0000002600007c10 */ /* 0x008fca000fffe003 */
[----:B------:R3:W-:Y:S01]  /*277b0*/  STL [R1], R0 ;  /* 0x0000000001007387 */ /* 0x0007e20000100800 */
[----:B------:R-:W-:Y:S05]  /*277c0*/  BRA `(.L_x_1902) ;  /* 0x0000004800d07947 */ /* 0x000fea0003800000 */
.L_x_1901:
        /* <DEDUP_REMOVED lines=9> */
[----:B------:R-:W-:Y:S01]  /*27860*/  MOV R8, 0x70 ;  /* 0x0000007000087802 */ /* 0x000fe20000000f00 */
[----:B------:R-:W2:Y:S01]  /*27870*/  LDC.64 R2, c[0x4][R2] ;  /* 0x0100000002027b82 */ /* 0x000ea20000000a00 */
[----:B------:R-:W-:Y:S02]  /*27880*/  IMAD.U32 R5, RZ, RZ, UR7 ;  /* 0x00000007ff057e24 */ /* 0x000fe4000f8e00ff */
[----:B------:R-:W-:Y:S02]  /*27890*/  IMAD.U32 R6, RZ, RZ, UR8 ;  /* 0x00000008ff067e24 */ /* 0x000fe4000f8e00ff */
[----:B------:R-:W-:-:S02]  /*278a0*/  IMAD.U32 R7, RZ, RZ, UR9 ;  /* 0x00000009ff077e24 */ /* 0x000fc4000f8e00ff */
[----:B------:R-:W-:Y:S02]  /*278b0*/  IMAD.U32 R10, RZ, RZ, UR4 ;  /* 0x00000004ff0a7e24 */ /* 0x000fe4000f8e00ff */
[----:B------:R-:W-:Y:S02]  /*278c0*/  IMAD.U32 R11, RZ, RZ, UR5 ;  /* 0x00000005ff0b7e24 */ /* 0x000fe4000f8e00ff */
[----:B------:R-:W-:Y:S02]  /*278d0*/  IMAD.MOV.U32 R12, RZ, RZ, 0x1 ;  /* 0x00000001ff0c7424 */ /* 0x000fe400078e00ff */
[----:B------:R-:W-:-:S07]  /*278e0*/  IMAD.MOV.U32 R13, RZ, RZ, RZ ;  /* 0x000000ffff0d7224 */ /* 0x000fce00078e00ff */
[----:B------:R-:W-:-:S07]  /*278f0*/  LEPC R20, `(.L_x_1904) ;  /* 0x000000001014794e */ /* 0x000fce0000000000 */
[----:B012---:R-:W-:Y:S05]  /*27900*/  CALL.ABS.NOINC R2 ;  /* 0x0000000002007343 */ /* 0x007fea0003c00000 */
.L_x_1904:
[----:B------:R-:W-:Y:S05]  /*27910*/  BSYNC B6 ;  /* 0x0000000000067941 */ /* 0x000fea0003800000 */
.L_x_1903:
[----:B------:R-:W-:Y:S01]  /*27920*/  VIADD R0, R18, 0x400 ;  /* 0x0000040012007836 */ /* 0x000fe20000000000 */
[----:B------:R-:W-:Y:S04]  /*27930*/  BSSY B6, `(.L_x_1905) ;  /* 0x0000022000067945 */ /* 0x000fe80003800000 */
[----:B------:R-:W-:-:S13]  /*27940*/  LOP3.LUT P0, RZ, R0, 0x3ff, RZ, 0xc0, !PT ;  /* 0x000003ff00ff7812 */ /* 0x000fda000780c0ff */
[----:B------:R-:W-:Y:S05]  /*27950*/  @!P0 BRA `(.L_x_1906) ;  /* 0x00000000007c8947 */ /* 0x000fea0003800000 */
[----:B-1----:R-:W-:Y:S01]  /*27960*/  MOV R17, 0x0 ;  /* 0x0000000000117802 */ /* 0x002fe20000000f00 */
[----:B------:R-:W-:Y:S01]  /*27970*/  ULDC.64 UR6, c[0x4][0xa8] ;  /* 0x01002a0000067ab9 */ /* 0x000fe20000000a00 */
[----:B------:R-:W-:Y:S01]  /*27980*/  ULDC.64 UR8, c[0x4][0xb0] ;  /* 0x01002c0000087ab9 */ /* 0x000fe20000000a00 */
[----:B------:R-:W-:Y:S01]  /*27990*/  ULDC.64 UR4, c[0x4][0x38] ;  /* 0x01000e0000047ab9 */ /* 0x000fe20000000a00 */
[----:B------:R1:W2:Y:S01]  /*279a0*/  LDC.64 R2, c[0x4][R17] ;  /* 0x0100000011027b82 */ /* 0x0002a20000000a00 */
        /* <DEDUP_REMOVED lines=8> */
[----:B-1----:R-:W-:-:S07]  /*27a30*/  IMAD.MOV.U32 R13, RZ, RZ, RZ ;  /* 0x000000ffff0d7224 */ /* 0x002fce00078e00ff */
[----:B------:R-:W-:-:S07]  /*27a40*/  LEPC R20, `(.L_x_1907) ;  /* 0x000000001014794e */ /* 0x000fce0000000000 */
[----:B0-2---:R-:W-:Y:S05]  /*27a50*/  CALL.ABS.NOINC R2 ;  /* 0x0000000002007343 */ /* 0x005fea0003c00000 */
.L_x_1907:
        /* <DEDUP_REMOVED lines=15> */
.L_x_1906:
[----:B------:R-:W-:Y:S05]  /*27b50*/  BSYNC B6 ;  /* 0x0000000000067941 */ /* 0x000fea0003800000 */
.L_x_1905:
[----:B------:R-:W2:Y:S01]  /*27b60*/  LDL R0, [R1+0xc] ;  /* 0x00000c0001007983 */ /* 0x000ea20000100800 */
[----:B------:R-:W-:Y:S02]  /*27b70*/  ULDC.64 UR4, c[0x0][0x9f8] ;  /* 0x00027e0000047ab9 */ /* 0x000fe40000000a00 */
[----:B------:R-:W-:Y:S01]  /*27b80*/  ISETP.NE.U32.AND P0, PT, RZ, UR4, PT ;  /* 0x00000004ff007c0c */ /* 0x000fe2000bf05070 */
[----:B-1----:R-:W3:Y:S01]  /*27b90*/  LDL R17, [R1+0x44] ;  /* 0x0000440001117983 */ /* 0x002ee20000100800 */
[----:B------:R-:W-:Y:S02]  /*27ba0*/  ULDC.64 UR6, c[0x0][0x208] ;  /* 0x0000820000067ab9 */ /* 0x000fe40000000a00 */
[----:B------:R-:W-:Y:S01]  /*27bb0*/  ISETP.NE.AND.EX P0, PT, RZ, UR5, PT, P0 ;  /* 0x00000005ff007c0c */ /* 0x000fe2000bf05300 */
[----:B------:R-:W-:-:S12]  /*27bc0*/  ULDC.64 UR4, c[0x0][0xa08] ;  /* 0x0002820000047ab9 */ /* 0x000fd80000000a00 */
[----:B------:R-:W1:Y:S01]  /*27bd0*/  @P0 LDC.64 R2, c[0x0][0x9f8] ;  /* 0x00027e00ff020b82 */ /* 0x000e620000000a00 */
[----:B--2---:R-:W-:Y:S02]  /*27be0*/  IMAD.MOV.U32 R7, RZ, RZ, R0 ;  /* 0x000000ffff077224 */ /* 0x004fe400078e0000 */
[----:B-1----:R-:W-:-:S05]  /*27bf0*/  @P0 IMAD.WIDE R2, R0, 0x4, R2 ;  /* 0x0000000400020825 */ /* 0x002fca00078e0202 */
[----:B------:R1:W2:Y:S01]  /*27c00*/  @P0 LDG.E R7, desc[UR6][R2.64] ;  /* 0x0000000602070981 */ /* 0x0002a2000c1e1900 */
[----:B---3--:R-:W-:Y:S01]  /*27c10*/  VIADD R0, R17, 0xffffffff ;  /* 0xffffffff11007836 */ /* 0x008fe20000000000 */
[----:B-1----:R-:W1:Y:S02]  /*27c20*/  LDC.64 R2, c[0x0][0x418] ;  /* 0x00010600ff027b82 */ /* 0x002e640000000a00 */
[----:B-1----:R-:W-:Y:S01]  /*27c30*/  LOP3.LUT P0, RZ, R2, UR4, RZ, 0xfc, !PT ;  /* 0x0000000402ff7c12 */ /* 0x002fe2000f80fcff */
[----:B------:R-:W-:-:S03]  /*27c40*/  UMOV UR4, 0xffffffff ;  /* 0xffffffff00047882 */ /* 0x000fc60000000000 */
[----:B------:R-:W-:Y:S02]  /*27c50*/  LOP3.LUT P0, RZ, R3, UR5, RZ, 0xfc, P0 ;  /* 0x0000000503ff7c12 */ /* 0x000fe4000800fcff */
[----:B--2---:R-:W-:Y:S01]  /*27c60*/  SHF.R.S32.HI R8, RZ, 0x1f, R7 ;  /* 0x0000001fff087819 */ /* 0x004fe20000011407 */
[----:B------:R1:W-:Y:S01]  /*27c70*/  STL [R1+0x8], R7 ;  /* 0x0000080701007387 */ /* 0x0003e20000100800 */
[----:B------:R-:W-:-:S03]  /*27c80*/  SEL R17, R7, RZ, !P0 ;  /* 0x000000ff07117207 */ /* 0x000fc60004000000 */
[----:B------:R1:W-:Y:S01]  /*27c90*/  STL [R1+0x24], R8 ;  /* 0x0000240801007387 */ /* 0x0003e20000100800 */
[----:B------:R-:W-:Y:S05]  /*27ca0*/  BRA.DIV UR4, `(.L_x_1908) ;  /* 0x00000072047c7947 */ /* 0x000fea000b800000 */
[----:B------:R-:W2:Y:S02]  /*27cb0*/  S2R R4, SR_TID.X ;  /* 0x0000000000047919 */ /* 0x000ea40000002100 */
[----:B--2---:R-:W-:-:S04]  /*27cc0*/  SHF.R.U32.HI R4, RZ, 0x5, R4 ;  /* 0x00000005ff047819 */ /* 0x004fc80000011604 */
[----:B------:R-:W-:-:S05]  /*27cd0*/  LOP3.LUT R4, R4, 0x3, RZ, 0xc0, !PT ;  /* 0x0000000304047812 */ /* 0x000fca00078ec0ff */
[----:B------:R2:W3:Y:S02]  /*27ce0*/  SHFL.IDX PT, R14, R4, RZ, 0x1f ;  /* 0x00001fff040e7589 */ /* 0x0004e400000e0000 */
.L_x_2086:
[----:B--2---:R-:W2:Y:S01]  /*27cf0*/  LDL.LU R4, [R1+0x20] ;  /* 0x0000200001047983 */ /* 0x004ea20000300800 */
[----:B------:R-:W-:Y:S02]  /*27d00*/  PLOP3.LUT P1, PT, PT, PT, PT, 0x8, 0x0 ;  /* 0x000000000000781c */ /* 0x000fe40003f2e170 */
[----:B---3--:R-:W-:Y:S01]  /*27d10*/  ISETP.NE.AND P0, PT, R14, RZ, PT ;  /* 0x000000ff0e00720c */ /* 0x008fe20003f05270 */
[----:B------:R3:W-:Y:S01]  /*27d20*/  STL [R1+0x4], R0 ;  /* 0x0000040001007387 */ /* 0x0007e20000100800 */
[----:B--2---:R-:W-:-:S09]  /*27d30*/  LOP3.LUT R4, R4, 0xfffffffe, RZ, 0xc0, !PT ;  /* 0xfffffffe04047812 */ /* 0x004fd200078ec0ff */
[----:B------:R-:W-:-:S05]  /*27d40*/  @P1 LOP3.LUT R4, R4, 0x1, RZ, 0xfc, !PT ;  /* 0x0000000104041812 */ /* 0x000fca00078efcff */
[----:B------:R3:W-:Y:S01]  /*27d50*/  STL [R1+0x20], R4 ;  /* 0x0000200401007387 */ /* 0x0007e20000100800 */
[----:B------:R-:W-:Y:S05]  /*27d60*/  @P0 BRA `(.L_x_1909) ;  /* 0x00000004004c0947 */ /* 0x000fea0003800000 */
[----:B------:R-:W-:-:S03]  /*27d70*/  UMOV UR4, 0xffffffff ;  /* 0xffffffff00047882 */ /* 0x000fc60000000000 */
[----:B------:R-:W-:Y:S05]  /*27d80*/  BRA.DIV UR4, `(.L_x_1910) ;  /* 0x0000007204787947 */ /* 0x000fea000b800000 */
[----:B------:R-:W-:-:S13]  /*27d90*/  ELECT P6, URZ, PT ;  /* 0x00000000003f782f */ /* 0x000fda00038c0000 */
.L_x_2089:
[----:B------:R-:W-:Y:S05]  /*27da0*/  @!P6 BRA `(.L_x_1909) ;  /* 0x00000004003ce947 */ /* 0x000fea0003800000 */
[----:B------:R-:W-:-:S04]  /*27db0*/  ISETP.NE.U32.AND P0, PT, R2, RZ, PT ;  /* 0x000000ff0200720c */ /* 0x000fc80003f05070 */
[----:B------:R-:W-:-:S13]  /*27dc0*/  ISETP.NE.AND.EX P0, PT, R3, RZ, PT, P0 ;  /* 0x000000ff0300720c */ /* 0x000fda0003f05300 */
[----:B------:R-:W-:Y:S05]  /*27dd0*/  @!P0 BRA `(.L_x_1911) ;  /* 0x0000000000548947 */ /* 0x000fea0003800000 */
[----:B------:R-:W2:Y:S01]  /*27de0*/  LDC R6, c[0x0][0x43c] ;  /* 0x00010f00ff067b82 */ /* 0x000ea20000000800 */
[----:B------:R-:W-:Y:S01]  /*27df0*/  MOV R9, R0 ;  /* 0x0000000000097202 */ /* 0x000fe20000000f00 */
[----:B------:R-:W-:Y:S01]  /*27e00*/  ULDC.64 UR4, c[0x0][0x428] ;  /* 0x00010a0000047ab9 */ /* 0x000fe20000000a00 */
[----:B------:R-:W-:-:S03]  /*27e10*/  ULDC.64 UR6, c[0x0][0x208] ;  /* 0x0000820000067ab9 */ /* 0x000fc60000000a00 */
[----:B---3--:R-:W-:Y:S01]  /*27e20*/  IMAD.MOV.U32 R0, RZ, RZ, R9 ;  /* 0x000000ffff007224 */ /* 0x008fe200078e0009 */
        /* <DEDUP_REMOVED lines=16> */
.L_x_1911:
[----:B--2---:R-:W2:Y:S01]  /*27f30*/  LDL R2, [R1+0x10] ;  /* 0x0000100001027983 */ /* 0x004ea20000100800 */
[----:B---3--:R-:W-:Y:S01]  /*27f40*/  IMAD R0, R19, 0x8, R18 ;  /* 0x0000000813007824 */ /* 0x008fe200078e0212 */
[----:B--2---:R-:W-:-:S04]  /*27f50*/  SHF.L.U32 R2, R2, 0x1f, RZ ;  /* 0x0000001f02027819 */ /* 0x004fc800000006ff */
[----:B------:R-:W2:Y:S02]  /*27f60*/  SYNCS.PHASECHK.TRANS64.TRYWAIT P0, [R0+URZ+0x30840], R2 ;  /* 0x03084002000075a7 */ /* 0x000ea4000800017f */
[----:B--2---:R-:W-:Y:S05]  /*27f70*/  @!P0 BRA `(.L_x_1912) ;  /* 0x00000070001c8947 */ /* 0x004fea0003800000 */
.L_x_2090:
        /* <DEDUP_REMOVED lines=11> */
.L_x_1913:
[----:B--2---:R-:W2:Y:S04]  /*28030*/  LDL R2, [R1+0x14] ;  /* 0x0000140001027983 */ /* 0x004ea80000100800 */
        /* <DEDUP_REMOVED lines=23> */
[----:B---3--:R-:W-:Y:S01]  /*281b0*/  UMOV UR8, UR15 ;  /* 0x0000000f00087c82 */ /* 0x008fe20008000000 */
[----:B------:R-:W-:Y:S01]  /*281c0*/  UMOV UR10, UR17 ;  /* 0x00000011000a7c82 */ /* 0x000fe20008000000 */
[----:B------:R-:W-:Y:S01]  /*281d0*/  UMOV UR15, 0x80 ;  /* 0x00000080000f7882 */ /* 0x000fe20000000000 */
[----:B------:R3:W-:Y:S02]  /*281e0*/  UTMALDG.4D [UR8], [UR4], desc[UR6] ;  /* 0x00000608040075b4 */ /* 0x0007e40008019000 */
[----:B---3--:R-:W-:Y:S01]  /*281f0*/  UMOV UR8, UR16 ;  /* 0x0000001000087c82 */ /* 0x008fe20008000000 */
[----:B------:R-:W-:Y:S01]  /*28200*/  UMOV UR10, UR15 ;  /* 0x0000000f000a7c82 */ /* 0x000fe20008000000 */
[----:B------:R-:W-:Y:S01]  /*28210*/  UMOV UR15, 0xc0 ;  /* 0x000000c0000f7882 */ /* 0x000fe20000000000 */
[----:B------:R3:W-:Y:S02]  /*28220*/  UTMALDG.4D [UR8], [UR4], desc[UR6] ;  /* 0x00000608040075b4 */ /* 0x0007e40008019000 */
[----:B---3--:R-:W-:Y:S01]  /*28230*/  UMOV UR8, UR14 ;  /* 0x0000000e00087c82 */ /* 0x008fe20008000000 */
[----:B------:R-:W-:-:S02]  /*28240*/  UMOV UR10, UR15 ;  /* 0x0000000f000a7c82 */ /* 0x000fc40008000000 */
[----:B------:R4:W-:Y:S01]  /*28250*/  UTMALDG.4D [UR8], [UR4], desc[UR6] ;  /* 0x00000608040075b4 */ /* 0x0009e20008019000 */
[----:B--2---:R-:W-:-:S04]  /*28260*/  LOP3.LUT R2, R2, 0xfffffffe, RZ, 0xc0, !PT ;  /* 0xfffffffe02027812 */ /* 0x004fc800078ec0ff */
[----:B------:R-:W-:-:S05]  /*28270*/  @P0 LOP3.LUT R2, R2, 0x1, RZ, 0xfc, !PT ;  /* 0x0000000102020812 */ /* 0x000fca00078efcff */
[----:B------:R4:W-:Y:S01]  /*28280*/  STL [R1+0x20], R2 ;  /* 0x0000200201007387 */ /* 0x0009e20000100800 */
[----:B------:R-:W-:Y:S01]  /*28290*/  NOP ;  /* 0x0000000000007918 */ /* 0x000fe20000000000 */
.L_x_1909:
[----:B------:R-:W3:Y:S01]  /*282a0*/  LDL.LU R3, [R1+0x48] ;  /* 0x0000480001037983 */ /* 0x000ee20000300800 */
[----:B------:R-:W-:Y:S05]  /*282b0*/  WARPSYNC.ALL ;  /* 0x0000000000007948 */ /* 0x000fea0003800000 */
[----:B----4-:R-:W-:Y:S01]  /*282c0*/  ULDC.64 UR4, c[0x0][0x298] ;  /* 0x0000a60000047ab9 */ /* 0x010fe20000000a00 */
[----:B------:R-:W-:Y:S01]  /*282d0*/  BSSY B6, `(.L_x_1914) ;  /* 0x000001c000067945 */ /* 0x000fe20003800000 */
[----:B------:R-:W-:Y:S01]  /*282e0*/  BAR.SYNC.DEFER_BLOCKING 0x8, 0x180 ;  /* 0x0206000000007b1d */ /* 0x000fe20000010000 */
[----:B---3--:R-:W-:Y:S01]  /*282f0*/  SHF.R.S32.HI R0, RZ, 0x1f, R3 ;  /* 0x0000001fff007819 */ /* 0x008fe20000011403 */
[----:B------:R-:W-:-:S04]  /*28300*/  IMAD.WIDE.U32 R4, R3, UR4, RZ ;  /* 0x0000000403047c25 */ /* 0x000fc8000f8e00ff */
[----:B------:R-:W-:Y:S01]  /*28310*/  IMAD R2, R0, UR4, RZ ;  /* 0x0000000400027c24 */ /* 0x000fe2000f8e02ff */
[----:B------:R-:W-:Y:S01]  /*28320*/  IADD3 R0, R18, 0x10400, RZ ;  /* 0x0001040012007810 */ /* 0x000fe20007ffe0ff */
[----:B------:R2:W-:Y:S02]  /*28330*/  STL.64 [R1+0x48], R4 ;  /* 0x0000480401007387 */ /* 0x0005e40000100a00 */
[----:B------:R-:W-:Y:S01]  /*28340*/  IMAD R2, R3, UR5, R2 ;  /* 0x0000000503027c24 */ /* 0x000fe2000f8e0202 */
[----:B------:R-:W-:-:S03]  /*28350*/  LOP3.LUT P0, RZ, R0, 0x3ff, RZ, 0xc0, !PT ;  /* 0x000003ff00ff7812 */ /* 0x000fc6000780c0ff */
[----:B------:R-:W-:-:S05]  /*28360*/  IMAD.IADD R0, R5, 0x1, R2 ;  /* 0x0000000105007824 */ /* 0x000fca00078e0202 */
[----:B------:R2:W-:Y:S05]  /*28370*/  STL [R1+0x50], R0 ;  /* 0x0000500001007387 */ /* 0x0005ea0000100800 */
[----:B------:R-:W-:Y:S05]  /*28380*/  @!P0 BRA `(.L_x_1915) ;  /* 0x0000000000408947 */ /* 0x000fea0003800000 */
[----:B------:R-:W-:Y:S01]  /*28390*/  MOV R2, 0x0 ;  /* 0x0000000000027802 */ /* 0x000fe20000000f00 */
[----:B------:R-:W-:Y:S01]  /*283a0*/  ULDC.64 UR4, c[0x4][0xa8] ;  /* 0x01002a0000047ab9 */ /* 0x000fe20000000a00 */
[----:B------:R-:W-:Y:S01]  /*283b0*/  ULDC.64 UR6, c[0x4][0xb0] ;  /* 0x01002c0000067ab9 */ /* 0x000fe20000000a00 */
[----:B------:R-:W-:Y:S01]  /*283c0*/  ULDC.64 UR8, c[0x4][0x20] ;  /* 0x0100080000087ab9 */ /* 0x000fe20000000a00 */
[----:B--2---:R-:W-:Y:S01]  /*283d0*/  IMAD.U32 R4, RZ, RZ, UR4 ;  /* 0x00000004ff047e24 */ /* 0x004fe2000f8e00ff */
[----:B-1----:R-:W-:Y:S01]  /*283e0*/  MOV R8, 0x70 ;  /* 0x0000007000087802 */ /* 0x002fe20000000f00 */
[----:B------:R-:W1:Y:S01]  /*283f0*/  LDC.64 R2, c[0x4][R2] ;  /* 0x0100000002027b82 */ /* 0x000e620000000a00 */
        /* <DEDUP_REMOVED lines=8> */
[----:B01----:R-:W-:Y:S05]  /*28480*/  CALL.ABS.NOINC R2 ;  /* 0x0000000002007343 */ /* 0x003fea0003c00000 */
.L_x_1915:
[----:B------:R-:W-:Y:S05]  /*28490*/  BSYNC B6 ;  /* 0x0000000000067941 */ /* 0x000fea0003800000 */
.L_x_1914:
[----:B--2---:R-:W2:Y:S01]  /*284a0*/  LDL.LU R0, [R1+0x50] ;  /* 0x0000500001007983 */ /* 0x004ea20000300800 */
[----:B------:R-:W-:Y:S01]  /*284b0*/  ULDC.64 UR6, c[0x0][0xa00] ;  /* 0x0002800000067ab9 */ /* 0x000fe20000000a00 */
[----:B-1----:R-:W1:Y:S01]  /*284c0*/  LDC R7, c[0x0][0x448] ;  /* 0x00011200ff077b82 */ /* 0x002e620000000800 */
[----:B------:R-:W-:Y:S01]  /*284d0*/  ULDC.64 UR4, c[0x0][0x2d8] ;  /* 0x0000b60000047ab9 */ /* 0x000fe20000000a00 */
[----:B------:R-:W2:Y:S04]  /*284e0*/  LDL.LU.64 R2, [R1+0x48] ;  /* 0x0000480001027983 */ /* 0x000ea80000300a00 */
[----:B------:R-:W3:Y:S04]  /*284f0*/  LDL R5, [R1+0xc] ;  /* 0x00000c0001057983 */ /* 0x000ee80000100800 */
[----:B------:R-:W4:Y:S01]  /*28500*/  LDL R8, [R1+0x30] ;  /* 0x0000300001087983 */ /* 0x000f220000100800 */
[----:B------:R-:W-:-:S04]  /*28510*/  ISETP.NE.U32.AND P0, PT, RZ, UR6, PT ;  /* 0x00000006ff007c0c */ /* 0x000fc8000bf05070 */
[----:B------:R-:W-:Y:S01]  /*28520*/  ISETP.NE.AND.EX P0, PT, RZ, UR7, PT, P0 ;  /* 0x00000007ff007c0c */ /* 0x000fe2000bf05300 */
[----:B------:R-:W0:Y:S02]  /*28530*/  S2R R9, SR_TID.X ;  /* 0x0000000000097919 */ /* 0x000e240000002100 */
[----:B0-----:R-:W-:Y:S02]  /*28540*/  IMAD.SHL.U32 R9, R9, 0x10, RZ ;  /* 0x0000001009097824 */ /* 0x001fe400078e00ff */
[----:B--2---:R-:W-:Y:S01]  /*28550*/  IMAD.MOV.U32 R3, RZ, RZ, R0 ;  /* 0x000000ffff037224 */ /* 0x004fe200078e0000 */
[----:B---3--:R-:W-:-:S04]  /*28560*/  SHF.R.S32.HI R0, RZ, 0x1f, R5 ;  /* 0x0000001fff007819 */ /* 0x008fc80000011405 */
[----:B------:R-:W-:Y:S02]  /*28570*/  SEL R4, R0, RZ, !P0 ;  /* 0x000000ff00047207 */ /* 0x000fe40004000000 */
[----:B------:R-:W-:Y:S02]  /*28580*/  SEL R0, R5, RZ, !P0 ;  /* 0x000000ff05007207 */ /* 0x000fe40004000000 */
[----:B------:R-:W0:Y:S01]  /*28590*/  S2R R5, SR_TID.X ;  /* 0x0000000000057919 */ /* 0x000e220000002100 */
[----:B-1----:R-:W-:Y:S01]  /*285a0*/  ISETP.NE.AND P0, PT, R7, 0x1, PT ;  /* 0x000000010700780c */ /* 0x002fe20003f05270 */
[----:B------:R-:W-:-:S04]  /*285b0*/  IMAD.WIDE.U32 R2, R16, UR4, R2 ;  /* 0x0000000410027c25 */ /* 0x000fc8000f8e0002 */
[----:B------:R-:W-:Y:S01]  /*285c0*/  IMAD R3, R16, UR5, R3 ;  /* 0x0000000510037c24 */ /* 0x000fe2000f8e0203 */
[----:B------:R-:W-:-:S07]  /*285d0*/  ULDC.64 UR4, c[0x0][0x2e0] ;  /* 0x0000b80000047ab9 */ /* 0x000fce0000000a00 */
[----:B------:R-:W1:Y:S01]  /*285e0*/  @P0 LDC R6, c[0x0][0x450] ;  /* 0x00011400ff060b82 */ /* 0x000e620000000800 */
[----:B0-----:R-:W-:-:S04]  /*285f0*/  LOP3.LUT R5, R5, 0x7f, RZ, 0xc0, !PT ;  /* 0x0000007f05057812 */ /* 0x001fc800078ec0ff */
[----:B------:R-:W-:-:S04]  /*28600*/  SHF.R.U32.HI R5, RZ, 0x3, R5 ;  /* 0x00000003ff057819 */ /* 0x000fc80000011605 */
[----:B------:R-:W-:Y:S02]  /*28610*/  LOP3.LUT R9, R5, 0x70, R9, 0xf8, !PT ;  /* 0x0000007005097812 */ /* 0x000fe400078ef809 */
[----:B------:R-:W0:Y:S01]  /*28620*/  @P0 LDC R5, c[0x0][0x44c] ;  /* 0x00011300ff050b82 */ /* 0x000e220000000800 */
[----:B------:R-:W-:Y:S02]  /*28630*/  IMAD R4, R4, UR4, RZ ;  /* 0x0000000404047c24 */ /* 0x000fe4000f8e02ff */
[----:B------:R-:W-:-:S04]  /*28640*/  IMAD.WIDE.U32 R2, R0, UR4, R2 ;  /* 0x0000000400027c25 */ /* 0x000fc8000f8e0002 */
[----:B------:R-:W-:Y:S01]  /*28650*/  IMAD R0, R0, UR5, R4 ;  /* 0x0000000500007c24 */ /* 0x000fe2000f8e0204 */
[----:B------:R-:W-:Y:S01]  /*28660*/  ULDC.64 UR4, c[0x0][0x2d0] ;  /* 0x0000b40000047ab9 */ /* 0x000fe20000000a00 */
[----:B----4-:R-:W-:Y:S02]  /*28670*/  IMAD.IADD R4, R9, 0x1, R8 ;  /* 0x0000000109047824 */ /* 0x010fe400078e0208 */
[----:B------:R-:W2:Y:S01]  /*28680*/  S2R R9, SR_TID.X ;  /* 0x0000000000097919 */ /* 0x000ea20000002100 */
[----:B------:R-:W-:Y:S02]  /*28690*/  IMAD.IADD R3, R3, 0x1, R0 ;  /* 0x0000000103037824 */ /* 0x000fe400078e0200 */
[----:B------:R-:W-:Y:S02]  /*286a0*/  IMAD.MOV.U32 R0, RZ, RZ, R4 ;  /* 0x000000ffff007224 */ /* 0x000fe400078e0004 */
[----:B0-----:R-:W-:-:S05]  /*286b0*/  @P0 IMAD.HI.U32 R5, R4, R5, RZ ;  /* 0x0000000504050227 */ /* 0x001fca00078e00ff */
[----:B-1----:R-:W-:-:S04]  /*286c0*/  @P0 SHF.R.U32.HI R0, RZ, R6, R5 ;  /* 0x00000006ff000219 */ /* 0x002fc80000011605 */
[----:B------:R-:W-:-:S05]  /*286d0*/  IADD3 R5, -R0, RZ, RZ ;  /* 0x000000ff00057210 */ /* 0x000fca0007ffe1ff */
        /* <DEDUP_REMOVED lines=56> */
[----:B-1----:R-:W-:-:S04]  /*28a60*/  @!P5 LEA R5, P4, R10, R5, 0x1 ;  /* 0x000000050a05d211 */ /* 0x002fc800078808ff */
[----:B0-----:R-:W-:-:S05]  /*28a70*/  @!P5 IADD3.X R6, RZ, R6, RZ, P4, !PT ;  /* 0x00000006ff06d210 */ /* 0x001fca00027fe4ff */
        /* <DEDUP_REMOVED lines=68> */
.L_x_2107:
[----:B------:R-:W-:Y:S01]  /*28ec0*/  VIADD R0, R0, 0x70 ;  /* 0x0000007000007836 */ /* 0x000fe20000000000 */
[----:B------:R-:W-:Y:S04]  /*28ed0*/  BSSY B0, `(.L_x_1917) ;  /* 0x000000d000007945 */ /* 0x000fe80003800000 */
[----:B------:R-:W-:-:S13]  /*28ee0*/  ISETP.GE.AND P4, PT, R0, R2, PT ;  /* 0x000000020000720c */ /* 0x000fda0003f86270 */
[----:B------:R-:W-:Y:S05]  /*28ef0*/  @P4 BRA `(.L_x_1918) ;  /* 0x0000000000284947 */ /* 0x000fea0003800000 */
[----:B--2---:R-:W-:Y:S01]  /*28f00*/  LEA R2, P4, R10, R3, 0x1 ;  /* 0x000000030a027211 */ /* 0x004fe200078808ff */
[----:B------:R-:W-:-:S03]  /*28f10*/  ULDC.64 UR4, c[0x0][0x208] ;  /* 0x0000820000047ab9 */ /* 0x000fc60000000a00 */
[----:B01----:R-:W-:-:S05]  /*28f20*/  IADD3.X R3, RZ, R5, RZ, P4, !PT ;  /* 0x00000005ff037210 */ /* 0x003fca00027fe4ff */
[----:B------:R-:W-:Y:S01]  /*28f30*/  @!PT LDS RZ, [RZ] ;  /* 0x00000000fffff984 */ /* 0x000fe20000000800 */
[----:B------:R-:W-:Y:S01]  /*28f40*/  @!PT LDS RZ, [RZ] ;  /* 0x00000000fffff984 */ /* 0x000fe20000000800 */
[----:B------:R-:W-:Y:S01]  /*28f50*/  @!PT LDS RZ, [RZ] ;  /* 0x00000000fffff984 */ /* 0x000fe20000000800 */
[----:B------:R3:W-:Y:S04]  /*28f60*/  LDGSTS.E.BYPASS.LTC128B.128 [R9+0x13c00], desc[UR4][R2.64], !P0 ;  /* 0x13c0000002097fae */ /* 0x0007e8000c101d44 */
[----:B------:R3:W-:Y:S04]  /*28f70*/  LDGSTS.E.BYPASS.LTC128B.128 [R9+0x17c00], desc[UR4][R2.64+0x80], !P1 ;  /* 0x17c0008002097fae */ /* 0x0007e8000c901d44 */
[----:B------:R3:W-:Y:S04]  /*28f80*/  LDGSTS.E.BYPASS.LTC128B.128 [R9+0x1bc00], desc[UR4][R2.64+0x100], !P2 ;  /* 0x1bc0010002097fae */ /* 0x0007e8000d101d44 */
[----:B------:R3:W-:Y:S02]  /*28f90*/  LDGSTS.E.BYPASS.LTC128B.128 [R9+0x1fc00], desc[UR4][R2.64+0x180], !P3 ;  /* 0x1fc0018002097fae */ /* 0x0007e4000d901d44 */
.L_x_1918:
[----:B------:R-:W-:Y:S05]  /*28fa0*/  BSYNC B0 ;  /* 0x0000000000007941 */ /* 0x000fea0003800000 */
.L_x_1917:
[----:B------:R-:W-:Y:S01]  /*28fb0*/  NOP ;  /* 0x0000000000007918 */ /* 0x000fe20000000000 */
[----:B------:R-:W-:Y:S01]  /*28fc0*/  PLOP3.LUT P0, PT, PT, PT, PT, 0x80, 0x0 ;  /* 0x000000000000781c */ /* 0x000fe20003f0f070 */
[----:B------:R-:W-:-:S12]  /*28fd0*/  VIADD R11, R18, 0x30800 ;  /* 0x00030800120b7836 */ /* 0x000fd80000000000 */
.L_x_1919:
        /* <DEDUP_REMOVED lines=18> */
.L_x_2108:
[----:B------:R-:W-:Y:S05]  /*29100*/  BSYNC B0 ;  /* 0x0000000000007941 */ /* 0x000fea0003800000 */
.L_x_1920:
[----:B------:R-:W3:Y:S04]  /*29110*/  LDL R2, [R1+0x44] ;  /* 0x0000440001027983 */ /* 0x000ee80000100800 */
[----:B0-----:R-:W4:Y:S01]  /*29120*/  LDL R4, [R1+0x2c] ;  /* 0x00002c0001047983 */ /* 0x001f220000100800 */
[----:B------:R-:W-:Y:S01]  /*29130*/  BSSY B0, `(.L_x_1922) ;  /* 0x00002a8000007945 */ /* 0x000fe20003800000 */
[----:B---3--:R-:W-:-:S05]  /*29140*/  VIADD R0, R2, 0xfffffffe ;  /* 0xfffffffe02007836 */ /* 0x008fca0000000000 */
[----:B----4-:R-:W-:-:S13]  /*29150*/  ISETP.GE.AND P0, PT, R0, R4, PT ;  /* 0x000000040000720c */ /* 0x010fda0003f06270 */
[----:B------:R-:W-:Y:S05]  /*29160*/  @!P0 BRA `(.L_x_1923) ;  /* 0x0000002800908947 */ /* 0x000fea0003800000 */
[----:B--2---:R-:W2:Y:S04]  /*29170*/  LDL.LU R3, [R1+0x54] ;  /* 0x0000540001037983 */ /* 0x004ea80000300800 */
[----:B------:R-:W3:Y:S04]  /*29180*/  LDL.LU R7, [R1+0x40] ;  /* 0x0000400001077983 */ /* 0x000ee80000300800 */
[----:B------:R-:W4:Y:S04]  /*29190*/  LDL.LU R2, [R1+0x60] ;  /* 0x0000600001027983 */ /* 0x000f280000300800 */
[----:B------:R-:W5:Y:S04]  /*291a0*/  LDL.LU R6, [R1+0x38] ;  /* 0x0000380001067983 */ /* 0x000f680000300800 */
[----:B-1----:R-:W5:Y:S01]  /*291b0*/  LDL.LU R5, [R1+0x5c] ;  /* 0x00005c0001057983 */ /* 0x002f620000300800 */
[----:B------:R-:W-:Y:S01]  /*291c0*/  LOP3.LUT R10, RZ, R4, RZ, 0x33, !PT ;  /* 0x00000004ff0a7212 */ /* 0x000fe200078e33ff */
[----:B------:R-:W-:Y:S01]  /*291d0*/  BSSY B2, `(.L_x_1924) ;  /* 0x00000e9000027945 */ /* 0x000fe20003800000 */
[----:B--2---:R-:W-:-:S04]  /*291e0*/  VIADD R3, R3, 0x1 ;  /* 0x0000000103037836 */ /* 0x004fc80000000000 */
[----:B---3--:R-:W-:Y:S01]  /*291f0*/  IMAD R3, R3, R7, RZ ;  /* 0x0000000703037224 */ /* 0x008fe200078e02ff */
[----:B----4-:R-:W-:-:S04]  /*29200*/  LOP3.LUT R2, RZ, R2, RZ, 0x33, !PT ;  /* 0x00000002ff027212 */ /* 0x010fc800078e33ff */
        /* <DEDUP_REMOVED lines=21> */
[----:B------:R-:W-:Y:S02]  /*29360*/  MOV R4, R17 ;  /* 0x0000001100047202 */ /* 0x000fe40000000f00 */
        /* <DEDUP_REMOVED lines=23> */
.L_x_1928:
[----:B------:R-:W-:Y:S01]  /*294e0*/  IMAD R3, R8, 0x8, R18 ;  /* 0x0000000808037824 */ /* 0x000fe200078e0212 */
[----:B------:R-:W-:Y:S01]  /*294f0*/  SHF.L.U32 R2, R9, 0x1f, RZ ;  /* 0x0000001f09027819 */ /* 0x000fe200000006ff */
[----:B------:R-:W-:Y:S03]  /*29500*/  BSSY B3, `(.L_x_1929) ;  /* 0x0000003000037945 */ /* 0x000fe60003800000 */
[----:B------:R-:W1:Y:S02]  /*29510*/  SYNCS.PHASECHK.TRANS64.TRYWAIT P0, [R3+URZ+0x30840], R2 ;  /* 0x03084002030075a7 */ /* 0x000e64000800017f */
[----:B-1----:R-:W-:Y:S05]  /*29520*/  @!P0 BRA `(.L_x_1930) ;  /* 0x0000006400e48947 */ /* 0x002fea0003800000 */
.L_x_2109:
[----:B------:R-:W-:Y:S05]  /*29530*/  BSYNC B3 ;  /* 0x0000000000037941 */ /* 0x000fea0003800000 */
.L_x_1929:
        /* <DEDUP_REMOVED lines=12> */
.L_x_1932:
[----:B------:R-:W-:Y:S05]  /*29600*/  BSYNC B3 ;  /* 0x0000000000037941 */ /* 0x000fea0003800000 */
.L_x_1931:
[----:B-1----:R-:W2:Y:S01]  /*29610*/  LDL R2, [R1+0x14] ;  /* 0x0000140001027983 */ /* 0x002ea20000100800 */
[----:B------:R-:W-:Y:S01]  /*29620*/  IMAD.MOV.U32 R14, RZ, RZ, RZ ;  /* 0x000000ffff0e7224 */ /* 0x000fe200078e00ff */
[----:B------:R-:W-:Y:S01]  /*29630*/  UIADD3 UR4, UP0, UR36, 0x370, URZ ;  /* 0x0000037024047890 */ /* 0x000fe2000ff1e03f */
[----:B------:R-:W-:Y:S01]  /*29640*/  IMAD R6, R8, 0x8000, R18 ;  /* 0x0000800008067824 */ /* 0x000fe200078e0212 */
[----:B------:R-:W-:Y:S01]  /*29650*/  PLOP3.LUT P0, PT, PT, PT, PT, 0x80, 0x0 ;  /* 0x000000000000781c */ /* 0x000fe20003f0f070 */
[----:B------:R-:W-:Y:S01]  /*29660*/  UMOV UR6, 0x0 ;  /* 0x0000000000067882 */ /* 0x000fe20000000000 */
[----:B------:R-:W-:Y:S01]  /*29670*/  R2UR UR10, R14 ;  /* 0x000000000e0a72ca */ /* 0x000fe200000e0000 */
[----:B------:R-:W-:Y:S01]  /*29680*/  VIADD R5, R6, 0x20400 ;  /* 0x0002040006057836 */ /* 0x000fe20000000000 */
[----:B------:R-:W-:Y:S01]  /*29690*/  IADD3 R3, R3, 0x30830, RZ ;  /* 0x0003083003037810 */ /* 0x000fe20007ffe0ff */
[----:B------:R-:W-:Y:S01]  /*296a0*/  UIADD3.X UR5, URZ, UR37, URZ, UP0, !UPT ;  /* 0x000000253f057290 */ /* 0x000fe200087fe43f */
[----:B------:R-:W-:Y:S01]  /*296b0*/  UMOV UR7, 0x14f00000 ;  /* 0x14f0000000077882 */ /* 0x000fe20000000000 */
[----:B--2---:R-:W-:-:S10]  /*296c0*/  IMAD R2, R0, 0x40, R2 ;  /* 0x0000004000027824 */ /* 0x004fd400078e0202 */
.L_x_1933:
        /* <DEDUP_REMOVED lines=16> */
.L_x_1934:
        /* <DEDUP_REMOVED lines=16> */
.L_x_1935:
        /* <DEDUP_REMOVED lines=12> */
[----:B------:R-:W-:Y:S01]  /*29990*/  UMOV UR6, 0x0 ;  /* 0x0000000000067882 */ /* 0x000fe20000000000 */
[----:B------:R-:W-:Y:S01]  /*299a0*/  IADD3 R5, R6, 0x26400, RZ ;  /* 0x0002640006057810 */ /* 0x000fe20007ffe0ff */
[----:B------:R-:W-:Y:S01]  /*299b0*/  UMOV UR7, 0x14f00000 ;  /* 0x14f0000000077882 */ /* 0x000fe20000000000 */
[----:B------:R-:W-:-:S15]  /*299c0*/  R2UR UR10, R15 ;  /* 0x000000000f0a72ca */ /* 0x000fde00000e0000 */
.L_x_1936:
        /* <DEDUP_REMOVED lines=16> */
.L_x_2110:
[----:B------:R-:W-:Y:S05]  /*29ad0*/  BSYNC B3 ;  /* 0x0000000000037941 */ /* 0x000fea0003800000 */
.L_x_1937:
        /* <DEDUP_REMOVED lines=12> */
.L_x_1940:
[----:B------:R-:W-:Y:S05]  /*29ba0*/  BSYNC B3 ;  /* 0x0000000000037941 */ /* 0x000fea0003800000 */
.L_x_1939:
        /* <DEDUP_REMOVED lines=11> */
[----:B--2---:R-:W-:Y:S01]  /*29c60*/  LEA R5, R5, R6, 0x6 ;  /* 0x0000000605057211 */ /* 0x004fe200078e30ff */
[----:B------:R-:W-:-:S10]  /*29c70*/  VIADD R6, R2, 0x400 ;  /* 0x0000040002067836 */ /* 0x000fd40000000000 */
.L_x_1941:
        /* <DEDUP_REMOVED lines=15> */
.L_x_1942:
        /* <DEDUP_REMOVED lines=15> */
.L_x_1943:
        /* <DEDUP_REMOVED lines=15> */
.L_x_1944:
        /* <DEDUP_REMOVED lines=12> */
.L_x_1927:
[----:B------:R-:W-:Y:S05]  /*2a010*/  BSYNC B1 ;  /* 0x0000000000017941 */ /* 0x000fea0003800000 */
.L_x_1926:
[----:B0-----:R-:W2:Y:S01]  /*2a020*/  LDL.LU R0, [R1+0x44] ;  /* 0x0000440001007983 */ /* 0x001ea20000300800 */
[----:B------:R-:W-:-:S03]  /*2a030*/  MOV R19, R8 ;  /* 0x0000000800137202 */ /* 0x000fc60000000f00 */
[----:B------:R0:W-:Y:S02]  /*2a040*/  STL [R1+0x10], R9 ;  /* 0x0000100901007387 */ /* 0x0001e40000100800 */
[----:B0-2---:R-:W-:-:S07]  /*2a050*/  VIADD R0, R0, 0xfffffffd ;  /* 0xfffffffd00007836 */ /* 0x005fce0000000000 */
.L_x_1925:
[----:B------:R-:W-:Y:S05]  /*2a060*/  BSYNC B2 ;  /* 0x0000000000027941 */ /* 0x000fea0003800000 */
.L_x_1924:
[----:B------:R-:W-:-:S05]  /*2a070*/  VIADD R10, R10, 0xfffffffe ;  /* 0xfffffffe0a0a7836 */ /* 0x000fca0000000000 */
[----:B------:R-:W-:-:S13]  /*2a080*/  ISETP.NE.AND P0, PT, R10, R7, PT ;  /* 0x000000070a00720c */ /* 0x000fda0003f05270 */
[----:B------:R-:W-:Y:S05]  /*2a090*/  @!P0 BRA `(.L_x_1923) ;  /* 0x0000001800c48947 */ /* 0x000fea0003800000 */
[----:B------:R-:W-:-:S07]  /*2a0a0*/  IMAD.MOV.U32 R9, RZ, RZ, R17 ;  /* 0x000000ffff097224 */ /* 0x000fce00078e0011 */
.L_x_1983:
[----:B--2---:R-:W2:Y:S04]  /*2a0b0*/  LDL R3, [R1+0x20] ;  /* 0x0000200001037983 */ /* 0x004ea80000100800 */
        /* <DEDUP_REMOVED lines=35> */
.L_x_1947:
[----:B------:R-:W-:Y:S01]  /*2a2f0*/  LEA R3, R4, R18, 0x3 ;  /* 0x0000001204037211 */ /* 0x000fe200078e18ff */
[----:B------:R-:W-:Y:S01]  /*2a300*/  BSSY B2, `(.L_x_1948) ;  /* 0x0000004000027945 */ /* 0x000fe20003800000 */
[----:B------:R-:W-:-:S04]  /*2a310*/  SHF.L.U32 R2, R5, 0x1f, RZ ;  /* 0x0000001f05027819 */ /* 0x000fc800000006ff */
[----:B------:R-:W1:Y:S02]  /*2a320*/  SYNCS.PHASECHK.TRANS64.TRYWAIT P0, [R3+URZ+0x30840], R2 ;  /* 0x03084002030075a7 */ /* 0x000e64000800017f */
[----:B-1----:R-:W-:Y:S05]  /*2a330*/  @!P0 BRA `(.L_x_1949) ;  /* 0x0000005800888947 */ /* 0x002fea0003800000 */
.L_x_2111:
[----:B------:R-:W-:Y:S05]  /*2a340*/  BSYNC B2 ;  /* 0x0000000000027941 */ /* 0x000fea0003800000 */
.L_x_1948:
        /* <DEDUP_REMOVED lines=12> */
.L_x_1951:
[----:B------:R-:W-:Y:S05]  /*2a410*/  BSYNC B2 ;  /* 0x0000000000027941 */ /* 0x000fea0003800000 */
.L_x_1950:
        /* <DEDUP_REMOVED lines=12> */
.L_x_1952:
        /* <DEDUP_REMOVED lines=16> */
.L_x_1953:
        /* <DEDUP_REMOVED lines=16> */
.L_x_1954:
        /* <DEDUP_REMOVED lines=16> */
.L_x_1955:
        /* <DEDUP_REMOVED lines=16> */
.L_x_2112:
[----:B------:R-:W-:Y:S05]  /*2a8e0*/  BSYNC B2 ;  /* 0x0000000000027941 */ /* 0x000fea0003800000 */
.L_x_1956:
[----:B------:R-:W-:Y:S01]  /*2a8f0*/  BSSY B2, `(.L_x_1958) ;  /* 0x000000b000027945 */ /* 0x000fe20003800000 */
[----:B------:R-:W-:Y:S02]  /*2a900*/  IMAD.MOV.U32 R12, RZ, RZ, 0x0 ;  /* 0x00000000ff0c7424 */ /* 0x000fe400078e00ff */
[----:B------:R-:W-:Y:S01]  /*2a910*/  IMAD.MOV.U32 R13, RZ, RZ, 0x14f00000 ;  /* 0x14f00000ff0d7424 */ /* 0x000fe200078e00ff */
[----:B------:R-:W-:Y:S06]  /*2a920*/  @P1 BRA `(.L_x_1959) ;  /* 0x00000000001c1947 */ /* 0x000fec0003800000 */
[----:B------:R-:W1:Y:S01]  /*2a930*/  S2R R6, SR_TID.X ;  /* 0x0000000000067919 */ /* 0x000e620000002100 */
[----:B0-----:R-:W-:-:S04]  /*2a940*/  MOV R3, 0x8000 ;  /* 0x0000800000037802 */ /* 0x001fc80000000f00 */
[----:B------:R2:W-:Y:S01]  /*2a950*/  SYNCS.ARRIVE.TRANS64 RZ, [R2+URZ+0x50], R3 ;  /* 0x0000500302ff79a7 */ /* 0x0005e2000800003f */
[----:B-1----:R-:W-:-:S04]  /*2a960*/  LOP3.LUT R6, R6, 0x1f, RZ, 0xc0, !PT ;  /* 0x0000001f06067812 */ /* 0x002fc800078ec0ff */
[----:B------:R-:W-:-:S13]  /*2a970*/  ISETP.NE.AND P0, PT, R6, RZ, PT ;  /* 0x000000ff0600720c */ /* 0x000fda0003f05270 */
[----:B--2---:R-:W-:Y:S05]  /*2a980*/  @!P0 BRA `(.L_x_1959) ;  /* 0x0000000000048947 */ /* 0x004fea0003800000 */
[----:B------:R-:W-:Y:S01]  /*2a990*/  BPT.TRAP 0x1 ;  /* 0x000000040000795c */ /* 0x000fe20000300000 */
.L_x_1959:
[----:B------:R-:W-:Y:S05]  /*2a9a0*/  BSYNC B2 ;  /* 0x0000000000027941 */ /* 0x000fea0003800000 */
.L_x_1958:
        /* <DEDUP_REMOVED lines=12> */
.L_x_1960:
        /* <DEDUP_REMOVED lines=15> */
.L_x_1961:
        /* <DEDUP_REMOVED lines=15> */
.L_x_1962:
        /* <DEDUP_REMOVED lines=15> */
.L_x_1963:
        /* <DEDUP_REMOVED lines=11> */
[----:B------:R-:W-:-:S07]  /*2adf0*/  MOV R17, R9 ;  /* 0x0000000900117202 */ /* 0x000fce0000000f00 */
.L_x_1946:
[----:B------:R-:W-:Y:S05]  /*2ae00*/  BSYNC B1 ;  /* 0x0000000000017941 */ /* 0x000fea0003800000 */
.L_x_1945:
[----:B------:R-:W2:Y:S01]  /*2ae10*/  LDL R2, [R1+0x20] ;  /* 0x0000200001027983 */ /* 0x000ea20000100800 */
[----:B------:R-:W-:Y:S01]  /*2ae20*/  VIADD R19, R4, 0x1 ;  /* 0x0000000104137836 */ /* 0x000fe20000000000 */
[----:B------:R-:W-:Y:S01]  /*2ae30*/  BSSY B1, `(.L_x_1964) ;  /* 0x00000d3000017945 */ /* 0x000fe20003800000 */
[----:B------:R-:W-:-:S03]  /*2ae40*/  VIADD R6, R0, 0xffffffff ;  /* 0xffffffff00067836 */ /* 0x000fc60000000000 */
        /* <DEDUP_REMOVED lines=13> */
[----:B0-----:R-:W0:Y:S01]  /*2af20*/  LDC R8, c[0x0][0x43c] ;  /* 0x00010f00ff087b82 */ /* 0x001e220000000800 */
        /* <DEDUP_REMOVED lines=18> */
.L_x_1966:
[----:B------:R-:W-:Y:S01]  /*2b050*/  IMAD R2, R19, 0x8, R18 ;  /* 0x0000000813027824 */ /* 0x000fe200078e0212 */
[----:B------:R-:W-:Y:S01]  /*2b060*/  SHF.L.U32 R3, R10, 0x1f, RZ ;  /* 0x0000001f0a037819 */ /* 0x000fe200000006ff */
[----:B------:R-:W-:Y:S03]  /*2b070*/  BSSY B2, `(.L_x_1967) ;  /* 0x0000003000027945 */ /* 0x000fe60003800000 */
[----:B------:R-:W3:Y:S02]  /*2b080*/  SYNCS.PHASECHK.TRANS64.TRYWAIT P0, [R2+URZ+0x30840], R3 ;  /* 0x03084003020075a7 */ /* 0x000ee4000800017f */
[----:B---3--:R-:W-:Y:S05]  /*2b090*/  @!P0 BRA `(.L_x_1968) ;  /* 0x0000004c00588947 */ /* 0x008fea0003800000 */
.L_x_2113:
[----:B------:R-:W-:Y:S05]  /*2b0a0*/  BSYNC B2 ;  /* 0x0000000000027941 */ /* 0x000fea0003800000 */
.L_x_1967:
[----:B0-2---:R-:W0:Y:S01]  /*2b0b0*/  S2R R8, SR_TID.X ;  /* 0x0000000000087919 */ /* 0x005e220000002100 */
[----:B------:R-:W-:Y:S01]  /*2b0c0*/  BSSY B2, `(.L_x_1969) ;  /* 0x000000b000027945 */ /* 0x000fe20003800000 */
[----:B0-----:R-:W-:-:S04]  /*2b0d0*/  LOP3.LUT R8, R8, 0x7f, RZ, 0xc0, !PT ;  /* 0x0000007f08087812 */ /* 0x001fc800078ec0ff */
[----:B------:R-:W-:-:S13]  /*2b0e0*/  ISETP.NE.AND P1, PT, R8, RZ, PT ;  /* 0x000000ff0800720c */ /* 0x000fda0003f25270 */
[----:B------:R-:W-:Y:S05]  /*2b0f0*/  @P1 BRA `(.L_x_1970) ;  /* 0x00000000001c1947 */ /* 0x000fea0003800000 */
[----:B------:R-:W0:Y:S01]  /*2b100*/  S2R R8, SR_TID.X ;  /* 0x0000000000087919 */ /* 0x000e220000002100 */
[----:B---3--:R-:W-:-:S04]  /*2b110*/  MOV R3, 0x8000 ;  /* 0x0000800000037802 */ /* 0x008fc80000000f00 */
[----:B------:R2:W-:Y:S01]  /*2b120*/  SYNCS.ARRIVE.TRANS64 RZ, [R2+URZ+0x30830], R3 ;  /* 0x0308300302ff79a7 */ /* 0x0005e2000800003f */
[----:B0-----:R-:W-:-:S04]  /*2b130*/  LOP3.LUT R8, R8, 0x1f, RZ, 0xc0, !PT ;  /* 0x0000001f08087812 */ /* 0x001fc800078ec0ff */
[----:B------:R-:W-:-:S13]  /*2b140*/  ISETP.NE.AND P0, PT, R8, RZ, PT ;  /* 0x000000ff0800720c */ /* 0x000fda0003f05270 */
[----:B--2---:R-:W-:Y:S05]  /*2b150*/  @!P0 BRA `(.L_x_1970) ;  /* 0x0000000000048947 */ /* 0x004fea0003800000 */
[----:B------:R-:W-:Y:S01]  /*2b160*/  BPT.TRAP 0x1 ;  /* 0x000000040000795c */ /* 0x000fe20000300000 */
.L_x_1970:
[----:B------:R-:W-:Y:S05]  /*2b170*/  BSYNC B2 ;  /* 0x0000000000027941 */ /* 0x000fea0003800000 */
.L_x_1969:
[----:B---3--:R-:W2:Y:S01]  /*2b180*/  LDL R2, [R1+0x14] ;  /* 0x0000140001027983 */ /* 0x008ea20000100800 */
[----:B------:R-:W-:Y:S01]  /*2b190*/  IMAD.MOV.U32 R14, RZ, RZ, RZ ;  /* 0x000000ffff0e7224 */ /* 0x000fe200078e00ff */
[----:B------:R-:W-:Y:S01]  /*2b1a0*/  UIADD3 UR4, UP0, UR36, 0x370, URZ ;  /* 0x0000037024047890 */ /* 0x000fe2000ff1e03f */
[C---:B------:R-:W-:Y:S01]  /*2b1b0*/  IMAD R3, R19.reuse, 0x8, R11 ;  /* 0x0000000813037824 */ /* 0x040fe200078e020b */
[----:B------:R-:W-:Y:S01]  /*2b1c0*/  PLOP3.LUT P0, PT, PT, PT, PT, 0x80, 0x0 ;  /* 0x000000000000781c */ /* 0x000fe20003f0f070 */
[----:B------:R-:W-:Y:S01]  /*2b1d0*/  IMAD R8, R19, 0x8000, R18 ;  /* 0x0000800013087824 */ /* 0x000fe200078e0212 */
[----:B------:R-:W-:Y:S01]  /*2b1e0*/  R2UR UR10, R14 ;  /* 0x000000000e0a72ca */ /* 0x000fe200000e0000 */
[----:B------:R-:W-:Y:S01]  /*2b1f0*/  VIADD R3, R3, 0x30 ;  /* 0x0000003003037836 */ /* 0x000fe20000000000 */
[----:B------:R-:W-:Y:S01]  /*2b200*/  UIADD3.X UR5, URZ, UR37, URZ, UP0, !UPT ;  /* 0x000000253f057290 */ /* 0x000fe200087fe43f */
[----:B-1----:R-:W-:Y:S01]  /*2b210*/  VIADD R10, R8, 0x20400 ;  /* 0x00020400080a7836 */ /* 0x002fe20000000000 */
[----:B------:R-:W-:Y:S01]  /*2b220*/  UMOV UR6, 0x0 ;  /* 0x0000000000067882 */ /* 0x000fe20000000000 */
[----:B------:R-:W-:Y:S01]  /*2b230*/  UMOV UR7, 0x14f00000 ;  /* 0x14f0000000077882 */ /* 0x000fe20000000000 */
[----:B--2---:R-:W-:-:S09]  /*2b240*/  IMAD R2, R7, 0x40, R2 ;  /* 0x0000004007027824 */ /* 0x004fd200078e0202 */
.L_x_1971:
        /* <DEDUP_REMOVED lines=16> */
.L_x_1972:
        /* <DEDUP_REMOVED lines=16> */
.L_x_1973:
        /* <DEDUP_REMOVED lines=16> */
.L_x_1974:
        /* <DEDUP_REMOVED lines=15> */
.L_x_2114:
[----:B------:R-:W-:Y:S05]  /*2b640*/  BSYNC B2 ;  /* 0x0000000000027941 */ /* 0x000fea0003800000 */
.L_x_1975:
[----:B------:R-:W-:Y:S01]  /*2b650*/  BSSY B2, `(.L_x_1977) ;  /* 0x000000b000027945 */ /* 0x000fe20003800000 */
[----:B------:R-:W-:Y:S02]  /*2b660*/  IMAD.MOV.U32 R12, RZ, RZ, 0x0 ;  /* 0x00000000ff0c7424 */ /* 0x000fe400078e00ff */
[----:B------:R-:W-:Y:S01]  /*2b670*/  IMAD.MOV.U32 R13, RZ, RZ, 0x14f00000 ;  /* 0x14f00000ff0d7424 */ /* 0x000fe200078e00ff */
[----:B------:R-:W-:Y:S06]  /*2b680*/  @P1 BRA `(.L_x_1978) ;  /* 0x00000000001c1947 */ /* 0x000fec0003800000 */
[----:B------:R-:W1:Y:S01]  /*2b690*/  S2R R8, SR_TID.X ;  /* 0x0000000000087919 */ /* 0x000e620000002100 */
[----:B------:R-:W-:-:S04]  /*2b6a0*/  MOV R3, 0x8000 ;  /* 0x0000800000037802 */ /* 0x000fc80000000f00 */
[----:B------:R2:W-:Y:S01]  /*2b6b0*/  SYNCS.ARRIVE.TRANS64 RZ, [R2+URZ+0x50], R3 ;  /* 0x0000500302ff79a7 */ /* 0x0005e2000800003f */
[----:B-1----:R-:W-:-:S04]  /*2b6c0*/  LOP3.LUT R8, R8, 0x1f, RZ, 0xc0, !PT ;  /* 0x0000001f08087812 */ /* 0x002fc800078ec0ff */
[----:B------:R-:W-:-:S13]  /*2b6d0*/  ISETP.NE.AND P0, PT, R8, RZ, PT ;  /* 0x000000ff0800720c */ /* 0x000fda0003f05270 */
[----:B--2---:R-:W-:Y:S05]  /*2b6e0*/  @!P0 BRA `(.L_x_1978) ;  /* 0x0000000000048947 */ /* 0x004fea0003800000 */
[----:B------:R-:W-:Y:S01]  /*2b6f0*/  BPT.TRAP 0x1 ;  /* 0x000000040000795c */ /* 0x000fe20000300000 */
.L_x_1978:
[----:B------:R-:W-:Y:S05]  /*2b700*/  BSYNC B2 ;  /* 0x0000000000027941 */ /* 0x000fea0003800000 */
.L_x_1977:
        /* <DEDUP_REMOVED lines=12> */
.L_x_1979:
        /* <DEDUP_REMOVED lines=15> */
.L_x_1980:
        /* <DEDUP_REMOVED lines=15> */
.L_x_1981:
        /* <DEDUP_REMOVED lines=15> */
.L_x_1982:
        /* <DEDUP_REMOVED lines=12> */
.L_x_1965:
[----:B------:R-:W-:Y:S05]  /*2bb60*/  BSYNC B1 ;  /* 0x0000000000017941 */ /* 0x000fea0003800000 */
.L_x_1964:
[----:B------:R-:W3:Y:S01]  /*2bb70*/  LDL R2, [R1+0x2c] ;  /* 0x00002c0001027983 */ /* 0x000ee20000100800 */
[----:B------:R-:W-:Y:S01]  /*2bb80*/  VIADD R0, R0, 0xfffffffe ;  /* 0xfffffffe00007836 */ /* 0x000fe20000000000 */
[----:B---3--:R-:W-:-:S13]  /*2bb90*/  ISETP.GT.AND P0, PT, R6, R2, PT ;  /* 0x000000020600720c */ /* 0x008fda0003f04270 */
[----:B------:R-:W-:Y:S05]  /*2bba0*/  @P0 BRA `(.L_x_1983) ;  /* 0xffffffe400400947 */ /* 0x000fea000383ffff */
.L_x_1923:
[----:B------:R-:W-:Y:S05]  /*2bbb0*/  BSYNC B0 ;  /* 0x0000000000007941 */ /* 0x000fea0003800000 */
.L_x_1922:
        /* <DEDUP_REMOVED lines=19> */
.L_x_1985:
[----:B------:R-:W-:Y:S05]  /*2bcf0*/  BSYNC B0 ;  /* 0x0000000000007941 */ /* 0x000fea0003800000 */
.L_x_1984:
        /* <DEDUP_REMOVED lines=11> */
.L_x_2115:
[----:B------:R-:W-:Y:S05]  /*2bdb0*/  BSYNC B1 ;  /* 0x0000000000017941 */ /* 0x000fea0003800000 */
.L_x_1988:
        /* <DEDUP_REMOVED lines=9> */
.L_x_1991:
[----:B------:R-:W-:Y:S05]  /*2be50*/  BSYNC B1 ;  /* 0x0000000000017941 */ /* 0x000fea0003800000 */
.L_x_1990:
        /* <DEDUP_REMOVED lines=12> */
.L_x_1992:
        /* <DEDUP_REMOVED lines=11> */
[----:B------:R-:W-:Y:S01]  /*2bfd0*/  UMOV UR6, 0x0 ;  /* 0x0000000000067882 */ /* 0x000fe20000000000 */
[----:B------:R-:W-:Y:S01]  /*2bfe0*/  IADD3 R4, R2, 0x2400, RZ ;  /* 0x0000240002047810 */ /* 0x000fe20007ffe0ff */
[----:B------:R-:W-:Y:S01]  /*2bff0*/  UMOV UR7, 0x14f00000 ;  /* 0x14f0000000077882 */ /* 0x000fe20000000000 */
[----:B------:R-:W-:-:S09]  /*2c000*/  UMOV UR10, 0x40 ;  /* 0x00000040000a7882 */ /* 0x000fd20000000000 */
.L_x_1993:
        /* <DEDUP_REMOVED lines=15> */
.L_x_1994:
        /* <DEDUP_REMOVED lines=15> */
.L_x_1995:
        /* <DEDUP_REMOVED lines=10> */
.L_x_1987:
[----:B------:R-:W-:Y:S05]  /*2c290*/  BSYNC B0 ;  /* 0x0000000000007941 */ /* 0x000fea0003800000 */
.L_x_1986:
[----:B------:R-:W2:Y:S01]  /*2c2a0*/  LDL.LU R4, [R1+0x10] ;  /* 0x0000100001047983 */ /* 0x000ea20000300800 */
[----:B------:R-:W-:-:S05]  /*2c2b0*/  VIADD R19, R19, 0x1 ;  /* 0x0000000113137836 */ /* 0x000fca0000000000 */
[----:B------:R-:W-:-:S04]  /*2c2c0*/  ISETP.NE.AND P0, PT, R19, 0x2, PT ;  /* 0x000000021300780c */ /* 0x000fc80003f05270 */
[----:B------:R-:W-:Y:S02]  /*2c2d0*/  SEL R0, RZ, 0x1, P0 ;  /* 0x00000001ff007807 */ /* 0x000fe40000000000 */
[----:B------:R-:W-:Y:S02]  /*2c2e0*/  SEL R19, R19, RZ, P0 ;  /* 0x000000ff13137207 */ /* 0x000fe40000000000 */
[----:B--2---:R-:W-:-:S05]  /*2c2f0*/  LOP3.LUT R4, R4, R0, RZ, 0x3c, !PT ;  /* 0x0000000004047212 */ /* 0x004fca00078e3cff */
[----:B------:R2:W-:Y:S02]  /*2c300*/  STL [R1+0x10], R4 ;  /* 0x0000100401007387 */ /* 0x0005e40000100800 */
.L_x_1902:
[----:B------:R-:W-:Y:S05]  /*2c310*/  BSYNC B7 ;  /* 0x0000000000077941 */ /* 0x000fea0003800000 */
.L_x_1900:
        /* <DEDUP_REMOVED lines=9> */
[----:B-12---:R-:W1:Y:S04]  /*2c3b0*/  LDS.128 R4, [R18+0x308d0] ;  /* 0x0308d00012047984 */ /* 0x006e680000000c00 */
[----:B-1----:R1:W-:Y:S04]  /*2c3c0*/  STL.64 [R1], R4 ;  /* 0x0000000401007387 */ /* 0x0023e80000100a00 */
[----:B------:R1:W-:Y:S01]  /*2c3d0*/  STL.64 [R1+0x8], R6 ;  /* 0x0000080601007387 */ /* 0x0003e20000100a00 */
[----:B------:R-:W-:Y:S06]  /*2c3e0*/  BAR.ARV 0x4, 0x180 ;  /* 0x0106000000007b1d */ /* 0x000fec0000002000 */
[----:B------:R-:W-:Y:S05]  /*2c3f0*/  BRA `(.L_x_1997) ;  /* 0x0000001000407947 */ /* 0x000fea0003800000 */
.L_x_1996:
[----:B------:R-:W3:Y:S01]  /*2c400*/  S2R R16, SR_TID.X ;  /* 0x0000000000107919 */ /* 0x000ee20000002100 */
[----:B------:R-:W-:Y:S01]  /*2c410*/  UMOV UR4, 0xffffffff ;  /* 0xffffffff00047882 */ /* 0x000fe20000000000 */
[----:B---3--:R-:W-:-:S04]  /*2c420*/  LOP3.LUT R16, R16, 0x1f, RZ, 0xc0, !PT ;  /* 0x0000001f10107812 */ /* 0x008fc800078ec0ff */
[----:B------:R-:W-:Y:S01]  /*2c430*/  ISETP.NE.AND P0, PT, R16, 0x1f, PT ;  /* 0x0000001f1000780c */ /* 0x000fe20003f05270 */
[----:B------:R-:W-:-:S12]  /*2c440*/  BRA.DIV UR4, `(.L_x_1998) ;  /* 0x0000003a04a87947 */ /* 0x000fd8000b800000 */
[----:B------:R-:W1:Y:S01]  /*2c450*/  LDL.LU R2, [R1] ;  /* 0x0000000001027983 */ /* 0x000e620000300800 */
[----:B------:R-:W-:-:S03]  /*2c460*/  ULDC UR4, c[0x0][0xc3c] ;  /* 0x00030f0000047ab9 */ /* 0x000fc60000000800 */
[----:B------:R-:W3:Y:S01]  /*2c470*/  LDL R3, [R1+0xc] ;  /* 0x00000c0001037983 */ /* 0x000ee20000100800 */
[----:B------:R-:W-:Y:S01]  /*2c480*/  ULDC.64 UR6, c[0x0][0x208] ;  /* 0x0000820000067ab9 */ /* 0x000fe20000000a00 */
[----:B-1----:R-:W-:Y:S02]  /*2c490*/  IMAD.MOV.U32 R10, RZ, RZ, R2 ;  /* 0x000000ffff0a7224 */ /* 0x002fe400078e0002 */
[----:B---3--:R-:W-:-:S05]  /*2c4a0*/  IMAD.IADD R0, R3, 0x1, R16 ;  /* 0x0000000103007824 */ /* 0x008fca00078e0210 */
[----:B------:R-:W-:-:S13]  /*2c4b0*/  ISETP.GE.OR P1, PT, R0, UR4, !P0 ;  /* 0x0000000400007c0c */ /* 0x000fda000c726670 */
[----:B------:R-:W1:Y:S08]  /*2c4c0*/  @!P1 LDC.64 R2, c[0x0][0xc80] ;  /* 0x00032000ff029b82 */ /* 0x000e700000000a00 */
[----:B------:R-:W3:Y:S01]  /*2c4d0*/  @!P1 LDC.64 R6, c[0x0][0xc78] ;  /* 0x00031e00ff069b82 */ /* 0x000ee20000000a00 */
[----:B-1----:R-:W-:-:S05]  /*2c4e0*/  @!P1 IMAD.WIDE R2, R0, 0x4, R2 ;  /* 0x0000000400029825 */ /* 0x002fca00078e0202 */
[----:B0-----:R3:W4:Y:S02]  /*2c4f0*/  @!P1 LDG.E R8, desc[UR6][R2.64] ;  /* 0x0000000602089981 */ /* 0x001724000c1e1900 */
[----:B---3--:R-:W-:-:S06]  /*2c500*/  @!P1 IMAD.WIDE R2, R0, 0x4, R6 ;  /* 0x0000000400029825 */ /* 0x008fcc00078e0206 */
[----:B------:R-:W3:Y:S01]  /*2c510*/  @!P1 LDG.E R2, desc[UR6][R2.64] ;  /* 0x0000000602029981 */ /* 0x000ee2000c1e1900 */
[----:B--2---:R-:W-:Y:S01]  /*2c520*/  IMAD.MOV.U32 R4, RZ, RZ, RZ ;  /* 0x000000ffff047224 */ /* 0x004fe200078e00ff */
[C---:B------:R-:W-:Y:S01]  /*2c530*/  ISETP.GE.U32.AND P2, PT, R16.reuse, 0x2, PT ;  /* 0x000000021000780c */ /* 0x040fe20003f46070 */
[----:B------:R-:W-:Y:S01]  /*2c540*/  IMAD.MOV.U32 R6, RZ, RZ, RZ ;  /* 0x000000ffff067224 */ /* 0x000fe200078e00ff */
[C---:B------:R-:W-:Y:S01]  /*2c550*/  ISETP.GE.U32.AND P3, PT, R16.reuse, 0x4, PT ;  /* 0x000000041000780c */ /* 0x040fe20003f66070 */
[----:B------:R-:W-:Y:S01]  /*2c560*/  SHFL.IDX PT, R5, R10, RZ, 0x1f ;  /* 0x00001fff0a057589 */ /* 0x000fe200000e0000 */
[C---:B------:R-:W-:Y:S02]  /*2c570*/  ISETP.GE.U32.AND P4, PT, R16.reuse, 0x8, PT ;  /* 0x000000081000780c */ /* 0x040fe40003f86070 */
[----:B------:R-:W-:Y:S01]  /*2c580*/  ISETP.GE.U32.AND P5, PT, R16, 0x10, PT ;  /* 0x000000101000780c */ /* 0x000fe20003fa6070 */
[----:B------:R-:W-:Y:S01]  /*2c590*/  SHFL.IDX PT, R0, R10, 0x1, 0x1f ;  /* 0x00201f000a007f89 */ /* 0x000fe200000e0000 */
[----:B----4-:R-:W-:-:S02]  /*2c5a0*/  @!P1 MOV R4, R8 ;  /* 0x0000000800049202 */ /* 0x010fc40000000f00 */
[----:B------:R-:W-:Y:S01]  /*2c5b0*/  MOV R8, RZ ;  /* 0x000000ff00087202 */ /* 0x000fe20000000f00 */
        /* <DEDUP_REMOVED lines=19> */
.L_x_2125:
[----:B------:R-:W-:Y:S02]  /*2c6f0*/  ULDC UR4, c[0x0][0xc38] ;  /* 0x00030e0000047ab9 */ /* 0x000fe40000000800 */
[----:B------:R-:W-:-:S04]  /*2c700*/  IMAD.U32 R2, RZ, RZ, UR4 ;  /* 0x00000004ff027e24 */ /* 0x000fc8000f8e00ff */
[----:B-1----:R-:W-:-:S04]  /*2c710*/  IMAD R9, R9, R2, RZ ;  /* 0x0000000209097224 */ /* 0x002fc800078e02ff */
[----:B------:R-:W-:-:S05]  /*2c720*/  IMAD.IADD R0, R0, 0x1, R9 ;  /* 0x0000000100007824 */ /* 0x000fca00078e0209 */
[----:B------:R-:W-:-:S13]  /*2c730*/  ISETP.GT.AND P6, PT, R0, R5, PT ;  /* 0x000000050000720c */ /* 0x000fda0003fc4270 */
[----:B------:R-:W-:Y:S05]  /*2c740*/  @P6 BRA `(.L_x_1999) ;  /* 0x0000000000b06947 */ /* 0x000fea0003800000 */
.L_x_2002:
[----:B------:R-:W2:Y:S01]  /*2c750*/  LDL.LU R3, [R1+0xc] ;  /* 0x00000c0001037983 */ /* 0x000ea20000300800 */
[----:B------:R-:W1:Y:S01]  /*2c760*/  LDC R2, c[0x0][0xc3c] ;  /* 0x00030f00ff027b82 */ /* 0x000e620000000800 */
        /* <DEDUP_REMOVED lines=34> */
[----:B0-----:R-:W-:-:S05]  /*2c990*/  IMAD.IADD R7, R2, 0x1, R3 ;  /* 0x0000000102077824 */ /* 0x001fca00078e0203 */
[----:B------:R0:W1:Y:S02]  /*2c9a0*/  SHFL.IDX PT, R9, R7, 0x1f, 0x1f ;  /* 0x03e01f0007097f89 */ /* 0x00006400000e0000 */
.L_x_2133:
[----:B------:R-:W-:Y:S02]  /*2c9b0*/  ULDC UR4, c[0x0][0xc38] ;  /* 0x00030e0000047ab9 */ /* 0x000fe40000000800 */
[----:B------:R-:W-:-:S04]  /*2c9c0*/  IMAD.U32 R2, RZ, RZ, UR4 ;  /* 0x00000004ff027e24 */ /* 0x000fc8000f8e00ff */
[----:B-1----:R-:W-:-:S04]  /*2c9d0*/  IMAD R9, R9, R2, RZ ;  /* 0x0000000209097224 */ /* 0x002fc800078e02ff */
[----:B------:R-:W-:-:S05]  /*2c9e0*/  IMAD.IADD R0, R9, 0x1, R0 ;  /* 0x0000000109007824 */ /* 0x000fca00078e0200 */
[----:B------:R-:W-:-:S13]  /*2c9f0*/  ISETP.GT.AND P6, PT, R0, R5, PT ;  /* 0x000000050000720c */ /* 0x000fda0003fc4270 */
[----:B------:R-:W-:Y:S05]  /*2ca00*/  @!P6 BRA `(.L_x_2002) ;  /* 0xfffffffc0050e947 */ /* 0x000fea000383ffff */
.L_x_1999:
        /* <DEDUP_REMOVED lines=8> */
[----:B-1----:R1:W3:Y:S04]  /*2ca90*/  SHFL.IDX PT, R4, R4, R3, 0x1f ;  /* 0x00001f0304047589 */ /* 0x0022e800000e0000 */
[----:B------:R1:W4:Y:S01]  /*2caa0*/  SHFL.IDX PT, R6, R6, R3, 0x1f ;  /* 0x00001f0306067589 */ /* 0x00032200000e0000 */
[----:B--2---:R-:W-:-:S05]  /*2cab0*/  IMAD.IADD R10, R3, 0x1, R10 ;  /* 0x00000001030a7824 */ /* 0x004fca00078e020a */
[----:B---34-:R1:W-:Y:S02]  /*2cac0*/  STL [R1+0xc], R10 ;  /* 0x00000c0a01007387 */ /* 0x0183e40000100800 */
.L_x_2138:
[----:B------:R-:W-:-:S13]  /*2cad0*/  ISETP.NE.AND P0, PT, R0, RZ, PT ;  /* 0x000000ff0000720c */ /* 0x000fda0003f05270 */
[----:B------:R-:W-:Y:S05]  /*2cae0*/  @!P0 BRA `(.L_x_2004) ;  /* 0x0000000000148947 */ /* 0x000fea0003800000 */
[----:B------:R-:W-:Y:S01]  /*2caf0*/  UMOV UR4, 0xffffffff ;  /* 0xffffffff00047882 */ /* 0x000fe20000000000 */
[----:B-1----:R-:W-:Y:S02]  /*2cb00*/  IADD3 R3, R3, -0x1, RZ ;  /* 0xffffffff03037810 */ /* 0x002fe40007ffe0ff */
[----:B------:R-:W-:Y:S05]  /*2cb10*/  BRA.DIV UR4, `(.L_x_2005) ;  /* 0x0000003e04987947 */ /* 0x000fea000b800000 */
[----:B------:R1:W3:Y:S02]  /*2cb20*/  SHFL.IDX PT, R3, R7, R3, 0x1f ;  /* 0x00001f0307037589 */ /* 0x0002e400000e0000 */
.L_x_2141:
[----:B---3--:R-:W-:-:S07]  /*2cb30*/  IMAD.MOV.U32 R8, RZ, RZ, R3 ;  /* 0x000000ffff087224 */ /* 0x008fce00078e0003 */
.L_x_2004:
[----:B------:R-:W-:Y:S01]  /*2cb40*/  ISETP.NE.AND P0, PT, R6, 0x1, PT ;  /* 0x000000010600780c */ /* 0x000fe20003f05270 */
[----:B------:R-:W-:-:S05]  /*2cb50*/  IMAD R0, R8, R2, R9 ;  /* 0x0000000208007224 */ /* 0x000fca00078e0209 */
[----:B------:R3:W-:Y:S02]  /*2cb60*/  STL [R1], R0 ;  /* 0x0000000001007387 */ /* 0x0007e40000100800 */
[----:B---3--:R-:W-:-:S05]  /*2cb70*/  IMAD.IADD R0, R5, 0x1, -R0 ;  /* 0x0000000105007824 */ /* 0x008fca00078e0a00 */
[----:B------:R-:W-:Y:S05]  /*2cb80*/  @!P0 BRA `(.L_x_2006) ;  /* 0x0000000000e48947 */ /* 0x000fea0003800000 */
[----:B------:R-:W-:-:S04]  /*2cb90*/  IABS R5, R4 ;  /* 0x0000000400057213 */ /* 0x000fc80000000000 */
[----:B------:R-:W3:Y:S08]  /*2cba0*/  I2F.RP R2, R5 ;  /* 0x0000000500027306 */ /* 0x000ef00000209400 */
[----:B---3--:R-:W3:Y:S02]  /*2cbb0*/  MUFU.RCP R2, R2 ;  /* 0x0000000200027308 */ /* 0x008ee40000001000 */
[----:B---3--:R-:W-:-:S06]  /*2cbc0*/  VIADD R2, R2, 0xffffffe ;  /* 0x0ffffffe02027836 */ /* 0x008fcc0000000000 */
[----:B-1----:R-:W1:Y:S02]  /*2cbd0*/  F2I.FTZ.U32.TRUNC.NTZ R3, R2 ;  /* 0x0000000200037305 */ /* 0x002e64000021f000 */
[----:B-1----:R-:W-:-:S04]  /*2cbe0*/  IMAD.MOV R2, RZ, RZ, -R3 ;  /* 0x000000ffff027224 */ /* 0x002fc800078e0a03 */
        /* <DEDUP_REMOVED lines=14> */
[----:B------:R-:W1:Y:S07]  /*2ccd0*/  I2F.RP R2, R5 ;  /* 0x0000000500027306 */ /* 0x000e6e0000209400 */
[----:B------:R-:W-:Y:S01]  /*2cce0*/  @P0 VIADD R8, R8, 0x1 ;  /* 0x0000000108080836 */ /* 0x000fe20000000000 */
[----:B-1----:R-:W1:Y:S02]  /*2ccf0*/  MUFU.RCP R2, R2 ;  /* 0x0000000200027308 */ /* 0x002e640000001000 */
[----:B-1----:R-:W-:-:S06]  /*2cd00*/  IADD3 R2, R2, 0xffffffe, RZ ;  /* 0x0ffffffe02027810 */ /* 0x002fcc0007ffe0ff */
[----:B------:R-:W1:Y:S02]  /*2cd10*/  F2I.FTZ.U32.TRUNC.NTZ R3, R2 ;  /* 0x0000000200037305 */ /* 0x000e64000021f000 */
[----:B-1----:R-:W-:-:S04]  /*2cd20*/  IMAD.MOV R2, RZ, RZ, -R3 ;  /* 0x000000ffff027224 */ /* 0x002fc800078e0a03 */
[----:B0-----:R-:W-:Y:S02]  /*2cd30*/  IMAD R7, R2, R5, RZ ;  /* 0x0000000502077224 */ /* 0x001fe400078e02ff */
        /* <DEDUP_REMOVED lines=13> */
[-C--:B------:R-:W-:Y:S01]  /*2ce10*/  @!P1 IADD3 R2, R2, -R5.reuse, RZ ;  /* 0x8000000502029210 */ /* 0x080fe20007ffe0ff */
        /* <DEDUP_REMOVED lines=10> */
[----:B------:R-:W-:-:S04]  /*2cec0*/  IMAD.MOV R2, RZ, RZ, -R7 ;  /* 0x000000ffff027224 */ /* 0x000fc800078e0a07 */
[C---:B------:R-:W-:Y:S02]  /*2ced0*/  IMAD R2, R6.reuse, R2, R3 ;  /* 0x0000000206027224 */ /* 0x040fe400078e0203 */
[----:B------:R-:W-:-:S04]  /*2cee0*/  IMAD R6, R6, 0x1000000, R7 ;  /* 0x0100000006067824 */ /* 0x000fc800078e0207 */
[----:B------:R-:W-:-:S05]  /*2cef0*/  IMAD R2, R2, 0x10000, R6 ;  /* 0x0001000002027824 */ /* 0x000fca00078e0206 */
[----:B------:R1:W-:Y:S01]  /*2cf00*/  STL [R1+0x8], R2 ;  /* 0x0000080201007387 */ /* 0x0003e20000100800 */
[----:B------:R-:W-:Y:S05]  /*2cf10*/  BRA `(.L_x_2007) ;  /* 0x0000000400007947 */ /* 0x000fea0003800000 */
.L_x_2006:
[----:B-1----:R-:W3:Y:S01]  /*2cf20*/  LDL R3, [R1+0xc] ;  /* 0x00000c0001037983 */ /* 0x002ee20000100800 */
[----:B0-----:R-:W3:Y:S01]  /*2cf30*/  LDC.64 R6, c[0x0][0xc90] ;  /* 0x00032400ff067b82 */ /* 0x001ee20000000a00 */
[----:B------:R-:W-:Y:S01]  /*2cf40*/  ULDC.64 UR4, c[0x0][0x208] ;  /* 0x0000820000047ab9 */ /* 0x000fe20000000a00 */
[----:B---3--:R-:W-:-:S05]  /*2cf50*/  IMAD.WIDE R6, R3, 0x4, R6 ;  /* 0x0000000403067825 */ /* 0x008fca00078e0206 */
[----:B------:R-:W3:Y:S02]  /*2cf60*/  LDG.E R3, desc[UR4][R6.64] ;  /* 0x0000000406037981 */ /* 0x000ee4000c1e1900 */
[----:B---3--:R-:W-:-:S05]  /*2cf70*/  IMAD R5, R4, R3, RZ ;  /* 0x0000000304057224 */ /* 0x008fca00078e02ff */
[----:B------:R-:W-:-:S04]  /*2cf80*/  IABS R8, R5 ;  /* 0x0000000500087213 */ /* 0x000fc80000000000 */
[----:B------:R-:W0:Y:S08]  /*2cf90*/  I2F.RP R6, R8 ;  /* 0x0000000800067306 */ /* 0x000e300000209400 */
[----:B0-----:R-:W0:Y:S02]  /*2cfa0*/  MUFU.RCP R6, R6 ;  /* 0x0000000600067308 */ /* 0x001e240000001000 */
[----:B0-----:R-:W-:-:S06]  /*2cfb0*/  IADD3 R6, R6, 0xffffffe, RZ ;  /* 0x0ffffffe06067810 */ /* 0x001fcc0007ffe0ff */
        /* <DEDUP_REMOVED lines=21> */
[----:B------:R-:W-:-:S03]  /*2d110*/  IMAD.MOV R6, RZ, RZ, -R6 ;  /* 0x000000ffff067224 */ /* 0x000fc600078e0a06 */
[----:B------:R-:W-:Y:S01]  /*2d120*/  IADD3 R8, -R7, RZ, RZ ;  /* 0x000000ff07087210 */ /* 0x000fe20007ffe1ff */
[----:B------:R-:W-:-:S03]  /*2d130*/  IMAD R6, R5, R6, R0 ;  /* 0x0000000605067224 */ /* 0x000fc600078e0200 */
[----:B------:R-:W-:-:S04]  /*2d140*/  VIADDMNMX R8, R8, R2, R3, PT ;  /* 0x0000000208087246 */ /* 0x000fc80003800103 */
[----:B------:R-:W-:-:S04]  /*2d150*/  IABS R9, R8 ;  /* 0x0000000800097213 */ /* 0x000fc80000000000 */
[----:B------:R-:W0:Y:S08]  /*2d160*/  I2F.RP R2, R9 ;  /* 0x0000000900027306 */ /* 0x000e300000209400 */
[----:B0-----:R-:W0:Y:S02]  /*2d170*/  MUFU.RCP R2, R2 ;  /* 0x0000000200027308 */ /* 0x001e240000001000 */
[----:B0-----:R-:W-:-:S06]  /*2d180*/  VIADD R2, R2, 0xffffffe ;  /* 0x0ffffffe02027836 */ /* 0x001fcc0000000000 */
[----:B------:R0:W1:Y:S02]  /*2d190*/  F2I.FTZ.U32.TRUNC.NTZ R3, R2 ;  /* 0x0000000200037305 */ /* 0x000064000021f000 */
[----:B0-----:R-:W-:Y:S02]  /*2d1a0*/  IMAD.MOV.U32 R2, RZ, RZ, RZ ;  /* 0x000000ffff027224 */ /* 0x001fe400078e00ff */
[----:B-1----:R-:W-:-:S04]  /*2d1b0*/  IMAD.MOV R0, RZ, RZ, -R3 ;  /* 0x000000ffff007224 */ /* 0x002fc800078e0a03 */
[----:B------:R-:W-:-:S04]  /*2d1c0*/  IMAD R0, R0, R9, RZ ;  /* 0x0000000900007224 */ /* 0x000fc800078e02ff */
        /* <DEDUP_REMOVED lines=14> */
[----:B------:R-:W-:-:S05]  /*2d2b0*/  @P0 IADD3 R2, R2, 0x1, RZ ;  /* 0x0000000102020810 */ /* 0x000fca0007ffe0ff */
[----:B------:R-:W-:-:S04]  /*2d2c0*/  IMAD.MOV.U32 R0, RZ, RZ, R2 ;  /* 0x000000ffff007224 */ /* 0x000fc800078e0002 */
[----:B------:R-:W-:Y:S01]  /*2d2d0*/  @!P2 IMAD.MOV R0, RZ, RZ, -R0 ;  /* 0x000000ffff00a224 */ /* 0x000fe200078e0a00 */
[----:B------:R-:W-:Y:S01]  /*2d2e0*/  @!P1 LOP3.LUT R0, RZ, R8, RZ, 0x33, !PT ;  /* 0x00000008ff009212 */ /* 0x000fe200078e33ff */
[----:B------:R-:W-:-:S04]  /*2d2f0*/  IMAD.MOV R8, RZ, RZ, -R8 ;  /* 0x000000ffff087224 */ /* 0x000fc800078e0a08 */
[----:B------:R-:W-:-:S05]  /*2d300*/  IMAD R2, R0, R8, R6 ;  /* 0x0000000800027224 */ /* 0x000fca00078e0206 */
[----:B------:R0:W-:Y:S02]  /*2d310*/  STL [R1+0x8], R2 ;  /* 0x0000080201007387 */ /* 0x0001e40000100800 */
.L_x_2007:
[----:B------:R-:W-:-:S05]  /*2d320*/  LOP3.LUT R0, RZ, R0, RZ, 0x33, !PT ;  /* 0x00000000ff007212 */ /* 0x000fca00078e33ff */
[----:B------:R-:W-:-:S05]  /*2d330*/  IMAD.IADD R0, R4, 0x1, R0 ;  /* 0x0000000104007824 */ /* 0x000fca00078e0200 */
[----:B------:R3:W-:Y:S01]  /*2d340*/  STL [R1+0x4], R0 ;  /* 0x0000040001007387 */ /* 0x0007e20000100800 */
[----:B------:R-:W-:Y:S05]  /*2d350*/  BRA `(.L_x_2008) ;  /* 0x0000000000287947 */ /* 0x000fea0003800000 */
.L_x_2000:
[----:B------:R-:W-:Y:S01]  /*2d360*/  UMOV UR4, URZ ;  /* 0x0000003f00047c82 */ /* 0x000fe20008000000 */
[----:B------:R-:W-:Y:S01]  /*2d370*/  ULDC UR6, c[0x0][0xc3c] ;  /* 0x00030f0000067ab9 */ /* 0x000fe20000000800 */
[----:B------:R-:W-:Y:S01]  /*2d380*/  UMOV UR5, URZ ;  /* 0x0000003f00057c82 */ /* 0x000fe20008000000 */
[----:B------:R-:W-:Y:S01]  /*2d390*/  IMAD.U32 R3, RZ, RZ, UR4 ;  /* 0x00000004ff037e24 */ /* 0x000fe2000f8e00ff */
[----:B------:R4:W-:Y:S01]  /*2d3a0*/  STL [R1], R5 ;  /* 0x0000000501007387 */ /* 0x0009e20000100800 */
[----:B------:R-:W-:Y:S02]  /*2d3b0*/  IMAD.U32 R0, RZ, RZ, UR6 ;  /* 0x00000006ff007e24 */ /* 0x000fe4000f8e00ff */
[----:B------:R-:W-:Y:S01]  /*2d3c0*/  IMAD.U32 R2, RZ, RZ, UR5 ;  /* 0x00000005ff027e24 */ /* 0x000fe2000f8e00ff */
[----:B------:R4:W-:Y:S04]  /*2d3d0*/  STL [R1+0x4], R3 ;  /* 0x0000040301007387 */ /* 0x0009e80000100800 */
[----:B------:R4:W-:Y:S04]  /*2d3e0*/  STL [R1+0xc], R0 ;  /* 0x00000c0001007387 */ /* 0x0009e80000100800 */
[----:B------:R4:W-:Y:S02]  /*2d3f0*/  STL [R1+0x8], R2 ;  /* 0x0000080201007387 */ /* 0x0009e40000100800 */
.L_x_2008:
[----:B01--4-:R-:W4:Y:S04]  /*2d400*/  LDL R2, [R1+0xc] ;  /* 0x00000c0001027983 */ /* 0x013f280000100800 */
[----:B------:R-:W5:Y:S04]  /*2d410*/  LDL R3, [R1+0x8] ;  /* 0x0000080001037983 */ /* 0x000f680000100800 */
[----:B------:R-:W2:Y:S04]  /*2d420*/  LDL R5, [R1+0x4] ;  /* 0x0000040001057983 */ /* 0x000ea80000100800 */
[----:B------:R-:W2:Y:S01]  /*2d430*/  LDL R4, [R1] ;  /* 0x0000000001047983 */ /* 0x000ea20000100800 */
[----:B---3--:R-:W0:Y:S01]  /*2d440*/  S2R R0, SR_TID.X ;  /* 0x0000000000007919 */ /* 0x008e220000002100 */
[----:B------:R-:W-:Y:S05]  /*2d450*/  WARPSYNC.ALL ;  /* 0x0000000000007948 */ /* 0x000fea0003800000 */
[----:B0-----:R-:W-:Y:S01]  /*2d460*/  LOP3.LUT R0, R0, 0x1f, RZ, 0xc0, !PT ;  /* 0x0000001f00007812 */ /* 0x001fe200078ec0ff */
[----:B------:R-:W-:Y:S03]  /*2d470*/  BAR.SYNC.DEFER_BLOCKING 0x4, 0x180 ;  /* 0x0106000000007b1d */ /* 0x000fe60000010000 */
[----:B------:R-:W-:-:S13]  /*2d480*/  ISETP.NE.AND P0, PT, R0, RZ, PT ;  /* 0x000000ff0000720c */ /* 0x000fda0003f05270 */
[----:B------:R-:W0:Y:S01]  /*2d490*/  @!P0 S2R R0, SR_CgaCtaId ;  /* 0x0000000000008919 */ /* 0x000e220000008800 */
[----:B----4-:R-:W-:Y:S01]  /*2d4a0*/  IMAD.MOV.U32 R7, RZ, RZ, R2 ;  /* 0x000000ffff077224 */ /* 0x010fe200078e0002 */
[----:B------:R-:W-:Y:S02]  /*2d4b0*/  @!P0 MOV R2, 0x400 ;  /* 0x0000040000028802 */ /* 0x000fe40000000f00 */
[----:B-----5:R-:W-:Y:S02]  /*2d4c0*/  MOV R6, R3 ;  /* 0x0000000300067202 */ /* 0x020fe40000000f00 */
[----:B0-----:R-:W-:-:S05]  /*2d4d0*/  @!P0 LEA R18, R0, R2, 0x18 ;  /* 0x0000000200128211 */ /* 0x001fca00078ec0ff */
[----:B--2---:R2:W-:Y:S01]  /*2d4e0*/  @!P0 STS.128 [R18+0x308d0], R4 ;  /* 0x0308d00412008388 */ /* 0x0045e20000000c00 */
[----:B------:R-:W-:Y:S06]  /*2d4f0*/  BAR.ARV 0x5, 0x180 ;  /* 0x0146000000007b1d */ /* 0x000fec0000002000 */
.L_x_1997:
[----:B------:R-:W3:Y:S01]  /*2d500*/  LDL R0, [R1+0xc] ;  /* 0x00000c0001007983 */ /* 0x000ee20000100800 */
[----:B------:R-:W-:Y:S02]  /*2d510*/  ULDC UR4, c[0x0][0xc3c] ;  /* 0x00030f0000047ab9 */ /* 0x000fe40000000800 */
[----:B---3--:R-:W-:-:S13]  /*2d520*/  ISETP.GE.AND P0, PT, R0, UR4, PT ;  /* 0x0000000400007c0c */ /* 0x008fda000bf06270 */
[----:B------:R-:W-:Y:S05]  /*2d530*/  @!P0 BRA `(.L_x_2009) ;  /* 0xffffff7000e88947 */ /* 0x000fea000383ffff */
[----:B------:R-:W-:Y:S05]  /*2d540*/  BSYNC B8 ;  /* 0x0000000000087941 */ /* 0x000fea0003800000 */
.L_x_1832:
[----:B--2---:R-:W2:Y:S01]  /*2d550*/  LDL.LU R0, [R1+0x58] ;  /* 0x0000580001007983 */ /* 0x004ea20000300800 */
[----:B------:R-:W-:Y:S01]  /*2d560*/  BSSY B0, `(.L_x_2010) ;  /* 0x000000b000007945 */ /* 0x000fe20003800000 */
[----:B-1----:R-:W1:Y:S01]  /*2d570*/  S2R R5, SR_CgaCtaId ;  /* 0x0000000000057919 */ /* 0x002e620000008800 */
[----:B--2---:R-:W-:-:S05]  /*2d580*/  VIADD R0, R0, 0x1 ;  /* 0x0000000100007836 */ /* 0x004fca0000000000 */
[----:B0-----:R-:W-:-:S04]  /*2d590*/  LEA.HI R2, R0, R0, RZ, 0x1 ;  /* 0x0000000000027211 */ /* 0x001fc800078f08ff */
[----:B------:R-:W-:-:S05]  /*2d5a0*/  LOP3.LUT R3, R2, 0xfffffffe, RZ, 0xc0, !PT ;  /* 0xfffffffe02037812 */ /* 0x000fca00078ec0ff */
[----:B------:R-:W-:Y:S01]  /*2d5b0*/  IMAD.IADD R3, R0, 0x1, -R3 ;  /* 0x0000000100037824 */ /* 0x000fe200078e0a03 */
[----:B------:R-:W-:-:S04]  /*2d5c0*/  MOV R0, 0x400 ;  /* 0x0000040000007802 */ /* 0x000fc80000000f00 */
[----:B-1----:R-:W-:Y:S02]  /*2d5d0*/  LEA R0, R5, R0, 0x18 ;  /* 0x0000000005007211 */ /* 0x002fe400078ec0ff */
[----:B------:R-:W-:-:S04]  /*2d5e0*/  SHF.L.U32 R3, R3, 0x1f, RZ ;  /* 0x0000001f03037819 */ /* 0x000fc800000006ff */
[----:B------:R-:W0:Y:S02]  /*2d5f0*/  SYNCS.PHASECHK.TRANS64.TRYWAIT P0, [R0+URZ+0x30820], R3 ;  /* 0x03082003000075a7 */ /* 0x000e24000800017f */
[----:B0-----:R-:W-:Y:S05]  /*2d600*/  @!P0 BRA `(.L_x_2011) ;  /* 0x0000003400088947 */ /* 0x001fea0003800000 */
.L_x_2142:
[----:B------:R-:W-:Y:S05]  /*2d610*/  BSYNC B0 ;  /* 0x0000000000007941 */ /* 0x000fea0003800000 */
.L_x_2010:
[----:B------:R-:W-:-:S03]  /*2d620*/  UMOV UR4, 0xffffffff ;  /* 0xffffffff00047882 */ /* 0x000fc60000000000 */
[----:B------:R-:W-:Y:S05]  /*2d630*/  BRA.DIV UR4, `(.L_x_2012) ;  /* 0x0000003604107947 */ /* 0x000fea000b800000 */
[----:B------:R-:W1:Y:S02]  /*2d640*/  S2R R2, SR_TID.X ;  /* 0x0000000000027919 */ /* 0x000e640000002100 */
[----:B-1----:R-:W-:-:S04]  /*2d650*/  SHF.R.U32.HI R2, RZ, 0x5, R2 ;  /* 0x00000005ff027819 */ /* 0x002fc80000011602 */
[----:B------:R-:W-:-:S05]  /*2d660*/  LOP3.LUT R2, R2, 0x3, RZ, 0xc0, !PT ;  /* 0x0000000302027812 */ /* 0x000fca00078ec0ff */
[----:B------:R1:W2:Y:S02]  /*2d670*/  SHFL.IDX PT, R14, R2, RZ, 0x1f ;  /* 0x00001fff020e7589 */ /* 0x0002a400000e0000 */
.L_x_2145:
[----:B--2---:R-:W-:-:S13]  /*2d680*/  ISETP.NE.AND P0, PT, R14, RZ, PT ;  /* 0x000000ff0e00720c */ /* 0x004fda0003f05270 */
[----:B------:R-:W-:Y:S05]  /*2d690*/  @P0 BRA `(.L_x_1526) ;  /* 0x0000000000940947 */ /* 0x000fea0003800000 */
[----:B------:R-:W-:-:S03]  /*2d6a0*/  UMOV UR4, 0xffffffff ;  /* 0xffffffff00047882 */ /* 0x000fc60000000000 */
[----:B------:R-:W-:Y:S05]  /*2d6b0*/  BRA.DIV UR4, `(.L_x_2013) ;  /* 0x0000003604247947 */ /* 0x000fea000b800000 */
[----:B------:R-:W-:-:S13]  /*2d6c0*/  ELECT P6, URZ, PT ;  /* 0x00000000003f782f */ /* 0x000fda00038c0000 */
.L_x_2148:
        /* <DEDUP_REMOVED lines=8> */
.L_x_2014:
        /* <DEDUP_REMOVED lines=8> */
[----:B------:R-:W-:Y:S02]  /*2d7d0*/  LOP3.LUT R4, R7, R4, RZ, 0x3c, !PT ;  /* 0x0000000407047212 */ /* 0x000fe400078e3cff */
[----:B------:R-:W0:Y:S01]  /*2d7e0*/  SYNCS.PHASECHK.TRANS64.TRYWAIT P0, [R6+URZ], R5 ;  /* 0x00000005060075a7 */ /* 0x000e22000800017f */
[----:B------:R-:W-:Y:S02]  /*2d7f0*/  LEA R7, R3, R2, 0x3 ;  /* 0x0000000203077211 */ /* 0x000fe400078e18ff */
[----:B------:R-:W-:Y:S01]  /*2d800*/  SHF.L.U32 R2, R4, 0x1f, RZ ;  /* 0x0000001f04027819 */ /* 0x000fe200000006ff */
[----:B0-----:R-:W-:Y:S06]  /*2d810*/  @!P0 BRA `(.L_x_2015) ;  /* 0x0000003000ec8947 */ /* 0x001fec0003800000 */
.L_x_2149:
[----:B------:R-:W1:Y:S02]  /*2d820*/  SYNCS.PHASECHK.TRANS64.TRYWAIT P0, [R7+URZ], R2 ;  /* 0x00000002070075a7 */ /* 0x000e64000800017f */
[----:B-1----:R-:W-:Y:S05]  /*2d830*/  @!P0 BRA `(.L_x_2016) ;  /* 0x0000003000f88947 */ /* 0x002fea0003800000 */
.L_x_2150:
[----:B------:R-:W-:Y:S05]  /*2d840*/  @!P2 BRA `(.L_x_2017) ;  /* 0x000000000004a947 */ /* 0x000fea0003800000 */
[----:B------:R-:W-:Y:S01]  /*2d850*/  BPT.TRAP 0x1 ;  /* 0x000000040000795c */ /* 0x000fe20000300000 */
.L_x_2017:
[----:B------:R-:W-:-:S04]  /*2d860*/  VIADD R0, R0, 0x30860 ;  /* 0x0003086000007836 */ /* 0x000fc80000000000 */
[----:B------:R-:W-:-:S04]  /*2d870*/  IMAD R4, R19, 0x8, R0 ;  /* 0x0000000813047824 */ /* 0x000fc800078e0200 */
[----:B------:R-:W2:Y:S02]  /*2d880*/  SYNCS.PHASECHK.TRANS64.TRYWAIT P0, [R4+URZ], R5 ;  /* 0x00000005040075a7 */ /* 0x000ea4000800017f */
[----:B--2---:R-:W-:Y:S05]  /*2d890*/  @!P0 BRA `(.L_x_2018) ;  /* 0x0000003000f48947 */ /* 0x004fea0003800000 */
.L_x_2151:
[----:B------:R-:W-:-:S07]  /*2d8a0*/  IMAD R3, R3, 0x8, R0 ;  /* 0x0000000803037824 */ /* 0x000fce00078e0200 */
.L_x_2019:
[----:B---3--:R3:W4:Y:S02]  /*2d8b0*/  SYNCS.PHASECHK.TRANS64.TRYWAIT P0, [R3+URZ], R2 ;  /* 0x00000002030075a7 */ /* 0x008724000800017f */
[----:B----4-:R-:W-:Y:S05]  /*2d8c0*/  @!P0 NANOSLEEP.SYNCS 0x989680 ;  /* 0x009896800000895d */ /* 0x010fea0003900000 */
[----:B------:R-:W4:Y:S02]  /*2d8d0*/  @!P0 SYNCS.PHASECHK.TRANS64 P0, [R3+URZ], R2 ;  /* 0x00000002030085a7 */ /* 0x000f24000800007f */
[----:B----4-:R-:W-:Y:S05]  /*2d8e0*/  @!P0 BRA `(.L_x_2019) ;  /* 0xfffffffc00f08947 */ /* 0x010fea000383ffff */
.L_x_1526:
[----:B------:R-:W-:Y:S05]  /*2d8f0*/  BSYNC B9 ;  /* 0x0000000000097941 */ /* 0x000fea0003800000 */
.L_x_1523:
[----:B------:R-:W-:Y:S05]  /*2d900*/  EXIT ;  /* 0x000000000000794d */ /* 0x000fea0003800000 */
.L_x_1554:
[----:B0-----:R0:W1:Y:S02]  /*2d910*/  SYNCS.PHASECHK.TRANS64.TRYWAIT P5, [R99+URZ+0x30890], R109 ;  /* 0x0308906d630075a7 */ /* 0x00106400080a017f */
[----:B-1----:R-:W-:Y:S05]  /*2d920*/  @!P5 NANOSLEEP.SYNCS 0x989680 ;  /* 0x009896800000d95d */ /* 0x002fea0003900000 */
[----:B------:R-:W1:Y:S02]  /*2d930*/  @!P5 SYNCS.PHASECHK.TRANS64 P5, [R99+URZ+0x30890], R109 ;  /* 0x0308906d6300d5a7 */ /* 0x000e6400080a007f */
[----:B-1----:R-:W-:Y:S05]  /*2d940*/  @!P5 BRA `(.L_x_1554) ;  /* 0xfffffffc00f0d947 */ /* 0x002fea000383ffff */
[----:B------:R-:W-:Y:S05]  /*2d950*/  BRA `(.L_x_2020) ;  /* 0xfffffd6400507947 */ /* 0x000fea000383ffff */
.L_x_1592:
[----:B-1----:R1:W2:Y:S02]  /*2d960*/  SYNCS.PHASECHK.TRANS64.TRYWAIT P5, [R99+URZ+0x30890], R109 ;  /* 0x0308906d630075a7 */ /* 0x0022a400080a017f */
[----:B--2---:R-:W-:Y:S05]  /*2d970*/  @!P5 NANOSLEEP.SYNCS 0x989680 ;  /* 0x009896800000d95d */ /* 0x004fea0003900000 */
[----:B------:R-:W2:Y:S02]  /*2d980*/  @!P5 SYNCS.PHASECHK.TRANS64 P5, [R99+URZ+0x30890], R109 ;  /* 0x0308906d6300d5a7 */ /* 0x000ea400080a007f */
[----:B--2---:R-:W-:Y:S05]  /*2d990*/  @!P5 BRA `(.L_x_1592) ;  /* 0xfffffffc00f0d947 */ /* 0x004fea000383ffff */
[----:B------:R-:W-:Y:S05]  /*2d9a0*/  BRA `(.L_x_2021) ;  /* 0xfffffd88001c7947 */ /* 0x000fea000383ffff */
.L_x_1609:
[----:B0-----:R0:W1:Y:S02]  /*2d9b0*/  SYNCS.PHASECHK.TRANS64.TRYWAIT P3, [R99+URZ+0x30890], R109 ;  /* 0x0308906d630075a7 */ /* 0x001064000806017f */
[----:B-1----:R-:W-:Y:S05]  /*2d9c0*/  @!P3 NANOSLEEP.SYNCS 0x989680 ;  /* 0x009896800000b95d */ /* 0x002fea0003900000 */
[----:B------:R-:W1:Y:S02]  /*2d9d0*/  @!P3 SYNCS.PHASECHK.TRANS64 P3, [R99+URZ+0x30890], R109 ;  /* 0x0308906d6300b5a7 */ /* 0x000e64000806007f */
[----:B-1----:R-:W-:Y:S05]  /*2d9e0*/  @!P3 BRA `(.L_x_1609) ;  /* 0xfffffffc00f0b947 */ /* 0x002fea000383ffff */
[----:B------:R-:W-:Y:S05]  /*2d9f0*/  BRA `(.L_x_2022) ;  /* 0xfffffda800d07947 */ /* 0x000fea000383ffff */
.L_x_1615:
[----:B-1----:R1:W2:Y:S02]  /*2da00*/  SYNCS.PHASECHK.TRANS64.TRYWAIT P2, [R99+URZ+0x308b0], R109 ;  /* 0x0308b06d630075a7 */ /* 0x0022a4000804017f */
[----:B--2---:R-:W-:Y:S05]  /*2da10*/  @!P2 NANOSLEEP.SYNCS 0x989680 ;  /* 0x009896800000a95d */ /* 0x004fea0003900000 */
[----:B------:R-:W2:Y:S02]  /*2da20*/  @!P2 SYNCS.PHASECHK.TRANS64 P2, [R99+URZ+0x308b0], R109 ;  /* 0x0308b06d6300a5a7 */ /* 0x000ea4000804007f */
[----:B--2---:R-:W-:Y:S05]  /*2da30*/  @!P2 BRA `(.L_x_1615) ;  /* 0xfffffffc00f0a947 */ /* 0x004fea000383ffff */
[----:B------:R-:W-:Y:S05]  /*2da40*/  BRA `(.L_x_2023) ;  /* 0xfffffdac00b87947 */ /* 0x000fea000383ffff */
.L_x_1645:
[----:B------:R-:W-:Y:S01]  /*2da50*/  BSSY B1, `(.L_x_2024) ;  /* 0x0000008000017945 */ /* 0x000fe20003800000 */
[----:B------:R-:W-:Y:S02]  /*2da60*/  IMAD.MOV.U32 R13, RZ, RZ, R32 ;  /* 0x000000ffff0d7224 */ /* 0x000fe400078e0020 */
[----:B------:R-:W-:Y:S02]  /*2da70*/  IMAD.MOV.U32 R12, RZ, RZ, RZ ;  /* 0x000000ffff0c7224 */ /* 0x000fe400078e00ff */
[----:B------:R-:W-:Y:S02]  /*2da80*/  IMAD.MOV.U32 R11, RZ, RZ, 0x181f ;  /* 0x0000181fff0b7424 */ /* 0x000fe400078e00ff */
[----:B------:R-:W-:-:S07]  /*2da90*/  IMAD.MOV.U32 R15, RZ, RZ, -0x1 ;  /* 0xffffffffff0f7424 */ /* 0x000fce00078e00ff */
[----:B------:R-:W-:Y:S05]  /*2daa0*/  WARPSYNC.COLLECTIVE R15, `(.L_x_2025) ;  /* 0x000000000f087348 */ /* 0x000fea0003c00000 */
[----:B------:R0:W1:Y:S02]  /*2dab0*/  SHFL.IDX P6, R14, R13, R12, R11 ;  /* 0x0000000c0d0e7389 */ /* 0x00006400000c000b */
[----:B01----:R-:W-:Y:S01]  /*2dac0*/  ENDCOLLECTIVE ;  /* 0x000000000000791b */ /* 0x003fe20003800000 */
.L_x_2025:
[----:B------:R-:W-:Y:S05]  /*2dad0*/  BSYNC B1 ;  /* 0x0000000000017941 */ /* 0x000fea0003800000 */
.L_x_2024:
[----:B------:R-:W-:Y:S01]  /*2dae0*/  IMAD.MOV.U32 R13, RZ, RZ, R31 ;  /* 0x000000ffff0d7224 */ /* 0x000fe200078e001f */
[----:B------:R-:W-:Y:S01]  /*2daf0*/  MOV R9, R14 ;  /* 0x0000000e00097202 */ /* 0x000fe20000000f00 */
[----:B------:R-:W-:Y:S02]  /*2db00*/  IMAD.MOV.U32 R12, RZ, RZ, RZ ;  /* 0x000000ffff0c7224 */ /* 0x000fe400078e00ff */
[----:B------:R-:W-:Y:S02]  /*2db10*/  IMAD.MOV.U32 R11, RZ, RZ, 0x181f ;  /* 0x0000181fff0b7424 */ /* 0x000fe400078e00ff */
[----:B------:R-:W-:-:S07]  /*2db20*/  IMAD.MOV.U32 R15, RZ, RZ, -0x1 ;  /* 0xffffffffff0f7424 */ /* 0x000fce00078e00ff */
[----:B------:R-:W-:Y:S05]  /*2db30*/  WARPSYNC.COLLECTIVE R15, `(.L_x_2026) ;  /* 0x000000000f087348 */ /* 0x000fea0003c00000 */
[----:B------:R0:W1:Y:S02]  /*2db40*/  SHFL.IDX P6, R14, R13, R12, R11 ;  /* 0x0000000c0d0e7389 */ /* 0x00006400000c000b */
[----:B01----:R-:W-:Y:S01]  /*2db50*/  ENDCOLLECTIVE ;  /* 0x000000000000791b */ /* 0x003fe20003800000 */
.L_x_2026:
[----:B------:R-:W-:Y:S02]  /*2db60*/  IMAD.MOV.U32 R13, RZ, RZ, R33 ;  /* 0x000000ffff0d7224 */ /* 0x000fe400078e0021 */
[----:B------:R-:W-:-:S07]  /*2db70*/  IMAD.MOV.U32 R8, RZ, RZ, R14 ;  /* 0x000000ffff087224 */ /* 0x000fce00078e000e */
[----:B------:R-:W-:Y:S05]  /*2db80*/  WARPSYNC.COLLECTIVE R15, `(.L_x_2027) ;  /* 0x000000000f087348 */ /* 0x000fea0003c00000 */
[----:B------:R0:W1:Y:S02]  /*2db90*/  SHFL.IDX P6, R14, R13, R12, R11 ;  /* 0x0000000c0d0e7389 */ /* 0x00006400000c000b */
[----:B01----:R-:W-:Y:S01]  /*2dba0*/  ENDCOLLECTIVE ;  /* 0x000000000000791b */ /* 0x003fe20003800000 */
.L_x_2027:
[----:B------:R-:W-:Y:S01]  /*2dbb0*/  MOV R13, R30 ;  /* 0x0000001e000d7202 */ /* 0x000fe20000000f00 */
[----:B------:R-:W-:-:S07]  /*2dbc0*/  IMAD.MOV.U32 R26, RZ, RZ, R14 ;  /* 0x000000ffff1a7224 */ /* 0x000fce00078e000e */
[----:B------:R-:W-:Y:S05]  /*2dbd0*/  WARPSYNC.COLLECTIVE R15, `(.L_x_2028) ;  /* 0x000000000f087348 */ /* 0x000fea0003c00000 */
[----:B------:R0:W1:Y:S02]  /*2dbe0*/  SHFL.IDX P6, R14, R13, R12, R11 ;  /* 0x0000000c0d0e7389 */ /* 0x00006400000c000b */
[----:B01----:R-:W-:Y:S01]  /*2dbf0*/  ENDCOLLECTIVE ;  /* 0x000000000000791b */ /* 0x003fe20003800000 */
.L_x_2028:
[----:B------:R-:W-:Y:S01]  /*2dc00*/  IMAD.MOV.U32 R5, RZ, RZ, R14 ;  /* 0x000000ffff057224 */ /* 0x000fe200078e000e */
[----:B------:R-:W-:Y:S06]  /*2dc10*/  BRA `(.L_x_2029) ;  /* 0xfffffdc400647947 */ /* 0x000fec000383ffff */
.L_x_1648:
[----:B------:R-:W-:Y:S01]  /*2dc20*/  BSSY B1, `(.L_x_2030) ;  /* 0x0000008000017945 */ /* 0x000fe20003800000 */
[----:B------:R-:W-:Y:S02]  /*2dc30*/  IMAD.MOV.U32 R13, RZ, RZ, R32 ;  /* 0x000000ffff0d7224 */ /* 0x000fe400078e0020 */
[----:B------:R-:W-:Y:S02]  /*2dc40*/  IMAD.MOV.U32 R12, RZ, RZ, 0x1 ;  /* 0x00000001ff0c7424 */ /* 0x000fe400078e00ff */
[----:B------:R-:W-:Y:S02]  /*2dc50*/  IMAD.MOV.U32 R11, RZ, RZ, 0x181f ;  /* 0x0000181fff0b7424 */ /* 0x000fe400078e00ff */
[----:B------:R-:W-:-:S07]  /*2dc60*/  IMAD.MOV.U32 R15, RZ, RZ, -0x1 ;  /* 0xffffffffff0f7424 */ /* 0x000fce00078e00ff */
[----:B0-23--:R-:W-:Y:S05]  /*2dc70*/  WARPSYNC.COLLECTIVE R15, `(.L_x_2031) ;  /* 0x000000000f087348 */ /* 0x00dfea0003c00000 */
[----:B------:R1:W4:Y:S02]  /*2dc80*/  SHFL.IDX P6, R14, R13, R12, R11 ;  /* 0x0000000c0d0e7389 */ /* 0x00032400000c000b */
[----:B01234-:R-:W-:Y:S01]  /*2dc90*/  ENDCOLLECTIVE ;  /* 0x000000000000791b */ /* 0x01ffe20003800000 */
.L_x_2031:
[----:B------:R-:W-:Y:S05]  /*2dca0*/  BSYNC B1 ;  /* 0x0000000000017941 */ /* 0x000fea0003800000 */
.L_x_2030:
[----:B------:R-:W-:Y:S01]  /*2dcb0*/  IMAD.MOV.U32 R13, RZ, RZ, R31 ;  /* 0x000000ffff0d7224 */ /* 0x000fe200078e001f */
[----:B------:R-:W-:Y:S01]  /*2dcc0*/  MOV R12, 0x1 ;  /* 0x00000001000c7802 */ /* 0x000fe20000000f00 */
[----:B------:R-:W-:Y:S02]  /*2dcd0*/  IMAD.MOV.U32 R11, RZ, RZ, 0x181f ;  /* 0x0000181fff0b7424 */ /* 0x000fe400078e00ff */
[----:B------:R-:W-:Y:S02]  /*2dce0*/  IMAD.MOV.U32 R15, RZ, RZ, -0x1 ;  /* 0xffffffffff0f7424 */ /* 0x000fe400078e00ff */
[----:B------:R-:W-:-:S07]  /*2dcf0*/  IMAD.MOV.U32 R9, RZ, RZ, R14 ;  /* 0x000000ffff097224 */ /* 0x000fce00078e000e */
[----:B------:R-:W-:Y:S05]  /*2dd00*/  WARPSYNC.COLLECTIVE R15, `(.L_x_2032) ;  /* 0x000000000f087348 */ /* 0x000fea0003c00000 */
[----:B------:R0:W1:Y:S02]  /*2dd10*/  SHFL.IDX P6, R14, R13, R12, R11 ;  /* 0x0000000c0d0e7389 */ /* 0x00006400000c000b */
[----:B01----:R-:W-:Y:S01]  /*2dd20*/  ENDCOLLECTIVE ;  /* 0x000000000000791b */ /* 0x003fe20003800000 */
.L_x_2032:
[----:B------:R-:W-:Y:S02]  /*2dd30*/  IMAD.MOV.U32 R13, RZ, RZ, R33 ;  /* 0x000000ffff0d7224 */ /* 0x000fe400078e0021 */
[----:B------:R-:W-:-:S07]  /*2dd40*/  IMAD.MOV.U32 R8, RZ, RZ, R14 ;  /* 0x000000ffff087224 */ /* 0x000fce00078e000e */
[----:B------:R-:W-:Y:S05]  /*2dd50*/  WARPSYNC.COLLECTIVE R15, `(.L_x_2033) ;  /* 0x000000000f087348 */ /* 0x000fea0003c00000 */
[----:B------:R0:W1:Y:S02]  /*2dd60*/  SHFL.IDX P6, R14, R13, R12, R11 ;  /* 0x0000000c0d0e7389 */ /* 0x00006400000c000b */
[----:B01----:R-:W-:Y:S01]  /*2dd70*/  ENDCOLLECTIVE ;  /* 0x000000000000791b */ /* 0x003fe20003800000 */
.L_x_2033:
[----:B------:R-:W-:Y:S02]  /*2dd80*/  IMAD.MOV.U32 R13, RZ, RZ, R30 ;  /* 0x000000ffff0d7224 */ /* 0x000fe400078e001e */
[----:B------:R-:W-:-:S07]  /*2dd90*/  IMAD.MOV.U32 R26, RZ, RZ, R14 ;  /* 0x000000ffff1a7224 */ /* 0x000fce00078e000e */
[----:B------:R-:W-:Y:S05]  /*2dda0*/  WARPSYNC.COLLECTIVE R15, `(.L_x_2034) ;  /* 0x000000000f087348 */ /* 0x000fea0003c00000 */
[----:B------:R0:W1:Y:S02]  /*2ddb0*/  SHFL.IDX P6, R14, R13, R12, R11 ;  /* 0x0000000c0d0e7389 */ /* 0x00006400000c000b */
[----:B01----:R-:W-:Y:S01]  /*2ddc0*/  ENDCOLLECTIVE ;  /* 0x000000000000791b */ /* 0x003fe20003800000 */
.L_x_2034:
[----:B------:R-:W-:Y:S01]  /*2ddd0*/  IMAD.MOV.U32 R5, RZ, RZ, R14 ;  /* 0x000000ffff057224 */ /* 0x000fe200078e000e */
[----:B------:R-:W-:Y:S06]  /*2dde0*/  BRA `(.L_x_2035) ;  /* 0xfffffdc800747947 */ /* 0x000fec000383ffff */
.L_x_1651:
[----:B------:R-:W-:Y:S01]  /*2ddf0*/  BSSY B1, `(.L_x_2036) ;  /* 0x0000008000017945 */ /* 0x000fe20003800000 */
[----:B------:R-:W-:Y:S01]  /*2de00*/  MOV R13, R32 ;  /* 0x00000020000d7202 */ /* 0x000fe20000000f00 */
[----:B------:R-:W-:Y:S02]  /*2de10*/  IMAD.MOV.U32 R12, RZ, RZ, 0x2 ;  /* 0x00000002ff0c7424 */ /* 0x000fe400078e00ff */
[----:B------:R-:W-:Y:S02]  /*2de20*/  IMAD.MOV.U32 R11, RZ, RZ, 0x181f ;  /* 0x0000181fff0b7424 */ /* 0x000fe400078e00ff */
[----:B------:R-:W-:-:S07]  /*2de30*/  IMAD.MOV.U32 R15, RZ, RZ, -0x1 ;  /* 0xffffffffff0f7424 */ /* 0x000fce00078e00ff */
[----:B-1234-:R-:W-:Y:S05]  /*2de40*/  WARPSYNC.COLLECTIVE R15, `(.L_x_2037) ;  /* 0x000000000f087348 */ /* 0x01efea0003c00000 */
[----:B------:R0:W0:Y:S02]  /*2de50*/  SHFL.IDX P6, R14, R13, R12, R11 ;  /* 0x0000000c0d0e7389 */ /* 0x00002400000c000b */
[----:B01234-:R-:W-:Y:S01]  /*2de60*/  ENDCOLLECTIVE ;  /* 0x000000000000791b */ /* 0x01ffe20003800000 */
.L_x_2037:
[----:B------:R-:W-:Y:S05]  /*2de70*/  BSYNC B1 ;  /* 0x0000000000017941 */ /* 0x000fea0003800000 */
.L_x_2036:
[----:B------:R-:W-:Y:S01]  /*2de80*/  IMAD.MOV.U32 R13, RZ, RZ, R31 ;  /* 0x000000ffff0d7224 */ /* 0x000fe200078e001f */
[----:B------:R-:W-:Y:S01]  /*2de90*/  MOV R15, 0xffffffff ;  /* 0xffffffff000f7802 */ /* 0x000fe20000000f00 */
[----:B------:R-:W-:Y:S02]  /*2dea0*/  IMAD.MOV.U32 R12, RZ, RZ, 0x2 ;  /* 0x00000002ff0c7424 */ /* 0x000fe400078e00ff */
[----:B------:R-:W-:Y:S02]  /*2deb0*/  IMAD.MOV.U32 R11, RZ, RZ, 0x181f ;  /* 0x0000181fff0b7424 */ /* 0x000fe400078e00ff */
[----:B------:R-:W-:-:S07]  /*2dec0*/  IMAD.MOV.U32 R9, RZ, RZ, R14 ;  /* 0x000000ffff097224 */ /* 0x000fce00078e000e */
[----:B------:R-:W-:Y:S05]  /*2ded0*/  WARPSYNC.COLLECTIVE R15, `(.L_x_2038) ;  /* 0x000000000f087348 */ /* 0x000fea0003c00000 */
[----:B------:R0:W1:Y:S02]  /*2dee0*/  SHFL.IDX P6, R14, R13, R12, R11 ;  /* 0x0000000c0d0e7389 */ /* 0x00006400000c000b */
[----:B01----:R-:W-:Y:S01]  /*2def0*/  ENDCOLLECTIVE ;  /* 0x000000000000791b */ /* 0x003fe20003800000 */
.L_x_2038:
[----:B------:R-:W-:Y:S02]  /*2df00*/  IMAD.MOV.U32 R13, RZ, RZ, R33 ;  /* 0x000000ffff0d7224 */ /* 0x000fe400078e0021 */
[----:B------:R-:W-:-:S07]  /*2df10*/  IMAD.MOV.U32 R8, RZ, RZ, R14 ;  /* 0x000000ffff087224 */ /* 0x000fce00078e000e */
[----:B------:R-:W-:Y:S05]  /*2df20*/  WARPSYNC.COLLECTIVE R15, `(.L_x_2039) ;  /* 0x000000000f087348 */ /* 0x000fea0003c00000 */
[----:B------:R0:W1:Y:S02]  /*2df30*/  SHFL.IDX P6, R14, R13, R12, R11 ;  /* 0x0000000c0d0e7389 */ /* 0x00006400000c000b */
[----:B01----:R-:W-:Y:S01]  /*2df40*/  ENDCOLLECTIVE ;  /* 0x000000000000791b */ /* 0x003fe20003800000 */
.L_x_2039:
[----:B------:R-:W-:Y:S02]  /*2df50*/  IMAD.MOV.U32 R13, RZ, RZ, R30 ;  /* 0x000000ffff0d7224 */ /* 0x000fe400078e001e */
[----:B------:R-:W-:-:S07]  /*2df60*/  IMAD.MOV.U32 R78, RZ, RZ, R14 ;  /* 0x000000ffff4e7224 */ /* 0x000fce00078e000e */
[----:B------:R-:W-:Y:S05]  /*2df70*/  WARPSYNC.COLLECTIVE R15, `(.L_x_2040) ;  /* 0x000000000f087348 */ /* 0x000fea0003c00000 */
[----:B------:R0:W1:Y:S02]  /*2df80*/  SHFL.IDX P6, R14, R13, R12, R11 ;  /* 0x0000000c0d0e7389 */ /* 0x00006400000c000b */
[----:B01----:R-:W-:Y:S01]  /*2df90*/  ENDCOLLECTIVE ;  /* 0x000000000000791b */ /* 0x003fe20003800000 */
.L_x_2040:
[----:B------:R-:W-:Y:S01]  /*2dfa0*/  IMAD.MOV.U32 R5, RZ, RZ, R14 ;  /* 0x000000ffff057224 */ /* 0x000fe200078e000e */
[----:B------:R-:W-:Y:S06]  /*2dfb0*/  BRA `(.L_x_2041) ;  /* 0xfffffdcc00647947 */ /* 0x000fec000383ffff */
.L_x_1654:
[----:B------:R-:W-:Y:S01]  /*2dfc0*/  BSSY B1, `(.L_x_2042) ;  /* 0x0000008000017945 */ /* 0x000fe20003800000 */
[----:B------:R-:W-:Y:S01]  /*2dfd0*/  IMAD.MOV.U32 R13, RZ, RZ, R32 ;  /* 0x000000ffff0d7224 */ /* 0x000fe200078e0020 */
[----:B------:R-:W-:Y:S01]  /*2dfe0*/  MOV R11, 0x181f ;  /* 0x0000181f000b7802 */ /* 0x000fe20000000f00 */
[----:B------:R-:W-:Y:S02]  /*2dff0*/  IMAD.MOV.U32 R12, RZ, RZ, 0x3 ;  /* 0x00000003ff0c7424 */ /* 0x000fe400078e00ff */
[----:B------:R-:W-:-:S07]  /*2e000*/  IMAD.MOV.U32 R15, RZ, RZ, -0x1 ;  /* 0xffffffffff0f7424 */ /* 0x000fce00078e00ff */
[----:B-12-4-:R-:W-:Y:S05]  /*2e010*/  WARPSYNC.COLLECTIVE R15, `(.L_x_2043) ;  /* 0x000000000f087348 */ /* 0x016fea0003c00000 */
[----:B------:R0:W3:Y:S02]  /*2e020*/  SHFL.IDX P6, R14, R13, R12, R11 ;  /* 0x0000000c0d0e7389 */ /* 0x0000e400000c000b */
[----:B01234-:R-:W-:Y:S01]  /*2e030*/  ENDCOLLECTIVE ;  /* 0x000000000000791b */ /* 0x01ffe20003800000 */
.L_x_2043:
[----:B------:R-:W-:Y:S05]  /*2e040*/  BSYNC B1 ;  /* 0x0000000000017941 */ /* 0x000fea0003800000 */
.L_x_2042:
[----:B------:R-:W-:Y:S02]  /*2e050*/  IMAD.MOV.U32 R13, RZ, RZ, R31 ;  /* 0x000000ffff0d7224 */ /* 0x000fe400078e001f */
[----:B------:R-:W-:Y:S02]  /*2e060*/  IMAD.MOV.U32 R12, RZ, RZ, 0x3 ;  /* 0x00000003ff0c7424 */ /* 0x000fe400078e00ff */
[----:B------:R-:W-:Y:S02]  /*2e070*/  IMAD.MOV.U32 R11, RZ, RZ, 0x181f ;  /* 0x0000181fff0b7424 */ /* 0x000fe400078e00ff */
[----:B------:R-:W-:Y:S02]  /*2e080*/  IMAD.MOV.U32 R15, RZ, RZ, -0x1 ;  /* 0xffffffffff0f7424 */ /* 0x000fe400078e00ff */
[----:B------:R-:W-:-:S07]  /*2e090*/  IMAD.MOV.U32 R79, RZ, RZ, R14 ;  /* 0x000000ffff4f7224 */ /* 0x000fce00078e000e */
[----:B------:R-:W-:Y:S05]  /*2e0a0*/  WARPSYNC.COLLECTIVE R15, `(.L_x_2044) ;  /* 0x000000000f087348 */ /* 0x000fea0003c00000 */
[----:B------:R0:W1:Y:S02]  /*2e0b0*/  SHFL.IDX P6, R14, R13, R12, R11 ;  /* 0x0000000c0d0e7389 */ /* 0x00006400000c000b */
[----:B01----:R-:W-:Y:S01]  /*2e0c0*/  ENDCOLLECTIVE ;  /* 0x000000000000791b */ /* 0x003fe20003800000 */
.L_x_2044:
[----:B------:R-:W-:Y:S01]  /*2e0d0*/  MOV R13, R33 ;  /* 0x00000021000d7202 */ /* 0x000fe20000000f00 */
[----:B------:R-:W-:-:S07]  /*2e0e0*/  IMAD.MOV.U32 R9, RZ, RZ, R14 ;  /* 0x000000ffff097224 */ /* 0x000fce00078e000e */
[----:B------:R-:W-:Y:S05]  /*2e0f0*/  WARPSYNC.COLLECTIVE R15, `(.L_x_2045) ;  /* 0x000000000f087348 */ /* 0x000fea0003c00000 */
[----:B------:R0:W1:Y:S02]  /*2e100*/  SHFL.IDX P6, R14, R13, R12, R11 ;  /* 0x0000000c0d0e7389 */ /* 0x00006400000c000b */
[----:B01----:R-:W-:Y:S01]  /*2e110*/  ENDCOLLECTIVE ;  /* 0x000000000000791b */ /* 0x003fe20003800000 */
.L_x_2045:
[----:B------:R-:W-:Y:S02]  /*2e120*/  IMAD.MOV.U32 R13, RZ, RZ, R30 ;  /* 0x000000ffff0d7224 */ /* 0x000fe400078e001e */
[----:B------:R-:W-:-:S07]  /*2e130*/  IMAD.MOV.U32 R80, RZ, RZ, R14 ;  /* 0x000000ffff507224 */ /* 0x000fce00078e000e */
[----:B------:R-:W-:Y:S05]  /*2e140*/  WARPSYNC.COLLECTIVE R15, `(.L_x_2046) ;  /* 0x000000000f087348 */ /* 0x000fea0003c00000 */
[----:B------:R0:W1:Y:S02]  /*2e150*/  SHFL.IDX P6, R14, R13, R12, R11 ;  /* 0x0000000c0d0e7389 */ /* 0x00006400000c000b */
[----:B01----:R-:W-:Y:S01]  /*2e160*/  ENDCOLLECTIVE ;  /* 0x000000000000791b */ /* 0x003fe20003800000 */
.L_x_2046:
[----:B------:R-:W-:Y:S01]  /*2e170*/  IMAD.MOV.U32 R78, RZ, RZ, R14 ;  /* 0x000000ffff4e7224 */ /* 0x000fe200078e000e */
[----:B------:R-:W-:Y:S06]  /*2e180*/  BRA `(.L_x_2047) ;  /* 0xfffffdd0005c7947 */ /* 0x000fec000383ffff */
.L_x_1658:
[----:B0-----:R0:W1:Y:S02]  /*2e190*/  SYNCS.PHASECHK.TRANS64.TRYWAIT P0, [R16+URZ+0x30800], R81 ;  /* 0x03080051100075a7 */ /* 0x001064000800017f */
[----:B-1----:R-:W-:Y:S05]  /*2e1a0*/  @!P0 NANOSLEEP.SYNCS 0x989680 ;  /* 0x009896800000895d */ /* 0x002fea0003900000 */
[----:B------:R-:W1:Y:S02]  /*2e1b0*/  @!P0 SYNCS.PHASECHK.TRANS64 P0, [R16+URZ+0x30800], R81 ;  /* 0x03080051100085a7 */ /* 0x000e64000800007f */
[----:B-1----:R-:W-:Y:S05]  /*2e1c0*/  @!P0 BRA `(.L_x_1658) ;  /* 0xfffffffc00f08947 */ /* 0x002fea000383ffff */
[----:B------:R-:W-:Y:S05]  /*2e1d0*/  BRA `(.L_x_2048) ;  /* 0xfffffdd400b47947 */ /* 0x000fea000383ffff */
.L_x_1690:
        /* <DEDUP_REMOVED lines=8> */
.L_x_2050:
[----:B------:R-:W-:Y:S05]  /*2e260*/  BSYNC B1 ;  /* 0x0000000000017941 */ /* 0x000fea0003800000 */
.L_x_2049:
        /* <DEDUP_REMOVED lines=8> */
.L_x_2051:
[----:B------:R-:W-:Y:S02]  /*2e2f0*/  IMAD.MOV.U32 R13, RZ, RZ, R73 ;  /* 0x000000ffff0d7224 */ /* 0x000fe400078e0049 */
[----:B------:R-:W-:-:S07]  /*2e300*/  IMAD.MOV.U32 R8, RZ, RZ, R14 ;  /* 0x000000ffff087224 */ /* 0x000fce00078e000e */
[----:B------:R-:W-:Y:S05]  /*2e310*/  WARPSYNC.COLLECTIVE R15, `(.L_x_2052) ;  /* 0x000000000f087348 */ /* 0x000fea0003c00000 */
[----:B------:R0:W1:Y:S02]  /*2e320*/  SHFL.IDX P6, R14, R13, R12, R11 ;  /* 0x0000000c0d0e7389 */ /* 0x00006400000c000b */
[----:B01----:R-:W-:Y:S01]  /*2e330*/  ENDCOLLECTIVE ;  /* 0x000000000000791b */ /* 0x003fe20003800000 */
.L_x_2052:
[----:B------:R-:W-:Y:S01]  /*2e340*/  MOV R13, R20 ;  /* 0x00000014000d7202 */ /* 0x000fe20000000f00 */
[----:B------:R-:W-:-:S07]  /*2e350*/  IMAD.MOV.U32 R7, RZ, RZ, R14 ;  /* 0x000000ffff077224 */ /* 0x000fce00078e000e */
[----:B------:R-:W-:Y:S05]  /*2e360*/  WARPSYNC.COLLECTIVE R15, `(.L_x_2053) ;  /* 0x000000000f087348 */ /* 0x000fea0003c00000 */
[----:B------:R0:W1:Y:S02]  /*2e370*/  SHFL.IDX P6, R14, R13, R12, R11 ;  /* 0x0000000c0d0e7389 */ /* 0x00006400000c000b */
[----:B01----:R-:W-:Y:S01]  /*2e380*/  ENDCOLLECTIVE ;  /* 0x000000000000791b */ /* 0x003fe20003800000 */
.L_x_2053:
[----:B------:R-:W-:Y:S05]  /*2e390*/  BRA `(.L_x_2054) ;  /* 0xfffffe0400987947 */ /* 0x000fea000383ffff */
.L_x_1693:
[----:B------:R-:W-:Y:S01]  /*2e3a0*/  BSSY B1, `(.L_x_2055) ;  /* 0x0000008000017945 */ /* 0x000fe20003800000 */
[----:B------:R-:W-:Y:S02]  /*2e3b0*/  IMAD.MOV.U32 R13, RZ, RZ, R72 ;  /* 0x000000ffff0d7224 */ /* 0x000fe400078e0048 */
[----:B------:R-:W-:Y:S02]  /*2e3c0*/  IMAD.MOV.U32 R12, RZ, RZ, 0x1 ;  /* 0x00000001ff0c7424 */ /* 0x000fe400078e00ff */
[----:B------:R-:W-:Y:S02]  /*2e3d0*/  IMAD.MOV.U32 R11, RZ, RZ, 0x181f ;  /* 0x0000181fff0b7424 */ /* 0x000fe400078e00ff */
[----:B------:R-:W-:-:S07]  /*2e3e0*/  IMAD.MOV.U32 R15, RZ, RZ, -0x1 ;  /* 0xffffffffff0f7424 */ /* 0x000fce00078e00ff */
[----:B0-2-4-:R-:W-:Y:S05]  /*2e3f0*/  WARPSYNC.COLLECTIVE R15, `(.L_x_2056) ;  /* 0x000000000f087348 */ /* 0x015fea0003c00000 */
[----:B----4-:R1:W3:Y:S02]  /*2e400*/  SHFL.IDX P6, R14, R13, R12, R11 ;  /* 0x0000000c0d0e7389 */ /* 0x0102e400000c000b */
[----:B0123--:R-:W-:Y:S01]  /*2e410*/  ENDCOLLECTIVE ;  /* 0x000000000000791b */ /* 0x00ffe20003800000 */
.L_x_2056:
[----:B------:R-:W-:Y:S05]  /*2e420*/  BSYNC B1 ;  /* 0x0000000000017941 */ /* 0x000fea0003800000 */
.L_x_2055:
        /* <DEDUP_REMOVED lines=8> */
.L_x_2057:
[----:B------:R-:W-:Y:S02]  /*2e4b0*/  IMAD.MOV.U32 R13, RZ, RZ, R73 ;  /* 0x000000ffff0d7224 */ /* 0x000fe400078e0049 */
[----:B------:R-:W-:-:S07]  /*2e4c0*/  IMAD.MOV.U32 R8, RZ, RZ, R14 ;  /* 0x000000ffff087224 */ /* 0x000fce00078e000e */
[----:B------:R-:W-:Y:S05]  /*2e4d0*/  WARPSYNC.COLLECTIVE R15, `(.L_x_2058) ;  /* 0x000000000f087348 */ /* 0x000fea0003c00000 */
[----:B------:R0:W1:Y:S02]  /*2e4e0*/  SHFL.IDX P6, R14, R13, R12, R11 ;  /* 0x0000000c0d0e7389 */ /* 0x00006400000c000b */
[----:B01----:R-:W-:Y:S01]  /*2e4f0*/  ENDCOLLECTIVE ;  /* 0x000000000000791b */ /* 0x003fe20003800000 */
.L_x_2058:
[----:B------:R-:W-:Y:S02]  /*2e500*/  IMAD.MOV.U32 R13, RZ, RZ, R20 ;  /* 0x000000ffff0d7224 */ /* 0x000fe400078e0014 */
[----:B------:R-:W-:-:S07]  /*2e510*/  IMAD.MOV.U32 R7, RZ, RZ, R14 ;  /* 0x000000ffff077224 */ /* 0x000fce00078e000e */
[----:B------:R-:W-:Y:S05]  /*2e520*/  WARPSYNC.COLLECTIVE R15, `(.L_x_2059) ;  /* 0x000000000f087348 */ /* 0x000fea0003c00000 */
[----:B------:R0:W1:Y:S02]  /*2e530*/  SHFL.IDX P6, R14, R13, R12, R11 ;  /* 0x0000000c0d0e7389 */ /* 0x00006400000c000b */
[----:B01----:R-:W-:Y:S01]  /*2e540*/  ENDCOLLECTIVE ;  /* 0x000000000000791b */ /* 0x003fe20003800000 */
.L_x_2059:
[----:B------:R-:W-:Y:S05]  /*2e550*/  BRA `(.L_x_2060) ;  /* 0xfffffe08006c7947 */ /* 0x000fea000383ffff */
.L_x_1696:
[----:B------:R-:W-:Y:S01]  /*2e560*/  BSSY B1, `(.L_x_2061) ;  /* 0x0000008000017945 */ /* 0x000fe20003800000 */
[----:B------:R-:W-:Y:S01]  /*2e570*/  IMAD.MOV.U32 R13, RZ, RZ, R72 ;  /* 0x000000ffff0d7224 */ /* 0x000fe200078e0048 */
[----:B------:R-:W-:Y:S01]  /*2e580*/  MOV R11, 0x181f ;  /* 0x0000181f000b7802 */ /* 0x000fe20000000f00 */
[----:B------:R-:W-:Y:S02]  /*2e590*/  IMAD.MOV.U32 R12, RZ, RZ, 0x2 ;  /* 0x00000002ff0c7424 */ /* 0x000fe400078e00ff */
[----:B------:R-:W-:-:S07]  /*2e5a0*/  IMAD.MOV.U32 R15, RZ, RZ, -0x1 ;  /* 0xffffffffff0f7424 */ /* 0x000fce00078e00ff */
[----:B-1--4-:R-:W-:Y:S05]  /*2e5b0*/  WARPSYNC.COLLECTIVE R15, `(.L_x_2062) ;  /* 0x000000000f087348 */ /* 0x012fea0003c00000 */
[----:B----4-:R0:W2:Y:S02]  /*2e5c0*/  SHFL.IDX P6, R14, R13, R12, R11 ;  /* 0x0000000c0d0e7389 */ /* 0x0100a400000c000b */
[----:B012---:R-:W-:Y:S01]  /*2e5d0*/  ENDCOLLECTIVE ;  /* 0x000000000000791b */ /* 0x007fe20003800000 */
.L_x_2062:
[----:B------:R-:W-:Y:S05]  /*2e5e0*/  BSYNC B1 ;  /* 0x0000000000017941 */ /* 0x000fea0003800000 */
.L_x_2061:
        /* <DEDUP_REMOVED lines=8> */
.L_x_2063:
[----:B------:R-:W-:Y:S01]  /*2e670*/  MOV R13, R73 ;  /* 0x00000049000d7202 */ /* 0x000fe20000000f00 */
[----:B------:R-:W-:-:S07]  /*2e680*/  IMAD.MOV.U32 R8, RZ, RZ, R14 ;  /* 0x000000ffff087224 */ /* 0x000fce00078e000e */
[----:B------:R-:W-:Y:S05]  /*2e690*/  WARPSYNC.COLLECTIVE R15, `(.L_x_2064) ;  /* 0x000000000f087348 */ /* 0x000fea0003c00000 */
[----:B------:R0:W1:Y:S02]  /*2e6a0*/  SHFL.IDX P6, R14, R13, R12, R11 ;  /* 0x0000000c0d0e7389 */ /* 0x00006400000c000b */
[----:B01----:R-:W-:Y:S01]  /*2e6b0*/  ENDCOLLECTIVE ;  /* 0x000000000000791b */ /* 0x003fe20003800000 */
.L_x_2064:
[----:B------:R-:W-:Y:S02]  /*2e6c0*/  IMAD.MOV.U32 R13, RZ, RZ, R20 ;  /* 0x000000ffff0d7224 */ /* 0x000fe400078e0014 */
[----:B------:R-:W-:-:S07]  /*2e6d0*/  IMAD.MOV.U32 R7, RZ, RZ, R14 ;  /* 0x000000ffff077224 */ /* 0x000fce00078e000e */
[----:B------:R-:W-:Y:S05]  /*2e6e0*/  WARPSYNC.COLLECTIVE R15, `(.L_x_2065) ;  /* 0x000000000f087348 */ /* 0x000fea0003c00000 */
[----:B------:R0:W1:Y:S02]  /*2e6f0*/  SHFL.IDX P6, R14, R13, R12, R11 ;  /* 0x0000000c0d0e7389 */ /* 0x00006400000c000b */
[----:B01----:R-:W-:Y:S01]  /*2e700*/  ENDCOLLECTIVE ;  /* 0x000000000000791b */ /* 0x003fe20003800000 */
.L_x_2065:
[----:B------:R-:W-:Y:S05]  /*2e710*/  BRA `(.L_x_2066) ;  /* 0xfffffe0c00207947 */ /* 0x000fea000383ffff */
.L_x_1699:
[----:B------:R-:W-:Y:S01]  /*2e720*/  BSSY B1, `(.L_x_2067) ;  /* 0x0000008000017945 */ /* 0x000fe20003800000 */
[----:B------:R-:W-:Y:S02]  /*2e730*/  IMAD.MOV.U32 R13, RZ, RZ, R72 ;  /* 0x000000ffff0d7224 */ /* 0x000fe400078e0048 */
[----:B------:R-:W-:Y:S02]  /*2e740*/  IMAD.MOV.U32 R12, RZ, RZ, 0x3 ;  /* 0x00000003ff0c7424 */ /* 0x000fe400078e00ff */
[----:B------:R-:W-:Y:S02]  /*2e750*/  IMAD.MOV.U32 R11, RZ, RZ, 0x181f ;  /* 0x0000181fff0b7424 */ /* 0x000fe400078e00ff */
[----:B------:R-:W-:-:S07]  /*2e760*/  IMAD.MOV.U32 R15, RZ, RZ, -0x1 ;  /* 0xffffffffff0f7424 */ /* 0x000fce00078e00ff */
[----:B-1-34-:R-:W-:Y:S05]  /*2e770*/  WARPSYNC.COLLECTIVE R15, `(.L_x_2068) ;  /* 0x000000000f087348 */ /* 0x01afea0003c00000 */
[----:B------:R0:W2:Y:S02]  /*2e780*/  SHFL.IDX P6, R14, R13, R12, R11 ;  /* 0x0000000c0d0e7389 */ /* 0x0000a400000c000b */
[----:B01234-:R-:W-:Y:S01]  /*2e790*/  ENDCOLLECTIVE ;  /* 0x000000000000791b */ /* 0x01ffe20003800000 */
.L_x_2068:
[----:B------:R-:W-:Y:S05]  /*2e7a0*/  BSYNC B1 ;  /* 0x0000000000017941 */ /* 0x000fea0003800000 */
.L_x_2067:
[----:B------:R-:W-:Y:S01]  /*2e7b0*/  MOV R13, R21 ;  /* 0x00000015000d7202 */ /* 0x000fe20000000f00 */
[----:B------:R-:W-:Y:S02]  /*2e7c0*/  IMAD.MOV.U32 R12, RZ, RZ, 0x3 ;  /* 0x00000003ff0c7424 */ /* 0x000fe400078e00ff */
[----:B------:R-:W-:Y:S02]  /*2e7d0*/  IMAD.MOV.U32 R11, RZ, RZ, 0x181f ;  /* 0x0000181fff0b7424 */ /* 0x000fe400078e00ff */
[----:B------:R-:W-:Y:S02]  /*2e7e0*/  IMAD.MOV.U32 R15, RZ, RZ, -0x1 ;  /* 0xffffffffff0f7424 */ /* 0x000fe400078e00ff */
[----:B------:R-:W-:-:S07]  /*2e7f0*/  IMAD.MOV.U32 R77, RZ, RZ, R14 ;  /* 0x000000ffff4d7224 */ /* 0x000fce00078e000e */
[----:B------:R-:W-:Y:S05]  /*2e800*/  WARPSYNC.COLLECTIVE R15, `(.L_x_2069) ;  /* 0x000000000f087348 */ /* 0x000fea0003c00000 */
[----:B------:R0:W1:Y:S02]  /*2e810*/  SHFL.IDX P6, R14, R13, R12, R11 ;  /* 0x0000000c0d0e7389 */ /* 0x00006400000c000b */
[----:B01----:R-:W-:Y:S01]  /*2e820*/  ENDCOLLECTIVE ;  /* 0x000000000000791b */ /* 0x003fe20003800000 */
.L_x_2069:
[----:B------:R-:W-:Y:S02]  /*2e830*/  IMAD.MOV.U32 R13, RZ, RZ, R73 ;  /* 0x000000ffff0d7224 */ /* 0x000fe400078e0049 */
[----:B------:R-:W-:-:S07]  /*2e840*/  IMAD.MOV.U32 R21, RZ, RZ, R14 ;  /* 0x000000ffff157224 */ /* 0x000fce00078e000e */
[----:B------:R-:W-:Y:S05]  /*2e850*/  WARPSYNC.COLLECTIVE R15, `(.L_x_2070) ;  /* 0x000000000f087348 */ /* 0x000fea0003c00000 */
[----:B------:R0:W1:Y:S02]  /*2e860*/  SHFL.IDX P6, R14, R13, R12, R11 ;  /* 0x0000000c0d0e7389 */ /* 0x00006400000c000b */
[----:B01----:R-:W-:Y:S01]  /*2e870*/  ENDCOLLECTIVE ;  /* 0x000000000000791b */ /* 0x003fe20003800000 */
.L_x_2070:
[----:B------:R-:W-:Y:S02]  /*2e880*/  IMAD.MOV.U32 R13, RZ, RZ, R20 ;  /* 0x000000ffff0d7224 */ /* 0x000fe400078e0014 */
[----:B------:R-:W-:-:S07]  /*2e890*/  IMAD.MOV.U32 R80, RZ, RZ, R14 ;  /* 0x000000ffff507224 */ /* 0x000fce00078e000e */
[----:B------:R-:W-:Y:S05]  /*2e8a0*/  WARPSYNC.COLLECTIVE R15, `(.L_x_2071) ;  /* 0x000000000f087348 */ /* 0x000fea0003c00000 */
[----:B------:R0:W1:Y:S02]  /*2e8b0*/  SHFL.IDX P6, R14, R13, R12, R11 ;  /* 0x0000000c0d0e7389 */ /* 0x00006400000c000b */
[----:B01----:R-:W-:Y:S01]  /*2e8c0*/  ENDCOLLECTIVE ;  /* 0x000000000000791b */ /* 0x003fe20003800000 */
.L_x_2071:
[----:B------:R-:W-:Y:S01]  /*2e8d0*/  MOV R78, R14 ;  /* 0x0000000e004e7202 */ /* 0x000fe20000000f00 */
[----:B------:R-:W-:Y:S06]  /*2e8e0*/  BRA `(.L_x_2072) ;  /* 0xfffffe0c00d07947 */ /* 0x000fec000383ffff */
.L_x_1703:
[----:B0-----:R0:W1:Y:S02]  /*2e8f0*/  SYNCS.PHASECHK.TRANS64.TRYWAIT P0, [R16+URZ+0x30800], R81 ;  /* 0x03080051100075a7 */ /* 0x001064000800017f */
[----:B-1----:R-:W-:Y:S05]  /*2e900*/  @!P0 NANOSLEEP.SYNCS 0x989680 ;  /* 0x009896800000895d */ /* 0x002fea0003900000 */
[----:B------:R-:W1:Y:S02]  /*2e910*/  @!P0 SYNCS.PHASECHK.TRANS64 P0, [R16+URZ+0x30800], R81 ;  /* 0x03080051100085a7 */ /* 0x000e64000800007f */
[----:B-1----:R-:W-:Y:S05]  /*2e920*/  @!P0 BRA `(.L_x_1703) ;  /* 0xfffffffc00f08947 */ /* 0x002fea000383ffff */
[----:B------:R-:W-:Y:S05]  /*2e930*/  BRA `(.L_x_2073) ;  /* 0xfffffe1000e07947 */ /* 0x000fea000383ffff */
.L_x_1721:
[----:B0-----:R0:W1:Y:S02]  /*2e940*/  SYNCS.PHASECHK.TRANS64.TRYWAIT P2, [R59+URZ+0x30830], R0 ;  /* 0x030830003b0075a7 */ /* 0x001064000804017f */
[----:B-1----:R-:W-:Y:S05]  /*2e950*/  @!P2 NANOSLEEP.SYNCS 0x989680 ;  /* 0x009896800000a95d */ /* 0x002fea0003900000 */
[----:B------:R-:W1:Y:S02]  /*2e960*/  @!P2 SYNCS.PHASECHK.TRANS64 P2, [R59+URZ+0x30830], R0 ;  /* 0x030830003b00a5a7 */ /* 0x000e64000804007f */
[----:B-1----:R-:W-:Y:S05]  /*2e970*/  @!P2 BRA `(.L_x_1721) ;  /* 0xfffffffc00f0a947 */ /* 0x002fea000383ffff */
[----:B------:R-:W-:Y:S05]  /*2e980*/  BRA `(.L_x_1720) ;  /* 0xfffffe4800a47947 */ /* 0x000fea000383ffff */
.L_x_1741:
[----:B-1----:R1:W2:Y:S02]  /*2e990*/  SYNCS.PHASECHK.TRANS64.TRYWAIT P4, [R232+URZ+0x30830], R152 ;  /* 0x03083098e80075a7 */ /* 0x0022a4000808017f */
[----:B--2---:R-:W-:Y:S05]  /*2e9a0*/  @!P4 NANOSLEEP.SYNCS 0x989680 ;  /* 0x009896800000c95d */ /* 0x004fea0003900000 */
[----:B------:R-:W2:Y:S02]  /*2e9b0*/  @!P4 SYNCS.PHASECHK.TRANS64 P4, [R232+URZ+0x30830], R152 ;  /* 0x03083098e800c5a7 */ /* 0x000ea4000808007f */
[----:B--2---:R-:W-:Y:S05]  /*2e9c0*/  @!P4 BRA `(.L_x_1741) ;  /* 0xfffffffc00f0c947 */ /* 0x004fea000383ffff */
[----:B------:R-:W-:Y:S05]  /*2e9d0*/  BRA `(.L_x_1740) ;  /* 0xfffffe7400207947 */ /* 0x000fea000383ffff */
.L_x_1746:
[----:B-1----:R1:W2:Y:S02]  /*2e9e0*/  SYNCS.PHASECHK.TRANS64.TRYWAIT P4, [R0+URZ+0x30850], R2 ;  /* 0x03085002000075a7 */ /* 0x0022a4000808017f */
[----:B--2---:R-:W-:Y:S05]  /*2e9f0*/  @!P4 NANOSLEEP.SYNCS 0x989680 ;  /* 0x009896800000c95d */ /* 0x004fea0003900000 */
[----:B------:R-:W2:Y:S02]  /*2ea00*/  @!P4 SYNCS.PHASECHK.TRANS64 P4, [R0+URZ+0x30850], R2 ;  /* 0x030850020000c5a7 */ /* 0x000ea4000808007f */
[----:B--2---:R-:W-:Y:S05]  /*2ea10*/  @!P4 BRA `(.L_x_1746) ;  /* 0xfffffffc00f0c947 */ /* 0x004fea000383ffff */
[----:B------:R-:W-:Y:S05]  /*2ea20*/  BRA `(.L_x_1745) ;  /* 0xfffffe8400687947 */ /* 0x000fea000383ffff */
.L_x_1767:
[----:B-1----:R1:W2:Y:S02]  /*2ea30*/  SYNCS.PHASECHK.TRANS64.TRYWAIT P2, [R4+URZ+0x30830], R5 ;  /* 0x03083005040075a7 */ /* 0x0022a4000804017f */
[----:B--2---:R-:W-:Y:S05]  /*2ea40*/  @!P2 NANOSLEEP.SYNCS 0x989680 ;  /* 0x009896800000a95d */ /* 0x004fea0003900000 */
[----:B------:R-:W2:Y:S02]  /*2ea50*/  @!P2 SYNCS.PHASECHK.TRANS64 P2, [R4+URZ+0x30830], R5 ;  /* 0x030830050400a5a7 */ /* 0x000ea4000804007f */
[----:B--2---:R-:W-:Y:S05]  /*2ea60*/  @!P2 BRA `(.L_x_1767) ;  /* 0xfffffffc00f0a947 */ /* 0x004fea000383ffff */
[----:B------:R-:W-:Y:S05]  /*2ea70*/  BRA `(.L_x_1766) ;  /* 0xfffffea000847947 */ /* 0x000fea000383ffff */
.L_x_1772:
[----:B-1----:R1:W2:Y:S02]  /*2ea80*/  SYNCS.PHASECHK.TRANS64.TRYWAIT P2, [R204+URZ+0x30850], R0 ;  /* 0x03085000cc0075a7 */ /* 0x0022a4000804017f */
[----:B--2---:R-:W-:Y:S05]  /*2ea90*/  @!P2 NANOSLEEP.SYNCS 0x989680 ;  /* 0x009896800000a95d */ /* 0x004fea0003900000 */
[----:B------:R-:W2:Y:S02]  /*2eaa0*/  @!P2 SYNCS.PHASECHK.TRANS64 P2, [R204+URZ+0x30850], R0 ;  /* 0x03085000cc00a5a7 */ /* 0x000ea4000804007f */
[----:B--2---:R-:W-:Y:S05]  /*2eab0*/  @!P2 BRA `(.L_x_1772) ;  /* 0xfffffffc00f0a947 */ /* 0x004fea000383ffff */
[----:B------:R-:W-:Y:S05]  /*2eac0*/  BRA `(.L_x_1771) ;  /* 0xfffffeb000cc7947 */ /* 0x000fea000383ffff */
.L_x_1780:
[----:B-1----:R1:W2:Y:S02]  /*2ead0*/  SYNCS.PHASECHK.TRANS64.TRYWAIT P2, [R4+URZ+0x30830], R5 ;  /* 0x03083005040075a7 */ /* 0x0022a4000804017f */
[----:B--2---:R-:W-:Y:S05]  /*2eae0*/  @!P2 NANOSLEEP.SYNCS 0x989680 ;  /* 0x009896800000a95d */ /* 0x004fea0003900000 */
[----:B------:R-:W2:Y:S02]  /*2eaf0*/  @!P2 SYNCS.PHASECHK.TRANS64 P2, [R4+URZ+0x30830], R5 ;  /* 0x030830050400a5a7 */ /* 0x000ea4000804007f */
[----:B--2---:R-:W-:Y:S05]  /*2eb00*/  @!P2 BRA `(.L_x_1780) ;  /* 0xfffffffc00f0a947 */ /* 0x004fea000383ffff */
[----:B------:R-:W-:Y:S05]  /*2eb10*/  BRA `(.L_x_1779) ;  /* 0xfffffec0007c7947 */ /* 0x000fea000383ffff */
.L_x_1785:
[----:B-1----:R1:W2:Y:S02]  /*2eb20*/  SYNCS.PHASECHK.TRANS64.TRYWAIT P2, [R0+URZ+0x30850], R2 ;  /* 0x03085002000075a7 */ /* 0x0022a4000804017f */
[----:B--2---:R-:W-:Y:S05]  /*2eb30*/  @!P2 NANOSLEEP.SYNCS 0x989680 ;  /* 0x009896800000a95d */ /* 0x004fea0003900000 */
[----:B------:R-:W2:Y:S02]  /*2eb40*/  @!P2 SYNCS.PHASECHK.TRANS64 P2, [R0+URZ+0x30850], R2 ;  /* 0x030850020000a5a7 */ /* 0x000ea4000804007f */
[----:B--2---:R-:W-:Y:S05]  /*2eb50*/  @!P2 BRA `(.L_x_1785) ;  /* 0xfffffffc00f0a947 */ /* 0x004fea000383ffff */
[----:B------:R-:W-:Y:S05]  /*2eb60*/  BRA `(.L_x_1784) ;  /* 0xfffffed000c47947 */ /* 0x000fea000383ffff */
.L_x_1799:
[----:B-1----:R1:W2:Y:S02]  /*2eb70*/  SYNCS.PHASECHK.TRANS64.TRYWAIT P0, [R3+URZ+0x30850], R0 ;  /* 0x03085000030075a7 */ /* 0x0022a4000800017f */
[----:B--2---:R-:W-:Y:S05]  /*2eb80*/  @!P0 NANOSLEEP.SYNCS 0x989680 ;  /* 0x009896800000895d */ /* 0x004fea0003900000 */
[----:B------:R-:W2:Y:S02]  /*2eb90*/  @!P0 SYNCS.PHASECHK.TRANS64 P0, [R3+URZ+0x30850], R0 ;  /* 0x03085000030085a7 */ /* 0x000ea4000800007f */
[----:B--2---:R-:W-:Y:S05]  /*2eba0*/  @!P0 BRA `(.L_x_1799) ;  /* 0xfffffffc00f08947 */ /* 0x004fea000383ffff */
[----:B------:R-:W-:Y:S05]  /*2ebb0*/  BRA `(.L_x_1798) ;  /* 0xfffffef000e87947 */ /* 0x000fea000383ffff */
.L_x_1848:
[----:B------:R-:W1:Y:S01]  /*2ebc0*/  S2R R5, SR_TID.X ;  /* 0x0000000000057919 */ /* 0x000e620000002100 */
[----:B------:R-:W-:Y:S01]  /*2ebd0*/  BSSY B1, `(.L_x_2074) ;  /* 0x000000a000017945 */ /* 0x000fe20003800000 */
[----:B------:R-:W-:Y:S02]  /*2ebe0*/  IMAD.MOV.U32 R12, RZ, RZ, RZ ;  /* 0x000000ffff0c7224 */ /* 0x000fe400078e00ff */
[----:B------:R-:W-:Y:S02]  /*2ebf0*/  IMAD.MOV.U32 R11, RZ, RZ, 0x1f ;  /* 0x0000001fff0b7424 */ /* 0x000fe400078e00ff */
[----:B0-----:R-:W-:Y:S01]  /*2ec00*/  IMAD.MOV.U32 R15, RZ, RZ, -0x1 ;  /* 0xffffffffff0f7424 */ /* 0x001fe200078e00ff */
[----:B-1----:R-:W-:-:S04]  /*2ec10*/  SHF.R.U32.HI R5, RZ, 0x5, R5 ;  /* 0x00000005ff057819 */ /* 0x002fc80000011605 */
[----:B------:R-:W-:-:S05]  /*2ec20*/  LOP3.LUT R5, R5, 0x3, RZ, 0xc0, !PT ;  /* 0x0000000305057812 */ /* 0x000fca00078ec0ff */
[----:B------:R-:W-:-:S07]  /*2ec30*/  IMAD.MOV.U32 R13, RZ, RZ, R5 ;  /* 0x000000ffff0d7224 */ /* 0x000fce00078e0005 */
[----:B------:R-:W-:Y:S05]  /*2ec40*/  WARPSYNC.COLLECTIVE R15, `(.L_x_2075) ;  /* 0x000000000f087348 */ /* 0x000fea0003c00000 */
[----:B------:R0:W1:Y:S02]  /*2ec50*/  SHFL.IDX P6, R14, R13, R12, R11 ;  /* 0x0000000c0d0e7389 */ /* 0x00006400000c000b */
[----:B01----:R-:W-:Y:S01]  /*2ec60*/  ENDCOLLECTIVE ;  /* 0x000000000000791b */ /* 0x003fe20003800000 */
.L_x_2075:
[----:B------:R-:W-:Y:S05]  /*2ec70*/  BSYNC B1 ;  /* 0x0000000000017941 */ /* 0x000fea0003800000 */
.L_x_2074:
[----:B------:R-:W-:Y:S05]  /*2ec80*/  BRA `(.L_x_2076) ;  /* 0xffffff6800907947 */ /* 0x000fea000383ffff */
.L_x_1850:
[----:B------:R-:W-:Y:S01]  /*2ec90*/  BSSY B1, `(.L_x_2077) ;  /* 0x0000006000017945 */ /* 0x000fe20003800000 */
[----:B0-----:R-:W-:-:S07]  /*2eca0*/  IMAD.MOV.U32 R15, RZ, RZ, -0x1 ;  /* 0xffffffffff0f7424 */ /* 0x001fce00078e00ff */
[----:B-1----:R-:W-:Y:S05]  /*2ecb0*/  WARPSYNC.COLLECTIVE R15, `(.L_x_2078) ;  /* 0x000000000f0c7348 */ /* 0x002fea0003c00000 */
[----:B------:R-:W-:Y:S02]  /*2ecc0*/  ELECT P6, UR62, PT ;  /* 0x00000000003e782f */ /* 0x000fe400038c0000 */
[----:B------:R-:W-:Y:S01]  /*2ecd0*/  MOV R14, UR62 ;  /* 0x0000003e000e7c02 */ /* 0x000fe20008000f00 */
[----:B-1----:R-:W-:Y:S10]  /*2ece0*/  ENDCOLLECTIVE ;  /* 0x000000000000791b */ /* 0x002ff40003800000 */
.L_x_2078:
[----:B------:R-:W-:Y:S05]  /*2ecf0*/  BSYNC B1 ;  /* 0x0000000000017941 */ /* 0x000fea0003800000 */
.L_x_2077:
[----:B------:R-:W-:Y:S05]  /*2ed00*/  BRA `(.L_x_1849) ;  /* 0xffffff6800887947 */ /* 0x000fea000383ffff */
.L_x_1852:
[----:B-1----:R1:W2:Y:S02]  /*2ed10*/  SYNCS.PHASECHK.TRANS64.TRYWAIT P0, [R18+URZ+0x30820], R5 ;  /* 0x03082005120075a7 */ /* 0x0022a4000800017f */
[----:B--2---:R-:W-:Y:S05]  /*2ed20*/  @!P0 NANOSLEEP.SYNCS 0x989680 ;  /* 0x009896800000895d */ /* 0x004fea0003900000 */
[----:B------:R-:W2:Y:S02]  /*2ed30*/  @!P0 SYNCS.PHASECHK.TRANS64 P0, [R18+URZ+0x30820], R5 ;  /* 0x03082005120085a7 */ /* 0x000ea4000800007f */
[----:B--2---:R-:W-:Y:S05]  /*2ed40*/  @!P0 BRA `(.L_x_1852) ;  /* 0xfffffffc00f08947 */ /* 0x004fea000383ffff */
[----:B------:R-:W-:Y:S05]  /*2ed50*/  BRA `(.L_x_2079) ;  /* 0xffffff6800987947 */ /* 0x000fea000383ffff */
.L_x_1856:
[----:B--2---:R2:W3:Y:S02]  /*2ed60*/  SYNCS.PHASECHK.TRANS64.TRYWAIT P0, [R7+URZ+0x308a0], R10 ;  /* 0x0308a00a070075a7 */ /* 0x0044e4000800017f */
[----:B---3--:R-:W-:Y:S05]  /*2ed70*/  @!P0 NANOSLEEP.SYNCS 0x989680 ;  /* 0x009896800000895d */ /* 0x008fea0003900000 */
[----:B------:R-:W3:Y:S02]  /*2ed80*/  @!P0 SYNCS.PHASECHK.TRANS64 P0, [R7+URZ+0x308a0], R10 ;  /* 0x0308a00a070085a7 */ /* 0x000ee4000800007f */
[----:B---3--:R-:W-:Y:S05]  /*2ed90*/  @!P0 BRA `(.L_x_1856) ;  /* 0xfffffffc00f08947 */ /* 0x008fea000383ffff */
[----:B------:R-:W-:Y:S05]  /*2eda0*/  BRA `(.L_x_2080) ;  /* 0xffffff6800b87947 */ /* 0x000fea000383ffff */
.L_x_1864:
[----:B0-----:R0:W1:Y:S02]  /*2edb0*/  SYNCS.PHASECHK.TRANS64.TRYWAIT P0, [R7+URZ+0x308c0], R10 ;  /* 0x0308c00a070075a7 */ /* 0x001064000800017f */
[----:B-1----:R-:W-:Y:S05]  /*2edc0*/  @!P0 NANOSLEEP.SYNCS 0x989680 ;  /* 0x009896800000895d */ /* 0x002fea0003900000 */
[----:B------:R-:W1:Y:S02]  /*2edd0*/  @!P0 SYNCS.PHASECHK.TRANS64 P0, [R7+URZ+0x308c0], R10 ;  /* 0x0308c00a070085a7 */ /* 0x000e64000800007f */
[----:B-1----:R-:W-:Y:S05]  /*2ede0*/  @!P0 BRA `(.L_x_1864) ;  /* 0xfffffffc00f08947 */ /* 0x002fea000383ffff */
[----:B------:R-:W-:Y:S05]  /*2edf0*/  BRA `(.L_x_2081) ;  /* 0xffffff6c00fc7947 */ /* 0x000fea000383ffff */
.L_x_1874:
[----:B-1----:R1:W2:Y:S02]  /*2ee00*/  SYNCS.PHASECHK.TRANS64.TRYWAIT P1, [R8+URZ+0x308a0], R7 ;  /* 0x0308a007080075a7 */ /* 0x0022a4000802017f */
[----:B--2---:R-:W-:Y:S05]  /*2ee10*/  @!P1 NANOSLEEP.SYNCS 0x989680 ;  /* 0x009896800000995d */ /* 0x004fea0003900000 */
[----:B------:R-:W2:Y:S02]  /*2ee20*/  @!P1 SYNCS.PHASECHK.TRANS64 P1, [R8+URZ+0x308a0], R7 ;  /* 0x0308a007080095a7 */ /* 0x000ea4000802007f */
[----:B--2---:R-:W-:Y:S05]  /*2ee30*/  @!P1 BRA `(.L_x_1874) ;  /* 0xfffffffc00f09947 */ /* 0x004fea000383ffff */
[----:B------:R-:W-:Y:S05]  /*2ee40*/  BRA `(.L_x_2082) ;  /* 0xffffff7400907947 */ /* 0x000fea000383ffff */
.L_x_1882:
[----:B0-----:R0:W2:Y:S02]  /*2ee50*/  SYNCS.PHASECHK.TRANS64.TRYWAIT P1, [R8+URZ+0x308c0], R7 ;  /* 0x0308c007080075a7 */ /* 0x0010a4000802017f */
[----:B--2---:R-:W-:Y:S05]  /*2ee60*/  @!P1 NANOSLEEP.SYNCS 0x989680 ;  /* 0x009896800000995d */ /* 0x004fea0003900000 */
[----:B------:R-:W2:Y:S02]  /*2ee70*/  @!P1 SYNCS.PHASECHK.TRANS64 P1, [R8+URZ+0x308c0], R7 ;  /* 0x0308c007080095a7 */ /* 0x000ea4000802007f */
[----:B--2---:R-:W-:Y:S05]  /*2ee80*/  @!P1 BRA `(.L_x_1882) ;  /* 0xfffffffc00f09947 */ /* 0x004fea000383ffff */
[----:B------:R-:W-:Y:S05]  /*2ee90*/  BRA `(.L_x_2083) ;  /* 0xffffff7800cc7947 */ /* 0x000fea000383ffff */
.L_x_1908:
[----:B------:R-:W2:Y:S01]  /*2eea0*/  S2R R4, SR_TID.X ;  /* 0x0000000000047919 */ /* 0x000ea20000002100 */
[----:B------:R-:W-:Y:S01]  /*2eeb0*/  BSSY B0, `(.L_x_2084) ;  /* 0x000000a000007945 */ /* 0x000fe20003800000 */
[----:B------:R-:W-:Y:S01]  /*2eec0*/  IMAD.MOV.U32 R12, RZ, RZ, RZ ;  /* 0x000000ffff0c7224 */ /* 0x000fe200078e00ff */
[----:B------:R-:W-:Y:S01]  /*2eed0*/  MOV R11, 0x1f ;  /* 0x0000001f000b7802 */ /* 0x000fe20000000f00 */
[----:B0-----:R-:W-:Y:S01]  /*2eee0*/  IMAD.MOV.U32 R15, RZ, RZ, -0x1 ;  /* 0xffffffffff0f7424 */ /* 0x001fe200078e00ff */
[----:B--2---:R-:W-:-:S04]  /*2eef0*/  SHF.R.U32.HI R4, RZ, 0x5, R4 ;  /* 0x00000005ff047819 */ /* 0x004fc80000011604 */
[----:B------:R-:W-:-:S05]  /*2ef00*/  LOP3.LUT R4, R4, 0x3, RZ, 0xc0, !PT ;  /* 0x0000000304047812 */ /* 0x000fca00078ec0ff */
[----:B------:R-:W-:-:S07]  /*2ef10*/  IMAD.MOV.U32 R13, RZ, RZ, R4 ;  /* 0x000000ffff0d7224 */ /* 0x000fce00078e0004 */
[----:B-1----:R-:W-:Y:S05]  /*2ef20*/  WARPSYNC.COLLECTIVE R15, `(.L_x_2085) ;  /* 0x000000000f087348 */ /* 0x002fea0003c00000 */
[----:B------:R0:W2:Y:S02]  /*2ef30*/  SHFL.IDX P6, R14, R13, R12, R11 ;  /* 0x0000000c0d0e7389 */ /* 0x0000a400000c000b */
[----:B012---:R-:W-:Y:S01]  /*2ef40*/  ENDCOLLECTIVE ;  /* 0x000000000000791b */ /* 0x007fe20003800000 */
.L_x_2085:
[----:B------:R-:W-:Y:S05]  /*2ef50*/  BSYNC B0 ;  /* 0x0000000000007941 */ /* 0x000fea0003800000 */
.L_x_2084:
[----:B------:R-:W-:Y:S05]  /*2ef60*/  BRA `(.L_x_2086) ;  /* 0xffffff8c00607947 */ /* 0x000fea000383ffff */
.L_x_1910:
[----:B------:R-:W-:Y:S01]  /*2ef70*/  BSSY B0, `(.L_x_2087) ;  /* 0x0000006000007945 */ /* 0x000fe20003800000 */
[----:B0-----:R-:W-:-:S07]  /*2ef80*/  IMAD.MOV.U32 R15, RZ, RZ, -0x1 ;  /* 0xffffffffff0f7424 */ /* 0x001fce00078e00ff */
[----:B-1-3--:R-:W-:Y:S05]  /*2ef90*/  WARPSYNC.COLLECTIVE R15, `(.L_x_2088) ;  /* 0x000000000f0c7348 */ /* 0x00afea0003c00000 */
[----:B------:R-:W-:Y:S02]  /*2efa0*/  ELECT P6, UR62, PT ;  /* 0x00000000003e782f */ /* 0x000fe400038c0000 */
[----:B------:R-:W-:Y:S01]  /*2efb0*/  MOV R14, UR62 ;  /* 0x0000003e000e7c02 */ /* 0x000fe20008000f00 */
[----:B-1-3--:R-:W-:Y:S10]  /*2efc0*/  ENDCOLLECTIVE ;  /* 0x000000000000791b */ /* 0x00aff40003800000 */
.L_x_2088:
[----:B------:R-:W-:Y:S05]  /*2efd0*/  BSYNC B0 ;  /* 0x0000000000007941 */ /* 0x000fea0003800000 */
.L_x_2087:
[----:B------:R-:W-:Y:S05]  /*2efe0*/  BRA `(.L_x_2089) ;  /* 0xffffff8c006c7947 */ /* 0x000fea000383ffff */
.L_x_1912:
[----:B--2---:R2:W3:Y:S02]  /*2eff0*/  SYNCS.PHASECHK.TRANS64.TRYWAIT P0, [R0+URZ+0x30840], R2 ;  /* 0x03084002000075a7 */ /* 0x0044e4000800017f */
[----:B---3--:R-:W-:Y:S05]  /*2f000*/  @!P0 NANOSLEEP.SYNCS 0x989680 ;  /* 0x009896800000895d */ /* 0x008fea0003900000 */
[----:B------:R-:W3:Y:S02]  /*2f010*/  @!P0 SYNCS.PHASECHK.TRANS64 P0, [R0+URZ+0x30840], R2 ;  /* 0x03084002000085a7 */ /* 0x000ee4000800007f */
[----:B---3--:R-:W-:Y:S05]  /*2f020*/  @!P0 BRA `(.L_x_1912) ;  /* 0xfffffffc00f08947 */ /* 0x008fea000383ffff */
[----:B------:R-:W-:Y:S05]  /*2f030*/  BRA `(.L_x_2090) ;  /* 0xffffff8c00d07947 */ /* 0x000fea000383ffff */
.L_x_1916:
        /* <DEDUP_REMOVED lines=15> */
.L_x_2091:
[----:B------:R-:W-:Y:S01]  /*2f130*/  MOV R13, R4 ;  /* 0x00000004000d7202 */ /* 0x000fe20000000f00 */
[----:B------:R-:W-:-:S07]  /*2f140*/  IMAD.MOV.U32 R6, RZ, RZ, R14 ;  /* 0x000000ffff067224 */ /* 0x000fce00078e000e */
[----:B------:R-:W-:Y:S05]  /*2f150*/  WARPSYNC.COLLECTIVE R15, `(.L_x_2092) ;  /* 0x000000000f087348 */ /* 0x000fea0003c00000 */
[----:B------:R0:W1:Y:S02]  /*2f160*/  SHFL.IDX P6, R14, R13, R12, R11 ;  /* 0x0000000c0d0e7389 */ /* 0x00006400000c000b */
[----:B01----:R-:W-:Y:S01]  /*2f170*/  ENDCOLLECTIVE ;  /* 0x000000000000791b */ /* 0x003fe20003800000 */
.L_x_2092:
        /* <DEDUP_REMOVED lines=20> */
.L_x_2093:
[----:B------:R-:W-:Y:S01]  /*2f2c0*/  MOV R13, R4 ;  /* 0x00000004000d7202 */ /* 0x000fe20000000f00 */
[----:B------:R-:W-:-:S07]  /*2f2d0*/  IMAD.MOV.U32 R6, RZ, RZ, R14 ;  /* 0x000000ffff067224 */ /* 0x000fce00078e000e */
[----:B------:R-:W-:Y:S05]  /*2f2e0*/  WARPSYNC.COLLECTIVE R15, `(.L_x_2094) ;  /* 0x000000000f087348 */ /* 0x000fea0003c00000 */
[----:B------:R0:W1:Y:S02]  /*2f2f0*/  SHFL.IDX P6, R14, R13, R12, R11 ;  /* 0x0000000c0d0e7389 */ /* 0x00006400000c000b */
[----:B01----:R-:W-:Y:S01]  /*2f300*/  ENDCOLLECTIVE ;  /* 0x000000000000791b */ /* 0x003fe20003800000 */
.L_x_2094:
        /* <DEDUP_REMOVED lines=20> */
.L_x_2095:
[----:B------:R-:W-:Y:S01]  /*2f450*/  IMAD.MOV.U32 R13, RZ, RZ, R4 ;  /* 0x000000ffff0d7224 */ /* 0x000fe200078e0004 */
[----:B------:R-:W-:-:S07]  /*2f460*/  MOV R6, R14 ;  /* 0x0000000e00067202 */ /* 0x000fce0000000f00 */
[----:B------:R-:W-:Y:S05]  /*2f470*/  WARPSYNC.COLLECTIVE R15, `(.L_x_2096) ;  /* 0x000000000f087348 */ /* 0x000fea0003c00000 */
[----:B------:R0:W1:Y:S02]  /*2f480*/  SHFL.IDX P6, R14, R13, R12, R11 ;  /* 0x0000000c0d0e7389 */ /* 0x00006400000c000b */
[----:B01----:R-:W-:Y:S01]  /*2f490*/  ENDCOLLECTIVE ;  /* 0x000000000000791b */ /* 0x003fe20003800000 */
.L_x_2096:
[----:B------:R-:W-:Y:S01]  /*2f4a0*/  ULDC.64 UR4, c[0x0][0x208] ;  /* 0x0000820000047ab9 */ /* 0x000fe20000000a00 */
[----:B------:R-:W-:Y:S01]  /*2f4b0*/  IMAD.MOV.U32 R13, RZ, RZ, R3 ;  /* 0x000000ffff0d7224 */ /* 0x000fe200078e0003 */
[----:B------:R-:W-:Y:S01]  /*2f4c0*/  MOV R12, 0x3 ;  /* 0x00000003000c7802 */ /* 0x000fe20000000f00 */
        /* <DEDUP_REMOVED lines=17> */
.L_x_2097:
[----:B------:R-:W-:Y:S02]  /*2f5e0*/  IMAD.MOV.U32 R13, RZ, RZ, R4 ;  /* 0x000000ffff0d7224 */ /* 0x000fe400078e0004 */
[----:B------:R-:W-:-:S07]  /*2f5f0*/  IMAD.MOV.U32 R6, RZ, RZ, R14 ;  /* 0x000000ffff067224 */ /* 0x000fce00078e000e */
[----:B------:R-:W-:Y:S05]  /*2f600*/  WARPSYNC.COLLECTIVE R15, `(.L_x_2098) ;  /* 0x000000000f087348 */ /* 0x000fea0003c00000 */
[----:B------:R0:W1:Y:S02]  /*2f610*/  SHFL.IDX P6, R14, R13, R12, R11 ;  /* 0x0000000c0d0e7389 */ /* 0x00006400000c000b */
[----:B01----:R-:W-:Y:S01]  /*2f620*/  ENDCOLLECTIVE ;  /* 0x000000000000791b */ /* 0x003fe20003800000 */
.L_x_2098:
[----:B------:R-:W-:Y:S01]  /*2f630*/  ULDC.64 UR4, c[0x0][0x208] ;  /* 0x0000820000047ab9 */ /* 0x000fe20000000a00 */
[----:B------:R-:W-:Y:S01]  /*2f640*/  MOV R13, R3 ;  /* 0x00000003000d7202 */ /* 0x000fe20000000f00 */
        /* <DEDUP_REMOVED lines=18> */
.L_x_2099:
[----:B------:R-:W-:Y:S02]  /*2f770*/  IMAD.MOV.U32 R13, RZ, RZ, R4 ;  /* 0x000000ffff0d7224 */ /* 0x000fe400078e0004 */
[----:B------:R-:W-:-:S07]  /*2f780*/  IMAD.MOV.U32 R6, RZ, RZ, R14 ;  /* 0x000000ffff067224 */ /* 0x000fce00078e000e */
[----:B------:R-:W-:Y:S05]  /*2f790*/  WARPSYNC.COLLECTIVE R15, `(.L_x_2100) ;  /* 0x000000000f087348 */ /* 0x000fea0003c00000 */
[----:B------:R0:W1:Y:S02]  /*2f7a0*/  SHFL.IDX P6, R14, R13, R12, R11 ;  /* 0x0000000c0d0e7389 */ /* 0x00006400000c000b */
[----:B01----:R-:W-:Y:S01]  /*2f7b0*/  ENDCOLLECTIVE ;  /* 0x000000000000791b */ /* 0x003fe20003800000 */
.L_x_2100:
[----:B------:R-:W-:Y:S01]  /*2f7c0*/  ULDC.64 UR4, c[0x0][0x208] ;  /* 0x0000820000047ab9 */ /* 0x000fe20000000a00 */
[----:B------:R-:W-:Y:S02]  /*2f7d0*/  IMAD.MOV.U32 R13, RZ, RZ, R3 ;  /* 0x000000ffff0d7224 */ /* 0x000fe400078e0003 */
[----:B------:R-:W-:Y:S02]  /*2f7e0*/  IMAD.MOV.U32 R12, RZ, RZ, 0x5 ;  /* 0x00000005ff0c7424 */ /* 0x000fe400078e00ff */
[----:B------:R-:W-:-:S05]  /*2f7f0*/  IMAD.MOV.U32 R5, RZ, RZ, R14 ;  /* 0x000000ffff057224 */ /* 0x000fca00078e000e */
        /* <DEDUP_REMOVED lines=16> */
.L_x_2101:
[----:B------:R-:W-:Y:S02]  /*2f900*/  IMAD.MOV.U32 R13, RZ, RZ, R4 ;  /* 0x000000ffff0d7224 */ /* 0x000fe400078e0004 */
[----:B------:R-:W-:-:S07]  /*2f910*/  IMAD.MOV.U32 R6, RZ, RZ, R14 ;  /* 0x000000ffff067224 */ /* 0x000fce00078e000e */
[----:B------:R-:W-:Y:S05]  /*2f920*/  WARPSYNC.COLLECTIVE R15, `(.L_x_2102) ;  /* 0x000000000f087348 */ /* 0x000fea0003c00000 */
[----:B------:R0:W1:Y:S02]  /*2f930*/  SHFL.IDX P6, R14, R13, R12, R11 ;  /* 0x0000000c0d0e7389 */ /* 0x00006400000c000b */
[----:B01----:R-:W-:Y:S01]  /*2f940*/  ENDCOLLECTIVE ;  /* 0x000000000000791b */ /* 0x003fe20003800000 */
.L_x_2102:
[----:B------:R-:W-:Y:S01]  /*2f950*/  ULDC.64 UR4, c[0x0][0x208] ;  /* 0x0000820000047ab9 */ /* 0x000fe20000000a00 */
[----:B------:R-:W-:Y:S02]  /*2f960*/  IMAD.MOV.U32 R13, RZ, RZ, R3 ;  /* 0x000000ffff0d7224 */ /* 0x000fe400078e0003 */
[----:B------:R-:W-:Y:S02]  /*2f970*/  IMAD.MOV.U32 R12, RZ, RZ, 0x6 ;  /* 0x00000006ff0c7424 */ /* 0x000fe400078e00ff */
[----:B------:R-:W-:-:S05]  /*2f980*/  IMAD.MOV.U32 R5, RZ, RZ, R14 ;  /* 0x000000ffff057224 */ /* 0x000fca00078e000e */
[----:B------:R-:W-:-:S05]  /*2f990*/  @!P5 LEA R5, P4, R10, R5, 0x1 ;  /* 0x000000050a05d211 */ /* 0x000fca00078808ff */
[----:B------:R-:W-:-:S04]  /*2f9a0*/  @!P5 IMAD.X R6, RZ, RZ, R6, P4 ;  /* 0x000000ffff06d224 */ /* 0x000fc800020e0606 */
[----:B------:R-:W-:Y:S01]  /*2f9b0*/  @!P5 IMAD.MOV.U32 R7, RZ, RZ, R6 ;  /* 0x000000ffff07d224 */ /* 0x000fe200078e0006 */
[----:B------:R-:W-:-:S05]  /*2f9c0*/  @!P5 MOV R6, R5 ;  /* 0x000000050006d202 */ /* 0x000fca0000000f00 */
        /* <DEDUP_REMOVED lines=10> */
.L_x_2103:
[----:B------:R-:W-:-:S05]  /*2fa70*/  VIADD R7, R0, 0x60 ;  /* 0x0000006000077836 */ /* 0x000fca0000000000 */
[----:B------:R-:W-:Y:S01]  /*2fa80*/  ISETP.GE.AND P5, PT, R7, R2, PT ;  /* 0x000000020700720c */ /* 0x000fe20003fa6270 */
[----:B------:R-:W-:Y:S02]  /*2fa90*/  IMAD.MOV.U32 R13, RZ, RZ, R4 ;  /* 0x000000ffff0d7224 */ /* 0x000fe400078e0004 */
[----:B------:R-:W-:-:S10]  /*2faa0*/  IMAD.MOV.U32 R8, RZ, RZ, R14 ;  /* 0x000000ffff087224 */ /* 0x000fd400078e000e */
[----:B------:R-:W-:Y:S05]  /*2fab0*/  WARPSYNC.COLLECTIVE R15, `(.L_x_2104) ;  /* 0x000000000f087348 */ /* 0x000fea0003c00000 */
[----:B------:R0:W1:Y:S02]  /*2fac0*/  SHFL.IDX P6, R14, R13, R12, R11 ;  /* 0x0000000c0d0e7389 */ /* 0x00006400000c000b */
[----:B01----:R-:W-:Y:S01]  /*2fad0*/  ENDCOLLECTIVE ;  /* 0x000000000000791b */ /* 0x003fe20003800000 */
.L_x_2104:
[----:B------:R-:W-:Y:S01]  /*2fae0*/  ULDC.64 UR4, c[0x0][0x208] ;  /* 0x0000820000047ab9 */ /* 0x000fe20000000a00 */
[----:B------:R-:W-:Y:S02]  /*2faf0*/  IMAD.MOV.U32 R13, RZ, RZ, R3 ;  /* 0x000000ffff0d7224 */ /* 0x000fe400078e0003 */
[----:B------:R-:W-:Y:S02]  /*2fb00*/  IMAD.MOV.U32 R12, RZ, RZ, 0x7 ;  /* 0x00000007ff0c7424 */ /* 0x000fe400078e00ff */
[----:B------:R-:W-:-:S05]  /*2fb10*/  IMAD.MOV.U32 R5, RZ, RZ, R14 ;  /* 0x000000ffff057224 */ /* 0x000fca00078e000e */
[----:B------:R-:W-:-:S05]  /*2fb20*/  @!P5 LEA R5, P4, R10, R5, 0x1 ;  /* 0x000000050a05d211 */ /* 0x000fca00078808ff */
[----:B------:R-:W-:-:S05]  /*2fb30*/  @!P5 IMAD.X R6, RZ, RZ, R8, P4 ;  /* 0x000000ffff06d224 */ /* 0x000fca00020e0608 */
[----:B------:R-:W-:Y:S01]  /*2fb40*/  @!P5 MOV R7, R6 ;  /* 0x000000060007d202 */ /* 0x000fe20000000f00 */
        /* <DEDUP_REMOVED lines=11> */
.L_x_2105:
[----:B------:R-:W-:Y:S02]  /*2fc00*/  IMAD.MOV.U32 R13, RZ, RZ, R4 ;  /* 0x000000ffff0d7224 */ /* 0x000fe400078e0004 */
[----:B------:R-:W-:-:S07]  /*2fc10*/  IMAD.MOV.U32 R5, RZ, RZ, R14 ;  /* 0x000000ffff057224 */ /* 0x000fce00078e000e */
[----:B------:R-:W-:Y:S05]  /*2fc20*/  WARPSYNC.COLLECTIVE R15, `(.L_x_2106) ;  /* 0x000000000f087348 */ /* 0x000fea0003c00000 */
[----:B------:R0:W1:Y:S02]  /*2fc30*/  SHFL.IDX P6, R14, R13, R12, R11 ;  /* 0x0000000c0d0e7389 */ /* 0x00006400000c000b */
[----:B01----:R-:W-:Y:S01]  /*2fc40*/  ENDCOLLECTIVE ;  /* 0x000000000000791b */ /* 0x003fe20003800000 */
.L_x_2106:
[----:B------:R-:W-:Y:S01]  /*2fc50*/  IMAD.MOV.U32 R3, RZ, RZ, R14 ;  /* 0x000000ffff037224 */ /* 0x000fe200078e000e */
[----:B------:R-:W-:Y:S06]  /*2fc60*/  BRA `(.L_x_2107) ;  /* 0xffffff9000947947 */ /* 0x000fec000383ffff */
.L_x_1921:
[----:B---3--:R3:W4:Y:S02]  /*2fc70*/  SYNCS.PHASECHK.TRANS64.TRYWAIT P0, [R18+URZ+0x30820], R0 ;  /* 0x03082000120075a7 */ /* 0x008724000800017f */
[----:B----4-:R-:W-:Y:S05]  /*2fc80*/  @!P0 NANOSLEEP.SYNCS 0x989680 ;  /* 0x009896800000895d */ /* 0x010fea0003900000 */
[----:B------:R-:W4:Y:S02]  /*2fc90*/  @!P0 SYNCS.PHASECHK.TRANS64 P0, [R18+URZ+0x30820], R0 ;  /* 0x03082000120085a7 */ /* 0x000f24000800007f */
[----:B----4-:R-:W-:Y:S05]  /*2fca0*/  @!P0 BRA `(.L_x_1921) ;  /* 0xfffffffc00f08947 */ /* 0x010fea000383ffff */
[----:B------:R-:W-:Y:S05]  /*2fcb0*/  BRA `(.L_x_2108) ;  /* 0xffffff9400107947 */ /* 0x000fea000383ffff */
.L_x_1930:
[----:B-1----:R1:W2:Y:S02]  /*2fcc0*/  SYNCS.PHASECHK.TRANS64.TRYWAIT P0, [R3+URZ+0x30840], R2 ;  /* 0x03084002030075a7 */ /* 0x0022a4000800017f */
[----:B--2---:R-:W-:Y:S05]  /*2fcd0*/  @!P0 NANOSLEEP.SYNCS 0x989680 ;  /* 0x009896800000895d */ /* 0x004fea0003900000 */
[----:B------:R-:W2:Y:S02]  /*2fce0*/  @!P0 SYNCS.PHASECHK.TRANS64 P0, [R3+URZ+0x30840], R2 ;  /* 0x03084002030085a7 */ /* 0x000ea4000800007f */
[----:B--2---:R-:W-:Y:S05]  /*2fcf0*/  @!P0 BRA `(.L_x_1930) ;  /* 0xfffffffc00f08947 */ /* 0x004fea000383ffff */
[----:B------:R-:W-:Y:S05]  /*2fd00*/  BRA `(.L_x_2109) ;  /* 0xffffff9800087947 */ /* 0x000fea000383ffff */
.L_x_1938:
[----:B0-----:R0:W1:Y:S02]  /*2fd10*/  SYNCS.PHASECHK.TRANS64.TRYWAIT P0, [R3+URZ+0x60], R2 ;  /* 0x00006002030075a7 */ /* 0x001064000800017f */
[----:B-1----:R-:W-:Y:S05]  /*2fd20*/  @!P0 NANOSLEEP.SYNCS 0x989680 ;  /* 0x009896800000895d */ /* 0x002fea0003900000 */
[----:B------:R-:W1:Y:S02]  /*2fd30*/  @!P0 SYNCS.PHASECHK.TRANS64 P0, [R3+URZ+0x60], R2 ;  /* 0x00006002030085a7 */ /* 0x000e64000800007f */
[----:B-1----:R-:W-:Y:S05]  /*2fd40*/  @!P0 BRA `(.L_x_1938) ;  /* 0xfffffffc00f08947 */ /* 0x002fea000383ffff */
[----:B------:R-:W-:Y:S05]  /*2fd50*/  BRA `(.L_x_2110) ;  /* 0xffffff9c005c7947 */ /* 0x000fea000383ffff */
.L_x_1949:
[----:B-1----:R1:W2:Y:S02]  /*2fd60*/  SYNCS.PHASECHK.TRANS64.TRYWAIT P0, [R3+URZ+0x30840], R2 ;  /* 0x03084002030075a7 */ /* 0x0022a4000800017f */
[----:B--2---:R-:W-:Y:S05]  /*2fd70*/  @!P0 NANOSLEEP.SYNCS 0x989680 ;  /* 0x009896800000895d */ /* 0x004fea0003900000 */
[----:B------:R-:W2:Y:S02]  /*2fd80*/  @!P0 SYNCS.PHASECHK.TRANS64 P0, [R3+URZ+0x30840], R2 ;  /* 0x03084002030085a7 */ /* 0x000ea4000800007f */
[----:B--2---:R-:W-:Y:S05]  /*2fd90*/  @!P0 BRA `(.L_x_1949) ;  /* 0xfffffffc00f08947 */ /* 0x004fea000383ffff */
[----:B------:R-:W-:Y:S05]  /*2fda0*/  BRA `(.L_x_2111) ;  /* 0xffffffa400647947 */ /* 0x000fea000383ffff */
.L_x_1957:
[----:B0-----:R0:W1:Y:S02]  /*2fdb0*/  SYNCS.PHASECHK.TRANS64.TRYWAIT P0, [R2+URZ+0x60], R3 ;  /* 0x00006003020075a7 */ /* 0x001064000800017f */
[----:B-1----:R-:W-:Y:S05]  /*2fdc0*/  @!P0 NANOSLEEP.SYNCS 0x989680 ;  /* 0x009896800000895d */ /* 0x002fea0003900000 */
[----:B------:R-:W1:Y:S02]  /*2fdd0*/  @!P0 SYNCS.PHASECHK.TRANS64 P0, [R2+URZ+0x60], R3 ;  /* 0x00006003020085a7 */ /* 0x000e64000800007f */
[----:B-1----:R-:W-:Y:S05]  /*2fde0*/  @!P0 BRA `(.L_x_1957) ;  /* 0xfffffffc00f08947 */ /* 0x002fea000383ffff */
[----:B------:R-:W-:Y:S05]  /*2fdf0*/  BRA `(.L_x_2112) ;  /* 0xffffffa800b87947 */ /* 0x000fea000383ffff */
.L_x_1968:
[----:B---3--:R3:W4:Y:S02]  /*2fe00*/  SYNCS.PHASECHK.TRANS64.TRYWAIT P0, [R2+URZ+0x30840], R3 ;  /* 0x03084003020075a7 */ /* 0x008724000800017f */
[----:B----4-:R-:W-:Y:S05]  /*2fe10*/  @!P0 NANOSLEEP.SYNCS 0x989680 ;  /* 0x009896800000895d */ /* 0x010fea0003900000 */
[----:B------:R-:W4:Y:S02]  /*2fe20*/  @!P0 SYNCS.PHASECHK.TRANS64 P0, [R2+URZ+0x30840], R3 ;  /* 0x03084003020085a7 */ /* 0x000f24000800007f */
[----:B----4-:R-:W-:Y:S05]  /*2fe30*/  @!P0 BRA `(.L_x_1968) ;  /* 0xfffffffc00f08947 */ /* 0x010fea000383ffff */
[----:B------:R-:W-:Y:S05]  /*2fe40*/  BRA `(.L_x_2113) ;  /* 0xffffffb000947947 */ /* 0x000fea000383ffff */
.L_x_1976:
[----:B0-----:R0:W1:Y:S02]  /*2fe50*/  SYNCS.PHASECHK.TRANS64.TRYWAIT P0, [R2+URZ+0x60], R5 ;  /* 0x00006005020075a7 */ /* 0x001064000800017f */
[----:B-1----:R-:W-:Y:S05]  /*2fe60*/  @!P0 NANOSLEEP.SYNCS 0x989680 ;  /* 0x009896800000895d */ /* 0x002fea0003900000 */
[----:B------:R-:W1:Y:S02]  /*2fe70*/  @!P0 SYNCS.PHASECHK.TRANS64 P0, [R2+URZ+0x60], R5 ;  /* 0x00006005020085a7 */ /* 0x000e64000800007f */
[----:B-1----:R-:W-:Y:S05]  /*2fe80*/  @!P0 BRA `(.L_x_1976) ;  /* 0xfffffffc00f08947 */ /* 0x002fea000383ffff */
[----:B------:R-:W-:Y:S05]  /*2fe90*/  BRA `(.L_x_2114) ;  /* 0xffffffb400e87947 */ /* 0x000fea000383ffff */
.L_x_1989:
[----:B--2---:R2:W3:Y:S02]  /*2fea0*/  SYNCS.PHASECHK.TRANS64.TRYWAIT P0, [R0+URZ+0x30860], R2 ;  /* 0x03086002000075a7 */ /* 0x0044e4000800017f */
[----:B---3--:R-:W-:Y:S05]  /*2feb0*/  @!P0 NANOSLEEP.SYNCS 0x989680 ;  /* 0x009896800000895d */ /* 0x008fea0003900000 */
[----:B------:R-:W3:Y:S02]  /*2fec0*/  @!P0 SYNCS.PHASECHK.TRANS64 P0, [R0+URZ+0x30860], R2 ;  /* 0x03086002000085a7 */ /* 0x000ee4000800007f */
[----:B---3--:R-:W-:Y:S05]  /*2fed0*/  @!P0 BRA `(.L_x_1989) ;  /* 0xfffffffc00f08947 */ /* 0x008fea000383ffff */
[----:B------:R-:W-:Y:S05]  /*2fee0*/  BRA `(.L_x_2115) ;  /* 0xffffffbc00b07947 */ /* 0x000fea000383ffff */
.L_x_1998:
[----:B------:R-:W3:Y:S01]  /*2fef0*/  LDL R0, [R1] ;  /* 0x0000000001007983 */ /* 0x000ee20000100800 */
[----:B------:R-:W-:Y:S01]  /*2ff00*/  BSSY B0, `(.L_x_2116) ;  /* 0x0000008000007945 */ /* 0x000fe20003800000 */
[----:B------:R-:W-:Y:S01]  /*2ff10*/  MOV R12, RZ ;  /* 0x000000ff000c7202 */ /* 0x000fe20000000f00 */
[----:B------:R-:W-:Y:S02]  /*2ff20*/  IMAD.MOV.U32 R11, RZ, RZ, 0x1f ;  /* 0x0000001fff0b7424 */ /* 0x000fe400078e00ff */
[----:B0-----:R-:W-:Y:S02]  /*2ff30*/  IMAD.MOV.U32 R15, RZ, RZ, -0x1 ;  /* 0xffffffffff0f7424 */ /* 0x001fe400078e00ff */
[----:B---3--:R-:W-:-:S07]  /*2ff40*/  IMAD.MOV.U32 R13, RZ, RZ, R0 ;  /* 0x000000ffff0d7224 */ /* 0x008fce00078e0000 */
[----:B-12---:R-:W-:Y:S05]  /*2ff50*/  WARPSYNC.COLLECTIVE R15, `(.L_x_2117) ;  /* 0x000000000f087348 */ /* 0x006fea0003c00000 */
[----:B------:R0:W3:Y:S02]  /*2ff60*/  SHFL.IDX P6, R14, R13, R12, R11 ;  /* 0x0000000c0d0e7389 */ /* 0x0000e400000c000b */
[----:B0123--:R-:W-:Y:S01]  /*2ff70*/  ENDCOLLECTIVE ;  /* 0x000000000000791b */ /* 0x00ffe20003800000 */
.L_x_2117:
[----:B------:R-:W-:Y:S05]  /*2ff80*/  BSYNC B0 ;  /* 0x0000000000007941 */ /* 0x000fea0003800000 */
.L_x_2116:
        /* <DEDUP_REMOVED lines=9> */
.L_x_2118:
[----:B------:R-:W-:Y:S01]  /*30020*/  ULDC UR4, c[0x0][0xc3c] ;  /* 0x00030f0000047ab9 */ /* 0x000fe20000000800 */
[----:B------:R-:W-:Y:S01]  /*30030*/  ULDC.64 UR6, c[0x0][0x208] ;  /* 0x0000820000067ab9 */ /* 0x000fe20000000a00 */
[----:B------:R-:W-:Y:S01]  /*30040*/  IMAD.IADD R4, R2, 0x1, R16 ;  /* 0x0000000102047824 */ /* 0x000fe200078e0210 */
[----:B------:R-:W-:-:S04]  /*30050*/  MOV R0, R14 ;  /* 0x0000000e00007202 */ /* 0x000fc80000000f00 */
        /* <DEDUP_REMOVED lines=10> */
[C---:B------:R-:W-:Y:S01]  /*30100*/  ISETP.GE.U32.AND P3, PT, R16.reuse, 0x4, PT ;  /* 0x000000041000780c */ /* 0x040fe20003f66070 */
[----:B------:R-:W-:Y:S01]  /*30110*/  IMAD.MOV.U32 R11, RZ, RZ, RZ ;  /* 0x000000ffff0b7224 */ /* 0x000fe200078e00ff */
        /* <DEDUP_REMOVED lines=11> */
.L_x_2119:
[----:B------:R-:W-:Y:S01]  /*301d0*/  IMAD.MOV.U32 R12, RZ, RZ, 0x2 ;  /* 0x00000002ff0c7424 */ /* 0x000fe200078e00ff */
[----:B------:R-:W-:-:S04]  /*301e0*/  MOV R3, R14 ;  /* 0x0000000e00037202 */ /* 0x000fc80000000f00 */
[----:B------:R-:W-:-:S05]  /*301f0*/  SEL R3, R3, RZ, P1 ;  /* 0x000000ff03037207 */ /* 0x000fca0000800000 */
[----:B------:R-:W-:-:S04]  /*30200*/  IMAD.IADD R2, R2, 0x1, R3 ;  /* 0x0000000102027824 */ /* 0x000fc800078e0203 */
[----:B------:R-:W-:-:S07]  /*30210*/  IMAD.MOV.U32 R13, RZ, RZ, R2 ;  /* 0x000000ffff0d7224 */ /* 0x000fce00078e0002 */
[----:B------:R-:W-:Y:S05]  /*30220*/  WARPSYNC.COLLECTIVE R15, `(.L_x_2120) ;  /* 0x000000000f087348 */ /* 0x000fea0003c00000 */
[----:B------:R0:W1:Y:S02]  /*30230*/  SHFL.UP P6, R14, R13, R12, R11 ;  /* 0x0400000c0d0e7389 */ /* 0x00006400000c000b */
[----:B01----:R-:W-:Y:S01]  /*30240*/  ENDCOLLECTIVE ;  /* 0x000000000000791b */ /* 0x003fe20003800000 */
.L_x_2120:
        /* <DEDUP_REMOVED lines=8> */
.L_x_2121:
        /* <DEDUP_REMOVED lines=8> */
.L_x_2122:
        /* <DEDUP_REMOVED lines=8> */
.L_x_2123:
[----:B------:R-:W-:Y:S02]  /*303d0*/  IMAD.MOV.U32 R12, RZ, RZ, 0x1f ;  /* 0x0000001fff0c7424 */ /* 0x000fe400078e00ff */
[----:B------:R-:W-:Y:S01]  /*303e0*/  IMAD.MOV.U32 R11, RZ, RZ, 0x1f ;  /* 0x0000001fff0b7424 */ /* 0x000fe200078e00ff */
[----:B------:R-:W-:-:S04]  /*303f0*/  MOV R3, R14 ;  /* 0x0000000e00037202 */ /* 0x000fc80000000f00 */
[----:B------:R-:W-:-:S05]  /*30400*/  SEL R3, R3, RZ, P5 ;  /* 0x000000ff03037207 */ /* 0x000fca0002800000 */
[----:B------:R-:W-:-:S04]  /*30410*/  IMAD.IADD R7, R2, 0x1, R3 ;  /* 0x0000000102077824 */ /* 0x000fc800078e0203 */
[----:B------:R-:W-:-:S07]  /*30420*/  IMAD.MOV.U32 R13, RZ, RZ, R7 ;  /* 0x000000ffff0d7224 */ /* 0x000fce00078e0007 */
[----:B------:R-:W-:Y:S05]  /*30430*/  WARPSYNC.COLLECTIVE R15, `(.L_x_2124) ;  /* 0x000000000f087348 */ /* 0x000fea0003c00000 */
[----:B------:R0:W1:Y:S02]  /*30440*/  SHFL.IDX P6, R14, R13, R12, R11 ;  /* 0x0000000c0d0e7389 */ /* 0x00006400000c000b */
[----:B01----:R-:W-:Y:S01]  /*30450*/  ENDCOLLECTIVE ;  /* 0x000000000000791b */ /* 0x003fe20003800000 */
.L_x_2124:
[----:B------:R-:W-:Y:S01]  /*30460*/  IMAD.MOV.U32 R9, RZ, RZ, R14 ;  /* 0x000000ffff097224 */ /* 0x000fe200078e000e */
[----:B------:R-:W-:Y:S06]  /*30470*/  BRA `(.L_x_2125) ;  /* 0xffffffc0009c7947 */ /* 0x000fec000383ffff */
.L_x_2001:
[----:B------:R-:W-:Y:S01]  /*30480*/  BSSY B0, `(.L_x_2126) ;  /* 0x0000008000007945 */ /* 0x000fe20003800000 */
[----:B------:R-:W-:Y:S01]  /*30490*/  IMAD.MOV.U32 R13, RZ, RZ, R2 ;  /* 0x000000ffff0d7224 */ /* 0x000fe200078e0002 */
[----:B------:R-:W-:Y:S01]  /*304a0*/  MOV R12, 0x1 ;  /* 0x00000001000c7802 */ /* 0x000fe20000000f00 */
[----:B------:R-:W-:Y:S02]  /*304b0*/  IMAD.MOV.U32 R11, RZ, RZ, RZ ;  /* 0x000000ffff0b7224 */ /* 0x000fe400078e00ff */
[----:B------:R-:W-:-:S07]  /*304c0*/  IMAD.MOV.U32 R15, RZ, RZ, -0x1 ;  /* 0xffffffffff0f7424 */ /* 0x000fce00078e00ff */
[----:B0-----:R-:W-:Y:S05]  /*304d0*/  WARPSYNC.COLLECTIVE R15, `(.L_x_2127) ;  /* 0x000000000f087348 */ /* 0x001fea0003c00000 */
[----:B------:R1:W2:Y:S02]  /*304e0*/  SHFL.UP P6, R14, R13, R12, R11 ;  /* 0x0400000c0d0e7389 */ /* 0x0002a400000c000b */
[----:B012---:R-:W-:Y:S01]  /*304f0*/  ENDCOLLECTIVE ;  /* 0x000000000000791b */ /* 0x007fe20003800000 */
.L_x_2127:
[----:B------:R-:W-:Y:S05]  /*30500*/  BSYNC B0 ;  /* 0x0000000000007941 */ /* 0x000fea0003800000 */
.L_x_2126:
[----:B------:R-:W-:Y:S01]  /*30510*/  IMAD.MOV.U32 R3, RZ, RZ, R14 ;  /* 0x000000ffff037224 */ /* 0x000fe200078e000e */
[----:B------:R-:W-:Y:S01]  /*30520*/  MOV R15, 0xffffffff ;  /* 0xffffffff000f7802 */ /* 0x000fe20000000f00 */
[----:B------:R-:W-:Y:S02]  /*30530*/  IMAD.MOV.U32 R12, RZ, RZ, 0x2 ;  /* 0x00000002ff0c7424 */ /* 0x000fe400078e00ff */
[----:B------:R-:W-:Y:S01]  /*30540*/  IMAD.MOV.U32 R11, RZ, RZ, RZ ;  /* 0x000000ffff0b7224 */ /* 0x000fe200078e00ff */
[----:B------:R-:W-:-:S05]  /*30550*/  SEL R3, R3, RZ, P1 ;  /* 0x000000ff03037207 */ /* 0x000fca0000800000 */
[----:B------:R-:W-:-:S04]  /*30560*/  IMAD.IADD R2, R2, 0x1, R3 ;  /* 0x0000000102027824 */ /* 0x000fc800078e0203 */
[----:B------:R-:W-:-:S07]  /*30570*/  IMAD.MOV.U32 R13, RZ, RZ, R2 ;  /* 0x000000ffff0d7224 */ /* 0x000fce00078e0002 */
[----:B------:R-:W-:Y:S05]  /*30580*/  WARPSYNC.COLLECTIVE R15, `(.L_x_2128) ;  /* 0x000000000f087348 */ /* 0x000fea0003c00000 */
[----:B------:R0:W1:Y:S02]  /*30590*/  SHFL.UP P6, R14, R13, R12, R11 ;  /* 0x0400000c0d0e7389 */ /* 0x00006400000c000b */
[----:B01----:R-:W-:Y:S01]  /*305a0*/  ENDCOLLECTIVE ;  /* 0x000000000000791b */ /* 0x003fe20003800000 */
.L_x_2128:
        /* <DEDUP_REMOVED lines=8> */
.L_x_2129:
[----:B------:R-:W-:Y:S01]  /*30630*/  MOV R12, 0x8 ;  /* 0x00000008000c7802 */ /* 0x000fe20000000f00 */
[----:B------:R-:W-:-:S05]  /*30640*/  IMAD.MOV.U32 R3, RZ, RZ, R14 ;  /* 0x000000ffff037224 */ /* 0x000fca00078e000e */
[----:B------:R-:W-:-:S05]  /*30650*/  SEL R3, R3, RZ, P3 ;  /* 0x000000ff03037207 */ /* 0x000fca0001800000 */
[----:B------:R-:W-:-:S04]  /*30660*/  IMAD.IADD R2, R2, 0x1, R3 ;  /* 0x0000000102027824 */ /* 0x000fc800078e0203 */
[----:B------:R-:W-:-:S07]  /*30670*/  IMAD.MOV.U32 R13, RZ, RZ, R2 ;  /* 0x000000ffff0d7224 */ /* 0x000fce00078e0002 */
[----:B------:R-:W-:Y:S05]  /*30680*/  WARPSYNC.COLLECTIVE R15, `(.L_x_2130) ;  /* 0x000000000f087348 */ /* 0x000fea0003c00000 */
[----:B------:R0:W1:Y:S02]  /*30690*/  SHFL.UP P6, R14, R13, R12, R11 ;  /* 0x0400000c0d0e7389 */ /* 0x00006400000c000b */
[----:B01----:R-:W-:Y:S01]  /*306a0*/  ENDCOLLECTIVE ;  /* 0x000000000000791b */ /* 0x003fe20003800000 */
.L_x_2130:
        /* <DEDUP_REMOVED lines=8> */
.L_x_2131:
[----:B------:R-:W-:Y:S01]  /*30730*/  MOV R12, 0x1f ;  /* 0x0000001f000c7802 */ /* 0x000fe20000000f00 */
        /* <DEDUP_REMOVED lines=8> */
.L_x_2132:
[----:B------:R-:W-:Y:S01]  /*307c0*/  IMAD.MOV.U32 R9, RZ, RZ, R14 ;  /* 0x000000ffff097224 */ /* 0x000fe200078e000e */
[----:B------:R-:W-:Y:S06]  /*307d0*/  BRA `(.L_x_2133) ;  /* 0xffffffc000747947 */ /* 0x000fec000383ffff */
.L_x_2003:
[----:B------:R-:W-:Y:S01]  /*307e0*/  BSSY B0, `(.L_x_2134) ;  /* 0x0000006000007945 */ /* 0x000fe20003800000 */
[----:B------:R-:W-:Y:S01]  /*307f0*/  PLOP3.LUT P6, PT, P6, PT, PT, 0x8, 0x0 ;  /* 0x000000000000781c */ /* 0x000fe200037ce170 */
[----:B------:R-:W-:-:S12]  /*30800*/  IMAD.MOV.U32 R15, RZ, RZ, -0x1 ;  /* 0xffffffffff0f7424 */ /* 0x000fd800078e00ff */
[----:B0-----:R-:W-:Y:S05]  /*30810*/  WARPSYNC.COLLECTIVE R15, `(.L_x_2135) ;  /* 0x000000000f087348 */ /* 0x001fea0003c00000 */
[----:B------:R-:W-:Y:S01]  /*30820*/  VOTE.ANY R14, PT, P6 ;  /* 0x00000000000e7806 */ /* 0x000fe200030e0100 */
[----:B0-----:R-:W-:Y:S06]  /*30830*/  ENDCOLLECTIVE ;  /* 0x000000000000791b */ /* 0x001fec0003800000 */
.L_x_2135:
[----:B------:R-:W-:Y:S05]  /*30840*/  BSYNC B0 ;  /* 0x0000000000007941 */ /* 0x000fea0003800000 */
.L_x_2134:
[----:B------:R0:W5:Y:S01]  /*30850*/  LDL.LU R10, [R1+0xc] ;  /* 0x00000c00010a7983 */ /* 0x0001620000300800 */
[----:B------:R-:W-:Y:S01]  /*30860*/  IMAD.MOV.U32 R0, RZ, RZ, R14 ;  /* 0x000000ffff007224 */ /* 0x000fe200078e000e */
[----:B------:R-:W-:Y:S01]  /*30870*/  MOV R15, 0xffffffff ;  /* 0xffffffff000f7802 */ /* 0x000fe20000000f00 */
[----:B------:R-:W-:Y:S02]  /*30880*/  IMAD.MOV.U32 R13, RZ, RZ, R4 ;  /* 0x000000ffff0d7224 */ /* 0x000fe400078e0004 */
[----:B------:R-:W1:Y:S01]  /*30890*/  POPC R3, R0 ;  /* 0x0000000000037309 */ /* 0x000e620000000000 */
[----:B------:R-:W-:Y:S02]  /*308a0*/  IMAD.MOV.U32 R11, RZ, RZ, 0x1f ;  /* 0x0000001fff0b7424 */ /* 0x000fe400078e00ff */
[----:B01----:R-:W-:-:S07]  /*308b0*/  IMAD.MOV.U32 R12, RZ, RZ, R3 ;  /* 0x000000ffff0c7224 */ /* 0x003fce00078e0003 */
[----:B-----5:R-:W-:Y:S05]  /*308c0*/  WARPSYNC.COLLECTIVE R15, `(.L_x_2136) ;  /* 0x000000000f087348 */ /* 0x020fea0003c00000 */
[----:B------:R0:W1:Y:S02]  /*308d0*/  SHFL.IDX P6, R14, R13, R12, R11 ;  /* 0x0000000c0d0e7389 */ /* 0x00006400000c000b */
[----:B01---5:R-:W-:Y:S01]  /*308e0*/  ENDCOLLECTIVE ;  /* 0x000000000000791b */ /* 0x023fe20003800000 */
.L_x_2136:
[----:B------:R-:W-:Y:S02]  /*308f0*/  IMAD.MOV.U32 R13, RZ, RZ, R6 ;  /* 0x000000ffff0d7224 */ /* 0x000fe400078e0006 */
[----:B------:R-:W-:-:S07]  /*30900*/  IMAD.MOV.U32 R4, RZ, RZ, R14 ;  /* 0x000000ffff047224 */ /* 0x000fce00078e000e */
[----:B------:R-:W-:Y:S05]  /*30910*/  WARPSYNC.COLLECTIVE R15, `(.L_x_2137) ;  /* 0x000000000f087348 */ /* 0x000fea0003c00000 */
[----:B------:R0:W1:Y:S02]  /*30920*/  SHFL.IDX P6, R14, R13, R12, R11 ;  /* 0x0000000c0d0e7389 */ /* 0x00006400000c000b */
[----:B01----:R-:W-:Y:S01]  /*30930*/  ENDCOLLECTIVE ;  /* 0x000000000000791b */ /* 0x003fe20003800000 */
.L_x_2137:
[----:B------:R-:W-:Y:S02]  /*30940*/  IMAD.MOV.U32 R6, RZ, RZ, R14 ;  /* 0x000000ffff067224 */ /* 0x000fe400078e000e */
[----:B------:R-:W-:-:S05]  /*30950*/  IMAD.IADD R10, R3, 0x1, R10 ;  /* 0x00000001030a7824 */ /* 0x000fca00078e020a */
[----:B------:R2:W-:Y:S01]  /*30960*/  STL [R1+0xc], R10 ;  /* 0x00000c0a01007387 */ /* 0x0005e20000100800 */
[----:B------:R-:W-:Y:S05]  /*30970*/  BRA `(.L_x_2138) ;  /* 0xffffffc000547947 */ /* 0x000fea000383ffff */
.L_x_2005:
[----:B------:R-:W-:Y:S01]  /*30980*/  BSSY B0, `(.L_x_2139) ;  /* 0x0000008000007945 */ /* 0x000fe20003800000 */
[----:B------:R-:W-:Y:S01]  /*30990*/  IMAD.MOV.U32 R13, RZ, RZ, R7 ;  /* 0x000000ffff0d7224 */ /* 0x000fe200078e0007 */
[----:B------:R-:W-:Y:S01]  /*309a0*/  MOV R15, 0xffffffff ;  /* 0xffffffff000f7802 */ /* 0x000fe20000000f00 */
[----:B------:R-:W-:Y:S02]  /*309b0*/  IMAD.MOV.U32 R12, RZ, RZ, R3 ;  /* 0x000000ffff0c7224 */ /* 0x000fe400078e0003 */
[----:B------:R-:W-:-:S07]  /*309c0*/  IMAD.MOV.U32 R11, RZ, RZ, 0x1f ;  /* 0x0000001fff0b7424 */ /* 0x000fce00078e00ff */
[----:B0-2---:R-:W-:Y:S05]  /*309d0*/  WARPSYNC.COLLECTIVE R15, `(.L_x_2140) ;  /* 0x000000000f087348 */ /* 0x005fea0003c00000 */
[----:B------:R1:W3:Y:S02]  /*309e0*/  SHFL.IDX P6, R14, R13, R12, R11 ;  /* 0x0000000c0d0e7389 */ /* 0x0002e400000c000b */
[----:B0123--:R-:W-:Y:S01]  /*309f0*/  ENDCOLLECTIVE ;  /* 0x000000000000791b */ /* 0x00ffe20003800000 */
.L_x_2140:
[----:B------:R-:W-:Y:S05]  /*30a00*/  BSYNC B0 ;  /* 0x0000000000007941 */ /* 0x000fea0003800000 */
.L_x_2139:
[----:B------:R-:W-:Y:S01]  /*30a10*/  IMAD.MOV.U32 R3, RZ, RZ, R14 ;  /* 0x000000ffff037224 */ /* 0x000fe200078e000e */
[----:B------:R-:W-:Y:S06]  /*30a20*/  BRA `(.L_x_2141) ;  /* 0xffffffc000407947 */ /* 0x000fec000383ffff */
.L_x_2011:
[----:B0-----:R0:W1:Y:S02]  /*30a30*/  SYNCS.PHASECHK.TRANS64.TRYWAIT P0, [R0+URZ+0x30820], R3 ;  /* 0x03082003000075a7 */ /* 0x001064000800017f */
[----:B-1----:R-:W-:Y:S05]  /*30a40*/  @!P0 NANOSLEEP.SYNCS 0x989680 ;  /* 0x009896800000895d */ /* 0x002fea0003900000 */
[----:B------:R-:W1:Y:S02]  /*30a50*/  @!P0 SYNCS.PHASECHK.TRANS64 P0, [R0+URZ+0x30820], R3 ;  /* 0x03082003000085a7 */ /* 0x000e64000800007f */
[----:B-1----:R-:W-:Y:S05]  /*30a60*/  @!P0 BRA `(.L_x_2011) ;  /* 0xfffffffc00f08947 */ /* 0x002fea000383ffff */
[----:B------:R-:W-:Y:S05]  /*30a70*/  BRA `(.L_x_2142) ;  /* 0xffffffc800e47947 */ /* 0x000fea000383ffff */
.L_x_2012:
        /* <DEDUP_REMOVED lines=11> */
.L_x_2144:
[----:B------:R-:W-:Y:S05]  /*30b30*/  BSYNC B0 ;  /* 0x0000000000007941 */ /* 0x000fea0003800000 */
.L_x_2143:
[----:B------:R-:W-:Y:S05]  /*30b40*/  BRA `(.L_x_2145) ;  /* 0xffffffc800cc7947 */ /* 0x000fea000383ffff */
.L_x_2013:
[----:B------:R-:W-:Y:S01]  /*30b50*/  BSSY B0, `(.L_x_2146) ;  /* 0x0000006000007945 */ /* 0x000fe20003800000 */
[----:B------:R-:W-:-:S07]  /*30b60*/  IMAD.MOV.U32 R15, RZ, RZ, -0x1 ;  /* 0xffffffffff0f7424 */ /* 0x000fce00078e00ff */
[----:B01----:R-:W-:Y:S05]  /*30b70*/  WARPSYNC.COLLECTIVE R15, `(.L_x_2147) ;  /* 0x000000000f0c7348 */ /* 0x003fea0003c00000 */
[----:B------:R-:W-:Y:S02]  /*30b80*/  ELECT P6, UR62, PT ;  /* 0x00000000003e782f */ /* 0x000fe400038c0000 */
[----:B------:R-:W-:Y:S01]  /*30b90*/  MOV R14, UR62 ;  /* 0x0000003e000e7c02 */ /* 0x000fe20008000f00 */
[----:B01----:R-:W-:Y:S10]  /*30ba0*/  ENDCOLLECTIVE ;  /* 0x000000000000791b */ /* 0x003ff40003800000 */
.L_x_2147:
[----:B------:R-:W-:Y:S05]  /*30bb0*/  BSYNC B0 ;  /* 0x0000000000007941 */ /* 0x000fea0003800000 */
.L_x_2146:
[----:B------:R-:W-:Y:S05]  /*30bc0*/  BRA `(.L_x_2148) ;  /* 0xffffffc800c07947 */ /* 0x000fea000383ffff */
.L_x_2015:
[----:B0-----:R0:W1:Y:S02]  /*30bd0*/  SYNCS.PHASECHK.TRANS64.TRYWAIT P0, [R6+URZ], R5 ;  /* 0x00000005060075a7 */ /* 0x001064000800017f */
[----:B-1----:R-:W-:Y:S05]  /*30be0*/  @!P0 NANOSLEEP.SYNCS 0x989680 ;  /* 0x009896800000895d */ /* 0x002fea0003900000 */
[----:B------:R-:W1:Y:S02]  /*30bf0*/  @!P0 SYNCS.PHASECHK.TRANS64 P0, [R6+URZ], R5 ;  /* 0x00000005060085a7 */ /* 0x000e64000800007f */
[----:B-1----:R-:W-:Y:S05]  /*30c00*/  @!P0 BRA `(.L_x_2015) ;  /* 0xfffffffc00f08947 */ /* 0x002fea000383ffff */
[----:B------:R-:W-:Y:S05]  /*30c10*/  BRA `(.L_x_2149) ;  /* 0xffffffcc00007947 */ /* 0x000fea000383ffff */
.L_x_2016:
[----:B-1----:R1:W2:Y:S02]  /*30c20*/  SYNCS.PHASECHK.TRANS64.TRYWAIT P0, [R7+URZ], R2 ;  /* 0x00000002070075a7 */ /* 0x0022a4000800017f */
[----:B--2---:R-:W-:Y:S05]  /*30c30*/  @!P0 NANOSLEEP.SYNCS 0x989680 ;  /* 0x009896800000895d */ /* 0x004fea0003900000 */
[----:B------:R-:W2:Y:S02]  /*30c40*/  @!P0 SYNCS.PHASECHK.TRANS64 P0, [R7+URZ], R2 ;  /* 0x00000002070085a7 */ /* 0x000ea4000800007f */
[----:B--2---:R-:W-:Y:S05]  /*30c50*/  @!P0 BRA `(.L_x_2016) ;  /* 0xfffffffc00f08947 */ /* 0x004fea000383ffff */
[----:B------:R-:W-:Y:S05]  /*30c60*/  BRA `(.L_x_2150) ;  /* 0xffffffc800f47947 */ /* 0x000fea000383ffff */
.L_x_2018:
[----:B--2---:R2:W3:Y:S02]  /*30c70*/  SYNCS.PHASECHK.TRANS64.TRYWAIT P0, [R4+URZ], R5 ;  /* 0x00000005040075a7 */ /* 0x0044e4000800017f */
[----:B---3--:R-:W-:Y:S05]  /*30c80*/  @!P0 NANOSLEEP.SYNCS 0x989680 ;  /* 0x009896800000895d */ /* 0x008fea0003900000 */
[----:B------:R-:W3:Y:S02]  /*30c90*/  @!P0 SYNCS.PHASECHK.TRANS64 P0, [R4+URZ], R5 ;  /* 0x00000005040085a7 */ /* 0x000ee4000800007f */
[----:B---3--:R-:W-:Y:S05]  /*30ca0*/  @!P0 BRA `(.L_x_2018) ;  /* 0xfffffffc00f08947 */ /* 0x008fea000383ffff */
[----:B------:R-:W-:Y:S05]  /*30cb0*/  BRA `(.L_x_2151) ;  /* 0xffffffc800f87947 */ /* 0x000fea000383ffff */
.L_x_2152:
        /* <DEDUP_REMOVED lines=12> */
.L_x_3205:


//--------------------- .text._ZN7cutlass13device_kernelIN5flash11enable_sm90INS1_16FlashAttnFwdSm90INS1_25CollectiveMainloopFwdSm90ILi2EN4cute5tupleIJNS5_1CILi1EEES8_S8_EEENS6_IJNS7_ILi128EEENS7_ILi80EEENS7_ILi256EEEEEELi256ENS_6half_tEfNS_4arch4Sm90ELb1ELb0ELb0ELb0ELb0ELb0ELb0ELb1ELb1ELb1ELb1ELb0EEENS1_21CollectiveEpilogueFwdINS6_IJSA_SC_SB_EEES9_SE_SG_Li256ELb0ELb1ELb1ELb0EEENS1_19SingleTileSchedulerILb0ELb1ELb1ELi128EEEEEEEEEvNT_6ParamsE --------------------------
	.section	.text._ZN7cutlass13device_kernelIN5flash11enable_sm90INS1_16FlashAttnFwdSm90INS1_25CollectiveMainloopFwdSm90ILi2EN4cute5tupleIJNS5_1CILi1EEES8_S8_EEENS6_IJNS7_ILi128EEENS7_ILi80EEENS7_ILi256EEEEEELi256ENS_6half_tEfNS_4arch4Sm90ELb1ELb0ELb0ELb0ELb0ELb0ELb0ELb1ELb1ELb1ELb1ELb0EEENS1_21CollectiveEpilogueFwdINS6_IJSA_SC_SB_EEES9_SE_SG_Li256ELb0ELb1ELb1ELb0EEENS1_19SingleTileSchedulerILb0ELb1ELb1ELi128EEEEEEEEEvNT_6ParamsE,"ax",@progbits
	.align	128
.text._ZN7cutlass13device_kernelIN5flash11enable_sm90INS1_16FlashAttnFwdSm90INS1_25CollectiveMainloopFwdSm90ILi2EN4cute5tupleIJNS5_1CILi1EEES8_S8_EEENS6_IJNS7_ILi128EEENS7_ILi80EEENS7_ILi256EEEEEELi256ENS_6half_tEfNS_4arch4Sm90ELb1ELb0ELb0ELb0ELb0ELb0ELb0ELb1ELb1ELb1ELb1ELb0EEENS1_21CollectiveEpilogueFwdINS6_IJSA_SC_SB_EEES9_SE_SG_Li256ELb0ELb1ELb1ELb0EEENS1_19SingleTileSchedulerILb0ELb1ELb1ELi128EEEEEEEEEvNT_6ParamsE:
        .type           _ZN7cutlass13device_kernelIN5flash11enable_sm90INS1_16FlashAttnFwdSm90INS1_25CollectiveMainloopFwdSm90ILi2EN4cute5tupleIJNS5_1CILi1EEES8_S8_EEENS6_IJNS7_ILi128EEENS7_ILi80EEENS7_ILi256EEEEEELi256ENS_6half_tEfNS_4arch4Sm90ELb1ELb0ELb0ELb0ELb0ELb0ELb0ELb1ELb1ELb1ELb1ELb0EEENS1_21CollectiveEpilogueFwdINS6_IJSA_SC_SB_EEES9_SE_SG_Li256ELb0ELb1ELb1ELb0EEENS1_19SingleTileSchedulerILb0ELb1ELb1ELi128EEEEEEEEEvNT_6ParamsE,@function
        .size           _ZN7cutlass13device_kernelIN5flash11enable_sm90INS1_16FlashAttnFwdSm90INS1_25CollectiveMainloopFwdSm90ILi2EN4cute5tupleIJNS5_1CILi1EEES8_S8_EEENS6_IJNS7_ILi128EEENS7_ILi80EEENS7_ILi256EEEEEELi256ENS_6half_tEfNS_4arch4Sm90ELb1ELb0ELb0ELb0ELb0ELb0ELb0ELb1ELb1ELb1ELb1ELb0EEENS1_21CollectiveEpilogueFwdINS6_IJSA_SC_SB_EEES9_SE_SG_Li256ELb0ELb1ELb1ELb0EEENS1_19SingleTileSchedulerILb0ELb1ELb1ELi128EEEEEEEEEvNT_6ParamsE,(.L_x_3206 - _ZN7cutlass13device_kernelIN5flash11enable_sm90INS1_16FlashAttnFwdSm90INS1_25CollectiveMainloopFwdSm90ILi2EN4cute5tupleIJNS5_1CILi1EEES8_S8_EEENS6_IJNS7_ILi128EEENS7_ILi80EEENS7_ILi256EEEEEELi256ENS_6half_tEfNS_4arch4Sm90ELb1ELb0ELb0ELb0ELb0ELb0ELb0ELb1ELb1ELb1ELb1ELb0EEENS1_21CollectiveEpilogueFwdINS6_IJSA_SC_SB_EEES9_SE_SG_Li256ELb0ELb1ELb1ELb0EEENS1_19SingleTileSchedulerILb0ELb1ELb1ELi128EEEEEEEEEvNT_6ParamsE)
        .other          _ZN7cutlass13device_kernelIN5flash11enable_sm90INS1_16FlashAttnFwdSm90INS1_25CollectiveMainloopFwdSm90ILi2EN4cute5tupleIJNS5_1CILi1EEES8_S8_EEENS6_IJNS7_ILi128EEENS7_ILi80EEENS7_ILi256EEEEEELi256ENS_6half_tEfNS_4arch4Sm90ELb1ELb0ELb0ELb0ELb0ELb0ELb0ELb1ELb1ELb1ELb1ELb0EEENS1_21CollectiveEpilogueFwdINS6_IJSA_SC_SB_EEES9_SE_SG_Li256ELb0ELb1ELb1ELb0EEENS1_19SingleTileSchedulerILb0ELb1ELb1ELi128EEEEEEEEEvNT_6ParamsE,@"STO_CUDA_ENTRY STV_DEFAULT"
_ZN7cutlass13device_kernelIN5flash11enable_sm90INS1_16FlashAttnFwdSm90INS1_25CollectiveMainloopFwdSm90ILi2EN4cute5tupleIJNS5_1CILi1EEES8_S8_EEENS6_IJNS7_ILi128EEENS7_ILi80EEENS7_ILi256EEEEEELi256ENS_6half_tEfNS_4arch4Sm90ELb1ELb0ELb0ELb0ELb0ELb0ELb0ELb1ELb1ELb1ELb1ELb0EEENS1_21CollectiveEpilogueFwdINS6_IJSA_SC_SB_EEES9_SE_SG_Li256ELb0ELb1ELb1ELb0EEENS1_19SingleTileSchedulerILb0ELb1ELb1ELi128EEEEEEEEEvNT_6ParamsE:
        /* <DEDUP_REMOVED lines=17> */
.L_x_2154:
[----:B------:R-:W-:Y:S05]  /*0110*/  BSYNC B0 ;  /* 0x0000000000007941 */ /* 0x000fea0003800000 */
.L_x_2153:
        /* <DEDUP_REMOVED lines=40> */
.L_x_2155:
        /* <DEDUP_REMOVED lines=22> */
.L_x_2156:
        /* <DEDUP_REMOVED lines=18> */
.L_x_2157:
        /* <DEDUP_REMOVED lines=22> */
.L_x_2158:
        /* <DEDUP_REMOVED lines=22> */
.L_x_2159:
        /* <DEDUP_REMOVED lines=8> */
.L_x_2162:
        /* <DEDUP_REMOVED lines=18> */
[----:B------:R-:W0:Y:S01]  /*0a80*/  LDC R0, c[0x0][0x448] ;  /* 0x00011200ff007b82 */ /* 0x000e220000000800 */
[----:B------:R-:W1:Y:S01]  /*0a90*/  S2R R152, SR_CTAID.X ;  /* 0x0000000000987919 */ /* 0x000e620000002500 */
[----:B------:R-:W-:Y:S01]  /*0aa0*/  SHF.R.U32.HI R4, RZ, 0x10, R22 ;  /* 0x00000010ff047819 */ /* 0x000fe20000011616 */
[----:B------:R-:W-:Y:S01]  /*0ab0*/  IMAD.MOV.U32 R213, RZ, RZ, RZ ;  /* 0x000000ffffd57224 */ /* 0x000fe200078e00ff */
[----:B------:R-:W-:-:S04]  /*0ac0*/  LOP3.LUT R22, R22, 0xffff, RZ, 0xc0, !PT ;  /* 0x0000ffff16167812 */ /* 0x000fc800078ec0ff */
[----:B------:R-:W2:Y:S08]  /*0ad0*/  LDC.64 R8, c[0x0][0x418] ;  /* 0x00010600ff087b82 */ /* 0x000eb00000000a00 */
[----:B------:R-:W3:Y:S01]  /*0ae0*/  LDC R3, c[0x0][0x288] ;  /* 0x0000a200ff037b82 */ /* 0x000ee20000000800 */
[----:B0-----:R-:W-:-:S07]  /*0af0*/  ISETP.NE.AND P1, PT, R0, 0x1, PT ;  /* 0x000000010000780c */ /* 0x001fce0003f25270 */
[----:B------:R-:W0:Y:S01]  /*0b00*/  LDC R18, c[0x0][0x424] ;  /* 0x00010900ff127b82 */ /* 0x000e220000000800 */
[----:B--2---:R-:W-:-:S07]  /*0b10*/  ISETP.NE.U32.AND P0, PT, R8, RZ, PT ;  /* 0x000000ff0800720c */ /* 0x004fce0003f05070 */
[----:B------:R-:W2:Y:S01]  /*0b20*/  LDC R153, c[0x0][0x2f0] ;  /* 0x0000bc00ff997b82 */ /* 0x000ea20000000800 */
[----:B-1----:R-:W-:Y:S01]  /*0b30*/  IMAD.SHL.U32 R152, R152, 0x80, RZ ;  /* 0x0000008098987824 */ /* 0x002fe200078e00ff */
[----:B------:R-:W-:-:S03]  /*0b40*/  ISETP.NE.AND.EX P0, PT, R9, RZ, PT, P0 ;  /* 0x000000ff0900720c */ /* 0x000fc60003f05300 */
[----:B------:R-:W-:Y:S01]  /*0b50*/  @P1 VIADD R0, R152, 0x7f ;  /* 0x0000007f98001836 */ /* 0x000fe20000000000 */
[----:B---3--:R-:W-:Y:S02]  /*0b60*/  IADD3 R3, -R3, 0x50, RZ ;  /* 0x0000005003037810 */ /* 0x008fe40007ffe1ff */
[----:B------:R-:W1:Y:S08]  /*0b70*/  @P1 LDC R5, c[0x0][0x44c] ;  /* 0x00011300ff051b82 */ /* 0x000e700000000800 */
[----:B------:R-:W3:Y:S01]  /*0b80*/  @P1 LDC R7, c[0x0][0x450] ;  /* 0x00011400ff071b82 */ /* 0x000ee20000000800 */
[----:B0-----:R-:W-:-:S02]  /*0b90*/  SEL R18, R18, 0x1, P0 ;  /* 0x0000000112127807 */ /* 0x001fc40000000000 */
[----:B------:R-:W-:-:S03]  /*0ba0*/  ISETP.NE.AND P0, PT, R4, RZ, PT ;  /* 0x000000ff0400720c */ /* 0x000fc60003f05270 */
[----:B--2---:R-:W-:Y:S02]  /*0bb0*/  IMAD R3, R18, R153, R3 ;  /* 0x0000009912037224 */ /* 0x004fe400078e0203 */
[----:B-1----:R-:W-:-:S08]  /*0bc0*/  @P1 IMAD.HI.U32 R2, R0, R5, RZ ;  /* 0x0000000500021227 */ /* 0x002fd000078e00ff */
[----:B------:R-:W0:Y:S01]  /*0bd0*/  @!P0 LDC R4, c[0x0][0x9f0] ;  /* 0x00027c00ff048b82 */ /* 0x000e220000000800 */
[----:B------:R-:W-:Y:S01]  /*0be0*/  VIADD R0, R152, 0x7f ;  /* 0x0000007f98007836 */ /* 0x000fe20000000000 */
[----:B---3--:R-:W-:Y:S01]  /*0bf0*/  @P1 SHF.R.U32.HI R0, RZ, R7, R2 ;  /* 0x00000007ff001219 */ /* 0x008fe20000011602 */
[----:B------:R-:W-:-:S04]  /*0c00*/  IMAD R2, R18, R153, 0x4f ;  /* 0x0000004f12027424 */ /* 0x000fc800078e0299 */
[----:B------:R-:W-:Y:S02]  /*0c10*/  IMAD.IADD R0, R3, 0x1, R0 ;  /* 0x0000000103007824 */ /* 0x000fe400078e0200 */
[----:B------:R-:W-:-:S04]  /*0c20*/  IMAD.HI R2, R2, 0x66666667, RZ ;  /* 0x6666666702027827 */ /* 0x000fc800078e02ff */
[----:B------:R-:W-:Y:S01]  /*0c30*/  IMAD.HI R0, R0, 0x66666667, RZ ;  /* 0x6666666700007827 */ /* 0x000fe200078e02ff */
[----:B------:R-:W-:-:S04]  /*0c40*/  SHF.R.U32.HI R3, RZ, 0x1f, R2 ;  /* 0x0000001fff037819 */ /* 0x000fc80000011602 */
[----:B------:R-:W-:Y:S02]  /*0c50*/  SHF.R.U32.HI R5, RZ, 0x1f, R0 ;  /* 0x0000001fff057819 */ /* 0x000fe40000011600 */
[----:B------:R-:W-:Y:S02]  /*0c60*/  LEA.HI.SX32 R3, R2, R3, 0x1b ;  /* 0x0000000302037211 */ /* 0x000fe400078fdaff */
[----:B------:R-:W-:-:S04]  /*0c70*/  LEA.HI.SX32 R0, R0, R5, 0x1b ;  /* 0x0000000500007211 */ /* 0x000fc800078fdaff */
[----:B------:R-:W-:-:S04]  /*0c80*/  VIMNMX R11, R3, R0, PT ;  /* 0x00000000030b7248 */ /* 0x000fc80003fe0100 */
[----:B------:R-:W-:-:S13]  /*0c90*/  ISETP.GE.AND P1, PT, R11, 0x1, PT ;  /* 0x000000010b00780c */ /* 0x000fda0003f26270 */
[----:B0-----:R-:W-:Y:S05]  /*0ca0*/  @!P1 BRA `(.L_x_2164) ;  /* 0x00000000006c9947 */ /* 0x001fea0003800000 */
[-C--:B------:R-:W-:Y:S02]  /*0cb0*/  IABS R7, R4.reuse ;  /* 0x0000000400077213 */ /* 0x080fe40000000000 */
[----:B------:R-:W-:Y:S02]  /*0cc0*/  IADD3 R5, R4, -0x1, R11 ;  /* 0xffffffff04057810 */ /* 0x000fe40007ffe00b */
[----:B------:R-:W0:Y:S01]  /*0cd0*/  I2F.RP R0, R7 ;  /* 0x0000000700007306 */ /* 0x000e220000209400 */
[----:B------:R-:W-:-:S05]  /*0ce0*/  IABS R8, R4 ;  /* 0x0000000400087213 */ /* 0x000fca0000000000 */
[----:B------:R-:W-:Y:S02]  /*0cf0*/  IMAD.MOV R8, RZ, RZ, -R8 ;  /* 0x000000ffff087224 */ /* 0x000fe400078e0a08 */
[----:B0-----:R-:W0:Y:S02]  /*0d00*/  MUFU.RCP R0, R0 ;  /* 0x0000000000007308 */ /* 0x001e240000001000 */
[----:B0-----:R-:W-:Y:S01]  /*0d10*/  VIADD R2, R0, 0xffffffe ;  /* 0x0ffffffe00027836 */ /* 0x001fe20000000000 */
[----:B------:R-:W-:Y:S02]  /*0d20*/  IABS R0, R5 ;  /* 0x0000000500007213 */ /* 0x000fe40000000000 */
[----:B------:R-:W-:-:S03]  /*0d30*/  LOP3.LUT R5, R5, R4, RZ, 0x3c, !PT ;  /* 0x0000000405057212 */ /* 0x000fc600078e3cff */
[----:B------:R0:W1:Y:S01]  /*0d40*/  F2I.FTZ.U32.TRUNC.NTZ R3, R2 ;  /* 0x0000000200037305 */ /* 0x000062000021f000 */
        /* <DEDUP_REMOVED lines=17> */
.L_x_2164:
[----:B------:R-:W0:Y:S01]  /*0e60*/  S2R R0, SR_TID.X ;  /* 0x0000000000007919 */ /* 0x000e220000002100 */
[-C--:B------:R-:W-:Y:S01]  /*0e70*/  IMAD R22, R22, R213.reuse, RZ ;  /* 0x000000d516167224 */ /* 0x080fe200078e02ff */
[----:B------:R-:W-:Y:S01]  /*0e80*/  PLOP3.LUT P0, PT, PT, PT, PT, 0x80, 0x0 ;  /* 0x000000000000781c */ /* 0x000fe20003f0f070 */
[----:B------:R-:W-:Y:S01]  /*0e90*/  IMAD.MOV.U32 R2, RZ, RZ, RZ ;  /* 0x000000ffff027224 */ /* 0x000fe200078e00ff */
[----:B------:R-:W-:Y:S02]  /*0ea0*/  CS2R R150, SRZ ;  /* 0x0000000000967805 */ /* 0x000fe4000001ff00 */
[----:B------:R-:W-:Y:S02]  /*0eb0*/  CS2R R148, SRZ ;  /* 0x0000000000947805 */ /* 0x000fe4000001ff00 */
[----:B------:R-:W-:Y:S02]  /*0ec0*/  VIADDMNMX R213, R22, R213, R11, PT ;  /* 0x000000d516d57246 */ /* 0x000fe4000380010b */
[----:B------:R-:W-:-:S02]  /*0ed0*/  CS2R R146, SRZ ;  /* 0x0000000000927805 */ /* 0x000fc4000001ff00 */
[----:B------:R-:W-:Y:S02]  /*0ee0*/  CS2R R144, SRZ ;  /* 0x0000000000907805 */ /* 0x000fe4000001ff00 */
[----:B------:R-:W-:Y:S02]  /*0ef0*/  CS2R R142, SRZ ;  /* 0x00000000008e7805 */ /* 0x000fe4000001ff00 */
[----:B------:R-:W-:Y:S02]  /*0f00*/  ISETP.GT.AND P1, PT, R213, R22, PT ;  /* 0x00000016d500720c */ /* 0x000fe40003f24270 */
        /* <DEDUP_REMOVED lines=21> */
[----:B0-----:R-:W-:Y:S01]  /*1060*/  VIADD R19, R0, 0xffffff80 ;  /* 0xffffff8000137836 */ /* 0x001fe20000000000 */
[----:B------:R-:W-:Y:S01]  /*1070*/  CS2R R98, SRZ ;  /* 0x0000000000627805 */ /* 0x000fe2000001ff00 */
[----:B------:R-:W-:Y:S01]  /*1080*/  IMAD.MOV.U32 R0, RZ, RZ, RZ ;  /* 0x000000ffff007224 */ /* 0x000fe200078e00ff */
        /* <DEDUP_REMOVED lines=37> */
[----:B------:R-:W-:Y:S01]  /*12e0*/  IMAD R153, R18, R153, RZ ;  /* 0x0000009912997224 */ /* 0x000fe200078e02ff */
        /* <DEDUP_REMOVED lines=36> */
.L_x_2166:
[----:B------:R-:W2:Y:S01]  /*1530*/  LDL.LU R17, [R1+0x14] ;  /* 0x0000140001117983 */ /* 0x000ea20000300800 */
[----:B------:R-:W-:Y:S02]  /*1540*/  R2UR UR4, R16 ;  /* 0x00000000100472ca */ /* 0x000fe400000e0000 */
[----:B------:R-:W-:-:S11]  /*1550*/  SHF.L.U32 R2, RZ, 0x1f, RZ ;  /* 0x0000001fff027819 */ /* 0x000fd600000006ff */
[----:B------:R-:W0:Y:S01]  /*1560*/  SYNCS.PHASECHK.TRANS64.TRYWAIT P1, [UR4+0x38800], R2 ;  /* 0x03880002ff0075a7 */ /* 0x000e220008020144 */
[----:B--2---:R-:W-:-:S04]  /*1570*/  LOP3.LUT R0, R17, 0x1, RZ, 0xfc, !PT ;  /* 0x0000000111007812 */ /* 0x004fc800078efcff */
[----:B------:R-:W-:Y:S01]  /*1580*/  ISETP.NE.AND P0, PT, R0, 0x3, PT ;  /* 0x000000030000780c */ /* 0x000fe20003f05270 */
[----:B0-----:R-:W-:-:S12]  /*1590*/  @!P1 BRA `(.L_x_2167) ;  /* 0x0000013400ac9947 */ /* 0x001fd80003800000 */
.L_x_2295:
[----:B------:R-:W-:Y:S05]  /*15a0*/  @!P0 BRA `(.L_x_2168) ;  /* 0x0000000000048947 */ /* 0x000fea0003800000 */
[----:B------:R-:W-:Y:S01]  /*15b0*/  BPT.TRAP 0x1 ;  /* 0x000000040000795c */ /* 0x000fe20000300000 */
.L_x_2168:
[----:B------:R-:W-:-:S13]  /*15c0*/  R2UR UR4, R16 ;  /* 0x00000000100472ca */ /* 0x000fda00000e0000 */
[----:B------:R1:W2:Y:S01]  /*15d0*/  SYNCS.PHASECHK.TRANS64.TRYWAIT P2, [UR4+0x38830], R2 ;  /* 0x03883002ff0075a7 */ /* 0x0002a20008040144 */
[----:B------:R-:W-:Y:S05]  /*15e0*/  @!P0 BRA `(.L_x_2169) ;  /* 0x0000000000048947 */ /* 0x000fea0003800000 */
[----:B------:R-:W-:Y:S01]  /*15f0*/  BPT.TRAP 0x1 ;  /* 0x000000040000795c */ /* 0x000fe20000300000 */
.L_x_2169:
[----:B------:R-:W3:Y:S01]  /*1600*/  S2R R0, SR_TID.X ;  /* 0x0000000000007919 */ /* 0x000ee20000002100 */
[----:B------:R-:W-:-:S04]  /*1610*/  MOV R4, UR36 ;  /* 0x0000002400047c02 */ /* 0x000fc80008000f00 */
[----:B------:R-:W-:Y:S02]  /*1620*/  LOP3.LUT R4, R4, 0x10000, RZ, 0xfc, !PT ;  /* 0x0001000004047812 */ /* 0x000fe400078efcff */
[----:B---3--:R-:W-:-:S04]  /*1630*/  LOP3.LUT R0, R0, 0x7f, RZ, 0xc0, !PT ;  /* 0x0000007f00007812 */ /* 0x008fc800078ec0ff */
[----:B------:R-:W-:Y:S01]  /*1640*/  ISETP.NE.AND P1, PT, R0, RZ, PT ;  /* 0x000000ff0000720c */ /* 0x000fe20003f25270 */
[----:B--2---:R-:W-:-:S12]  /*1650*/  @P2 BRA `(.L_x_2170) ;  /* 0x00000000000c2947 */ /* 0x004fd80003800000 */
[----:B------:R-:W-:-:S13]  /*1660*/  R2UR UR4, R16 ;  /* 0x00000000100472ca */ /* 0x000fda00000e0000 */
[----:B------:R-:W2:Y:S02]  /*1670*/  SYNCS.PHASECHK.TRANS64.TRYWAIT P2, [UR4+0x38830], R2 ;  /* 0x03883002ff0075a7 */ /* 0x000ea40008040144 */
[----:B--2---:R-:W-:Y:S05]  /*1680*/  @!P2 BRA `(.L_x_2171) ;  /* 0x00000134008ca947 */ /* 0x004fea0003800000 */
.L_x_2170:
[----:B------:R-:W-:Y:S05]  /*1690*/  WARPSYNC.ALL ;  /* 0x0000000000007948 */ /* 0x000fea0003800000 */
        /* <DEDUP_REMOVED lines=12> */
[----:B------:R-:W-:Y:S01]  /*1760*/  IMAD.U32 R13, RZ, RZ, UR21 ;  /* 0x00000015ff0d7e24 */ /* 0x000fe2000f8e00ff */
[----:B------:R-:W-:Y:S01]  /*1770*/  R2UR UR17, R5 ;  /* 0x00000000051172ca */ /* 0x000fe200000e0000 */
[----:B------:R-:W-:Y:S01]  /*1780*/  UIADD3 UR4, UR60, 0x24400, URZ ;  /* 0x000244003c047890 */ /* 0x000fe2000fffe03f */
[----:B------:R-:W-:Y:S01]  /*1790*/  R2UR UR6, R4 ;  /* 0x00000000040672ca */ /* 0x000fe200000e0000 */
[----:B------:R-:W-:Y:S01]  /*17a0*/  UMOV UR23, 0x40000040 ;  /* 0x4000004000177882 */ /* 0x000fe20000000000 */
[----:B------:R-:W-:Y:S01]  /*17b0*/  UMOV UR25, 0x40000040 ;  /* 0x4000004000197882 */ /* 0x000fe20000000000 */
[----:B------:R-:W-:Y:S01]  /*17c0*/  USHF.R.U32.HI UR4, URZ, 0x4, UR4 ;  /* 0x000000043f047899 */ /* 0x000fe20008011604 */
[----:B01----:R-:W0:Y:S01]  /*17d0*/  LDC R2, c[0x0][0x448] ;  /* 0x00011200ff027b82 */ /* 0x003e220000000800 */
[----:B------:R-:W-:Y:S01]  /*17e0*/  UMOV UR27, 0x40000040 ;  /* 0x40000040001b7882 */ /* 0x000fe20000000000 */
[----:B------:R-:W-:Y:S01]  /*17f0*/  UMOV UR29, 0x40000040 ;  /* 0x40000040001d7882 */ /* 0x000fe20000000000 */
[----:B------:R-:W-:Y:S01]  /*1800*/  ULOP3.LUT UR4, UR4, 0x3fff, URZ, 0xc0, !UPT ;  /* 0x00003fff04047892 */ /* 0x000fe2000f8ec03f */
[----:B------:R-:W-:Y:S01]  /*1810*/  LOP3.LUT R0, R65, 0xffffff80, RZ, 0xc0, !PT ;  /* 0xffffff8041007812 */ /* 0x000fe200078ec0ff */
[----:B------:R-:W-:Y:S01]  /*1820*/  UMOV UR31, 0x40000040 ;  /* 0x40000040001f7882 */ /* 0x000fe20000000000 */
[----:B------:R-:W-:Y:S01]  /*1830*/  UMOV UR33, 0x40000040 ;  /* 0x4000004000217882 */ /* 0x000fe20000000000 */
[----:B------:R-:W-:Y:S01]  /*1840*/  ULOP3.LUT UR61, UR4, 0x10000, URZ, 0xfc, !UPT ;  /* 0x00010000043d7892 */ /* 0x000fe2000f8efc3f */
[----:B------:R-:W-:Y:S01]  /*1850*/  LEA.HI R6, R66, R66, RZ, 0x1 ;  /* 0x0000004242067211 */ /* 0x000fe200078f08ff */
[----:B------:R-:W-:Y:S01]  /*1860*/  UIADD3 UR5, UR6, 0x2, URZ ;  /* 0x0000000206057890 */ /* 0x000fe2000fffe03f */
[----:B------:R-:W-:Y:S01]  /*1870*/  IMAD.IADD R0, R19, 0x1, -R0 ;  /* 0x0000000113007824 */ /* 0x000fe200078e0a00 */
[----:B------:R-:W-:Y:S01]  /*1880*/  UIADD3 UR4, UR61, 0x80, URZ ;  /* 0x000000803d047890 */ /* 0x000fe2000fffe03f */
[----:B------:R-:W-:Y:S01]  /*1890*/  LOP3.LUT R9, R6, 0x3fffffe, RZ, 0xc0, !PT ;  /* 0x03fffffe06097812 */ /* 0x000fe200078ec0ff */
[----:B------:R-:W-:Y:S01]  /*18a0*/  UIADD3 UR7, UR6, 0x4, URZ ;  /* 0x0000000406077890 */ /* 0x000fe2000fffe03f */
[----:B------:R-:W-:Y:S01]  /*18b0*/  LEA.HI R64, R64, R19, RZ, 0x2 ;  /* 0x0000001340407211 */ /* 0x000fe200078f10ff */
        /* <DEDUP_REMOVED lines=11> */
[----:B------:R-:W-:Y:S01]  /*1970*/  SHF.R.S32.HI R3, RZ, 0x1f, R0 ;  /* 0x0000001fff037819 */ /* 0x000fe20000011400 */
[----:B------:R-:W-:Y:S01]  /*1980*/  UMOV UR10, UR4 ;  /* 0x00000004000a7c82 */ /* 0x000fe20008000000 */
[----:B------:R-:W-:Y:S01]  /*1990*/  UIADD3 UR4, UR61, 0x180, URZ ;  /* 0x000001803d047890 */ /* 0x000fe2000fffe03f */
[----:B0-----:R-:W-:Y:S01]  /*19a0*/  ISETP.NE.AND P2, PT, R2, 0x1, PT ;  /* 0x000000010200780c */ /* 0x001fe20003f45270 */
[----:B------:R-:W-:Y:S01]  /*19b0*/  UIADD3 UR24, UR6, 0x406, URZ ;  /* 0x0000040606187890 */ /* 0x000fe2000fffe03f */
[CC--:B------:R-:W-:Y:S01]  /*19c0*/  LEA.HI R2, R3.reuse, R0.reuse, RZ, 0x2 ;  /* 0x0000000003027211 */ /* 0x0c0fe200078f10ff */
[----:B------:R-:W-:Y:S01]  /*19d0*/  UIADD3 UR26, UR61, 0x286, URZ ;  /* 0x000002863d1a7890 */ /* 0x000fe2000fffe03f */
[----:B------:R-:W-:Y:S01]  /*19e0*/  LEA.HI R6, R3, R0, RZ, 0x5 ;  /* 0x0000000003067211 */ /* 0x000fe200078f28ff */
[----:B------:R-:W-:Y:S01]  /*19f0*/  UIADD3 UR28, UR6, 0x800, URZ ;  /* 0x00000800061c7890 */ /* 0x000fe2000fffe03f */
[--C-:B------:R-:W-:Y:S01]  /*1a00*/  SHF.R.S32.HI R3, RZ, 0x2, R2.reuse ;  /* 0x00000002ff037819 */ /* 0x100fe20000011402 */
[----:B------:R-:W-:Y:S01]  /*1a10*/  UIADD3 UR30, UR61, 0x500, URZ ;  /* 0x000005003d1e7890 */ /* 0x000fe2000fffe03f */
[----:B------:R-:W-:Y:S01]  /*1a20*/  SHF.R.S32.HI R8, RZ, 0x1f, R2 ;  /* 0x0000001fff087819 */ /* 0x000fe20000011402 */
[----:B------:R-:W-:Y:S01]  /*1a30*/  UIADD3 UR32, UR6, 0x802, URZ ;  /* 0x0000080206207890 */ /* 0x000fe2000fffe03f */
[----:B------:R-:W-:Y:S01]  /*1a40*/  SHF.R.S32.HI R7, RZ, 0x5, R6 ;  /* 0x00000005ff077819 */ /* 0x000fe20000011406 */
[----:B------:R-:W-:Y:S01]  /*1a50*/  UIADD3 UR34, UR61, 0x502, URZ ;  /* 0x000005023d227890 */ /* 0x000fe2000fffe03f */
[-C--:B------:R-:W-:Y:S01]  /*1a60*/  LEA.HI R8, R8, R3.reuse, RZ, 0x3 ;  /* 0x0000000308087211 */ /* 0x080fe200078f18ff */
[----:B------:R-:W-:Y:S01]  /*1a70*/  UMOV UR35, 0x40000040 ;  /* 0x4000004000237882 */ /* 0x000fe20000000000 */
[----:B------:R-:W-:Y:S01]  /*1a80*/  UIADD3 UR36, UR6, 0x804, URZ ;  /* 0x0000080406247890 */ /* 0x000fe2000fffe03f */
[----:B------:R-:W-:Y:S01]  /*1a90*/  IMAD R6, R7, 0x10, R152 ;  /* 0x0000001007067824 */ /* 0x000fe200078e0298 */
[----:B------:R-:W-:Y:S01]  /*1aa0*/  UIADD3 UR38, UR61, 0x504, URZ ;  /* 0x000005043d267890 */ /* 0x000fe2000fffe03f */
[----:B------:R-:W-:Y:S01]  /*1ab0*/  LOP3.LUT R8, R8, 0xfffffff8, RZ, 0xc0, !PT ;  /* 0xfffffff808087812 */ /* 0x000fe200078ec0ff */
[----:B------:R-:W-:Y:S01]  /*1ac0*/  UMOV UR37, 0x40000040 ;  /* 0x4000004000257882 */ /* 0x000fe20000000000 */
[----:B------:R-:W-:Y:S01]  /*1ad0*/  UMOV UR39, 0x40000040 ;  /* 0x4000004000277882 */ /* 0x000fe20000000000 */
[----:B------:R-:W-:Y:S01]  /*1ae0*/  UIADD3 UR40, UR6, 0x806, URZ ;  /* 0x0000080606287890 */ /* 0x000fe2000fffe03f */
[----:B------:R-:W-:Y:S01]  /*1af0*/  LOP3.LUT R64, R64, 0xfffffffc, RZ, 0xc0, !PT ;  /* 0xfffffffc40407812 */ /* 0x000fe200078ec0ff */
[----:B------:R-:W-:Y:S01]  /*1b00*/  UIADD3 UR42, UR61, 0x506, URZ ;  /* 0x000005063d2a7890 */ /* 0x000fe2000fffe03f */
[----:B------:R-:W-:Y:S01]  /*1b10*/  IMAD.IADD R9, R66, 0x1, -R9 ;  /* 0x0000000142097824 */ /* 0x000fe200078e0a09 */
[----:B------:R-:W-:Y:S01]  /*1b20*/  UMOV UR41, 0x40000040 ;  /* 0x4000004000297882 */ /* 0x000fe20000000000 */
[----:B------:R-:W-:Y:S01]  /*1b30*/  UMOV UR43, 0x40000040 ;  /* 0x40000040002b7882 */ /* 0x000fe20000000000 */
[----:B------:R-:W-:Y:S01]  /*1b40*/  UIADD3 UR44, UR6, 0xc00, URZ ;  /* 0x00000c00062c7890 */ /* 0x000fe2000fffe03f */
[----:B------:R-:W-:Y:S01]  /*1b50*/  IADD3 R6, R6, R3, -R8 ;  /* 0x0000000306067210 */ /* 0x000fe20007ffe808 */
[----:B------:R-:W-:Y:S01]  /*1b60*/  UIADD3 UR46, UR61, 0x780, URZ ;  /* 0x000007803d2e7890 */ /* 0x000fe2000fffe03f */
[----:B------:R-:W0:Y:S01]  /*1b70*/  @P2 LDC R8, c[0x0][0x44c] ;  /* 0x00011300ff082b82 */ /* 0x000e220000000800 */
[----:B------:R-:W-:Y:S01]  /*1b80*/  UMOV UR45, 0x40000040 ;  /* 0x40000040002d7882 */ /* 0x000fe20000000000 */
[----:B------:R-:W-:Y:S01]  /*1b90*/  UMOV UR47, 0x40000040 ;  /* 0x40000040002f7882 */ /* 0x000fe20000000000 */
[----:B------:R-:W-:Y:S01]  /*1ba0*/  UIADD3 UR48, UR6, 0xc02, URZ ;  /* 0x00000c0206307890 */ /* 0x000fe2000fffe03f */
[----:B------:R-:W-:Y:S01]  /*1bb0*/  IMAD.IADD R64, R19, 0x1, -R64 ;  /* 0x0000000113407824 */ /* 0x000fe200078e0a40 */
[----:B------:R-:W-:Y:S01]  /*1bc0*/  UIADD3 UR50, UR61, 0x782, URZ ;  /* 0x000007823d327890 */ /* 0x000fe2000fffe03f */
[----:B------:R-:W-:Y:S01]  /*1bd0*/  IMAD R6, R9, 0x40, R6 ;  /* 0x0000004009067824 */ /* 0x000fe200078e0206 */
[----:B------:R-:W-:Y:S01]  /*1be0*/  UMOV UR49, 0x40000040 ;  /* 0x4000004000317882 */ /* 0x000fe20000000000 */
[----:B------:R-:W-:Y:S01]  /*1bf0*/  UMOV UR51, 0x40000040 ;  /* 0x4000004000337882 */ /* 0x000fe20000000000 */
[----:B------:R-:W-:Y:S01]  /*1c00*/  UIADD3 UR52, UR6, 0xc04, URZ ;  /* 0x00000c0406347890 */ /* 0x000fe2000fffe03f */
[----:B------:R-:W1:Y:S01]  /*1c10*/  @P2 LDC R9, c[0x0][0x450] ;  /* 0x00011400ff092b82 */ /* 0x000e620000000800 */
[----:B------:R-:W-:-:S02]  /*1c20*/  WARPGROUP.DEPBAR.LE gsb0, 0x0 ;  /* 0x00008000000079c5 */ /* 0x000fc40000010000 */
[----:B------:R-:W-:Y:S01]  /*1c30*/  WARPGROUP.ARRIVE ;  /* 0x00000000000079c5 */ /* 0x000fe20000000000 */
[----:B------:R-:W-:Y:S01]  /*1c40*/  UIADD3 UR54, UR61, 0x784, URZ ;  /* 0x000007843d367890 */ /* 0x000fe2000fffe03f */
[----:B------:R-:W-:Y:S01]  /*1c50*/  LEA.HI R10, R64, R64, RZ, 0x1 ;  /* 0x00000040400a7211 */ /* 0x000fe200078f08ff */
        /* <DEDUP_REMOVED lines=9> */
[----:B------:R-:W-:Y:S01]  /*1cf0*/  LOP3.LUT R7, R10, 0x1ffffffe, RZ, 0xc0, !PT ;  /* 0x1ffffffe0a077812 */ /* 0x000fe200078ec0ff */
[----:B------:R-:W-:Y:S01]  /*1d00*/  UMOV UR59, 0x40000040 ;  /* 0x40000040003b7882 */ /* 0x000fe20000000000 */
[----:B------:R-:W2:Y:S01]  /*1d10*/  LDC R65, c[0x0][0x288] ;  /* 0x0000a200ff417b82 */ /* 0x000ea20000000800 */
[----:B------:R-:W-:Y:S01]  /*1d20*/  LOP3.LUT R19, R2, 0x7ffffffc, RZ, 0xc0, !PT ;  /* 0x7ffffffc02137812 */ /* 0x000fe200078ec0ff */
[----:B------:R-:W-:Y:S01]  /*1d30*/  IMAD.MOV.U32 R14, RZ, RZ, -0x50 ;  /* 0xffffffb0ff0e7424 */ /* 0x000fe200078e00ff */
[----:B------:R-:W-:Y:S01]  /*1d40*/  CS2R R150, SRZ ;  /* 0x0000000000967805 */ /* 0x000fe2000001ff00 */
[----:B------:R-:W-:Y:S01]  /*1d50*/  IMAD.IADD R7, R64, 0x1, -R7 ;  /* 0x0000000140077824 */ /* 0x000fe200078e0a07 */
[----:B------:R-:W-:Y:S01]  /*1d60*/  IADD3 R19, R0, -R19, RZ ;  /* 0x8000001300137210 */ /* 0x000fe20007ffe0ff */
[----:B------:R-:W-:Y:S01]  /*1d70*/  IMAD R0, R213, R14, 0x51 ;  /* 0x00000051d5007424 */ /* 0x000fe200078e020e */
[----:B------:R-:W-:Y:S01]  /*1d80*/  CS2R R148, SRZ ;  /* 0x0000000000947805 */ /* 0x000fe2000001ff00 */
[----:B------:R-:W-:Y:S01]  /*1d90*/  IMAD R15, R7, 0x8, R6 ;  /* 0x00000008070f7824 */ /* 0x000fe200078e0206 */
[----:B------:R-:W-:Y:S01]  /*1da0*/  CS2R R146, SRZ ;  /* 0x0000000000927805 */ /* 0x000fe2000001ff00 */
[----:B------:R-:W-:Y:S01]  /*1db0*/  IMAD R0, R19, -0x2, R0 ;  /* 0xfffffffe13007824 */ /* 0x000fe200078e0200 */
[----:B------:R-:W-:Y:S01]  /*1dc0*/  CS2R R144, SRZ ;  /* 0x0000000000907805 */ /* 0x000fe2000001ff00 */
[----:B0-----:R-:W-:Y:S01]  /*1dd0*/  @P2 IMAD.HI.U32 R6, R15, R8, RZ ;  /* 0x000000080f062227 */ /* 0x001fe200078e00ff */
[----:B------:R-:W-:-:S02]  /*1de0*/  CS2R R142, SRZ ;  /* 0x00000000008e7805 */ /* 0x000fc4000001ff00 */
[----:B------:R-:W-:Y:S02]  /*1df0*/  CS2R R140, SRZ ;  /* 0x00000000008c7805 */ /* 0x000fe4000001ff00 */
[----:B------:R-:W-:Y:S01]  /*1e00*/  CS2R R138, SRZ ;  /* 0x00000000008a7805 */ /* 0x000fe2000001ff00 */
[----:B------:R-:W-:Y:S01]  /*1e10*/  IMAD.MOV.U32 R3, RZ, RZ, R15 ;  /* 0x000000ffff037224 */ /* 0x000fe200078e000f */
[----:B-1----:R-:W-:Y:S01]  /*1e20*/  @P2 SHF.R.U32.HI R3, RZ, R9, R6 ;  /* 0x00000009ff032219 */ /* 0x002fe20000011606 */
[C-C-:B------:R-:W-:Y:S01]  /*1e30*/  IMAD R6, R213.reuse, -0x50, R153.reuse ;  /* 0xffffffb0d5067824 */ /* 0x140fe200078e0299 */
[----:B------:R-:W-:Y:S01]  /*1e40*/  CS2R R136, SRZ ;  /* 0x0000000000887805 */ /* 0x000fe2000001ff00 */
[----:B------:R-:W-:Y:S01]  /*1e50*/  VIADD R213, R213, 0xfffffffe ;  /* 0xfffffffed5d57836 */ /* 0x000fe20000000000 */
[----:B------:R-:W-:Y:S01]  /*1e60*/  CS2R R134, SRZ ;  /* 0x0000000000867805 */ /* 0x000fe2000001ff00 */
[----:B------:R-:W0:Y:S01]  /*1e70*/  SHFL.IDX PT, R8, R3, 0x1, 0x1c1f ;  /* 0x003c1f0003087f89 */ /* 0x000e2200000e0000 */
[----:B------:R-:W-:Y:S01]  /*1e80*/  VIADD R6, R6, 0x50 ;  /* 0x0000005006067836 */ /* 0x000fe20000000000 */
[----:B--2---:R-:W-:Y:S01]  /*1e90*/  IADD3 R7, R0, -R65, R153 ;  /* 0x8000004100077210 */ /* 0x004fe20007ffe099 */
[----:B------:R-:W-:Y:S01]  /*1ea0*/  IMAD.U32 R17, RZ, RZ, UR61 ;  /* 0x0000003dff117e24 */ /* 0x000fe2000f8e00ff */
[----:B------:R-:W1:Y:S01]  /*1eb0*/  SHFL.IDX PT, R0, R3, RZ, 0x1c1f ;  /* 0x001c1fff03007589 */ /* 0x000e6200000e0000 */
[----:B------:R-:W-:Y:S01]  /*1ec0*/  IMAD R6, R19, -0x2, R6 ;  /* 0xfffffffe13067824 */ /* 0x000fe200078e0206 */
        /* <DEDUP_REMOVED lines=16> */
[----:B------:R-:W-:Y:S02]  /*1fd0*/  WARPGROUP.DEPBAR.LE gsb0, 0x0 ;  /* 0x00008000000079c5 */ /* 0x000fe40000010000 */
[----:B------:R-:W-:Y:S01]  /*1fe0*/  WARPGROUP.ARRIVE ;  /* 0x00000000000079c5 */ /* 0x000fe20000000000 */
[----:B0-----:R-:W-:Y:S02]  /*1ff0*/  VIADDMNMX R8, R8, R7, R6, PT ;  /* 0x0000000708087246 */ /* 0x001fe40003800106 */
[----:B------:R-:W-:-:S02]  /*2000*/  CS2R R100, SRZ ;  /* 0x0000000000647805 */ /* 0x000fc4000001ff00 */
[----:B------:R-:W-:Y:S02]  /*2010*/  CS2R R98, SRZ ;  /* 0x0000000000627805 */ /* 0x000fe4000001ff00 */
[----:B-1----:R-:W-:Y:S02]  /*2020*/  VIADDMNMX R0, R0, R7, R6, PT ;  /* 0x0000000700007246 */ /* 0x002fe40003800106 */
[----:B------:R-:W-:Y:S01]  /*2030*/  CS2R R96, SRZ ;  /* 0x0000000000607805 */ /* 0x000fe2000001ff00 */
[----:B------:R-:W-:Y:S01]  /*2040*/  HGMMA.64x16x16.F32 R40, gdesc[UR8], RZ, !UPT, gsb0 ;  /* 0x00200000082879f0 */ /* 0x000fe2000c0008ff */
[----:B------:R-:W-:Y:S01]  /*2050*/  UIADD3 UR8, UR61, 0x200, URZ ;  /* 0x000002003d087890 */ /* 0x000fe2000fffe03f */
[C---:B------:R-:W-:Y:S01]  /*2060*/  ISETP.GT.AND P3, PT, R8.reuse, RZ, PT ;  /* 0x000000ff0800720c */ /* 0x040fe20003f64270 */
[----:B------:R-:W-:Y:S01]  /*2070*/  UIADD3 UR10, UR61, 0x2, URZ ;  /* 0x000000023d0a7890 */ /* 0x000fe2000fffe03f */
[C---:B------:R-:W-:Y:S01]  /*2080*/  ISETP.GT.AND P4, PT, R8.reuse, 0x1, PT ;  /* 0x000000010800780c */ /* 0x040fe20003f84270 */
[----:B------:R-:W-:Y:S01]  /*2090*/  UMOV UR9, UR21 ;  /* 0x0000001500097c82 */ /* 0x000fe20008000000 */
[----:B------:R-:W-:Y:S01]  /*20a0*/  UMOV UR11, 0x40000040 ;  /* 0x40000040000b7882 */ /* 0x000fe20000000000 */
[----:B------:R-:W-:Y:S01]  /*20b0*/  ISETP.GT.AND P5, PT, R8, 0x8, PT ;  /* 0x000000080800780c */ /* 0x000fe20003fa4270 */
[----:B------:R-:W-:Y:S01]  /*20c0*/  UMOV UR18, UR8 ;  /* 0x0000000800127c82 */ /* 0x000fe20008000000 */
[----:B------:R-:W-:Y:S01]  /*20d0*/  UMOV UR8, UR20 ;  /* 0x0000001400087c82 */ /* 0x000fe20008000000 */
[----:B------:R-:W-:-:S02]  /*20e0*/  ISETP.GT.AND P6, PT, R0, 0x9, PT ;  /* 0x000000090000780c */ /* 0x000fc40003fc4270 */
[----:B------:R-:W-:Y:S02]  /*20f0*/  CS2R R94, SRZ ;  /* 0x00000000005e7805 */ /* 0x000fe4000001ff00 */
[----:B------:R-:W-:Y:S01]  /*2100*/  CS2R R92, SRZ ;  /* 0x00000000005c7805 */ /* 0x000fe2000001ff00 */
[----:B------:R-:W-:Y:S02]  /*2110*/  WARPGROUP.DEPBAR.LE gsb0, 0x0 ;  /* 0x00008000000079c5 */ /* 0x000fe40000010000 */
[----:B------:R-:W-:-:S06]  /*2120*/  WARPGROUP.ARRIVE ;  /* 0x00000000000079c5 */ /* 0x000fcc0000000000 */
[----:B------:R-:W-:Y:S01]  /*2130*/  HGMMA.64x16x16.F32 R32, gdesc[UR12], RZ, !UPT, gsb0 ;  /* 0x002000000c2079f0 */ /* 0x000fe2000c0008ff */
[----:B------:R-:W-:Y:S02]  /*2140*/  UIADD3 UR12, UR61, 0x4, URZ ;  /* 0x000000043d0c7890 */ /* 0x000fe4000fffe03f */
[----:B------:R-:W-:Y:S02]  /*2150*/  UIADD3 UR13, UR61, 0x6, URZ ;  /* 0x000000063d0d7890 */ /* 0x000fe4000fffe03f */
[----:B------:R-:W-:Y:S01]  /*2160*/  UIADD3 UR14, UR61, 0x280, URZ ;  /* 0x000002803d0e7890 */ /* 0x000fe2000fffe03f */
[----:B------:R-:W-:Y:S01]  /*2170*/  UMOV UR15, 0x40000040 ;  /* 0x40000040000f7882 */ /* 0x000fe20000000000 */
[----:B------:R-:W-:Y:S02]  /*2180*/  WARPGROUP.DEPBAR.LE gsb0, 0x0 ;  /* 0x00008000000079c5 */ /* 0x000fe40000010000 */
        /* <DEDUP_REMOVED lines=375> */
[----:B------:R-:W-:Y:S01]  /*3900*/  ULDC UR6, c[0x0][0x988] ;  /* 0x0002620000067ab9 */ /* 0x000fe20000000800 */
        /* <DEDUP_REMOVED lines=12> */
[----:B------:R-:W-:Y:S02]  /*39d0*/  FSEL R58, R58, -INF , P3 ;  /* 0xff8000003a3a7808 */ /* 0x000fe40001800000 */
[----:B------:R-:W-:-:S02]  /*39e0*/  FSEL R59, R59, -INF , P4 ;  /* 0xff8000003b3b7808 */ /* 0x000fc40002000000 */
[----:B------:R-:W-:Y:S01]  /*39f0*/  ISETP.GT.AND P3, PT, R8, 0x9, PT ;  /* 0x000000090800780c */ /* 0x000fe20003f64270 */
[----:B------:R-:W-:Y:S01]  /*3a00*/  HGMMA.64x16x16.F32 R48, gdesc[UR56], R48, gsb0 ;  /* 0x00200000383079f0 */ /* 0x000fe20008000830 */
[----:B------:R-:W-:Y:S01]  /*3a10*/  UIADD3 UR58, UR61, 0x886, URZ ;  /* 0x000008863d3a7890 */ /* 0x000fe2000fffe03f */
[----:B------:R-:W-:Y:S01]  /*3a20*/  FSEL R62, R62, -INF , P5 ;  /* 0xff8000003e3e7808 */ /* 0x000fe20002800000 */
[----:B------:R-:W-:Y:S01]  /*3a30*/  UMOV UR56, UR10 ;  /* 0x0000000a00387c82 */ /* 0x000fe20008000000 */
[----:B------:R-:W-:Y:S01]  /*3a40*/  UMOV UR57, UR11 ;  /* 0x0000000b00397c82 */ /* 0x000fe20008000000 */
[----:B------:R-:W-:Y:S01]  /*3a50*/  UMOV UR59, 0x40000040 ;  /* 0x40000040003b7882 */ /* 0x000fe20000000000 */
[----:B------:R-:W-:Y:S02]  /*3a60*/  FMNMX.FTZ R9, R58, R59, !PT ;  /* 0x0000003b3a097209 */ /* 0x000fe40007810000 */
[----:B------:R-:W-:Y:S02]  /*3a70*/  ISETP.GT.AND P4, PT, R8, 0x10, PT ;  /* 0x000000100800780c */ /* 0x000fe40003f84270 */
[----:B------:R-:W-:-:S02]  /*3a80*/  FSEL R64, R63, -INF , P3 ;  /* 0xff8000003f407808 */ /* 0x000fc40001800000 */
[----:B------:R-:W-:Y:S02]  /*3a90*/  FMNMX.FTZ R9, R62, R9, !PT ;  /* 0x000000093e097209 */ /* 0x000fe40007810000 */
[----:B------:R-:W-:Y:S02]  /*3aa0*/  ISETP.GT.AND P3, PT, R8, 0x11, PT ;  /* 0x000000110800780c */ /* 0x000fe40003f64270 */
[----:B------:R-:W-:Y:S02]  /*3ab0*/  FMNMX.FTZ R9, R64, R9, !PT ;  /* 0x0000000940097209 */ /* 0x000fe40007810000 */
[----:B------:R-:W-:-:S04]  /*3ac0*/  ISETP.GT.AND P5, PT, R0, 0x8, PT ;  /* 0x000000080000780c */ /* 0x000fc80003fa4270 */
[----:B------:R-:W-:Y:S02]  /*3ad0*/  FSEL R60, R60, -INF , P5 ;  /* 0xff8000003c3c7808 */ /* 0x000fe40002800000 */
[----:B------:R-:W-:Y:S01]  /*3ae0*/  ISETP.GT.AND P5, PT, R0, 0x18, PT ;  /* 0x000000180000780c */ /* 0x000fe20003fa4270 */
[----:B------:R-:W-:Y:S02]  /*3af0*/  WARPGROUP.DEPBAR.LE gsb0, 0x0 ;  /* 0x00008000000079c5 */ /* 0x000fe40000010000 */
[----:B------:R-:W-:Y:S01]  /*3b00*/  WARPGROUP.ARRIVE ;  /* 0x00000000000079c5 */ /* 0x000fe20000000000 */
[----:B------:R-:W-:Y:S02]  /*3b10*/  FSEL R50, R50, -INF , P4 ;  /* 0xff80000032327808 */ /* 0x000fe40002000000 */
[----:B------:R-:W-:Y:S02]  /*3b20*/  ISETP.GT.AND P4, PT, R8, 0x18, PT ;  /* 0x000000180800780c */ /* 0x000fe40003f84270 */
[----:B------:R-:W-:Y:S01]  /*3b30*/  FSEL R66, R51, -INF , P3 ;  /* 0xff80000033427808 */ /* 0x000fe20001800000 */
[----:B------:R-:W-:Y:S01]  /*3b40*/  HGMMA.64x16x16.F32 R40, gdesc[UR56], R40, gsb0 ;  /* 0x00200000382879f0 */ /* 0x000fe20008000828 */
[----:B------:R-:W-:Y:S01]  /*3b50*/  UIADD3 UR58, UR61, 0x906, URZ ;  /* 0x000009063d3a7890 */ /* 0x000fe2000fffe03f */
[----:B------:R-:W-:Y:S01]  /*3b60*/  FMNMX.FTZ R9, R50, R9, !PT ;  /* 0x0000000932097209 */ /* 0x000fe20007810000 */
[----:B------:R-:W-:Y:S01]  /*3b70*/  UMOV UR56, UR10 ;  /* 0x0000000a00387c82 */ /* 0x000fe20008000000 */
[----:B------:R-:W-:Y:S01]  /*3b80*/  UMOV UR57, UR11 ;  /* 0x0000000b00397c82 */ /* 0x000fe20008000000 */
[----:B------:R-:W-:Y:S01]  /*3b90*/  UMOV UR59, 0x40000040 ;  /* 0x40000040003b7882 */ /* 0x000fe20000000000 */
[----:B------:R-:W-:-:S02]  /*3ba0*/  ISETP.GT.AND P3, PT, R8, 0x19, PT ;  /* 0x000000190800780c */ /* 0x000fc40003f64270 */
[----:B------:R-:W-:Y:S02]  /*3bb0*/  FSEL R54, R54, -INF , P4 ;  /* 0xff80000036367808 */ /* 0x000fe40002000000 */
[----:B------:R-:W-:Y:S02]  /*3bc0*/  FMNMX.FTZ R9, R66, R9, !PT ;  /* 0x0000000942097209 */ /* 0x000fe40007810000 */
[----:B------:R-:W-:Y:S02]  /*3bd0*/  ISETP.GT.AND P4, PT, R8, 0x20, PT ;  /* 0x000000200800780c */ /* 0x000fe40003f84270 */
[----:B------:R-:W-:Y:S02]  /*3be0*/  FSEL R68, R55, -INF , P3 ;  /* 0xff80000037447808 */ /* 0x000fe40001800000 */
[----:B------:R-:W-:Y:S02]  /*3bf0*/  FMNMX.FTZ R9, R54, R9, !PT ;  /* 0x0000000936097209 */ /* 0x000fe40007810000 */
[----:B------:R-:W-:-:S02]  /*3c00*/  ISETP.GT.AND P3, PT, R8, 0x21, PT ;  /* 0x000000210800780c */ /* 0x000fc40003f64270 */
[----:B------:R-:W-:Y:S02]  /*3c10*/  FMNMX.FTZ R9, R68, R9, !PT ;  /* 0x0000000944097209 */ /* 0x000fe40007810000 */
[----:B------:R-:W-:Y:S01]  /*3c20*/  FSEL R52, R52, -INF , P5 ;  /* 0xff80000034347808 */ /* 0x000fe20002800000 */
        /* <DEDUP_REMOVED lines=11> */
[----:B------:R-:W-:Y:S01]  /*3ce0*/  ISETP.GT.AND P3, PT, R8, 0x29, PT ;  /* 0x000000290800780c */ /* 0x000fe20003f64270 */
[----:B------:R-:W-:Y:S01]  /*3cf0*/  UMOV UR61, URZ ;  /* 0x0000003f003d7c82 */ /* 0x000fe20008000000 */
[----:B------:R-:W-:-:S02]  /*3d00*/  FSEL R46, R46, -INF , P4 ;  /* 0xff8000002e2e7808 */ /* 0x000fc40002000000 */
[----:B------:R-:W-:Y:S02]  /*3d10*/  FMNMX.FTZ R9, R72, R9, !PT ;  /* 0x0000000948097209 */ /* 0x000fe40007810000 */
[----:B------:R-:W-:Y:S02]  /*3d20*/  ISETP.GT.AND P4, PT, R8, 0x30, PT ;  /* 0x000000300800780c */ /* 0x000fe40003f84270 */
[----:B------:R-:W-:Y:S02]  /*3d30*/  FSEL R74, R47, -INF , P3 ;  /* 0xff8000002f4a7808 */ /* 0x000fe40001800000 */
[----:B------:R-:W-:Y:S02]  /*3d40*/  FMNMX.FTZ R9, R46, R9, !PT ;  /* 0x000000092e097209 */ /* 0x000fe40007810000 */
[----:B------:R-:W-:Y:S02]  /*3d50*/  ISETP.GT.AND P3, PT, R8, 0x31, PT ;  /* 0x000000310800780c */ /* 0x000fe40003f64270 */
[----:B------:R-:W-:Y:S01]  /*3d60*/  FMNMX.FTZ R9, R74, R9, !PT ;  /* 0x000000094a097209 */ /* 0x000fe20007810000 */
[----:B------:R-:W-:-:S02]  /*3d70*/  WARPGROUP.DEPBAR.LE gsb0, 0x0 ;  /* 0x00008000000079c5 */ /* 0x000fc40000010000 */
[----:B------:R-:W-:Y:S01]  /*3d80*/  WARPGROUP.ARRIVE ;  /* 0x00000000000079c5 */ /* 0x000fe20000000000 */
[----:B------:R-:W-:Y:S02]  /*3d90*/  FSEL R76, R34, -INF , P4 ;  /* 0xff800000224c7808 */ /* 0x000fe40002000000 */
[----:B------:R-:W-:Y:S02]  /*3da0*/  ISETP.GT.AND P4, PT, R8, 0x38, PT ;  /* 0x000000380800780c */ /* 0x000fe40003f84270 */
[----:B------:R-:W-:Y:S01]  /*3db0*/  FSEL R78, R35, -INF , P3 ;  /* 0xff800000234e7808 */ /* 0x000fe20001800000 */
[----:B------:R-:W-:Y:S01]  /*3dc0*/  HGMMA.64x16x16.F32 R24, gdesc[UR56], R24, gsb0 ;  /* 0x00200000381879f0 */ /* 0x000fe20008000818 */
[----:B------:R-:W-:Y:S02]  /*3dd0*/  FMNMX.FTZ R9, R76, R9, !PT ;  /* 0x000000094c097209 */ /* 0x000fe40007810000 */
[----:B------:R-:W-:Y:S02]  /*3de0*/  ISETP.GT.AND P3, PT, R8, 0x39, PT ;  /* 0x000000390800780c */ /* 0x000fe40003f64270 */
        /* <DEDUP_REMOVED lines=8> */
[----:B------:R-:W-:Y:S02]  /*3e70*/  FSEL R84, R26, -INF , P4 ;  /* 0xff8000001a547808 */ /* 0x000fe40002000000 */
[----:B------:R-:W-:Y:S02]  /*3e80*/  ISETP.GT.AND P4, PT, R8, 0x48, PT ;  /* 0x000000480800780c */ /* 0x000fe40003f84270 */
[----:B------:R-:W-:Y:S02]  /*3e90*/  FSEL R86, R27, -INF , P3 ;  /* 0xff8000001b567808 */ /* 0x000fe40001800000 */
[----:B------:R-:W-:Y:S02]  /*3ea0*/  FMNMX.FTZ R9, R84, R9, !PT ;  /* 0x0000000954097209 */ /* 0x000fe40007810000 */
[----:B------:R-:W-:Y:S02]  /*3eb0*/  ISETP.GT.AND P3, PT, R8, 0x49, PT ;  /* 0x000000490800780c */ /* 0x000fe40003f64270 */
[----:B------:R-:W-:-:S02]  /*3ec0*/  FSEL R88, R30, -INF , P4 ;  /* 0xff8000001e587808 */ /* 0x000fc40002000000 */
[----:B------:R-:W-:Y:S02]  /*3ed0*/  FMNMX.FTZ R9, R86, R9, !PT ;  /* 0x0000000956097209 */ /* 0x000fe40007810000 */
[----:B------:R-:W-:Y:S02]  /*3ee0*/  FSEL R90, R31, -INF , P3 ;  /* 0xff8000001f5a7808 */ /* 0x000fe40001800000 */
[----:B------:R-:W-:Y:S01]  /*3ef0*/  FMNMX.FTZ R9, R88, R9, !PT ;  /* 0x0000000958097209 */ /* 0x000fe20007810000 */
[----:B------:R-:W0:Y:S01]  /*3f00*/  @P2 LDC R31, c[0x0][0x44c] ;  /* 0x00011300ff1f2b82 */ /* 0x000e220000000800 */
[----:B------:R-:W-:Y:S02]  /*3f10*/  ISETP.GT.AND P3, PT, R0, RZ, PT ;  /* 0x000000ff0000720c */ /* 0x000fe40003f64270 */
[----:B------:R-:W-:Y:S02]  /*3f20*/  FMNMX.FTZ R9, R90, R9, !PT ;  /* 0x000000095a097209 */ /* 0x000fe40007810000 */
[----:B------:R-:W-:-:S02]  /*3f30*/  ISETP.GT.AND P4, PT, R0, 0x1, PT ;  /* 0x000000010000780c */ /* 0x000fc40003f84270 */
[----:B------:R-:W-:Y:S01]  /*3f40*/  FSEL R56, R56, -INF , P3 ;  /* 0xff80000038387808 */ /* 0x000fe20001800000 */
[----:B------:R-:W1:Y:S01]  /*3f50*/  SHFL.BFLY PT, R2, R9, 0x2, 0x1f ;  /* 0x0c401f0009027f89 */ /* 0x000e6200000e0000 */
[----:B------:R-:W-:Y:S02]  /*3f60*/  FSEL R57, R57, -INF , P4 ;  /* 0xff80000039397808 */ /* 0x000fe40002000000 */
[----:B------:R-:W-:Y:S02]  /*3f70*/  ISETP.GT.AND P3, PT, R0, 0x10, PT ;  /* 0x000000100000780c */ /* 0x000fe40003f64270 */
[----:B------:R-:W-:Y:S02]  /*3f80*/  FMNMX.FTZ R3, R56, R57, !PT ;  /* 0x0000003938037209 */ /* 0x000fe40007810000 */
[----:B------:R-:W-:Y:S02]  /*3f90*/  ISETP.GT.AND P4, PT, R0, 0x11, PT ;  /* 0x000000110000780c */ /* 0x000fe40003f84270 */
[----:B------:R-:W-:-:S02]  /*3fa0*/  FSEL R48, R48, -INF , P3 ;  /* 0xff80000030307808 */ /* 0x000fc40001800000 */
[----:B------:R-:W-:-:S04]  /*3fb0*/  ISETP.GT.AND P3, PT, R0, 0x19, PT ;  /* 0x000000190000780c */ /* 0x000fc80003f64270 */
[----:B------:R-:W-:Y:S02]  /*3fc0*/  FSEL R14, R53, -INF , P3 ;  /* 0xff800000350e7808 */ /* 0x000fe40001800000 */
[----:B------:R-:W-:-:S04]  /*3fd0*/  ISETP.GT.AND P3, PT, R0, 0x21, PT ;  /* 0x000000210000780c */ /* 0x000fc80003f64270 */
[----:B------:R-:W-:Y:S02]  /*3fe0*/  FSEL R20, R41, -INF , P3 ;  /* 0xff80000029147808 */ /* 0x000fe40001800000 */
[----:B------:R-:W-:Y:S02]  /*3ff0*/  ISETP.GT.AND P3, PT, R0, 0x29, PT ;  /* 0x000000290000780c */ /* 0x000fe40003f64270 */
[----:B-1----:R-:W-:Y:S02]  /*4000*/  FMNMX.FTZ R8, R9, R2, !PT ;  /* 0x0000000209087209 */ /* 0x002fe40007810000 */
[----:B------:R-:W-:Y:S02]  /*4010*/  FSEL R2, R61, -INF , P6 ;  /* 0xff8000003d027808 */ /* 0x000fe40003000000 */
[----:B------:R-:W-:Y:S01]  /*4020*/  FMNMX.FTZ R9, R60, R3, !PT ;  /* 0x000000033c097209 */ /* 0x000fe20007810000 */
[----:B------:R-:W1:Y:S01]  /*4030*/  SHFL.BFLY PT, R21, R8, 0x1, 0x1f ;  /* 0x0c201f0008157f89 */ /* 0x000e6200000e0000 */
[----:B------:R-:W-:Y:S01]  /*4040*/  FSEL R26, R45, -INF , P3 ;  /* 0xff8000002d1a7808 */ /* 0x000fe20001800000 */
[----:B------:R-:W-:Y:S01]  /*4050*/  IMAD.U32 R3, RZ, RZ, UR6 ;  /* 0x00000006ff037e24 */ /* 0x000fe2000f8e00ff */
[----:B------:R-:W-:-:S02]  /*4060*/  FMNMX.FTZ R9, R2, R9, !PT ;  /* 0x0000000902097209 */ /* 0x000fc40007810000 */
[----:B------:R-:W-:Y:S02]  /*4070*/  ISETP.GT.AND P3, PT, R0, 0x30, PT ;  /* 0x000000300000780c */ /* 0x000fe40003f64270 */
[----:B------:R-:W-:Y:S02]  /*4080*/  FMNMX.FTZ R9, R48, R9, !PT ;  /* 0x0000000930097209 */ /* 0x000fe40007810000 */
[----:B------:R-:W-:Y:S02]  /*4090*/  FSEL R32, R32, -INF , P3 ;  /* 0xff80000020207808 */ /* 0x000fe40001800000 */
[----:B------:R-:W-:-:S04]  /*40a0*/  ISETP.GT.AND P3, PT, R0, 0x38, PT ;  /* 0x000000380000780c */ /* 0x000fc80003f64270 */
[----:B------:R-:W-:Y:S02]  /*40b0*/  FSEL R36, R36, -INF , P3 ;  /* 0xff80000024247808 */ /* 0x000fe40001800000 */
[----:B------:R-:W-:-:S04]  /*40c0*/  ISETP.GT.AND P3, PT, R0, 0x40, PT ;  /* 0x000000400000780c */ /* 0x000fc80003f64270 */
[----:B------:R-:W-:Y:S02]  /*40d0*/  FSEL R24, R24, -INF , P3 ;  /* 0xff80000018187808 */ /* 0x000fe40001800000 */
[----:B------:R-:W-:Y:S02]  /*40e0*/  ISETP.GT.AND P3, PT, R0, 0x48, PT ;  /* 0x000000480000780c */ /* 0x000fe40003f64270 */
[----:B-1----:R-:W-:Y:S02]  /*40f0*/  FMNMX.FTZ R7, R8, R21, !PT ;  /* 0x0000001508077209 */ /* 0x002fe40007810000 */
[----:B------:R-:W-:Y:S02]  /*4100*/  FSEL R8, R49, -INF , P4 ;  /* 0xff80000031087808 */ /* 0x000fe40002000000 */
[----:B------:R-:W-:Y:S01]  /*4110*/  ISETP.GT.AND P4, PT, R0, 0x20, PT ;  /* 0x000000200000780c */ /* 0x000fe20003f84270 */
[----:B------:R-:W-:Y:S01]  /*4120*/  FMUL.FTZ R6, R7, R3 ;  /* 0x0000000307067220 */ /* 0x000fe20000410000 */
[----:B------:R-:W-:-:S02]  /*4130*/  FMNMX.FTZ R9, R8, R9, !PT ;  /* 0x0000000908097209 */ /* 0x000fc40007810000 */
[----:B------:R-:W-:Y:S02]  /*4140*/  FSEL R40, R40, -INF , P4 ;  /* 0xff80000028287808 */ /* 0x000fe40002000000 */
[----:B------:R-:W-:Y:S02]  /*4150*/  FMNMX.FTZ R9, R52, R9, !PT ;  /* 0x0000000934097209 */ /* 0x000fe40007810000 */
[----:B------:R-:W-:Y:S02]  /*4160*/  ISETP.GT.AND P4, PT, R0, 0x28, PT ;  /* 0x000000280000780c */ /* 0x000fe40003f84270 */
[----:B------:R-:W-:Y:S02]  /*4170*/  FMNMX.FTZ R9, R14, R9, !PT ;  /* 0x000000090e097209 */ /* 0x000fe40007810000 */
[----:B------:R-:W-:Y:S02]  /*4180*/  FSEL R44, R44, -INF , P4 ;  /* 0xff8000002c2c7808 */ /* 0x000fe40002000000 */
[----:B------:R-:W-:-:S02]  /*4190*/  FMNMX.FTZ R9, R40, R9, !PT ;  /* 0x0000000928097209 */ /* 0x000fc40007810000 */
[----:B------:R-:W-:Y:S02]  /*41a0*/  ISETP.GT.AND P4, PT, R0, 0x31, PT ;  /* 0x000000310000780c */ /* 0x000fe40003f84270 */
[----:B------:R-:W-:Y:S02]  /*41b0*/  FMNMX.FTZ R9, R20, R9, !PT ;  /* 0x0000000914097209 */ /* 0x000fe40007810000 */
[----:B------:R-:W-:Y:S02]  /*41c0*/  FSEL R30, R33, -INF , P4 ;  /* 0xff800000211e7808 */ /* 0x000fe40002000000 */
[----:B------:R-:W-:Y:S01]  /*41d0*/  FMNMX.FTZ R9, R44, R9, !PT ;  /* 0x000000092c097209 */ /* 0x000fe20007810000 */
[----:B------:R-:W1:Y:S01]  /*41e0*/  @P2 LDC R33, c[0x0][0x450] ;  /* 0x00011400ff212b82 */ /* 0x000e620000000800 */
[----:B------:R-:W-:Y:S02]  /*41f0*/  ISETP.GT.AND P4, PT, R0, 0x39, PT ;  /* 0x000000390000780c */ /* 0x000fe40003f84270 */
        /* <DEDUP_REMOVED lines=10> */
[----:B------:R-:W-:Y:S02]  /*42a0*/  FMNMX.FTZ R9, R24, R9, !PT ;  /* 0x0000000918097209 */ /* 0x000fe40007810000 */
[----:B------:R-:W-:Y:S02]  /*42b0*/  FSEL R42, R29, -INF , P4 ;  /* 0xff8000001d2a7808 */ /* 0x000fe40002000000 */
[----:B------:R-:W-:-:S02]  /*42c0*/  FMNMX.FTZ R9, R38, R9, !PT ;  /* 0x0000000926097209 */ /* 0x000fc40007810000 */
[----:B------:R-:W-:Y:S02]  /*42d0*/  FSETP.NEU.FTZ.AND P6, PT, R7, -INF , PT ;  /* 0xff8000000700780b */ /* 0x000fe40003fdd000 */
[----:B------:R-:W-:Y:S02]  /*42e0*/  FMNMX.FTZ R9, R28, R9, !PT ;  /* 0x000000091c097209 */ /* 0x000fe40007810000 */
[----:B------:R-:W-:Y:S02]  /*42f0*/  FSEL R21, R6, RZ, P6 ;  /* 0x000000ff06157208 */ /* 0x000fe40003000000 */
[----:B------:R-:W-:-:S03]  /*4300*/  FMNMX.FTZ R9, R42, R9, !PT ;  /* 0x000000092a097209 */ /* 0x000fc60007810000 */
[-CC-:B------:R-:W-:Y:S01]  /*4310*/  FFMA.FTZ R58, R58, R3.reuse, -R21.reuse ;  /* 0x000000033a3a7223 */ /* 0x180fe20000010815 */
[-CC-:B------:R-:W-:Y:S01]  /*4320*/  FFMA.FTZ R59, R59, R3.reuse, -R21.reuse ;  /* 0x000000033b3b7223 */ /* 0x180fe20000010815 */
[----:B------:R-:W2:Y:S01]  /*4330*/  SHFL.BFLY PT, R0, R9, 0x2, 0x1f ;  /* 0x0c401f0009007f89 */ /* 0x000ea200000e0000 */
[-CC-:B------:R-:W-:Y:S01]  /*4340*/  FFMA.FTZ R62, R62, R3.reuse, -R21.reuse ;  /* 0x000000033e3e7223 */ /* 0x180fe20000010815 */
[-CC-:B------:R-:W-:Y:S01]  /*4350*/  FFMA.FTZ R64, R64, R3.reuse, -R21.reuse ;  /* 0x0000000340407223 */ /* 0x180fe20000010815 */
[-CC-:B------:R-:W-:Y:S01]  /*4360*/  FFMA.FTZ R50, R50, R3.reuse, -R21.reuse ;  /* 0x0000000332327223 */ /* 0x180fe20000010815 */
[----:B------:R-:W-:Y:S01]  /*4370*/  MUFU.EX2 R58, R58 ;  /* 0x0000003a003a7308 */ /* 0x000fe20000000800 */
        /* <DEDUP_REMOVED lines=8> */
[-CC-:B------:R-:W-:Y:S01]  /*4400*/  FFMA.FTZ R76, R76, R3.reuse, -R21.reuse ;  /* 0x000000034c4c7223 */ /* 0x180fe20000010815 */
[-CC-:B------:R-:W-:Y:S01]  /*4410*/  FFMA.FTZ R78, R78, R3.reuse, -R21.reuse ;  /* 0x000000034e4e7223 */ /* 0x180fe20000010815 */
[-CC-:B------:R-:W-:Y:S01]  /*4420*/  FFMA.FTZ R80, R80, R3.reuse, -R21.reuse ;  /* 0x0000000350507223 */ /* 0x180fe20000010815 */
[-CC-:B------:R-:W-:Y:S01]  /*4430*/  FFMA.FTZ R82, R82, R3.reuse, -R21.reuse ;  /* 0x0000000352527223 */ /* 0x180fe20000010815 */
[-CC-:B------:R-:W-:Y:S01]  /*4440*/  FFMA.FTZ R84, R84, R3.reuse, -R21.reuse ;  /* 0x0000000354547223 */ /* 0x180fe20000010815 */
[-CC-:B------:R-:W-:Y:S01]  /*4450*/  FFMA.FTZ R86, R86, R3.reuse, -R21.reuse ;  /* 0x0000000356567223 */ /* 0x180fe20000010815 */
[-CC-:B------:R-:W-:Y:S01]  /*4460*/  FFMA.FTZ R88, R88, R3.reuse, -R21.reuse ;  /* 0x0000000358587223 */ /* 0x180fe20000010815 */
[----:B------:R-:W-:Y:S01]  /*4470*/  MUFU.EX2 R62, R62 ;  /* 0x0000003e003e7308 */ /* 0x000fe20000000800 */
[----:B------:R-:W-:Y:S01]  /*4480*/  FFMA.FTZ R90, R90, R3, -R21 ;  /* 0x000000035a5a7223 */ /* 0x000fe20000010815 */
[----:B--2---:R-:W-:-:S06]  /*4490*/  FMNMX.FTZ R0, R9, R0, !PT ;  /* 0x0000000009007209 */ /* 0x004fcc0007810000 */
[----:B------:R-:W-:Y:S01]  /*44a0*/  MUFU.EX2 R211, R64 ;  /* 0x0000004000d37308 */ /* 0x000fe20000000800 */
[----:B------:R-:W2:Y:S01]  /*44b0*/  SHFL.BFLY PT, R9, R0, 0x1, 0x1f ;  /* 0x0c201f0000097f89 */ /* 0x000ea200000e0000 */
[----:B---3--:R-:W-:-:S06]  /*44c0*/  F2FP.F16.F32.PACK_AB R209, R59, R58 ;  /* 0x0000003a3bd1723e */ /* 0x008fcc00000000ff */
[----:B------:R-:W-:Y:S08]  /*44d0*/  MUFU.EX2 R50, R50 ;  /* 0x0000003200327308 */ /* 0x000ff00000000800 */
[----:B------:R3:W-:Y:S08]  /*44e0*/  MUFU.EX2 R205, R66 ;  /* 0x0000004200cd7308 */ /* 0x0007f00000000800 */
[----:B------:R-:W-:Y:S01]  /*44f0*/  MUFU.EX2 R54, R54 ;  /* 0x0000003600367308 */ /* 0x000fe20000000800 */
[----:B--2---:R-:W-:-:S02]  /*4500*/  FMNMX.FTZ R6, R0, R9, !PT ;  /* 0x0000000900067209 */ /* 0x004fc40007810000 */
[----:B---3--:R-:W-:Y:S02]  /*4510*/  CS2R R66, SRZ ;  /* 0x0000000000427805 */ /* 0x008fe4000001ff00 */
[C---:B------:R-:W-:Y:S01]  /*4520*/  FSETP.NEU.FTZ.AND P3, PT, R6.reuse, -INF , PT ;  /* 0xff8000000600780b */ /* 0x040fe20003f7d000 */
[----:B------:R-:W-:Y:S02]  /*4530*/  FMUL.FTZ R0, R6, R3 ;  /* 0x0000000306007220 */ /* 0x000fe40000410000 */
[----:B------:R2:W-:Y:S03]  /*4540*/  MUFU.EX2 R207, R68 ;  /* 0x0000004400cf7308 */ /* 0x0005e60000000800 */
[----:B------:R-:W-:-:S05]  /*4550*/  FSEL R9, R0, RZ, P3 ;  /* 0x000000ff00097208 */ /* 0x000fca0001800000 */
[-CC-:B------:R-:W-:Y:S01]  /*4560*/  FFMA.FTZ R56, R56, R3.reuse, -R9.reuse ;  /* 0x0000000338387223 */ /* 0x180fe20000010809 */
[-CC-:B------:R-:W-:Y:S01]  /*4570*/  FFMA.FTZ R57, R57, R3.reuse, -R9.reuse ;  /* 0x0000000339397223 */ /* 0x180fe20000010809 */
[-CC-:B------:R-:W-:Y:S01]  /*4580*/  FFMA.FTZ R2, R2, R3.reuse, -R9.reuse ;  /* 0x0000000302027223 */ /* 0x180fe20000010809 */
        /* <DEDUP_REMOVED lines=18> */
[----:B------:R-:W-:Y:S01]  /*46b0*/  FFMA.FTZ R42, R42, R3, -R9 ;  /* 0x000000032a2a7223 */ /* 0x000fe20000010809 */
[----:B------:R0:W-:Y:S01]  /*46c0*/  MUFU.EX2 R21, R2 ;  /* 0x0000000200157308 */ /* 0x0001e20000000800 */
[----:B--2---:R-:W-:-:S07]  /*46d0*/  CS2R R68, SRZ ;  /* 0x0000000000447805 */ /* 0x004fce000001ff00 */
[----:B------:R-:W2:Y:S01]  /*46e0*/  MUFU.EX2 R60, R60 ;  /* 0x0000003c003c7308 */ /* 0x000ea20000000800 */
[----:B0-----:R-:W-:-:S04]  /*46f0*/  @P2 IMAD.HI.U32 R2, R152, R31, RZ ;  /* 0x0000001f98022227 */ /* 0x001fc800078e00ff */
[----:B------:R-:W-:Y:S01]  /*4700*/  FADD.FTZ R31, R58, R59 ;  /* 0x0000003b3a1f7221 */ /* 0x000fe20000010000 */
[----:B---3--:R-:W-:Y:S02]  /*4710*/  F2FP.F16.F32.PACK_AB R208, R57, R56 ;  /* 0x0000003839d0723e */ /* 0x008fe400000000ff */
[----:B------:R-:W-:Y:S01]  /*4720*/  CS2R R58, SRZ ;  /* 0x00000000003a7805 */ /* 0x000fe2000001ff00 */
[----:B------:R-:W-:Y:S01]  /*4730*/  FADD.FTZ R0, R62, R31 ;  /* 0x0000001f3e007221 */ /* 0x000fe20000010000 */
[----:B-1----:R-:W-:Y:S01]  /*4740*/  @P2 SHF.R.U32.HI R152, RZ, R33, R2 ;  /* 0x00000021ff982219 */ /* 0x002fe20000011602 */
[----:B------:R-:W0:Y:S02]  /*4750*/  MUFU.EX2 R48, R48 ;  /* 0x0000003000307308 */ /* 0x000e240000000800 */
[----:B------:R-:W-:Y:S01]  /*4760*/  FADD.FTZ R33, R211, R0 ;  /* 0x00000000d3217221 */ /* 0x000fe20000010000 */
[----:B------:R-:W-:Y:S01]  /*4770*/  IMAD.U32 R0, RZ, RZ, UR60 ;  /* 0x0000003cff007e24 */ /* 0x000fe2000f8e00ff */
[----:B------:R-:W-:-:S02]  /*4780*/  IADD3 R152, R152, -R65, R153 ;  /* 0x8000004198987210 */ /* 0x000fc40007ffe099 */
[----:B------:R-:W-:Y:S01]  /*4790*/  CS2R R64, SRZ ;  /* 0x0000000000407805 */ /* 0x000fe2000001ff00 */
[----:B------:R-:W-:Y:S01]  /*47a0*/  FADD.FTZ R2, R50, R33 ;  /* 0x0000002132027221 */ /* 0x000fe20000010000 */
[----:B------:R-:W-:Y:S01]  /*47b0*/  FADD.FTZ R33, R56, R57 ;  /* 0x0000003938217221 */ /* 0x000fe20000010000 */
[----:B------:R-:W1:Y:S01]  /*47c0*/  MUFU.EX2 R70, R70 ;  /* 0x0000004600467308 */ /* 0x000e620000000800 */
[----:B------:R-:W-:Y:S02]  /*47d0*/  @!P1 VIADD R0, R0, 0x38840 ;  /* 0x0003884000009836 */ /* 0x000fe40000000000 */
[----:B------:R-:W-:Y:S01]  /*47e0*/  FADD.FTZ R35, R205, R2 ;  /* 0x00000002cd237221 */ /* 0x000fe20000010000 */
[----:B--2---:R-:W-:Y:S01]  /*47f0*/  FADD.FTZ R2, R60, R33 ;  /* 0x000000213c027221 */ /* 0x004fe20000010000 */
[----:B------:R-:W-:Y:S01]  /*4800*/  IMAD.HI R152, R152, 0x66666667, RZ ;  /* 0x6666666798987827 */ /* 0x000fe200078e02ff */
[----:B------:R-:W-:Y:S02]  /*4810*/  F2FP.F16.F32.PACK_AB R210, R21, R60 ;  /* 0x0000003c15d2723e */ /* 0x000fe400000000ff */
[----:B------:R-:W-:-:S02]  /*4820*/  CS2R R60, SRZ ;  /* 0x00000000003c7805 */ /* 0x000fc4000001ff00 */
[----:B------:R-:W-:Y:S01]  /*4830*/  @!P1 PRMT R0, RZ, 0x654, R0 ;  /* 0x00000654ff009816 */ /* 0x000fe20000000000 */
[----:B------:R2:W3:Y:S01]  /*4840*/  MUFU.EX2 R25, R8 ;  /* 0x0000000800197308 */ /* 0x0004e20000000800 */
[----:B------:R-:W-:Y:S02]  /*4850*/  F2FP.F16.F32.PACK_AB R211, R211, R62 ;  /* 0x0000003ed3d3723e */ /* 0x000fe400000000ff */
[----:B------:R-:W-:Y:S01]  /*4860*/  CS2R R62, SRZ ;  /* 0x00000000003e7805 */ /* 0x000fe2000001ff00 */
[----:B------:R0:W-:Y:S01]  /*4870*/  @!P1 SYNCS.ARRIVE.TRANS64.RED.A1T0 RZ, [R0+URZ], RZ ;  /* 0x000000ff00ff99a7 */ /* 0x0001e2000810043f */
[----:B------:R-:W-:Y:S02]  /*4880*/  F2FP.F16.F32.PACK_AB R205, R205, R50 ;  /* 0x00000032cdcd723e */ /* 0x000fe400000000ff */
[----:B------:R-:W-:Y:S02]  /*4890*/  CS2R R56, SRZ ;  /* 0x0000000000387805 */ /* 0x000fe4000001ff00 */
[----:B------:R-:W-:Y:S01]  /*48a0*/  CS2R R50, SRZ ;  /* 0x0000000000327805 */ /* 0x000fe2000001ff00 */
[----:B------:R4:W5:Y:S01]  /*48b0*/  MUFU.EX2 R201, R72 ;  /* 0x0000004800c97308 */ /* 0x0009620000000800 */
[----:B--2---:R-:W-:Y:S01]  /*48c0*/  FADD.FTZ R8, R54, R35 ;  /* 0x0000002336087221 */ /* 0x004fe20000010000 */
[----:B------:R-:W-:-:S03]  /*48d0*/  FADD.FTZ R35, R21, R2 ;  /* 0x0000000215237221 */ /* 0x000fc60000010000 */
[C---:B------:R-:W-:Y:S01]  /*48e0*/  FADD.FTZ R37, R207.reuse, R8 ;  /* 0x00000008cf257221 */ /* 0x040fe20000010000 */
[----:B0-----:R-:W-:Y:S01]  /*48f0*/  FADD.FTZ R0, R48, R35 ;  /* 0x0000002330007221 */ /* 0x001fe20000010000 */
[----:B------:R-:W-:Y:S01]  /*4900*/  F2FP.F16.F32.PACK_AB R207, R207, R54 ;  /* 0x00000036cfcf723e */ /* 0x000fe200000000ff */
[----:B------:R-:W0:Y:S01]  /*4910*/  MUFU.EX2 R52, R52 ;  /* 0x0000003400347308 */ /* 0x000e220000000800 */
[----:B-1----:R-:W-:Y:S01]  /*4920*/  FADD.FTZ R2, R70, R37 ;  /* 0x0000002546027221 */ /* 0x002fe20000010000 */
[C---:B---3--:R-:W-:Y:S01]  /*4930*/  FADD.FTZ R35, R25.reuse, R0 ;  /* 0x0000000019237221 */ /* 0x048fe20000010000 */
[----:B------:R-:W-:Y:S01]  /*4940*/  F2FP.F16.F32.PACK_AB R204, R25, R48 ;  /* 0x0000003019cc723e */ /* 0x000fe200000000ff */
[----:B------:R-:W-:Y:S01]  /*4950*/  IMAD.MOV.U32 R8, RZ, RZ, RZ ;  /* 0x000000ffff087224 */ /* 0x000fe200078e00ff */
[----:B----4-:R-:W-:Y:S02]  /*4960*/  CS2R R72, SRZ ;  /* 0x0000000000487805 */ /* 0x010fe4000001ff00 */
[----:B------:R-:W-:-:S02]  /*4970*/  CS2R R54, SRZ ;  /* 0x0000000000367805 */ /* 0x000fc4000001ff00 */
[----:B------:R-:W-:Y:S01]  /*4980*/  CS2R R48, SRZ ;  /* 0x0000000000307805 */ /* 0x000fe2000001ff00 */
[----:B------:R-:W1:Y:S01]  /*4990*/  MUFU.EX2 R46, R46 ;  /* 0x0000002e002e7308 */ /* 0x000e620000000800 */
[C---:B-----5:R-:W-:Y:S01]  /*49a0*/  FADD.FTZ R37, R201.reuse, R2 ;  /* 0x00000002c9257221 */ /* 0x060fe20000010000 */
[----:B------:R-:W-:Y:S02]  /*49b0*/  F2FP.F16.F32.PACK_AB R201, R201, R70 ;  /* 0x00000046c9c9723e */ /* 0x000fe400000000ff */
[----:B------:R-:W-:-:S04]  /*49c0*/  CS2R R70, SRZ ;  /* 0x0000000000467805 */ /* 0x000fc8000001ff00 */
[----:B------:R-:W2:Y:S01]  /*49d0*/  MUFU.EX2 R27, R14 ;  /* 0x0000000e001b7308 */ /* 0x000ea20000000800 */
[----:B0-----:R-:W-:-:S07]  /*49e0*/  FADD.FTZ R0, R52, R35 ;  /* 0x0000002334007221 */ /* 0x001fce0000010000 */
[----:B------:R0:W3:Y:S01]  /*49f0*/  MUFU.EX2 R203, R74 ;  /* 0x0000004a00cb7308 */ /* 0x0000e20000000800 */
[----:B-1----:R-:W-:-:S07]  /*4a00*/  FADD.FTZ R2, R46, R37 ;  /* 0x000000252e027221 */ /* 0x002fce0000010000 */
[----:B------:R-:W1:Y:S01]  /*4a10*/  MUFU.EX2 R40, R40 ;  /* 0x0000002800287308 */ /* 0x000e620000000800 */
[C---:B--2---:R-:W-:Y:S01]  /*4a20*/  FADD.FTZ R37, R27.reuse, R0 ;  /* 0x000000001b257221 */ /* 0x044fe20000010000 */
[----:B------:R-:W-:Y:S02]  /*4a30*/  F2FP.F16.F32.PACK_AB R206, R27, R52 ;  /* 0x000000341bce723e */ /* 0x000fe400000000ff */
[----:B0-----:R-:W-:Y:S02]  /*4a40*/  CS2R R74, SRZ ;  /* 0x00000000004a7805 */ /* 0x001fe4000001ff00 */
[----:B------:R-:W-:Y:S02]  /*4a50*/  CS2R R52, SRZ ;  /* 0x0000000000347805 */ /* 0x000fe4000001ff00 */
[----:B------:R-:W0:Y:S01]  /*4a60*/  MUFU.EX2 R76, R76 ;  /* 0x0000004c004c7308 */ /* 0x000e220000000800 */
[C---:B---3--:R-:W-:Y:S01]  /*4a70*/  FADD.FTZ R39, R203.reuse, R2 ;  /* 0x00000002cb277221 */ /* 0x048fe20000010000 */
[----:B------:R-:W-:-:S02]  /*4a80*/  F2FP.F16.F32.PACK_AB R203, R203, R46 ;  /* 0x0000002ecbcb723e */ /* 0x000fc400000000ff */
[----:B------:R-:W-:-:S04]  /*4a90*/  CS2R R46, SRZ ;  /* 0x00000000002e7805 */ /* 0x000fc8000001ff00 */
[----:B------:R-:W2:Y:S01]  /*4aa0*/  MUFU.EX2 R29, R20 ;  /* 0x00000014001d7308 */ /* 0x000ea20000000800 */
[----:B-1----:R-:W-:Y:S01]  /*4ab0*/  FADD.FTZ R0, R40, R37 ;  /* 0x0000002528007221 */ /* 0x002fe20000010000 */
[----:B------:R-:W-:-:S04]  /*4ac0*/  SHF.R.U32.HI R37, RZ, 0x1f, R152 ;  /* 0x0000001fff257819 */ /* 0x000fc80000011698 */
[----:B------:R-:W-:Y:S02]  /*4ad0*/  LEA.HI.SX32 R153, R152, R37, 0x1b ;  /* 0x0000002598997211 */ /* 0x000fe400078fdaff */
[----:B------:R1:W3:Y:S01]  /*4ae0*/  MUFU.EX2 R197, R78 ;  /* 0x0000004e00c57308 */ /* 0x0002e20000000800 */
[----:B0-----:R-:W-:Y:S01]  /*4af0*/  FADD.FTZ R2, R76, R39 ;  /* 0x000000274c027221 */ /* 0x001fe20000010000 */
[----:B------:R-:W-:-:S04]  /*4b00*/  VIMNMX R212, R22, R153, !PT ;  /* 0x0000009916d47248 */ /* 0x000fc80007fe0100 */
[----:B------:R-:W-:Y:S02]  /*4b10*/  ISETP.GE.AND P3, PT, R213, R212, PT ;  /* 0x000000d4d500720c */ /* 0x000fe40003f66270 */
[----:B------:R-:W0:Y:S01]  /*4b20*/  MUFU.EX2 R44, R44 ;  /* 0x0000002c002c7308 */ /* 0x000e220000000800 */
[C---:B--2---:R-:W-:Y:S01]  /*4b30*/  FADD.FTZ R9, R29.reuse, R0 ;  /* 0x000000001d097221 */ /* 0x044fe20000010000 */
[----:B------:R-:W-:Y:S02]  /*4b40*/  F2FP.F16.F32.PACK_AB R200, R29, R40 ;  /* 0x000000281dc8723e */ /* 0x000fe400000000ff */
[----:B-1----:R-:W-:-:S04]  /*4b50*/  CS2R R78, SRZ ;  /* 0x00000000004e7805 */ /* 0x002fc8000001ff00 */
[----:B------:R-:W1:Y:S01]  /*4b60*/  MUFU.EX2 R80, R80 ;  /* 0x0000005000507308 */ /* 0x000e620000000800 */
[C---:B---3--:R-:W-:Y:S01]  /*4b70*/  FADD.FTZ R37, R197.reuse, R2 ;  /* 0x00000002c5257221 */ /* 0x048fe20000010000 */
[----:B------:R-:W-:Y:S02]  /*4b80*/  F2FP.F16.F32.PACK_AB R197, R197, R76 ;  /* 0x0000004cc5c5723e */ /* 0x000fe400000000ff */
[----:B------:R-:W-:-:S04]  /*4b90*/  CS2R R76, SRZ ;  /* 0x00000000004c7805 */ /* 0x000fc8000001ff00 */
[----:B------:R2:W3:Y:S01]  /*4ba0*/  MUFU.EX2 R31, R26 ;  /* 0x0000001a001f7308 */ /* 0x0004e20000000800 */
[----:B0-----:R-:W-:-:S07]  /*4bb0*/  FADD.FTZ R0, R44, R9 ;  /* 0x000000092c007221 */ /* 0x001fce0000010000 */
[----:B------:R0:W4:Y:S01]  /*4bc0*/  MUFU.EX2 R199, R82 ;  /* 0x0000005200c77308 */ /* 0x0001220000000800 */
[----:B-1----:R-:W-:Y:S01]  /*4bd0*/  FADD.FTZ R2, R80, R37 ;  /* 0x0000002550027221 */ /* 0x002fe20000010000 */
[----:B--2---:R-:W-:-:S06]  /*4be0*/  CS2R R26, SRZ ;  /* 0x00000000001a7805 */ /* 0x004fcc000001ff00 */
[----:B------:R-:W1:Y:S01]  /*4bf0*/  MUFU.EX2 R32, R32 ;  /* 0x0000002000207308 */ /* 0x000e620000000800 */
[C---:B---3--:R-:W-:Y:S01]  /*4c00*/  FADD.FTZ R9, R31.reuse, R0 ;  /* 0x000000001f097221 */ /* 0x048fe20000010000 */
[----:B------:R-:W-:Y:S02]  /*4c10*/  F2FP.F16.F32.PACK_AB R202, R31, R44 ;  /* 0x0000002c1fca723e */ /* 0x000fe400000000ff */
[----:B0-----:R-:W-:Y:S02]  /*4c20*/  CS2R R82, SRZ ;  /* 0x0000000000527805 */ /* 0x001fe4000001ff00 */
[----:B------:R-:W-:Y:S02]  /*4c30*/  CS2R R44, SRZ ;  /* 0x00000000002c7805 */ /* 0x000fe4000001ff00 */
[----:B------:R-:W0:Y:S01]  /*4c40*/  MUFU.EX2 R84, R84 ;  /* 0x0000005400547308 */ /* 0x000e220000000800 */
[C---:B----4-:R-:W-:Y:S01]  /*4c50*/  FADD.FTZ R39, R199.reuse, R2 ;  /* 0x00000002c7277221 */ /* 0x050fe20000010000 */
[----:B------:R-:W-:-:S02]  /*4c60*/  F2FP.F16.F32.PACK_AB R199, R199, R80 ;  /* 0x00000050c7c7723e */ /* 0x000fc400000000ff */
[----:B------:R-:W-:-:S04]  /*4c70*/  CS2R R80, SRZ ;  /* 0x0000000000507805 */ /* 0x000fc8000001ff00 */
[----:B------:R2:W3:Y:S01]  /*4c80*/  MUFU.EX2 R33, R30 ;  /* 0x0000001e00217308 */ /* 0x0004e20000000800 */
[----:B-1----:R-:W-:-:S07]  /*4c90*/  FADD.FTZ R0, R32, R9 ;  /* 0x0000000920007221 */ /* 0x002fce0000010000 */
[----:B------:R1:W4:Y:S01]  /*4ca0*/  MUFU.EX2 R193, R86 ;  /* 0x0000005600c17308 */ /* 0x0003220000000800 */
[----:B0-----:R-:W-:Y:S01]  /*4cb0*/  FADD.FTZ R2, R84, R39 ;  /* 0x0000002754027221 */ /* 0x001fe20000010000 */
[----:B--2---:R-:W-:-:S06]  /*4cc0*/  CS2R R30, SRZ ;  /* 0x00000000001e7805 */ /* 0x004fcc000001ff00 */
[----:B------:R-:W0:Y:S01]  /*4cd0*/  MUFU.EX2 R36, R36 ;  /* 0x0000002400247308 */ /* 0x000e220000000800 */
[C---:B---3--:R-:W-:Y:S01]  /*4ce0*/  FADD.FTZ R9, R33.reuse, R0 ;  /* 0x0000000021097221 */ /* 0x048fe20000010000 */
[----:B------:R-:W-:Y:S02]  /*4cf0*/  F2FP.F16.F32.PACK_AB R196, R33, R32 ;  /* 0x0000002021c4723e */ /* 0x000fe400000000ff */
[----:B-1----:R-:W-:Y:S02]  /*4d00*/  CS2R R86, SRZ ;  /* 0x0000000000567805 */ /* 0x002fe4000001ff00 */
[----:B------:R-:W-:Y:S02]  /*4d10*/  CS2R R32, SRZ ;  /* 0x0000000000207805 */ /* 0x000fe4000001ff00 */
[----:B------:R-:W1:Y:S01]  /*4d20*/  MUFU.EX2 R88, R88 ;  /* 0x0000005800587308 */ /* 0x000e620000000800 */
[C---:B----4-:R-:W-:Y:S01]  /*4d30*/  FADD.FTZ R39, R193.reuse, R2 ;  /* 0x00000002c1277221 */ /* 0x050fe20000010000 */
[----:B------:R-:W-:-:S02]  /*4d40*/  F2FP.F16.F32.PACK_AB R193, R193, R84 ;  /* 0x00000054c1c1723e */ /* 0x000fc400000000ff */
[----:B------:R-:W-:-:S04]  /*4d50*/  CS2R R84, SRZ ;  /* 0x0000000000547805 */ /* 0x000fc8000001ff00 */
[----:B------:R-:W2:Y:S01]  /*4d60*/  MUFU.EX2 R35, R34 ;  /* 0x0000002200237308 */ /* 0x000ea20000000800 */
[----:B0-----:R-:W-:-:S07]  /*4d70*/  FADD.FTZ R0, R36, R9 ;  /* 0x0000000924007221 */ /* 0x001fce0000010000 */
[----:B------:R-:W0:Y:S01]  /*4d80*/  MUFU.EX2 R24, R24 ;  /* 0x0000001800187308 */ /* 0x000e220000000800 */
[----:B-1----:R-:W-:-:S07]  /*4d90*/  FADD.FTZ R2, R88, R39 ;  /* 0x0000002758027221 */ /* 0x002fce0000010000 */
[----:B------:R-:W1:Y:S01]  /*4da0*/  MUFU.EX2 R37, R38 ;  /* 0x0000002600257308 */ /* 0x000e620000000800 */
[C---:B--2---:R-:W-:Y:S01]  /*4db0*/  FADD.FTZ R41, R35.reuse, R0 ;  /* 0x0000000023297221 */ /* 0x044fe20000010000 */
[----:B------:R-:W-:Y:S02]  /*4dc0*/  F2FP.F16.F32.PACK_AB R198, R35, R36 ;  /* 0x0000002423c6723e */ /* 0x000fe400000000ff */
[----:B------:R-:W-:-:S04]  /*4dd0*/  CS2R R34, SRZ ;  /* 0x0000000000227805 */ /* 0x000fc8000001ff00 */
[----:B------:R-:W2:Y:S01]  /*4de0*/  MUFU.EX2 R28, R28 ;  /* 0x0000001c001c7308 */ /* 0x000ea20000000800 */
[----:B0-----:R-:W-:Y:S01]  /*4df0*/  FADD.FTZ R0, R24, R41 ;  /* 0x0000002918007221 */ /* 0x001fe20000010000 */
[----:B------:R-:W-:-:S06]  /*4e00*/  CS2R R40, SRZ ;  /* 0x0000000000287805 */ /* 0x000fcc000001ff00 */
[----:B------:R0:W3:Y:S01]  /*4e10*/  MUFU.EX2 R195, R90 ;  /* 0x0000005a00c37308 */ /* 0x0000e20000000800 */
[C---:B-1----:R-:W-:Y:S01]  /*4e20*/  FADD.FTZ R21, R37.reuse, R0 ;  /* 0x0000000025157221 */ /* 0x042fe20000010000 */
[----:B------:R-:W-:Y:S01]  /*4e30*/  F2FP.F16.F32.PACK_AB R192, R37, R24 ;  /* 0x0000001825c0723e */ /* 0x000fe200000000ff */
[----:B------:R-:W-:Y:S01]  /*4e40*/  IMAD.MOV.U32 R0, RZ, RZ, 0x3f800000 ;  /* 0x3f800000ff007424 */ /* 0x000fe200078e00ff */
[----:B------:R-:W-:Y:S02]  /*4e50*/  CS2R R36, SRZ ;  /* 0x0000000000247805 */ /* 0x000fe4000001ff00 */
[----:B------:R-:W-:Y:S02]  /*4e60*/  CS2R R24, SRZ ;  /* 0x0000000000187805 */ /* 0x000fe4000001ff00 */
[----:B------:R1:W4:Y:S01]  /*4e70*/  MUFU.EX2 R39, R42 ;  /* 0x0000002a00277308 */ /* 0x0003220000000800 */
[----:B--2---:R-:W-:Y:S01]  /*4e80*/  FADD.FTZ R14, R28, R21 ;  /* 0x000000151c0e7221 */ /* 0x004fe20000010000 */
[----:B0-----:R-:W-:Y:S01]  /*4e90*/  CS2R R90, SRZ ;  /* 0x00000000005a7805 */ /* 0x001fe2000001ff00 */
[C---:B---3--:R-:W-:Y:S01]  /*4ea0*/  FADD.FTZ R9, R195.reuse, R2 ;  /* 0x00000002c3097221 */ /* 0x048fe20000010000 */
[----:B------:R-:W-:Y:S01]  /*4eb0*/  F2FP.F16.F32.PACK_AB R195, R195, R88 ;  /* 0x00000058c3c3723e */ /* 0x000fe200000000ff */
[----:B------:R-:W-:Y:S01]  /*4ec0*/  IMAD.MOV.U32 R2, RZ, RZ, 0x3f800000 ;  /* 0x3f800000ff027424 */ /* 0x000fe200078e00ff */
[----:B------:R-:W-:-:S02]  /*4ed0*/  CS2R R88, SRZ ;  /* 0x0000000000587805 */ /* 0x000fc4000001ff00 */
[----:B-1----:R-:W-:Y:S01]  /*4ee0*/  CS2R R42, SRZ ;  /* 0x00000000002a7805 */ /* 0x002fe2000001ff00 */
[C---:B----4-:R-:W-:Y:S01]  /*4ef0*/  FADD.FTZ R14, R39.reuse, R14 ;  /* 0x0000000e270e7221 */ /* 0x050fe20000010000 */
[----:B------:R-:W-:Y:S02]  /*4f00*/  F2FP.F16.F32.PACK_AB R194, R39, R28 ;  /* 0x0000001c27c2723e */ /* 0x000fe400000000ff */
[----:B------:R-:W-:Y:S02]  /*4f10*/  CS2R R38, SRZ ;  /* 0x0000000000267805 */ /* 0x000fe4000001ff00 */
[----:B------:R-:W-:Y:S01]  /*4f20*/  CS2R R28, SRZ ;  /* 0x00000000001c7805 */ /* 0x000fe2000001ff00 */
[----:B------:R-:W-:Y:S06]  /*4f30*/  @!P3 BRA `(.L_x_2172) ;  /* 0x00000040002cb947 */ /* 0x000fec0003800000 */
[----:B------:R-:W-:Y:S01]  /*4f40*/  UMOV UR6, URZ ;  /* 0x0000003f00067c82 */ /* 0x000fe20008000000 */
[----:B------:R-:W-:Y:S02]  /*4f50*/  IMAD.MOV.U32 R20, RZ, RZ, R7 ;  /* 0x000000ffff147224 */ /* 0x000fe400078e0007 */
[----:B------:R-:W-:Y:S02]  /*4f60*/  IMAD.MOV.U32 R21, RZ, RZ, R6 ;  /* 0x000000ffff157224 */ /* 0x000fe400078e0006 */
[----:B------:R-:W-:Y:S02]  /*4f70*/  IMAD.MOV.U32 R214, RZ, RZ, RZ ;  /* 0x000000ffffd67224 */ /* 0x000fe400078e00ff */
[----:B------:R-:W-:Y:S02]  /*4f80*/  IMAD.MOV.U32 R2, RZ, RZ, 0x3f800000 ;  /* 0x3f800000ff027424 */ /* 0x000fe400078e00ff */
[----:B------:R-:W-:Y:S02]  /*4f90*/  IMAD.U32 R218, RZ, RZ, UR6 ;  /* 0x00000006ffda7e24 */ /* 0x000fe4000f8e00ff */
[----:B------:R-:W-:-:S02]  /*4fa0*/  IMAD.MOV.U32 R0, RZ, RZ, 0x3f800000 ;  /* 0x3f800000ff007424 */ /* 0x000fc400078e00ff */
[----:B------:R-:W-:-:S07]  /*4fb0*/  IMAD.MOV.U32 R151, RZ, RZ, RZ ;  /* 0x000000ffff977224 */ /* 0x000fce00078e00ff */
.L_x_2181:
[----:B------:R-:W-:-:S13]  /*4fc0*/  R2UR UR6, R218 ;  /* 0x00000000da0672ca */ /* 0x000fda00000e0000 */
[----:B------:R-:W-:-:S04]  /*4fd0*/  UIADD3 UR6, UR6, 0x1, URZ ;  /* 0x0000000106067890 */ /* 0x000fc8000fffe03f */
[----:B------:R-:W-:-:S04]  /*4fe0*/  UISETP.NE.AND UP0, UPT, UR6, 0x2, UPT ;  /* 0x000000020600788c */ /* 0x000fc8000bf05270 */
[----:B------:R-:W-:Y:S02]  /*4ff0*/  USEL UR7, URZ, 0x1, UP0 ;  /* 0x000000013f077887 */ /* 0x000fe40008000000 */
[----:B------:R-:W-:-:S04]  /*5000*/  USEL UR61, UR6, URZ, UP0 ;  /* 0x0000003f063d7287 */ /* 0x000fc80008000000 */
[----:B------:R-:W-:Y:S01]  /*5010*/  LOP3.LUT R8, R214, UR7, RZ, 0x3c, !PT ;  /* 0x00000007d6087c12 */ /* 0x000fe2000f8e3cff */
[----:B------:R-:W-:Y:S07]  /*5020*/  @!P0 BRA `(.L_x_2173) ;  /* 0x0000000000048947 */ /* 0x000fee0003800000 */
[----:B------:R-:W-:Y:S01]  /*5030*/  BPT.TRAP 0x1 ;  /* 0x000000040000795c */ /* 0x000fe20000300000 */
.L_x_2173:
[----:B------:R-:W-:Y:S02]  /*5040*/  R2UR UR6, R16 ;  /* 0x00000000100672ca */ /* 0x000fe400000e0000 */
[----:B------:R-:W-:-:S11]  /*5050*/  SHF.L.U32 R3, R8, 0x1f, RZ ;  /* 0x0000001f08037819 */ /* 0x000fd600000006ff */
[----:B------:R-:W-:-:S06]  /*5060*/  ULEA UR6, UR61, UR6, 0x3 ;  /* 0x000000063d067291 */ /* 0x000fcc000f8e183f */
[----:B------:R-:W-:-:S03]  /*5070*/  MOV R215, UR6 ;  /* 0x0000000600d77c02 */ /* 0x000fc60008000f00 */
[----:B------:R0:W1:Y:S01]  /*5080*/  SYNCS.PHASECHK.TRANS64.TRYWAIT P3, [UR6+0x38830], R3 ;  /* 0x03883003ff0075a7 */ /* 0x0000620008060146 */
[----:B------:R-:W-:Y:S05]  /*5090*/  @!P0 BRA `(.L_x_2174) ;  /* 0x0000000000048947 */ /* 0x000fea0003800000 */
[----:B------:R-:W-:Y:S01]  /*50a0*/  BPT.TRAP 0x1 ;  /* 0x000000040000795c */ /* 0x000fe20000300000 */
.L_x_2174:
[----:B-1----:R-:W-:Y:S05]  /*50b0*/  @P3 BRA `(.L_x_2175) ;  /* 0x00000000000c3947 */ /* 0x002fea0003800000 */
[----:B------:R-:W-:-:S13]  /*50c0*/  R2UR UR6, R215 ;  /* 0x00000000d70672ca */ /* 0x000fda00000e0000 */
[----:B------:R-:W1:Y:S02]  /*50d0*/  SYNCS.PHASECHK.TRANS64.TRYWAIT P3, [UR6+0x38830], R3 ;  /* 0x03883003ff0075a7 */ /* 0x000e640008060146 */
[----:B-1----:R-:W-:Y:S05]  /*50e0*/  @!P3 BRA `(.L_x_2176) ;  /* 0x000000fc0010b947 */ /* 0x002fea0003800000 */
.L_x_2175:
        /* <DEDUP_REMOVED lines=649> */
.L_x_2177:
[----:B------:R-:W-:Y:S02]  /*7980*/  R2UR UR7, R16 ;  /* 0x00000000100772ca */ /* 0x000fe400000e0000 */
[----:B------:R-:W-:Y:S02]  /*7990*/  R2UR UR6, R218 ;  /* 0x00000000da0672ca */ /* 0x000fe400000e0000 */
[----:B------:R-:W-:-:S11]  /*79a0*/  SHF.L.U32 R0, R214, 0x1f, RZ ;  /* 0x0000001fd6007819 */ /* 0x000fd600000006ff */
[----:B------:R-:W-:-:S09]  /*79b0*/  ULEA UR7, UR6, UR7, 0x3 ;  /* 0x0000000706077291 */ /* 0x000fd2000f8e183f */
[----:B------:R0:W1:Y:S01]  /*79c0*/  SYNCS.PHASECHK.TRANS64.TRYWAIT P3, [UR7+0x38850], R0 ;  /* 0x03885000ff0075a7 */ /* 0x0000620008060147 */
[----:B------:R-:W-:Y:S05]  /*79d0*/  @!P0 BRA `(.L_x_2178) ;  /* 0x0000000000048947 */ /* 0x000fea0003800000 */
[----:B------:R-:W-:Y:S01]  /*79e0*/  BPT.TRAP 0x1 ;  /* 0x000000040000795c */ /* 0x000fe20000300000 */
.L_x_2178:
[----:B-1----:R-:W-:Y:S05]  /*79f0*/  @P3 BRA `(.L_x_2179) ;  /* 0x0000000000083947 */ /* 0x002fea0003800000 */
[----:B------:R-:W1:Y:S02]  /*7a00*/  SYNCS.PHASECHK.TRANS64.TRYWAIT P3, [UR7+0x38850], R0 ;  /* 0x03885000ff0075a7 */ /* 0x000e640008060147 */
[----:B-1----:R-:W-:Y:S05]  /*7a10*/  @!P3 BRA `(.L_x_2180) ;  /* 0x000000d000e0b947 */ /* 0x002fea0003800000 */
.L_x_2179:
[----:B------:R-:W-:Y:S01]  /*7a20*/  R2UR UR6, R16 ;  /* 0x00000000100672ca */ /* 0x000fe200000e0000 */
[----:B------:R-:W-:Y:S01]  /*7a30*/  WARPGROUP.ARRIVE ;  /* 0x00000000000079c5 */ /* 0x000fe20000000000 */
[----:B------:R-:W-:Y:S01]  /*7a40*/  R2UR UR10, R218 ;  /* 0x00000000da0a72ca */ /* 0x000fe200000e0000 */
[----:B------:R-:W-:Y:S01]  /*7a50*/  UMOV UR11, 0x40000040 ;  /* 0x40000040000b7882 */ /* 0x000fe20000000000 */
[----:B01----:R-:W0:Y:S01]  /*7a60*/  @P2 LDC R0, c[0x0][0x44c] ;  /* 0x00011300ff002b82 */ /* 0x003e220000000800 */
[----:B------:R-:W-:Y:S01]  /*7a70*/  IMAD.MOV.U32 R3, RZ, RZ, R15 ;  /* 0x000000ffff037224 */ /* 0x000fe200078e000f */
[----:B------:R-:W-:Y:S01]  /*7a80*/  ULDC UR15, c[0x0][0x2f0] ;  /* 0x0000bc00000f7ab9 */ /* 0x000fe20000000800 */
[----:B------:R-:W-:-:S05]  /*7a90*/  ULDC UR14, c[0x0][0x288] ;  /* 0x0000a200000e7ab9 */ /* 0x000fca0000000800 */
[----:B------:R-:W1:Y:S01]  /*7aa0*/  @P2 LDC R7, c[0x0][0x450] ;  /* 0x00011400ff072b82 */ /* 0x000e620000000800 */
[----:B------:R-:W-:-:S04]  /*7ab0*/  UIADD3 UR6, UR6, 0x400, URZ ;  /* 0x0000040006067890 */ /* 0x000fc8000fffe03f */
[----:B------:R-:W-:-:S04]  /*7ac0*/  USHF.R.U32.HI UR6, URZ, 0x4, UR6 ;  /* 0x000000043f067899 */ /* 0x000fc80008011606 */
[----:B------:R-:W-:-:S04]  /*7ad0*/  ULOP3.LUT UR6, UR6, 0x3fff, URZ, 0xc0, !UPT ;  /* 0x00003fff06067892 */ /* 0x000fc8000f8ec03f */
[----:B------:R-:W-:Y:S01]  /*7ae0*/  ULOP3.LUT UR6, UR6, 0x2800000, URZ, 0xfc, !UPT ;  /* 0x0280000006067892 */ /* 0x000fe2000f8efc3f */
[----:B0-----:R-:W-:-:S03]  /*7af0*/  @P2 IMAD.HI.U32 R0, R15, R0, RZ ;  /* 0x000000000f002227 */ /* 0x001fc600078e00ff */
[----:B------:R-:W-:-:S07]  /*7b00*/  UIMAD UR6, UR10, 0xa00, UR6 ;  /* 0x00000a000a0678a4 */ /* 0x000fce000f8e0206 */
[----:B------:R-:W-:Y:S01]  /*7b10*/  UMOV UR10, UR6 ;  /* 0x00000006000a7c82 */ /* 0x000fe20008000000 */
[----:B-1----:R-:W-:Y:S01]  /*7b20*/  @P2 SHF.R.U32.HI R3, RZ, R7, R0 ;  /* 0x00000007ff032219 */ /* 0x002fe20000011600 */
[----:B------:R-:W-:Y:S01]  /*7b30*/  HGMMA.64x256x16.F32 R24, R208, gdesc[UR8].tnspB, R24, gsb0 ;  /* 0x43e00008d0187df0 */ /* 0x000fe20008000818 */
[----:B------:R-:W-:Y:S01]  /*7b40*/  UIADD3 UR10, UR6, 0x80, URZ ;  /* 0x00000080060a7890 */ /* 0x000fe2000fffe03f */
[----:B------:R-:W-:Y:S01]  /*7b50*/  IMAD.MOV.U32 R0, RZ, RZ, -0x50 ;  /* 0xffffffb0ff007424 */ /* 0x000fe200078e00ff */
[----:B------:R-:W-:Y:S01]  /*7b60*/  UMOV UR11, 0x40000040 ;  /* 0x40000040000b7882 */ /* 0x000fe20000000000 */
[----:B------:R-:W0:Y:S02]  /*7b70*/  SHFL.IDX PT, R2, R3, 0x1, 0x1c1f ;  /* 0x003c1f0003027f89 */ /* 0x000e2400000e0000 */
[----:B------:R-:W-:-:S04]  /*7b80*/  IMAD R0, R213, R0, 0x1 ;  /* 0x00000001d5007424 */ /* 0x000fc800078e0200 */
[----:B------:R-:W-:-:S04]  /*7b90*/  IMAD R7, R19, -0x2, R0 ;  /* 0xfffffffe13077824 */ /* 0x000fc800078e0200 */
[----:B------:R-:W-:Y:S01]  /*7ba0*/  IMAD R7, R18, UR15, R7 ;  /* 0x0000000f12077c24 */ /* 0x000fe2000f8e0207 */
[----:B------:R-:W-:Y:S02]  /*7bb0*/  WARPGROUP.DEPBAR.LE gsb0, 0x0 ;  /* 0x00008000000079c5 */ /* 0x000fe40000010000 */
[----:B------:R-:W-:Y:S01]  /*7bc0*/  WARPGROUP.ARRIVE ;  /* 0x00000000000079c5 */ /* 0x000fe20000000000 */
[----:B------:R-:W1:Y:S10]  /*7bd0*/  SHFL.IDX PT, R208, R3, RZ, 0x1c1f ;  /* 0x001c1fff03d07589 */ /* 0x000e7400000e0000 */
[----:B------:R-:W-:Y:S01]  /*7be0*/  HGMMA.64x256x16.F32 R24, R204, gdesc[UR8].tnspB, R24, gsb0 ;  /* 0x43e00008cc187df0 */ /* 0x000fe20008000818 */
[----:B------:R-:W-:Y:S01]  /*7bf0*/  UIADD3 UR10, UR6, 0x100, URZ ;  /* 0x00000100060a7890 */ /* 0x000fe2000fffe03f */
[----:B------:R-:W-:Y:S01]  /*7c00*/  UMOV UR11, 0x40000040 ;  /* 0x40000040000b7882 */ /* 0x000fe20000000000 */
[----:B------:R-:W-:-:S02]  /*7c10*/  WARPGROUP.DEPBAR.LE gsb0, 0x0 ;  /* 0x00008000000079c5 */ /* 0x000fc40000010000 */
[----:B------:R-:W-:-:S15]  /*7c20*/  WARPGROUP.ARRIVE ;  /* 0x00000000000079c5 */ /* 0x000fde0000000000 */
[----:B------:R-:W-:-:S08]  /*7c30*/  NOP ;  /* 0x0000000000007918 */ /* 0x000fd00000000000 */
[----:B------:R-:W-:Y:S01]  /*7c40*/  HGMMA.64x256x16.F32 R24, R200, gdesc[UR8].tnspB, R24, gsb0 ;  /* 0x43e00008c8187df0 */ /* 0x000fe20008000818 */
[----:B------:R-:W-:Y:S01]  /*7c50*/  UIADD3 UR10, UR6, 0x180, URZ ;  /* 0x00000180060a7890 */ /* 0x000fe2000fffe03f */
[----:B------:R-:W-:Y:S01]  /*7c60*/  UMOV UR11, 0x40000040 ;  /* 0x40000040000b7882 */ /* 0x000fe20000000000 */
[----:B------:R-:W-:Y:S01]  /*7c70*/  UIADD3 UR6, UR6, 0x200, URZ ;  /* 0x0000020006067890 */ /* 0x000fe2000fffe03f */
[----:B------:R-:W-:Y:S02]  /*7c80*/  WARPGROUP.DEPBAR.LE gsb0, 0x0 ;  /* 0x00008000000079c5 */ /* 0x000fe40000010000 */
[----:B------:R-:W-:Y:S01]  /*7c90*/  WARPGROUP.ARRIVE ;  /* 0x00000000000079c5 */ /* 0x000fe20000000000 */
[----:B0-----:R-:W-:-:S04]  /*7ca0*/  IADD3 R201, R2, -UR14, R7 ;  /* 0x8000000e02c97c10 */ /* 0x001fc8000fffe007 */
[----:B------:R-:W-:-:S15]  /*7cb0*/  ISETP.GT.AND P3, PT, R201, RZ, PT ;  /* 0x000000ffc900720c */ /* 0x000fde0003f64270 */
[----:B------:R-:W-:-:S02]  /*7cc0*/  NOP ;  /* 0x0000000000007918 */ /* 0x000fc40000000000 */
[----:B------:R-:W-:Y:S01]  /*7cd0*/  HGMMA.64x256x16.F32 R24, R196, gdesc[UR8].tnspB, R24, gsb0 ;  /* 0x43e00008c4187df0 */ /* 0x000fe20008000818 */
[----:B------:R-:W-:Y:S01]  /*7ce0*/  ISETP.GT.AND P4, PT, R201, 0x1, PT ;  /* 0x00000001c900780c */ /* 0x000fe20003f84270 */
[----:B------:R-:W-:Y:S01]  /*7cf0*/  UMOV UR10, UR6 ;  /* 0x00000006000a7c82 */ /* 0x000fe20008000000 */
[----:B------:R-:W-:Y:S01]  /*7d00*/  FSEL R216, R186, -INF , P3 ;  /* 0xff800000bad87808 */ /* 0x000fe20001800000 */
[----:B------:R-:W-:Y:S01]  /*7d10*/  UMOV UR11, 0x40000040 ;  /* 0x40000040000b7882 */ /* 0x000fe20000000000 */
[----:B------:R-:W-:Y:S02]  /*7d20*/  FSEL R214, R187, -INF , P4 ;  /* 0xff800000bbd67808 */ /* 0x000fe40002000000 */
[C---:B------:R-:W-:Y:S02]  /*7d30*/  ISETP.GT.AND P3, PT, R201.reuse, 0x8, PT ;  /* 0x00000008c900780c */ /* 0x040fe40003f64270 */
[----:B------:R-:W-:Y:S02]  /*7d40*/  FMNMX.FTZ R187, R216, R20, !PT ;  /* 0x00000014d8bb7209 */ /* 0x000fe40007810000 */
[----:B------:R-:W-:-:S02]  /*7d50*/  ISETP.GT.AND P4, PT, R201, 0x9, PT ;  /* 0x00000009c900780c */ /* 0x000fc40003f84270 */
[----:B------:R-:W-:Y:S02]  /*7d60*/  FSEL R210, R190, -INF , P3 ;  /* 0xff800000bed27808 */ /* 0x000fe40001800000 */
[----:B------:R-:W-:Y:S02]  /*7d70*/  FMNMX.FTZ R187, R214, R187, !PT ;  /* 0x000000bbd6bb7209 */ /* 0x000fe40007810000 */
[----:B------:R-:W-:Y:S02]  /*7d80*/  ISETP.GT.AND P3, PT, R201, 0x10, PT ;  /* 0x00000010c900780c */ /* 0x000fe40003f64270 */
[----:B------:R-:W-:Y:S02]  /*7d90*/  FSEL R0, R191, -INF , P4 ;  /* 0xff800000bf007808 */ /* 0x000fe40002000000 */
        /* <DEDUP_REMOVED lines=46> */
[----:B------:R-:W-:Y:S02]  /*8080*/  FSEL R158, R159, -INF , P4 ;  /* 0xff8000009f9e7808 */ /* 0x000fe40002000000 */
[----:B------:R-:W-:Y:S02]  /*8090*/  FMNMX.FTZ R187, R206, R187, !PT ;  /* 0x000000bbcebb7209 */ /* 0x000fe40007810000 */
[----:B-1----:R-:W-:Y:S02]  /*80a0*/  IADD3 R159, R208, -UR14, R7 ;  /* 0x8000000ed09f7c10 */ /* 0x002fe4000fffe007 */
[----:B------:R-:W-:-:S02]  /*80b0*/  FMNMX.FTZ R187, R158, R187, !PT ;  /* 0x000000bb9ebb7209 */ /* 0x000fc40007810000 */
[C---:B------:R-:W-:Y:S02]  /*80c0*/  ISETP.GT.AND P3, PT, R159.reuse, RZ, PT ;  /* 0x000000ff9f00720c */ /* 0x040fe40003f64270 */
[C---:B------:R-:W-:Y:S01]  /*80d0*/  ISETP.GT.AND P4, PT, R159.reuse, 0x1, PT ;  /* 0x000000019f00780c */ /* 0x040fe20003f84270 */
[----:B------:R-:W0:Y:S01]  /*80e0*/  SHFL.BFLY PT, R218, R187, 0x2, 0x1f ;  /* 0x0c401f00bbda7f89 */ /* 0x000e2200000e0000 */
[----:B------:R-:W-:Y:S02]  /*80f0*/  FSEL R184, R184, -INF , P3 ;  /* 0xff800000b8b87808 */ /* 0x000fe40001800000 */
[----:B------:R-:W-:Y:S02]  /*8100*/  ISETP.GT.AND P5, PT, R159, 0x8, PT ;  /* 0x000000089f00780c */ /* 0x000fe40003fa4270 */
[----:B------:R-:W-:Y:S02]  /*8110*/  FSEL R208, R185, -INF , P4 ;  /* 0xff800000b9d07808 */ /* 0x000fe40002000000 */
[----:B------:R-:W-:-:S02]  /*8120*/  FMNMX.FTZ R3, R184, R21, !PT ;  /* 0x00000015b8037209 */ /* 0x000fc40007810000 */
[C---:B------:R-:W-:Y:S02]  /*8130*/  ISETP.GT.AND P3, PT, R159.reuse, 0x9, PT ;  /* 0x000000099f00780c */ /* 0x040fe40003f64270 */
[----:B------:R-:W-:Y:S02]  /*8140*/  FSEL R188, R188, -INF , P5 ;  /* 0xff800000bcbc7808 */ /* 0x000fe40002800000 */
[----:B------:R-:W-:Y:S02]  /*8150*/  FMNMX.FTZ R7, R208, R3, !PT ;  /* 0x00000003d0077209 */ /* 0x000fe40007810000 */
[C---:B------:R-:W-:Y:S01]  /*8160*/  ISETP.GT.AND P4, PT, R159.reuse, 0x11, PT ;  /* 0x000000119f00780c */ /* 0x040fe20003f84270 */
[----:B------:R-:W1:Y:S01]  /*8170*/  LDC R3, c[0x0][0x988] ;  /* 0x00026200ff037b82 */ /* 0x000e620000000800 */
[----:B------:R-:W-:Y:S02]  /*8180*/  FMNMX.FTZ R7, R188, R7, !PT ;  /* 0x00000007bc077209 */ /* 0x000fe40007810000 */
[----:B------:R-:W-:-:S02]  /*8190*/  ISETP.GT.AND P5, PT, R159, 0x21, PT ;  /* 0x000000219f00780c */ /* 0x000fc40003fa4270 */
[----:B------:R-:W-:Y:S02]  /*81a0*/  R2UR UR14, R215 ;  /* 0x00000000d70e72ca */ /* 0x000fe400000e0000 */
[----:B------:R-:W-:Y:S02]  /*81b0*/  FSEL R226, R169, -INF , P5 ;  /* 0xff800000a9e27808 */ /* 0x000fe40002800000 */
[----:B0-----:R-:W-:Y:S02]  /*81c0*/  FMNMX.FTZ R163, R187, R218, !PT ;  /* 0x000000dabba37209 */ /* 0x001fe40007810000 */
[----:B------:R-:W-:Y:S02]  /*81d0*/  FSEL R218, R177, -INF , P4 ;  /* 0xff800000b1da7808 */ /* 0x000fe40002000000 */
[C---:B------:R-:W-:Y:S01]  /*81e0*/  ISETP.GT.AND P4, PT, R159.reuse, 0x19, PT ;  /* 0x000000199f00780c */ /* 0x040fe20003f84270 */
[----:B------:R-:W0:Y:S01]  /*81f0*/  SHFL.BFLY PT, R224, R163, 0x1, 0x1f ;  /* 0x0c201f00a3e07f89 */ /* 0x000e2200000e0000 */
[----:B------:R-:W-:-:S02]  /*8200*/  ISETP.GT.AND P5, PT, R159, 0x29, PT ;  /* 0x000000299f00780c */ /* 0x000fc40003fa4270 */
[----:B------:R-:W-:Y:S02]  /*8210*/  FSEL R222, R181, -INF , P4 ;  /* 0xff800000b5de7808 */ /* 0x000fe40002000000 */
[----:B------:R-:W-:Y:S01]  /*8220*/  ISETP.GT.AND P4, PT, R159, 0x20, PT ;  /* 0x000000209f00780c */ /* 0x000fe20003f84270 */
[----:B------:R-:W-:Y:S02]  /*8230*/  WARPGROUP.DEPBAR.LE gsb0, 0x0 ;  /* 0x00008000000079c5 */ /* 0x000fe40000010000 */
[----:B------:R-:W-:Y:S01]  /*8240*/  FSEL R196, R189, -INF , P3 ;  /* 0xff800000bdc47808 */ /* 0x000fe20001800000 */
[----:B------:R-:W-:Y:S01]  /*8250*/  WARPGROUP.ARRIVE ;  /* 0x00000000000079c5 */ /* 0x000fe20000000000 */
[C---:B------:R-:W-:Y:S02]  /*8260*/  ISETP.GT.AND P3, PT, R159.reuse, 0x10, PT ;  /* 0x000000109f00780c */ /* 0x040fe40003f64270 */
[----:B------:R-:W-:Y:S02]  /*8270*/  FMNMX.FTZ R7, R196, R7, !PT ;  /* 0x00000007c4077209 */ /* 0x000fe40007810000 */
[----:B------:R-:W-:Y:S01]  /*8280*/  FSEL R198, R176, -INF , P3 ;  /* 0xff800000b0c67808 */ /* 0x000fe20001800000 */
[----:B------:R-:W-:Y:S01]  /*8290*/  HGMMA.64x256x16.F32 R24, R192, gdesc[UR8].tnspB, R24, gsb0 ;  /* 0x43e00008c0187df0 */ /* 0x000fe20008000818 */
[----:B------:R-:W-:-:S02]  /*82a0*/  ISETP.GT.AND P3, PT, R159, 0x18, PT ;  /* 0x000000189f00780c */ /* 0x000fc40003f64270 */
[----:B------:R-:W-:Y:S02]  /*82b0*/  FMNMX.FTZ R7, R198, R7, !PT ;  /* 0x00000007c6077209 */ /* 0x000fe40007810000 */
[----:B------:R-:W-:Y:S02]  /*82c0*/  FSEL R220, R180, -INF , P3 ;  /* 0xff800000b4dc7808 */ /* 0x000fe40001800000 */
[----:B------:R-:W-:Y:S02]  /*82d0*/  FMNMX.FTZ R155, R218, R7, !PT ;  /* 0x00000007da9b7209 */ /* 0x000fe40007810000 */
[----:B0-----:R-:W-:Y:S02]  /*82e0*/  FMNMX.FTZ R7, R163, R224, !PT ;  /* 0x000000e0a3077209 */ /* 0x001fe40007810000 */
[----:B------:R-:W-:Y:S02]  /*82f0*/  FMNMX.FTZ R155, R220, R155, !PT ;  /* 0x0000009bdc9b7209 */ /* 0x000fe40007810000 */
[----:B------:R-:W-:Y:S01]  /*8300*/  FSEL R224, R168, -INF , P4 ;  /* 0xff800000a8e07808 */ /* 0x000fe20002000000 */
[----:B-1----:R-:W-:Y:S01]  /*8310*/  FMUL.FTZ R167, R7, R3 ;  /* 0x0000000307a77220 */ /* 0x002fe20000410000 */
[----:B------:R-:W-:-:S02]  /*8320*/  FMNMX.FTZ R155, R222, R155, !PT ;  /* 0x0000009bde9b7209 */ /* 0x000fc40007810000 */
[----:B------:R-:W-:Y:S02]  /*8330*/  ISETP.GT.AND P3, PT, R159, 0x28, PT ;  /* 0x000000289f00780c */ /* 0x000fe40003f64270 */
[----:B------:R-:W-:Y:S02]  /*8340*/  FMNMX.FTZ R163, R224, R155, !PT ;  /* 0x0000009be0a37209 */ /* 0x000fe40007810000 */
[----:B------:R-:W-:Y:S02]  /*8350*/  FSEL R228, R172, -INF , P3 ;  /* 0xff800000ace47808 */ /* 0x000fe40001800000 */
[----:B------:R-:W-:Y:S02]  /*8360*/  FMNMX.FTZ R163, R226, R163, !PT ;  /* 0x000000a3e2a37209 */ /* 0x000fe40007810000 */
[----:B------:R-:W-:Y:S02]  /*8370*/  FSEL R168, R173, -INF , P5 ;  /* 0xff800000ada87808 */ /* 0x000fe40002800000 */
[----:B------:R-:W-:-:S02]  /*8380*/  ISETP.GT.AND P3, PT, R159, 0x30, PT ;  /* 0x000000309f00780c */ /* 0x000fc40003f64270 */
[----:B------:R-:W-:Y:S02]  /*8390*/  FMNMX.FTZ R163, R228, R163, !PT ;  /* 0x000000a3e4a37209 */ /* 0x000fe40007810000 */
[C---:B------:R-:W-:Y:S02]  /*83a0*/  ISETP.GT.AND P5, PT, R159.reuse, 0x31, PT ;  /* 0x000000319f00780c */ /* 0x040fe40003fa4270 */
[----:B------:R-:W-:Y:S02]  /*83b0*/  FSEL R176, R160, -INF , P3 ;  /* 0xff800000a0b07808 */ /* 0x000fe40001800000 */
[----:B------:R-:W-:Y:S02]  /*83c0*/  FMNMX.FTZ R163, R168, R163, !PT ;  /* 0x000000a3a8a37209 */ /* 0x000fe40007810000 */
[----:B------:R-:W-:Y:S02]  /*83d0*/  ISETP.GT.AND P3, PT, R159, 0x38, PT ;  /* 0x000000389f00780c */ /* 0x000fe40003f64270 */
[----:B------:R-:W-:-:S02]  /*83e0*/  FSEL R172, R161, -INF , P5 ;  /* 0xff800000a1ac7808 */ /* 0x000fc40002800000 */
[----:B------:R-:W-:Y:S02]  /*83f0*/  FMNMX.FTZ R163, R176, R163, !PT ;  /* 0x000000a3b0a37209 */ /* 0x000fe40007810000 */
[----:B------:R-:W-:Y:S02]  /*8400*/  ISETP.GT.AND P5, PT, R159, 0x39, PT ;  /* 0x000000399f00780c */ /* 0x000fe40003fa4270 */
[----:B------:R-:W-:Y:S02]  /*8410*/  FSEL R180, R164, -INF , P3 ;  /* 0xff800000a4b47808 */ /* 0x000fe40001800000 */
[----:B------:R-:W-:Y:S02]  /*8420*/  FMNMX.FTZ R163, R172, R163, !PT ;  /* 0x000000a3aca37209 */ /* 0x000fe40007810000 */
[----:B------:R-:W-:Y:S02]  /*8430*/  FSETP.NEU.FTZ.AND P4, PT, R7, -INF , PT ;  /* 0xff8000000700780b */ /* 0x000fe40003f9d000 */
[----:B------:R-:W-:-:S02]  /*8440*/  FSEL R164, R165, -INF , P5 ;  /* 0xff800000a5a47808 */ /* 0x000fc40002800000 */
[----:B------:R-:W-:Y:S02]  /*8450*/  ISETP.GT.AND P3, PT, R159, 0x40, PT ;  /* 0x000000409f00780c */ /* 0x000fe40003f64270 */
[----:B------:R-:W-:Y:S02]  /*8460*/  FMNMX.FTZ R163, R180, R163, !PT ;  /* 0x000000a3b4a37209 */ /* 0x000fe40007810000 */
[----:B------:R-:W-:Y:S02]  /*8470*/  FSEL R155, R167, RZ, P4 ;  /* 0x000000ffa79b7208 */ /* 0x000fe40002000000 */
[C---:B------:R-:W-:Y:S02]  /*8480*/  ISETP.GT.AND P5, PT, R159.reuse, 0x41, PT ;  /* 0x000000419f00780c */ /* 0x040fe40003fa4270 */
[----:B------:R-:W-:Y:S01]  /*8490*/  FSEL R152, R152, -INF , P3 ;  /* 0xff80000098987808 */ /* 0x000fe20001800000 */
[--C-:B------:R-:W-:Y:S01]  /*84a0*/  FFMA.FTZ R211, R210, R3, -R155.reuse ;  /* 0x00000003d2d37223 */ /* 0x100fe2000001089b */
[----:B------:R-:W-:Y:S01]  /*84b0*/  FMNMX.FTZ R163, R164, R163, !PT ;  /* 0x000000a3a4a37209 */ /* 0x000fe20007810000 */
[-CC-:B------:R-:W-:Y:S01]  /*84c0*/  FFMA.FTZ R160, R214, R3.reuse, -R155.reuse ;  /* 0x00000003d6a07223 */ /* 0x180fe2000001089b */
[----:B------:R-:W-:Y:S01]  /*84d0*/  ISETP.GT.AND P3, PT, R159, 0x48, PT ;  /* 0x000000489f00780c */ /* 0x000fe20003f64270 */
[-CC-:B------:R-:W-:Y:S01]  /*84e0*/  FFMA.FTZ R209, R216, R3.reuse, -R155.reuse ;  /* 0x00000003d8d17223 */ /* 0x180fe2000001089b */
        /* <DEDUP_REMOVED lines=9> */
[----:B------:R0:W-:Y:S01]  /*8580*/  MUFU.EX2 R156, R153 ;  /* 0x00000099009c7308 */ /* 0x0001e20000000800 */
[----:B------:R-:W-:Y:S01]  /*8590*/  FSEL R216, R157, -INF , P5 ;  /* 0xff8000009dd87808 */ /* 0x000fe20002800000 */
[--C-:B------:R-:W-:Y:S01]  /*85a0*/  FFMA.FTZ R207, R182, R3, -R155.reuse ;  /* 0x00000003b6cf7223 */ /* 0x100fe2000001089b */
[----:B------:R-:W-:Y:S01]  /*85b0*/  FMNMX.FTZ R163, R214, R163, !PT ;  /* 0x000000a3d6a37209 */ /* 0x000fe20007810000 */
[-CC-:B------:R-:W-:Y:S01]  /*85c0*/  FFMA.FTZ R157, R206, R3.reuse, -R155.reuse ;  /* 0x00000003ce9d7223 */ /* 0x180fe2000001089b */
[----:B------:R-:W-:Y:S01]  /*85d0*/  FSEL R171, R7, RZ, P4 ;  /* 0x000000ff07ab7208 */ /* 0x000fe20002000000 */
[--C-:B------:R-:W-:Y:S01]  /*85e0*/  FFMA.FTZ R197, R162, R3, -R155.reuse ;  /* 0x00000003a2c57223 */ /* 0x100fe2000001089b */
[----:B------:R-:W-:Y:S01]  /*85f0*/  FMNMX.FTZ R163, R216, R163, !PT ;  /* 0x000000a3d8a37209 */ /* 0x000fe20007810000 */
[----:B------:R-:W-:Y:S01]  /*8600*/  MUFU.EX2 R209, R209 ;  /* 0x000000d100d17308 */ /* 0x000fe20000000800 */
[-CC-:B------:R-:W-:Y:S01]  /*8610*/  FFMA.FTZ R162, R200, R3.reuse, -R155.reuse ;  /* 0x00000003c8a27223 */ /* 0x180fe2000001089b */
[----:B------:R-:W-:Y:S01]  /*8620*/  FADD.FTZ R2, -R171, R20 ;  /* 0x00000014ab027221 */ /* 0x000fe20000010100 */
[----:B------:R-:W-:Y:S01]  /*8630*/  IMAD.U32 R20, RZ, RZ, UR14 ;  /* 0x0000000eff147e24 */ /* 0x000fe2000f8e00ff */
[----:B------:R-:W1:Y:S01]  /*8640*/  SHFL.BFLY PT, R0, R163, 0x2, 0x1f ;  /* 0x0c401f00a3007f89 */ /* 0x000e6200000e0000 */
[-CC-:B------:R-:W-:Y:S01]  /*8650*/  FFMA.FTZ R201, R186, R3.reuse, -R155.reuse ;  /* 0x00000003bac97223 */ /* 0x180fe2000001089b */
[-C--:B------:R-:W-:Y:S01]  /*8660*/  FMUL.FTZ R2, R2, R3.reuse ;  /* 0x0000000302027220 */ /* 0x080fe20000410000 */
[----:B------:R-:W-:Y:S01]  /*8670*/  @!P1 VIADD R20, R20, 0x38840 ;  /* 0x0003884014149836 */ /* 0x000fe20000000000 */
[----:B------:R-:W-:Y:S01]  /*8680*/  MUFU.EX2 R160, R160 ;  /* 0x000000a000a07308 */ /* 0x000fe20000000800 */
[-CC-:B------:R-:W-:Y:S01]  /*8690*/  FFMA.FTZ R170, R170, R3.reuse, -R155.reuse ;  /* 0x00000003aaaa7223 */ /* 0x180fe2000001089b */
[-CC-:B------:R-:W-:Y:S01]  /*86a0*/  FFMA.FTZ R199, R166, R3.reuse, -R155.reuse ;  /* 0x00000003a6c77223 */ /* 0x180fe2000001089b */
[-CC-:B------:R-:W-:Y:S01]  /*86b0*/  FFMA.FTZ R166, R202, R3.reuse, -R155.reuse ;  /* 0x00000003caa67223 */ /* 0x180fe2000001089b */
[----:B------:R-:W-:Y:S01]  /*86c0*/  @!P1 PRMT R20, RZ, 0x654, R20 ;  /* 0x00000654ff149816 */ /* 0x000fe20000000014 */
[-CC-:B------:R-:W-:Y:S01]  /*86d0*/  FFMA.FTZ R203, R174, R3.reuse, -R155.reuse ;  /* 0x00000003aecb7223 */ /* 0x180fe2000001089b */
[-CC-:B------:R-:W-:Y:S01]  /*86e0*/  FFMA.FTZ R174, R190, R3.reuse, -R155.reuse ;  /* 0x00000003beae7223 */ /* 0x180fe2000001089b */
[----:B------:R-:W-:Y:S01]  /*86f0*/  FFMA.FTZ R158, R158, R3, -R155 ;  /* 0x000000039e9e7223 */ /* 0x000fe2000001089b */
[----:B------:R-:W2:Y:S08]  /*8700*/  MUFU.EX2 R2, R2 ;  /* 0x0000000200027308 */ /* 0x000eb00000000800 */
[----:B------:R-:W-:Y:S01]  /*8710*/  MUFU.EX2 R211, R211 ;  /* 0x000000d300d37308 */ /* 0x000fe20000000800 */
[----:B-1----:R-:W-:-:S07]  /*8720*/  FMNMX.FTZ R0, R163, R0, !PT ;  /* 0x00000000a3007209 */ /* 0x002fce0007810000 */
[----:B------:R-:W-:Y:S01]  /*8730*/  MUFU.EX2 R205, R205 ;  /* 0x000000cd00cd7308 */ /* 0x000fe20000000800 */
[----:B0-----:R-:W0:Y:S01]  /*8740*/  SHFL.BFLY PT, R153, R0, 0x1, 0x1f ;  /* 0x0c201f0000997f89 */ /* 0x001e2200000e0000 */
[----:B--2---:R-:W-:Y:S01]  /*8750*/  FFMA.FTZ R173, R2, R9, R209 ;  /* 0x0000000902ad7223 */ /* 0x004fe200000100d1 */
[----:B------:R-:W-:-:S05]  /*8760*/  F2FP.F16.F32.PACK_AB R209, R160, R209 ;  /* 0x000000d1a0d1723e */ /* 0x000fca00000000ff */
[----:B------:R-:W-:Y:S08]  /*8770*/  MUFU.EX2 R230, R230 ;  /* 0x000000e600e67308 */ /* 0x000ff00000000800 */
[----:B------:R-:W-:Y:S08]  /*8780*/  MUFU.EX2 R207, R207 ;  /* 0x000000cf00cf7308 */ /* 0x000ff00000000800 */
[----:B------:R-:W-:Y:S01]  /*8790*/  MUFU.EX2 R178, R178 ;  /* 0x000000b200b27308 */ /* 0x000fe20000000800 */
[----:B0-----:R-:W-:Y:S01]  /*87a0*/  FMNMX.FTZ R6, R0, R153, !PT ;  /* 0x0000009900067209 */ /* 0x001fe20007810000 */
[-CC-:B------:R-:W-:Y:S01]  /*87b0*/  FFMA.FTZ R153, R154, R3.reuse, -R155.reuse ;  /* 0x000000039a997223 */ /* 0x180fe2000001089b */
[----:B------:R-:W-:-:S02]  /*87c0*/  FFMA.FTZ R154, R204, R3, -R155 ;  /* 0x00000003cc9a7223 */ /* 0x000fc4000001089b */
[C---:B------:R-:W-:Y:S01]  /*87d0*/  FSETP.NEU.FTZ.AND P3, PT, R6.reuse, -INF , PT ;  /* 0xff8000000600780b */ /* 0x040fe20003f7d000 */
[C---:B------:R-:W-:Y:S02]  /*87e0*/  FMUL.FTZ R159, R6.reuse, R3 ;  /* 0x00000003069f7220 */ /* 0x040fe40000410000 */
[----:B------:R-:W-:Y:S01]  /*87f0*/  MUFU.EX2 R201, R201 ;  /* 0x000000c900c97308 */ /* 0x000fe20000000800 */
[----:B------:R-:W-:Y:S02]  /*8800*/  FSEL R0, R6, RZ, P3 ;  /* 0x000000ff06007208 */ /* 0x000fe40001800000 */
[----:B------:R-:W-:Y:S02]  /*8810*/  FSEL R159, R159, RZ, P3 ;  /* 0x000000ff9f9f7208 */ /* 0x000fe40001800000 */
[C---:B------:R-:W-:Y:S01]  /*8820*/  ISETP.GT.AND P3, PT, R213.reuse, R212, PT ;  /* 0x000000d4d500720c */ /* 0x040fe20003f64270 */
[----:B------:R-:W-:Y:S01]  /*8830*/  FADD.FTZ R0, -R0, R21 ;  /* 0x0000001500007221 */ /* 0x000fe20000010100 */
[----:B------:R-:W-:-:S02]  /*8840*/  VIADD R213, R213, 0xffffffff ;  /* 0xffffffffd5d57836 */ /* 0x000fc40000000000 */
[-CC-:B------:R-:W-:Y:S01]  /*8850*/  FFMA.FTZ R161, R184, R3.reuse, -R159.reuse ;  /* 0x00000003b8a17223 */ /* 0x180fe2000001089f */
[-CC-:B------:R-:W-:Y:S01]  /*8860*/  FFMA.FTZ R208, R208, R3.reuse, -R159.reuse ;  /* 0x00000003d0d07223 */ /* 0x180fe2000001089f */
[-C--:B------:R-:W-:Y:S01]  /*8870*/  FMUL.FTZ R0, R0, R3.reuse ;  /* 0x0000000300007220 */ /* 0x080fe20000410000 */
        /* <DEDUP_REMOVED lines=11> */
[----:B------:R-:W0:Y:S01]  /*8930*/  MUFU.EX2 R0, R0 ;  /* 0x0000000000007308 */ /* 0x000e220000000800 */
[-CC-:B------:R-:W-:Y:S01]  /*8940*/  FFMA.FTZ R155, R164, R3.reuse, -R159.reuse ;  /* 0x00000003a49b7223 */ /* 0x180fe2000001089f */
[-CC-:B------:R-:W-:Y:S01]  /*8950*/  FFMA.FTZ R196, R176, R3.reuse, -R159.reuse ;  /* 0x00000003b0c47223 */ /* 0x180fe2000001089f */
[-CC-:B------:R-:W-:Y:S01]  /*8960*/  FFMA.FTZ R172, R172, R3.reuse, -R159.reuse ;  /* 0x00000003acac7223 */ /* 0x180fe2000001089f */
[-CC-:B------:R-:W-:Y:S01]  /*8970*/  FFMA.FTZ R198, R180, R3.reuse, -R159.reuse ;  /* 0x00000003b4c67223 */ /* 0x180fe2000001089f */
[-CC-:B------:R-:W-:Y:S01]  /*8980*/  FFMA.FTZ R152, R152, R3.reuse, -R159.reuse ;  /* 0x0000000398987223 */ /* 0x180fe2000001089f */
[----:B------:R-:W-:Y:S01]  /*8990*/  FFMA.FTZ R214, R214, R3, -R159 ;  /* 0x00000003d6d67223 */ /* 0x000fe2000001089f */
[----:B------:R-:W-:Y:S01]  /*89a0*/  IMAD.U32 R168, RZ, RZ, UR7 ;  /* 0x00000007ffa87e24 */ /* 0x000fe2000f8e00ff */
[----:B------:R-:W1:Y:S01]  /*89b0*/  MUFU.EX2 R208, R208 ;  /* 0x000000d000d07308 */ /* 0x000e620000000800 */
[----:B------:R-:W-:-:S02]  /*89c0*/  IMAD.U32 R218, RZ, RZ, UR61 ;  /* 0x0000003dffda7e24 */ /* 0x000fc4000f8e00ff */
[----:B------:R-:W-:-:S05]  /*89d0*/  @!P1 VIADD R168, R168, 0x38860 ;  /* 0x00038860a8a89836 */ /* 0x000fca0000000000 */
[----:B------:R-:W2:Y:S01]  /*89e0*/  MUFU.EX2 R163, R163 ;  /* 0x000000a300a37308 */ /* 0x000ea20000000800 */
[----:B0-----:R-:W-:Y:S01]  /*89f0*/  FFMA.FTZ R171, R0, R14, R161 ;  /* 0x0000000e00ab7223 */ /* 0x001fe200000100a1 */
[----:B------:R-:W-:-:S06]  /*8a00*/  @!P1 PRMT R168, RZ, 0x654, R168 ;  /* 0x00000654ffa89816 */ /* 0x000fcc00000000a8 */
[----:B------:R-:W0:Y:S01]  /*8a10*/  MUFU.EX2 R182, R182 ;  /* 0x000000b600b67308 */ /* 0x000e220000000800 */
[C---:B-1----:R-:W-:Y:S01]  /*8a20*/  FADD.FTZ R14, R208.reuse, R171 ;  /* 0x000000abd00e7221 */ /* 0x042fe20000010000 */
[----:B------:R-:W-:-:S06]  /*8a30*/  F2FP.F16.F32.PACK_AB R208, R208, R161 ;  /* 0x000000a1d0d0723e */ /* 0x000fcc00000000ff */
[----:B------:R-:W1:Y:S01]  /*8a40*/  MUFU.EX2 R204, R204 ;  /* 0x000000cc00cc7308 */ /* 0x000e620000000800 */
[----:B--2---:R-:W-:-:S07]  /*8a50*/  FADD.FTZ R171, R163, R14 ;  /* 0x0000000ea3ab7221 */ /* 0x004fce0000010000 */
[----:B------:R-:W2:Y:S01]  /*8a60*/  MUFU.EX2 R165, R165 ;  /* 0x000000a500a57308 */ /* 0x000ea20000000800 */
[----:B0-----:R-:W-:-:S07]  /*8a70*/  FADD.FTZ R171, R182, R171 ;  /* 0x000000abb6ab7221 */ /* 0x001fce0000010000 */
[----:B------:R-:W0:Y:S08]  /*8a80*/  MUFU.EX2 R206, R206 ;  /* 0x000000ce00ce7308 */ /* 0x000e300000000800 */
[----:B------:R-:W3:Y:S08]  /*8a90*/  MUFU.EX2 R167, R167 ;  /* 0x000000a700a77308 */ /* 0x000ef00000000800 */
[----:B------:R-:W4:Y:S08]  /*8aa0*/  MUFU.EX2 R200, R200 ;  /* 0x000000c800c87308 */ /* 0x000f300000000800 */
[----:B------:R-:W5:Y:S08]  /*8ab0*/  MUFU.EX2 R169, R169 ;  /* 0x000000a900a97308 */ /* 0x000f700000000800 */
[----:B------:R-:W-:Y:S08]  /*8ac0*/  MUFU.EX2 R170, R170 ;  /* 0x000000aa00aa7308 */ /* 0x000ff00000000800 */
[----:B------:R-:W5:Y:S08]  /*8ad0*/  MUFU.EX2 R202, R202 ;  /* 0x000000ca00ca7308 */ /* 0x000f700000000800 */
[----:B------:R-:W-:Y:S01]  /*8ae0*/  MUFU.EX2 R203, R203 ;  /* 0x000000cb00cb7308 */ /* 0x000fe20000000800 */
[----:B------:R-:W-:-:S02]  /*8af0*/  WARPGROUP.DEPBAR.LE gsb0, 0x0 ;  /* 0x00008000000079c5 */ /* 0x000fc40000010000 */
[----:B------:R1:W-:Y:S05]  /*8b00*/  @!P1 SYNCS.ARRIVE.TRANS64.RED.A1T0 RZ, [R20+URZ], RZ ;  /* 0x000000ff14ff99a7 */ /* 0x0003ea000810043f */
[----:B------:R-:W5:Y:S01]  /*8b10*/  MUFU.EX2 R21, R21 ;  /* 0x0000001500157308 */ /* 0x000f620000000800 */
[----:B-1----:R-:W-:Y:S01]  /*8b20*/  FADD.FTZ R20, R160, R173 ;  /* 0x000000ada0147221 */ /* 0x002fe20000010000 */
[----:B------:R1:W-:Y:S06]  /*8b30*/  @!P1 SYNCS.ARRIVE.TRANS64.RED.A1T0 RZ, [R168+URZ], RZ ;  /* 0x000000ffa8ff99a7 */ /* 0x0003ec000810043f */
[----:B------:R-:W1:Y:S01]  /*8b40*/  MUFU.EX2 R174, R174 ;  /* 0x000000ae00ae7308 */ /* 0x000e620000000800 */
[----:B------:R-:W-:Y:S01]  /*8b50*/  FADD.FTZ R173, R211, R20 ;  /* 0x00000014d3ad7221 */ /* 0x000fe20000010000 */
[----:B------:R-:W-:Y:S01]  /*8b60*/  FADD.FTZ R20, R204, R171 ;  /* 0x000000abcc147221 */ /* 0x000fe20000010000 */
[----:B------:R-:W-:-:S02]  /*8b70*/  F2FP.F16.F32.PACK_AB R211, R156, R211 ;  /* 0x000000d39cd3723e */ /* 0x000fc400000000ff */
[----:B------:R-:W-:Y:S01]  /*8b80*/  FADD.FTZ R14, R156, R173 ;  /* 0x000000ad9c0e7221 */ /* 0x000fe20000010000 */
[C---:B--2---:R-:W-:Y:S02]  /*8b90*/  FADD.FTZ R173, R165.reuse, R20 ;  /* 0x00000014a5ad7221 */ /* 0x044fe40000010000 */
[----:B------:R-:W-:Y:S01]  /*8ba0*/  MUFU.EX2 R196, R196 ;  /* 0x000000c400c47308 */ /* 0x000fe20000000800 */
[----:B------:R-:W-:Y:S01]  /*8bb0*/  F2FP.F16.F32.PACK_AB R204, R165, R204 ;  /* 0x000000cca5cc723e */ /* 0x000fe200000000ff */
[----:B------:R-:W-:Y:S01]  /*8bc0*/  FADD.FTZ R171, R205, R14 ;  /* 0x0000000ecdab7221 */ /* 0x000fe20000010000 */
[----:B0-----:R-:W-:Y:S01]  /*8bd0*/  FADD.FTZ R164, R206, R173 ;  /* 0x000000adcea47221 */ /* 0x001fe20000010000 */
[----:B------:R-:W-:Y:S01]  /*8be0*/  FFMA.FTZ R14, R210, R3, -R159 ;  /* 0x00000003d20e7223 */ /* 0x000fe2000001089f */
[----:B------:R-:W-:Y:S01]  /*8bf0*/  F2FP.F16.F32.PACK_AB R210, R182, R163 ;  /* 0x000000a3b6d2723e */ /* 0x000fe200000000ff */
[----:B------:R-:W-:Y:S01]  /*8c00*/  FADD.FTZ R20, R230, R171 ;  /* 0x000000abe6147221 */ /* 0x000fe20000010000 */
[----:B---3--:R-:W-:Y:S01]  /*8c10*/  FADD.FTZ R173, R167, R164 ;  /* 0x000000a4a7ad7221 */ /* 0x008fe20000010000 */
[----:B------:R-:W0:Y:S01]  /*8c20*/  MUFU.EX2 R197, R197 ;  /* 0x000000c500c57308 */ /* 0x000e220000000800 */
[----:B------:R-:W-:Y:S01]  /*8c30*/  FFMA.FTZ R159, R216, R3, -R159 ;  /* 0x00000003d89f7223 */ /* 0x000fe2000001089f */
[----:B------:R-:W-:Y:S01]  /*8c40*/  FADD.FTZ R171, R207, R20 ;  /* 0x00000014cfab7221 */ /* 0x000fe20000010000 */
[----:B----4-:R-:W-:Y:S01]  /*8c50*/  FADD.FTZ R164, R200, R173 ;  /* 0x000000adc8a47221 */ /* 0x010fe20000010000 */
[----:B------:R-:W-:-:S02]  /*8c60*/  F2FP.F16.F32.PACK_AB R205, R230, R205 ;  /* 0x000000cde6cd723e */ /* 0x000fc400000000ff */
[----:B------:R-:W-:Y:S01]  /*8c70*/  FADD.FTZ R20, R178, R171 ;  /* 0x000000abb2147221 */ /* 0x000fe20000010000 */
[----:B-----5:R-:W-:Y:S01]  /*8c80*/  FADD.FTZ R173, R169, R164 ;  /* 0x000000a4a9ad7221 */ /* 0x020fe20000010000 */
[----:B------:R-:W-:Y:S01]  /*8c90*/  MUFU.EX2 R9, R172 ;  /* 0x000000ac00097308 */ /* 0x000fe20000000800 */
[----:B------:R-:W-:Y:S01]  /*8ca0*/  F2FP.F16.F32.PACK_AB R206, R167, R206 ;  /* 0x000000cea7ce723e */ /* 0x000fe200000000ff */
[----:B------:R-:W-:Y:S01]  /*8cb0*/  FADD.FTZ R171, R201, R20 ;  /* 0x00000014c9ab7221 */ /* 0x000fe20000010000 */
[----:B------:R-:W-:Y:S01]  /*8cc0*/  FADD.FTZ R156, R202, R173 ;  /* 0x000000adca9c7221 */ /* 0x000fe20000010000 */
[C---:B------:R-:W-:Y:S02]  /*8cd0*/  F2FP.F16.F32.PACK_AB R202, R21.reuse, R202 ;  /* 0x000000ca15ca723e */ /* 0x040fe400000000ff */
[----:B------:R-:W-:Y:S01]  /*8ce0*/  FADD.FTZ R20, R170, R171 ;  /* 0x000000abaa147221 */ /* 0x000fe20000010000 */
[----:B------:R-:W-:Y:S01]  /*8cf0*/  FADD.FTZ R163, R21, R156 ;  /* 0x0000009c15a37221 */ /* 0x000fe20000010000 */
[----:B------:R-:W2:Y:S01]  /*8d00*/  MUFU.EX2 R162, R162 ;  /* 0x000000a200a27308 */ /* 0x000ea20000000800 */
[----:B------:R-:W-:Y:S01]  /*8d10*/  F2FP.F16.F32.PACK_AB R207, R178, R207 ;  /* 0x000000cfb2cf723e */ /* 0x000fe200000000ff */
[----:B------:R-:W-:Y:S01]  /*8d20*/  FADD.FTZ R161, R203, R20 ;  /* 0x00000014cba17221 */ /* 0x000fe20000010000 */
[----:B------:R-:W-:-:S02]  /*8d30*/  F2FP.F16.F32.PACK_AB R200, R169, R200 ;  /* 0x000000c8a9c8723e */ /* 0x000fc400000000ff */
[----:B------:R-:W-:Y:S01]  /*8d40*/  F2FP.F16.F32.PACK_AB R201, R170, R201 ;  /* 0x000000c9aac9723e */ /* 0x000fe200000000ff */
[C---:B-1----:R-:W-:Y:S01]  /*8d50*/  FADD.FTZ R20, R174.reuse, R161 ;  /* 0x000000a1ae147221 */ /* 0x042fe20000010000 */
[----:B------:R-:W-:Y:S01]  /*8d60*/  F2FP.F16.F32.PACK_AB R203, R174, R203 ;  /* 0x000000cbaecb723e */ /* 0x000fe200000000ff */
[----:B------:R-:W1:Y:S02]  /*8d70*/  MUFU.EX2 R198, R198 ;  /* 0x000000c600c67308 */ /* 0x000e640000000800 */
[----:B0-----:R-:W-:-:S06]  /*8d80*/  FADD.FTZ R161, R197, R20 ;  /* 0x00000014c5a17221 */ /* 0x001fcc0000010000 */
[----:B------:R-:W-:Y:S01]  /*8d90*/  MUFU.EX2 R199, R199 ;  /* 0x000000c700c77308 */ /* 0x000fe20000000800 */
[----:B--2---:R-:W-:-:S07]  /*8da0*/  F2FP.F16.F32.PACK_AB R197, R162, R197 ;  /* 0x000000c5a2c5723e */ /* 0x004fce00000000ff */
[----:B------:R-:W0:Y:S08]  /*8db0*/  MUFU.EX2 R155, R155 ;  /* 0x0000009b009b7308 */ /* 0x000e300000000800 */
[----:B------:R-:W-:Y:S08]  /*8dc0*/  MUFU.EX2 R166, R166 ;  /* 0x000000a600a67308 */ /* 0x000ff00000000800 */
[----:B------:R2:W3:Y:S08]  /*8dd0*/  MUFU.EX2 R175, R152 ;  /* 0x0000009800af7308 */ /* 0x0004f00000000800 */
[----:B------:R-:W-:Y:S01]  /*8de0*/  MUFU.EX2 R153, R153 ;  /* 0x0000009900997308 */ /* 0x000fe20000000800 */
[----:B--2---:R-:W-:Y:S01]  /*8df0*/  FADD.FTZ R152, R196, R163 ;  /* 0x000000a3c4987221 */ /* 0x004fe20000010000 */
[----:B------:R-:W-:-:S03]  /*8e00*/  F2FP.F16.F32.PACK_AB R196, R9, R196 ;  /* 0x000000c409c4723e */ /* 0x000fc600000000ff */
[----:B------:R-:W-:-:S03]  /*8e10*/  FADD.FTZ R163, R9, R152 ;  /* 0x0000009809a37221 */ /* 0x000fc60000010000 */
[----:B------:R2:W4:Y:S01]  /*8e20*/  MUFU.EX2 R192, R14 ;  /* 0x0000000e00c07308 */ /* 0x0005220000000800 */
[----:B-1----:R-:W-:Y:S01]  /*8e30*/  FADD.FTZ R20, R198, R163 ;  /* 0x000000a3c6147221 */ /* 0x002fe20000010000 */
[----:B0-----:R-:W-:-:S03]  /*8e40*/  F2FP.F16.F32.PACK_AB R198, R155, R198 ;  /* 0x000000c69bc6723e */ /* 0x001fc600000000ff */
[----:B------:R-:W-:-:S03]  /*8e50*/  FADD.FTZ R20, R155, R20 ;  /* 0x000000149b147221 */ /* 0x000fc60000010000 */
[----:B------:R-:W0:Y:S01]  /*8e60*/  MUFU.EX2 R154, R154 ;  /* 0x0000009a009a7308 */ /* 0x000e220000000800 */
[----:B--2---:R-:W-:Y:S01]  /*8e70*/  FADD.FTZ R14, R162, R161 ;  /* 0x000000a1a20e7221 */ /* 0x004fe20000010000 */
[----:B---3--:R-:W-:-:S03]  /*8e80*/  FADD.FTZ R20, R175, R20 ;  /* 0x00000014af147221 */ /* 0x008fc60000010000 */
[----:B------:R-:W-:Y:S01]  /*8e90*/  FADD.FTZ R21, R199, R14 ;  /* 0x0000000ec7157221 */ /* 0x000fe20000010000 */
[C---:B------:R-:W-:Y:S02]  /*8ea0*/  F2FP.F16.F32.PACK_AB R199, R166.reuse, R199 ;  /* 0x000000c7a6c7723e */ /* 0x040fe400000000ff */
[----:B------:R1:W2:Y:S01]  /*8eb0*/  MUFU.EX2 R165, R214 ;  /* 0x000000d600a57308 */ /* 0x0002a20000000800 */
[----:B------:R-:W-:Y:S01]  /*8ec0*/  FADD.FTZ R14, R166, R21 ;  /* 0x00000015a60e7221 */ /* 0x000fe20000010000 */
[C---:B----4-:R-:W-:Y:S01]  /*8ed0*/  FADD.FTZ R20, R192.reuse, R20 ;  /* 0x00000014c0147221 */ /* 0x050fe20000010000 */
[----:B------:R-:W-:Y:S01]  /*8ee0*/  F2FP.F16.F32.PACK_AB R192, R192, R175 ;  /* 0x000000afc0c0723e */ /* 0x000fe200000000ff */
[----:B------:R-:W-:Y:S02]  /*8ef0*/  IMAD.MOV.U32 R21, RZ, RZ, R6 ;  /* 0x000000ffff157224 */ /* 0x000fe400078e0006 */
[----:B------:R-:W-:Y:S02]  /*8f00*/  FADD.FTZ R9, R153, R14 ;  /* 0x0000000e99097221 */ /* 0x000fe40000010000 */
[----:B------:R-:W3:Y:S02]  /*8f10*/  MUFU.EX2 R157, R157 ;  /* 0x0000009d009d7308 */ /* 0x000ee40000000800 */
[C---:B0-----:R-:W-:Y:S01]  /*8f20*/  FADD.FTZ R14, R154.reuse, R9 ;  /* 0x000000099a0e7221 */ /* 0x041fe20000010000 */
[----:B------:R-:W-:Y:S01]  /*8f30*/  F2FP.F16.F32.PACK_AB R193, R154, R153 ;  /* 0x000000999ac1723e */ /* 0x000fe200000000ff */
[----:B-1----:R-:W-:-:S04]  /*8f40*/  IMAD.MOV.U32 R214, RZ, RZ, R8 ;  /* 0x000000ffffd67224 */ /* 0x002fc800078e0008 */
[----:B------:R-:W0:Y:S01]  /*8f50*/  MUFU.EX2 R159, R159 ;  /* 0x0000009f009f7308 */ /* 0x000e220000000800 */
[----:B--2---:R-:W-:-:S07]  /*8f60*/  FADD.FTZ R20, R165, R20 ;  /* 0x00000014a5147221 */ /* 0x004fce0000010000 */
[----:B------:R-:W1:Y:S01]  /*8f70*/  MUFU.EX2 R158, R158 ;  /* 0x0000009e009e7308 */ /* 0x000e620000000800 */
[----:B---3--:R-:W-:Y:S01]  /*8f80*/  FADD.FTZ R9, R157, R14 ;  /* 0x0000000e9d097221 */ /* 0x008fe20000010000 */
[C---:B0-----:R-:W-:Y:S01]  /*8f90*/  FADD.FTZ R14, R159.reuse, R20 ;  /* 0x000000149f0e7221 */ /* 0x041fe20000010000 */
[----:B------:R-:W-:Y:S01]  /*8fa0*/  F2FP.F16.F32.PACK_AB R194, R159, R165 ;  /* 0x000000a59fc2723e */ /* 0x000fe200000000ff */
[----:B------:R-:W-:Y:S02]  /*8fb0*/  IMAD.MOV.U32 R20, RZ, RZ, R7 ;  /* 0x000000ffff147224 */ /* 0x000fe400078e0007 */
[C---:B-1----:R-:W-:Y:S01]  /*8fc0*/  FADD.FTZ R9, R158.reuse, R9 ;  /* 0x000000099e097221 */ /* 0x042fe20000010000 */
[----:B------:R-:W-:Y:S01]  /*8fd0*/  F2FP.F16.F32.PACK_AB R195, R158, R157 ;  /* 0x0000009d9ec3723e */ /* 0x000fe200000000ff */
[----:B------:R-:W-:Y:S06]  /*8fe0*/  @P3 BRA `(.L_x_2181) ;  /* 0xffffffbc00f43947 */ /* 0x000fec000383ffff */
.L_x_2172:
[----:B------:R-:W-:-:S13]  /*8ff0*/  ISETP.GE.AND P2, PT, R213, R22, PT ;  /* 0x00000016d500720c */ /* 0x000fda0003f46270 */
[----:B------:R-:W-:Y:S05]  /*9000*/  @!P2 BRA `(.L_x_2182) ;  /* 0x000000380074a947 */ /* 0x000fea0003800000 */
[----:B------:R-:W-:Y:S01]  /*9010*/  IMAD.MOV.U32 R15, RZ, RZ, R7 ;  /* 0x000000ffff0f7224 */ /* 0x000fe200078e0007 */
[----:B------:R-:W-:Y:S01]  /*9020*/  UMOV UR7, UR61 ;  /* 0x0000003d00077c82 */ /* 0x000fe20008000000 */
[----:B------:R-:W-:Y:S02]  /*9030*/  IMAD.MOV.U32 R19, RZ, RZ, R6 ;  /* 0x000000ffff137224 */ /* 0x000fe400078e0006 */
[----:B------:R-:W-:-:S07]  /*9040*/  IMAD.MOV.U32 R18, RZ, RZ, R8 ;  /* 0x000000ffff127224 */ /* 0x000fce00078e0008 */
.L_x_2191:
[----:B------:R-:W-:-:S04]  /*9050*/  UIADD3 UR61, UR7, 0x1, URZ ;  /* 0x00000001073d7890 */ /* 0x000fc8000fffe03f */
[----:B------:R-:W-:-:S04]  /*9060*/  UISETP.NE.AND UP0, UPT, UR61, 0x2, UPT ;  /* 0x000000023d00788c */ /* 0x000fc8000bf05270 */
[----:B------:R-:W-:Y:S02]  /*9070*/  USEL UR6, URZ, 0x1, UP0 ;  /* 0x000000013f067887 */ /* 0x000fe40008000000 */
[----:B------:R-:W-:-:S04]  /*9080*/  USEL UR61, UR61, URZ, UP0 ;  /* 0x0000003f3d3d7287 */ /* 0x000fc80008000000 */
[----:B------:R-:W-:Y:S01]  /*9090*/  LOP3.LUT R8, R18, UR6, RZ, 0x3c, !PT ;  /* 0x0000000612087c12 */ /* 0x000fe2000f8e3cff */
[----:B------:R-:W-:Y:S07]  /*90a0*/  @!P0 BRA `(.L_x_2183) ;  /* 0x0000000000048947 */ /* 0x000fee0003800000 */
[----:B------:R-:W-:Y:S01]  /*90b0*/  BPT.TRAP 0x1 ;  /* 0x000000040000795c */ /* 0x000fe20000300000 */
.L_x_2183:
[----:B------:R-:W-:Y:S02]  /*90c0*/  R2UR UR6, R16 ;  /* 0x00000000100672ca */ /* 0x000fe400000e0000 */
[----:B------:R-:W-:-:S11]  /*90d0*/  SHF.L.U32 R3, R8, 0x1f, RZ ;  /* 0x0000001f08037819 */ /* 0x000fd600000006ff */
[----:B------:R-:W-:-:S09]  /*90e0*/  ULEA UR60, UR61, UR6, 0x3 ;  /* 0x000000063d3c7291 */ /* 0x000fd2000f8e183f */
[----:B------:R0:W1:Y:S01]  /*90f0*/  SYNCS.PHASECHK.TRANS64.TRYWAIT P2, [UR60+0x38830], R3 ;  /* 0x03883003ff0075a7 */ /* 0x000062000804017c */
[----:B------:R-:W-:Y:S05]  /*9100*/  @!P0 BRA `(.L_x_2184) ;  /* 0x0000000000048947 */ /* 0x000fea0003800000 */
[----:B------:R-:W-:Y:S01]  /*9110*/  BPT.TRAP 0x1 ;  /* 0x000000040000795c */ /* 0x000fe20000300000 */
.L_x_2184:
[----:B-1----:R-:W-:Y:S05]  /*9120*/  @P2 BRA `(.L_x_2185) ;  /* 0x0000000000082947 */ /* 0x002fea0003800000 */
[----:B------:R-:W1:Y:S02]  /*9130*/  SYNCS.PHASECHK.TRANS64.TRYWAIT P2, [UR60+0x38830], R3 ;  /* 0x03883003ff0075a7 */ /* 0x000e64000804017c */
[----:B-1----:R-:W-:Y:S05]  /*9140*/  @!P2 BRA `(.L_x_2186) ;  /* 0x000000bc002ca947 */ /* 0x002fea0003800000 */
.L_x_2185:
        /* <DEDUP_REMOVED lines=35> */
[----:B------:R-:W-:Y:S01]  /*9380*/  R2UR UR14, R12 ;  /* 0x000000000c0e72ca */ /* 0x000fe200000e0000 */
[----:B------:R-:W-:Y:S01]  /*9390*/  UMOV UR54, UR10 ;  /* 0x0000000a00367c82 */ /* 0x000fe20008000000 */
[----:B------:R-:W-:Y:S01]  /*93a0*/  R2UR UR15, R13 ;  /* 0x000000000d0f72ca */ /* 0x000fe200000e0000 */
        /* <DEDUP_REMOVED lines=158> */
[----:B------:R-:W-:Y:S01]  /*9d90*/  R2UR UR52, R152 ;  /* 0x00000000983472ca */ /* 0x000fe200000e0000 */
[----:B------:R-:W-:Y:S01]  /*9da0*/  UIADD3 UR54, UR6, 0x784, URZ ;  /* 0x0000078406367890 */ /* 0x000fe2000fffe03f */
[----:B------:R-:W-:Y:S01]  /*9db0*/  R2UR UR53, R21 ;  /* 0x00000000153572ca */ /* 0x000fe200000e0000 */
[----:B------:R-:W-:Y:S01]  /*9dc0*/  UMOV UR55, 0x40000040 ;  /* 0x4000004000377882 */ /* 0x000fe20000000000 */
        /* <DEDUP_REMOVED lines=141> */
[----:B------:R-:W-:Y:S02]  /*a6a0*/  R2UR UR14, R10 ;  /* 0x000000000a0e72ca */ /* 0x000fe400000e0000 */
[----:B------:R-:W-:-:S11]  /*a6b0*/  R2UR UR15, R11 ;  /* 0x000000000b0f72ca */ /* 0x000fd600000e0000 */
[----:B------:R-:W-:Y:S02]  /*a6c0*/  UMOV UR56, UR14 ;  /* 0x0000000e00387c82 */ /* 0x000fe40008000000 */
[----:B------:R-:W-:Y:S01]  /*a6d0*/  UMOV UR57, UR15 ;  /* 0x0000000f00397c82 */ /* 0x000fe20008000000 */
        /* <DEDUP_REMOVED lines=306> */
.L_x_2187:
[----:B------:R-:W-:Y:S02]  /*ba00*/  R2UR UR6, R16 ;  /* 0x00000000100672ca */ /* 0x000fe400000e0000 */
[----:B------:R-:W-:-:S11]  /*ba10*/  SHF.L.U32 R0, R18, 0x1f, RZ ;  /* 0x0000001f12007819 */ /* 0x000fd600000006ff */
[----:B------:R-:W-:-:S09]  /*ba20*/  ULEA UR11, UR7, UR6, 0x3 ;  /* 0x00000006070b7291 */ /* 0x000fd2000f8e183f */
[----:B------:R0:W1:Y:S01]  /*ba30*/  SYNCS.PHASECHK.TRANS64.TRYWAIT P2, [UR11+0x38850], R0 ;  /* 0x03885000ff0075a7 */ /* 0x000062000804014b */
[----:B------:R-:W-:Y:S05]  /*ba40*/  @!P0 BRA `(.L_x_2188) ;  /* 0x0000000000048947 */ /* 0x000fea0003800000 */
[----:B------:R-:W-:Y:S01]  /*ba50*/  BPT.TRAP 0x1 ;  /* 0x000000040000795c */ /* 0x000fe20000300000 */
.L_x_2188:
[----:B-1----:R-:W-:Y:S05]  /*ba60*/  @P2 BRA `(.L_x_2189) ;  /* 0x0000000000082947 */ /* 0x002fea0003800000 */
[----:B------:R-:W1:Y:S02]  /*ba70*/  SYNCS.PHASECHK.TRANS64.TRYWAIT P2, [UR11+0x38850], R0 ;  /* 0x03885000ff0075a7 */ /* 0x000e64000804014b */
[----:B-1----:R-:W-:Y:S05]  /*ba80*/  @!P2 BRA `(.L_x_2190) ;  /* 0x0000009000f4a947 */ /* 0x002fea0003800000 */
.L_x_2189:
[----:B------:R-:W-:Y:S01]  /*ba90*/  R2UR UR6, R16 ;  /* 0x00000000100672ca */ /* 0x000fe200000e0000 */
[----:B------:R-:W-:Y:S01]  /*baa0*/  WARPGROUP.ARRIVE ;  /* 0x00000000000079c5 */ /* 0x000fe20000000000 */
[----:B------:R-:W-:Y:S01]  /*bab0*/  UMOV UR15, 0x40000040 ;  /* 0x40000040000f7882 */ /* 0x000fe20000000000 */
[----:B01----:R-:W-:Y:S02]  /*bac0*/  FMNMX.FTZ R0, R184, R19, !PT ;  /* 0x00000013b8007209 */ /* 0x003fe40007810000 */
[C---:B------:R-:W-:Y:S01]  /*bad0*/  ISETP.GT.AND P2, PT, R213.reuse, R22, PT ;  /* 0x00000016d500720c */ /* 0x040fe20003f44270 */
[----:B------:R-:W-:Y:S01]  /*bae0*/  VIADD R213, R213, 0xffffffff ;  /* 0xffffffffd5d57836 */ /* 0x000fe20000000000 */
[----:B------:R-:W-:-:S04]  /*baf0*/  FMNMX.FTZ R3, R185, R0, !PT ;  /* 0x00000000b9037209 */ /* 0x000fc80007810000 */
        /* <DEDUP_REMOVED lines=9> */
[----:B------:R-:W-:Y:S02]  /*bb90*/  UIMAD UR6, UR7, 0xa00, UR6 ;  /* 0x00000a00070678a4 */ /* 0x000fe4000f8e0206 */
[----:B------:R-:W-:Y:S01]  /*bba0*/  FMNMX.FTZ R3, R181, R0, !PT ;  /* 0x00000000b5037209 */ /* 0x000fe20007810000 */
[----:B------:R-:W-:Y:S01]  /*bbb0*/  UMOV UR7, 0x40000040 ;  /* 0x4000004000077882 */ /* 0x000fe20000000000 */
[----:B------:R-:W-:-:S02]  /*bbc0*/  UIADD3 UR10, UR6, 0x80, URZ ;  /* 0x00000080060a7890 */ /* 0x000fc4000fffe03f */
[----:B------:R-:W-:-:S03]  /*bbd0*/  FMNMX.FTZ R0, R168, R3, !PT ;  /* 0x00000003a8007209 */ /* 0x000fc60007810000 */
[----:B------:R-:W-:Y:S01]  /*bbe0*/  HGMMA.64x256x16.F32 R24, R208, gdesc[UR4].tnspB, R24, gsb0 ;  /* 0x43e00004d0187df0 */ /* 0x000fe20008000818 */
[----:B------:R-:W-:Y:S01]  /*bbf0*/  FMNMX.FTZ R3, R169, R0, !PT ;  /* 0x00000000a9037209 */ /* 0x000fe20007810000 */
[----:B------:R-:W-:Y:S01]  /*bc00*/  UMOV UR14, UR10 ;  /* 0x0000000a000e7c82 */ /* 0x000fe20008000000 */
[----:B------:R-:W-:Y:S02]  /*bc10*/  UIADD3 UR10, UR6, 0x100, URZ ;  /* 0x00000100060a7890 */ /* 0x000fe4000fffe03f */
        /* <DEDUP_REMOVED lines=12> */
[----:B------:R-:W0:Y:S02]  /*bce0*/  SHFL.BFLY PT, R3, R2, 0x2, 0x1f ;  /* 0x0c401f0002037f89 */ /* 0x000e2400000e0000 */
[----:B0-----:R-:W-:Y:S02]  /*bcf0*/  FMNMX.FTZ R20, R2, R3, !PT ;  /* 0x0000000302147209 */ /* 0x001fe40007810000 */
[----:B------:R-:W0:Y:S03]  /*bd00*/  LDC R3, c[0x0][0x988] ;  /* 0x00026200ff037b82 */ /* 0x000e260000000800 */
[----:B------:R-:W1:Y:S02]  /*bd10*/  SHFL.BFLY PT, R7, R20, 0x1, 0x1f ;  /* 0x0c201f0014077f89 */ /* 0x000e6400000e0000 */
[----:B-1----:R-:W-:Y:S02]  /*bd20*/  FMNMX.FTZ R6, R20, R7, !PT ;  /* 0x0000000714067209 */ /* 0x002fe40007810000 */
[----:B------:R-:W-:-:S03]  /*bd30*/  FMNMX.FTZ R7, R187, R0, !PT ;  /* 0x00000000bb077209 */ /* 0x000fc60007810000 */
[C---:B------:R-:W-:Y:S01]  /*bd40*/  FADD.FTZ R18, -R6.reuse, R19 ;  /* 0x0000001306127221 */ /* 0x040fe20000010100 */
[----:B0-----:R-:W-:-:S03]  /*bd50*/  FMUL.FTZ R2, R6, R3 ;  /* 0x0000000306027220 */ /* 0x001fc60000410000 */
[----:B------:R-:W-:Y:S01]  /*bd60*/  FMUL.FTZ R0, R18, R3 ;  /* 0x0000000312007220 */ /* 0x000fe20000410000 */
        /* <DEDUP_REMOVED lines=14> */
[----:B------:R-:W-:Y:S01]  /*be50*/  FFMA.FTZ R157, R157, R3, -R2 ;  /* 0x000000039d9d7223 */ /* 0x000fe20000010802 */
[----:B------:R-:W-:Y:S01]  /*be60*/  MUFU.EX2 R0, R0 ;  /* 0x0000000000007308 */ /* 0x000fe20000000800 */
[----:B------:R-:W-:-:S04]  /*be70*/  FMNMX.FTZ R18, R182, R7, !PT ;  /* 0x00000007b6127209 */ /* 0x000fc80007810000 */
[----:B------:R-:W-:-:S03]  /*be80*/  FMNMX.FTZ R7, R183, R18, !PT ;  /* 0x00000012b7077209 */ /* 0x000fc60007810000 */
        /* <DEDUP_REMOVED lines=18> */
[----:B------:R-:W-:Y:S02]  /*bfb0*/  MUFU.EX2 R161, R161 ;  /* 0x000000a100a17308 */ /* 0x000fe40000000800 */
[----:B------:R-:W0:Y:S06]  /*bfc0*/  SHFL.BFLY PT, R7, R18, 0x2, 0x1f ;  /* 0x0c401f0012077f89 */ /* 0x000e2c00000e0000 */
[----:B------:R-:W-:Y:S08]  /*bfd0*/  MUFU.EX2 R165, R165 ;  /* 0x000000a500a57308 */ /* 0x000ff00000000800 */
[----:B------:R-:W-:Y:S08]  /*bfe0*/  MUFU.EX2 R153, R153 ;  /* 0x0000009900997308 */ /* 0x000ff00000000800 */
[----:B------:R-:W-:Y:S01]  /*bff0*/  MUFU.EX2 R20, R20 ;  /* 0x0000001400147308 */ /* 0x000fe20000000800 */
[----:B------:R-:W-:-:S02]  /*c000*/  WARPGROUP.DEPBAR.LE gsb0, 0x0 ;  /* 0x00008000000079c5 */ /* 0x000fc40000010000 */
[----:B------:R-:W-:Y:S01]  /*c010*/  WARPGROUP.ARRIVE ;  /* 0x00000000000079c5 */ /* 0x000fe20000000000 */
[-CC-:B------:R-:W-:Y:S01]  /*c020*/  FFMA.FTZ R208, R185, R3.reuse, -R2.reuse ;  /* 0x00000003b9d07223 */ /* 0x180fe20000010802 */
[----:B------:R-:W-:-:S04]  /*c030*/  FFMA.FTZ R210, R188, R3, -R2 ;  /* 0x00000003bcd27223 */ /* 0x000fc80000010802 */
[----:B------:R-:W-:Y:S01]  /*c040*/  HGMMA.64x256x16.F32 R24, R204, gdesc[UR12].tnspB, R24, gsb0 ;  /* 0x43e0000ccc187df0 */ /* 0x000fe20008000818 */
[----:B------:R-:W-:Y:S01]  /*c050*/  UMOV UR14, UR10 ;  /* 0x0000000a000e7c82 */ /* 0x000fe20008000000 */
[----:B------:R-:W-:Y:S01]  /*c060*/  UMOV UR15, 0x40000040 ;  /* 0x40000040000f7882 */ /* 0x000fe20000000000 */
[----:B------:R-:W-:Y:S01]  /*c070*/  UIADD3 UR10, UR6, 0x180, URZ ;  /* 0x00000180060a7890 */ /* 0x000fe2000fffe03f */
[----:B------:R-:W-:Y:S01]  /*c080*/  MUFU.EX2 R208, R208 ;  /* 0x000000d000d07308 */ /* 0x000fe20000000800 */
[----:B------:R-:W-:-:S07]  /*c090*/  UIADD3 UR6, UR6, 0x200, URZ ;  /* 0x0000020006067890 */ /* 0x000fce000fffe03f */
[----:B------:R-:W-:Y:S01]  /*c0a0*/  MUFU.EX2 R210, R210 ;  /* 0x000000d200d27308 */ /* 0x000fe20000000800 */
[----:B------:R-:W-:Y:S02]  /*c0b0*/  WARPGROUP.DEPBAR.LE gsb0, 0x0 ;  /* 0x00008000000079c5 */ /* 0x000fe40000010000 */
[----:B------:R-:W-:Y:S01]  /*c0c0*/  WARPGROUP.ARRIVE ;  /* 0x00000000000079c5 */ /* 0x000fe20000000000 */
[-CC-:B------:R-:W-:Y:S01]  /*c0d0*/  FFMA.FTZ R204, R176, R3.reuse, -R2.reuse ;  /* 0x00000003b0cc7223 */ /* 0x180fe20000010802 */
[----:B------:R-:W-:-:S11]  /*c0e0*/  FFMA.FTZ R206, R180, R3, -R2 ;  /* 0x00000003b4ce7223 */ /* 0x000fd60000010802 */
[----:B------:R-:W-:Y:S01]  /*c0f0*/  HGMMA.64x256x16.F32 R24, R200, gdesc[UR12].tnspB, R24, gsb0 ;  /* 0x43e0000cc8187df0 */ /* 0x000fe20008000818 */
[----:B------:R-:W-:Y:S01]  /*c100*/  UMOV UR14, UR10 ;  /* 0x0000000a000e7c82 */ /* 0x000fe20008000000 */
[----:B------:R-:W-:Y:S01]  /*c110*/  UMOV UR15, 0x40000040 ;  /* 0x40000040000f7882 */ /* 0x000fe20000000000 */
[----:B------:R-:W-:Y:S08]  /*c120*/  MUFU.EX2 R204, R204 ;  /* 0x000000cc00cc7308 */ /* 0x000ff00000000800 */
[----:B------:R-:W-:Y:S01]  /*c130*/  MUFU.EX2 R206, R206 ;  /* 0x000000ce00ce7308 */ /* 0x000fe20000000800 */
[----:B------:R-:W-:-:S02]  /*c140*/  WARPGROUP.DEPBAR.LE gsb0, 0x0 ;  /* 0x00008000000079c5 */ /* 0x000fc40000010000 */
[----:B------:R-:W-:Y:S01]  /*c150*/  WARPGROUP.ARRIVE ;  /* 0x00000000000079c5 */ /* 0x000fe20000000000 */
[-CC-:B------:R-:W-:Y:S01]  /*c160*/  FFMA.FTZ R200, R168, R3.reuse, -R2.reuse ;  /* 0x00000003a8c87223 */ /* 0x180fe20000010802 */
[----:B------:R-:W-:-:S12]  /*c170*/  FFMA.FTZ R202, R172, R3, -R2 ;  /* 0x00000003acca7223 */ /* 0x000fd80000010802 */
[----:B------:R-:W-:Y:S01]  /*c180*/  HGMMA.64x256x16.F32 R24, R196, gdesc[UR12].tnspB, R24, gsb0 ;  /* 0x43e0000cc4187df0 */ /* 0x000fe20008000818 */
[----:B------:R-:W-:Y:S08]  /*c190*/  MUFU.EX2 R200, R200 ;  /* 0x000000c800c87308 */ /* 0x000ff00000000800 */
[----:B------:R-:W-:Y:S01]  /*c1a0*/  MUFU.EX2 R202, R202 ;  /* 0x000000ca00ca7308 */ /* 0x000fe20000000800 */
[----:B------:R-:W-:-:S02]  /*c1b0*/  WARPGROUP.DEPBAR.LE gsb0, 0x0 ;  /* 0x00008000000079c5 */ /* 0x000fc40000010000 */
[----:B------:R-:W-:Y:S01]  /*c1c0*/  WARPGROUP.ARRIVE ;  /* 0x00000000000079c5 */ /* 0x000fe20000000000 */
[--C-:B------:R-:W-:Y:S01]  /*c1d0*/  FFMA.FTZ R196, R160, R3, -R2.reuse ;  /* 0x00000003a0c47223 */ /* 0x100fe20000010802 */
[----:B0-----:R-:W-:Y:S01]  /*c1e0*/  FMNMX.FTZ R160, R18, R7, !PT ;  /* 0x0000000712a07209 */ /* 0x001fe20007810000 */
[-CC-:B------:R-:W-:Y:S01]  /*c1f0*/  FFMA.FTZ R198, R164, R3.reuse, -R2.reuse ;  /* 0x00000003a4c67223 */ /* 0x180fe20000010802 */
[----:B------:R-:W-:-:S12]  /*c200*/  FFMA.FTZ R18, R152, R3, -R2 ;  /* 0x0000000398127223 */ /* 0x000fd80000010802 */
[----:B------:R-:W-:Y:S01]  /*c210*/  HGMMA.64x256x16.F32 R24, R192, gdesc[UR4].tnspB, R24, gsb0 ;  /* 0x43e00004c0187df0 */ /* 0x000fe20008000818 */
[----:B------:R-:W0:Y:S01]  /*c220*/  SHFL.BFLY PT, R7, R160, 0x1, 0x1f ;  /* 0x0c201f00a0077f89 */ /* 0x000e2200000e0000 */
[----:B------:R-:W-:Y:S01]  /*c230*/  MUFU.EX2 R196, R196 ;  /* 0x000000c400c47308 */ /* 0x000fe20000000800 */
[----:B------:R-:W-:-:S07]  /*c240*/  UMOV UR7, UR61 ;  /* 0x0000003d00077c82 */ /* 0x000fce0008000000 */
[----:B------:R-:W-:Y:S08]  /*c250*/  MUFU.EX2 R198, R198 ;  /* 0x000000c600c67308 */ /* 0x000ff00000000800 */
[----:B------:R-:W-:Y:S01]  /*c260*/  MUFU.EX2 R18, R18 ;  /* 0x0000001200127308 */ /* 0x000fe20000000800 */
[----:B0-----:R-:W-:-:S05]  /*c270*/  FMNMX.FTZ R7, R160, R7, !PT ;  /* 0x00000007a0077209 */ /* 0x001fca0007810000 */
[C---:B------:R-:W-:Y:S01]  /*c280*/  FADD.FTZ R2, -R7.reuse, R15 ;  /* 0x0000000f07027221 */ /* 0x040fe20000010100 */
[-C--:B------:R-:W-:Y:S01]  /*c290*/  FMUL.FTZ R152, R7, R3.reuse ;  /* 0x0000000307987220 */ /* 0x080fe20000410000 */
[----:B------:R0:W-:Y:S02]  /*c2a0*/  MUFU.EX2 R15, R157 ;  /* 0x0000009d000f7308 */ /* 0x0001e40000000800 */
[-C--:B------:R-:W-:Y:S01]  /*c2b0*/  FMUL.FTZ R2, R2, R3.reuse ;  /* 0x0000000302027220 */ /* 0x080fe20000410000 */
[-CC-:B------:R-:W-:Y:S01]  /*c2c0*/  FFMA.FTZ R209, R186, R3.reuse, -R152.reuse ;  /* 0x00000003bad17223 */ /* 0x180fe20000010898 */
[-CC-:B------:R-:W-:Y:S01]  /*c2d0*/  FFMA.FTZ R156, R187, R3.reuse, -R152.reuse ;  /* 0x00000003bb9c7223 */ /* 0x180fe20000010898 */
[-CC-:B------:R-:W-:Y:S01]  /*c2e0*/  FFMA.FTZ R211, R190, R3.reuse, -R152.reuse ;  /* 0x00000003bed37223 */ /* 0x180fe20000010898 */
[-CC-:B------:R-:W-:Y:S01]  /*c2f0*/  FFMA.FTZ R160, R191, R3.reuse, -R152.reuse ;  /* 0x00000003bfa07223 */ /* 0x180fe20000010898 */
[----:B------:R-:W-:Y:S01]  /*c300*/  FFMA.FTZ R205, R178, R3, -R152 ;  /* 0x00000003b2cd7223 */ /* 0x000fe20000010898 */
[----:B------:R-:W-:Y:S01]  /*c310*/  MUFU.EX2 R2, R2 ;  /* 0x0000000200027308 */ /* 0x000fe20000000800 */
[----:B0-----:R-:W-:-:S02]  /*c320*/  IMAD.U32 R157, RZ, RZ, UR60 ;  /* 0x0000003cff9d7e24 */ /* 0x001fc4000f8e00ff */
[-CC-:B------:R-:W-:Y:S01]  /*c330*/  FFMA.FTZ R164, R179, R3.reuse, -R152.reuse ;  /* 0x00000003b3a47223 */ /* 0x180fe20000010898 */
[-CC-:B------:R-:W-:Y:S01]  /*c340*/  FFMA.FTZ R207, R182, R3.reuse, -R152.reuse ;  /* 0x00000003b6cf7223 */ /* 0x180fe20000010898 */
[-CC-:B------:R-:W-:Y:S01]  /*c350*/  FFMA.FTZ R197, R162, R3.reuse, -R152.reuse ;  /* 0x00000003a2c57223 */ /* 0x180fe20000010898 */
[-CC-:B------:R-:W-:Y:S01]  /*c360*/  FFMA.FTZ R168, R183, R3.reuse, -R152.reuse ;  /* 0x00000003b7a87223 */ /* 0x180fe20000010898 */
[----:B------:R-:W-:Y:S01]  /*c370*/  @!P1 IADD3 R157, R157, 0x38840, RZ ;  /* 0x000388409d9d9810 */ /* 0x000fe20007ffe0ff */
[-CC-:B------:R-:W-:Y:S01]  /*c380*/  FFMA.FTZ R203, R174, R3.reuse, -R152.reuse ;  /* 0x00000003aecb7223 */ /* 0x180fe20000010898 */
[----:B------:R-:W0:Y:S01]  /*c390*/  MUFU.EX2 R209, R209 ;  /* 0x000000d100d17308 */ /* 0x000e220000000800 */
[-CC-:B------:R-:W-:Y:S01]  /*c3a0*/  FFMA.FTZ R201, R170, R3.reuse, -R152.reuse ;  /* 0x00000003aac97223 */ /* 0x180fe20000010898 */
[----:B------:R-:W-:Y:S01]  /*c3b0*/  @!P1 PRMT R157, RZ, 0x654, R157 ;  /* 0x00000654ff9d9816 */ /* 0x000fe2000000009d */
[-CC-:B------:R-:W-:Y:S01]  /*c3c0*/  FFMA.FTZ R170, R171, R3.reuse, -R152.reuse ;  /* 0x00000003abaa7223 */ /* 0x180fe20000010898 */
[-CC-:B------:R-:W-:Y:S01]  /*c3d0*/  FFMA.FTZ R172, R175, R3.reuse, -R152.reuse ;  /* 0x00000003afac7223 */ /* 0x180fe20000010898 */
[-CC-:B------:R-:W-:Y:S01]  /*c3e0*/  FFMA.FTZ R166, R166, R3.reuse, -R152.reuse ;  /* 0x00000003a6a67223 */ /* 0x180fe20000010898 */
[-CC-:B------:R-:W-:Y:S01]  /*c3f0*/  FFMA.FTZ R167, R167, R3.reuse, -R152.reuse ;  /* 0x00000003a7a77223 */ /* 0x180fe20000010898 */
[-CC-:B------:R-:W-:Y:S01]  /*c400*/  FFMA.FTZ R154, R154, R3.reuse, -R152.reuse ;  /* 0x000000039a9a7223 */ /* 0x180fe20000010898 */
[----:B------:R-:W1:Y:S01]  /*c410*/  MUFU.EX2 R156, R156 ;  /* 0x0000009c009c7308 */ /* 0x000e620000000800 */
[-CC-:B------:R-:W-:Y:S01]  /*c420*/  FFMA.FTZ R155, R155, R3.reuse, -R152.reuse ;  /* 0x000000039b9b7223 */ /* 0x180fe20000010898 */
[----:B------:R-:W-:-:S06]  /*c430*/  FFMA.FTZ R158, R158, R3, -R152 ;  /* 0x000000039e9e7223 */ /* 0x000fcc0000010898 */
[----:B------:R-:W2:Y:S01]  /*c440*/  MUFU.EX2 R211, R211 ;  /* 0x000000d300d37308 */ /* 0x000ea20000000800 */
[----:B0-----:R-:W-:-:S07]  /*c450*/  FFMA.FTZ R9, R2, R9, R209 ;  /* 0x0000000902097223 */ /* 0x001fce00000100d1 */
        /* <DEDUP_REMOVED lines=25> */
[----:B------:R-:W-:Y:S01]  /*c5f0*/  MUFU.EX2 R176, R166 ;  /* 0x000000a600b07308 */ /* 0x000fe20000000800 */
[C---:B--2---:R-:W-:Y:S01]  /*c600*/  FADD.FTZ R156, R172.reuse, R9 ;  /* 0x00000009ac9c7221 */ /* 0x044fe20000010000 */
[----:B------:R-:W-:-:S06]  /*c610*/  F2FP.F16.F32.PACK_AB R203, R172, R203 ;  /* 0x000000cbaccb723e */ /* 0x000fcc00000000ff */
[----:B------:R-:W1:Y:S01]  /*c620*/  MUFU.EX2 R167, R167 ;  /* 0x000000a700a77308 */ /* 0x000e620000000800 */
[----:B0-----:R-:W-:-:S07]  /*c630*/  FADD.FTZ R9, R197, R156 ;  /* 0x0000009cc5097221 */ /* 0x001fce0000010000 */
[----:B------:R-:W-:Y:S08]  /*c640*/  MUFU.EX2 R155, R155 ;  /* 0x0000009b009b7308 */ /* 0x000ff00000000800 */
[----:B------:R-:W-:Y:S01]  /*c650*/  MUFU.EX2 R158, R158 ;  /* 0x0000009e009e7308 */ /* 0x000fe20000000800 */
[----:B-1----:R-:W-:Y:S01]  /*c660*/  F2FP.F16.F32.PACK_AB R199, R167, R176 ;  /* 0x000000b0a7c7723e */ /* 0x002fe200000000ff */
[----:B------:R-:W-:-:S02]  /*c670*/  WARPGROUP.DEPBAR.LE gsb0, 0x0 ;  /* 0x00008000000079c5 */ /* 0x000fc40000010000 */
[----:B------:R0:W-:Y:S01]  /*c680*/  @!P1 SYNCS.ARRIVE.TRANS64.RED.A1T0 RZ, [R157+URZ], RZ ;  /* 0x000000ff9dff99a7 */ /* 0x0001e2000810043f */
[----:B------:R-:W-:Y:S02]  /*c690*/  F2FP.F16.F32.PACK_AB R192, R153, R18 ;  /* 0x0000001299c0723e */ /* 0x000fe400000000ff */
[----:B------:R-:W-:Y:S01]  /*c6a0*/  F2FP.F16.F32.PACK_AB R194, R15, R20 ;  /* 0x000000140fc2723e */ /* 0x000fe200000000ff */
[----:B0-----:R-:W-:Y:S01]  /*c6b0*/  FFMA.FTZ R157, R0, R14, R19 ;  /* 0x0000000e009d7223 */ /* 0x001fe20000010013 */
[----:B------:R-:W-:-:S03]  /*c6c0*/  IMAD.U32 R14, RZ, RZ, UR11 ;  /* 0x0000000bff0e7e24 */ /* 0x000fc6000f8e00ff */
[----:B------:R-:W-:Y:S01]  /*c6d0*/  FADD.FTZ R157, R208, R157 ;  /* 0x0000009dd09d7221 */ /* 0x000fe20000010000 */
[----:B------:R-:W-:Y:S01]  /*c6e0*/  @!P1 VIADD R14, R14, 0x38860 ;  /* 0x000388600e0e9836 */ /* 0x000fe20000000000 */
[----:B------:R-:W-:Y:S02]  /*c6f0*/  F2FP.F16.F32.PACK_AB R208, R208, R19 ;  /* 0x00000013d0d0723e */ /* 0x000fe400000000ff */
[----:B------:R-:W-:Y:S01]  /*c700*/  FADD.FTZ R174, R210, R157 ;  /* 0x0000009dd2ae7221 */ /* 0x000fe20000010000 */
[C---:B------:R-:W-:Y:S02]  /*c710*/  F2FP.F16.F32.PACK_AB R210, R21.reuse, R210 ;  /* 0x000000d215d2723e */ /* 0x040fe400000000ff */
[----:B------:R-:W-:Y:S01]  /*c720*/  @!P1 PRMT R171, RZ, 0x654, R14 ;  /* 0x00000654ffab9816 */ /* 0x000fe2000000000e */
[----:B------:R-:W-:Y:S01]  /*c730*/  FADD.FTZ R157, R21, R174 ;  /* 0x000000ae159d7221 */ /* 0x000fe20000010000 */
[-CC-:B------:R-:W-:Y:S01]  /*c740*/  FFMA.FTZ R14, R163, R3.reuse, -R152.reuse ;  /* 0x00000003a30e7223 */ /* 0x180fe20000010898 */
[----:B------:R-:W-:Y:S01]  /*c750*/  FFMA.FTZ R152, R159, R3, -R152 ;  /* 0x000000039f987223 */ /* 0x000fe20000010898 */
[----:B------:R0:W-:Y:S01]  /*c760*/  @!P1 SYNCS.ARRIVE.TRANS64.RED.A1T0 RZ, [R171+URZ], RZ ;  /* 0x000000ffabff99a7 */ /* 0x0001e2000810043f */
[----:B------:R-:W-:Y:S01]  /*c770*/  FADD.FTZ R174, R204, R157 ;  /* 0x0000009dccae7221 */ /* 0x000fe20000010000 */
[----:B------:R-:W-:-:S02]  /*c780*/  F2FP.F16.F32.PACK_AB R204, R177, R204 ;  /* 0x000000ccb1cc723e */ /* 0x000fc400000000ff */
[----:B------:R-:W1:Y:S01]  /*c790*/  MUFU.EX2 R14, R14 ;  /* 0x0000000e000e7308 */ /* 0x000e620000000800 */
[----:B------:R-:W-:-:S04]  /*c7a0*/  FADD.FTZ R157, R177, R174 ;  /* 0x000000aeb19d7221 */ /* 0x000fc80000010000 */
[----:B------:R-:W-:Y:S01]  /*c7b0*/  FADD.FTZ R174, R206, R157 ;  /* 0x0000009dceae7221 */ /* 0x000fe20000010000 */
[C---:B------:R-:W-:Y:S02]  /*c7c0*/  F2FP.F16.F32.PACK_AB R206, R181.reuse, R206 ;  /* 0x000000ceb5ce723e */ /* 0x040fe400000000ff */
[----:B------:R-:W2:Y:S01]  /*c7d0*/  MUFU.EX2 R152, R152 ;  /* 0x0000009800987308 */ /* 0x000ea20000000800 */
[----:B------:R-:W-:-:S04]  /*c7e0*/  FADD.FTZ R157, R181, R174 ;  /* 0x000000aeb59d7221 */ /* 0x000fc80000010000 */
[----:B------:R-:W-:Y:S01]  /*c7f0*/  FADD.FTZ R174, R200, R157 ;  /* 0x0000009dc8ae7221 */ /* 0x000fe20000010000 */
[----:B------:R-:W-:-:S03]  /*c800*/  F2FP.F16.F32.PACK_AB R200, R169, R200 ;  /* 0x000000c8a9c8723e */ /* 0x000fc600000000ff */
[----:B------:R-:W-:Y:S01]  /*c810*/  FADD.FTZ R19, R169, R174 ;  /* 0x000000aea9137221 */ /* 0x000fe20000010000 */
[C---:B-1----:R-:W-:Y:S01]  /*c820*/  FADD.FTZ R9, R14.reuse, R9 ;  /* 0x000000090e097221 */ /* 0x042fe20000010000 */
[----:B------:R-:W1:Y:S01]  /*c830*/  MUFU.EX2 R174, R154 ;  /* 0x0000009a00ae7308 */ /* 0x000e620000000800 */
[----:B------:R-:W-:Y:S01]  /*c840*/  F2FP.F16.F32.PACK_AB R197, R14, R197 ;  /* 0x000000c50ec5723e */ /* 0x000fe200000000ff */
[----:B------:R-:W-:Y:S01]  /*c850*/  FADD.FTZ R166, R202, R19 ;  /* 0x00000013caa67221 */ /* 0x000fe20000010000 */
[----:B------:R-:W-:Y:S01]  /*c860*/  FADD.FTZ R9, R176, R9 ;  /* 0x00000009b0097221 */ /* 0x000fe20000010000 */
[C---:B------:R-:W-:Y:S02]  /*c870*/  F2FP.F16.F32.PACK_AB R202, R173.reuse, R202 ;  /* 0x000000caadca723e */ /* 0x040fe400000000ff */
[----:B------:R-:W-:Y:S01]  /*c880*/  FADD.FTZ R19, R173, R166 ;  /* 0x000000a6ad137221 */ /* 0x000fe20000010000 */
[----:B------:R-:W-:Y:S01]  /*c890*/  FADD.FTZ R9, R167, R9 ;  /* 0x00000009a7097221 */ /* 0x000fe20000010000 */
[----:B--2---:R-:W-:-:S02]  /*c8a0*/  F2FP.F16.F32.PACK_AB R195, R152, R158 ;  /* 0x0000009e98c3723e */ /* 0x004fc400000000ff */
[----:B------:R-:W-:Y:S01]  /*c8b0*/  FADD.FTZ R160, R196, R19 ;  /* 0x00000013c4a07221 */ /* 0x000fe20000010000 */
[----:B------:R-:W-:-:S03]  /*c8c0*/  F2FP.F16.F32.PACK_AB R196, R161, R196 ;  /* 0x000000c4a1c4723e */ /* 0x000fc600000000ff */
[----:B------:R-:W-:Y:S01]  /*c8d0*/  FADD.FTZ R19, R161, R160 ;  /* 0x000000a0a1137221 */ /* 0x000fe20000010000 */
[----:B-1----:R-:W-:-:S03]  /*c8e0*/  FADD.FTZ R9, R174, R9 ;  /* 0x00000009ae097221 */ /* 0x002fc60000010000 */
[----:B------:R-:W-:Y:S01]  /*c8f0*/  FADD.FTZ R154, R198, R19 ;  /* 0x00000013c69a7221 */ /* 0x000fe20000010000 */
[----:B------:R-:W-:Y:S01]  /*c900*/  F2FP.F16.F32.PACK_AB R198, R165, R198 ;  /* 0x000000c6a5c6723e */ /* 0x000fe200000000ff */
[----:B------:R-:W-:Y:S02]  /*c910*/  FADD.FTZ R9, R155, R9 ;  /* 0x000000099b097221 */ /* 0x000fe40000010000 */
[----:B------:R-:W-:Y:S01]  /*c920*/  FADD.FTZ R19, R165, R154 ;  /* 0x0000009aa5137221 */ /* 0x000fe20000010000 */
[----:B------:R-:W-:Y:S01]  /*c930*/  F2FP.F16.F32.PACK_AB R193, R155, R174 ;  /* 0x000000ae9bc1723e */ /* 0x000fe200000000ff */
[----:B------:R-:W-:Y:S02]  /*c940*/  FADD.FTZ R9, R158, R9 ;  /* 0x000000099e097221 */ /* 0x000fe40000010000 */
[----:B------:R-:W-:Y:S01]  /*c950*/  FADD.FTZ R154, R18, R19 ;  /* 0x00000013129a7221 */ /* 0x000fe20000010000 */
[----:B------:R-:W-:Y:S02]  /*c960*/  IMAD.MOV.U32 R18, RZ, RZ, R8 ;  /* 0x000000ffff127224 */ /* 0x000fe400078e0008 */
[----:B------:R-:W-:Y:S01]  /*c970*/  FADD.FTZ R9, R152, R9 ;  /* 0x0000000998097221 */ /* 0x000fe20000010000 */
[----:B------:R-:W-:-:S04]  /*c980*/  FADD.FTZ R19, R153, R154 ;  /* 0x0000009a99137221 */ /* 0x000fc80000010000 */
[----:B------:R-:W-:Y:S01]  /*c990*/  FADD.FTZ R14, R20, R19 ;  /* 0x00000013140e7221 */ /* 0x000fe20000010000 */
[----:B------:R-:W-:-:S03]  /*c9a0*/  IMAD.MOV.U32 R19, RZ, RZ, R6 ;  /* 0x000000ffff137224 */ /* 0x000fc600078e0006 */
[----:B------:R-:W-:Y:S01]  /*c9b0*/  FADD.FTZ R14, R15, R14 ;  /* 0x0000000e0f0e7221 */ /* 0x000fe20000010000 */
[----:B------:R-:W-:Y:S01]  /*c9c0*/  IMAD.MOV.U32 R15, RZ, RZ, R7 ;  /* 0x000000ffff0f7224 */ /* 0x000fe200078e0007 */
[----:B0-----:R-:W-:Y:S06]  /*c9d0*/  @P2 BRA `(.L_x_2191) ;  /* 0xffffffc4009c2947 */ /* 0x001fec000383ffff */
.L_x_2182:
        /* <DEDUP_REMOVED lines=131> */
.L_x_2192:
[----:B------:R-:W-:Y:S02]  /*d210*/  R2UR UR4, R16 ;  /* 0x00000000100472ca */ /* 0x000fe400000e0000 */
[----:B------:R-:W-:-:S11]  /*d220*/  SHF.L.U32 R8, R8, 0x1f, RZ ;  /* 0x0000001f08087819 */ /* 0x000fd600000006ff */
[----:B------:R-:W-:-:S09]  /*d230*/  ULEA UR5, UR61, UR4, 0x3 ;  /* 0x000000043d057291 */ /* 0x000fd2000f8e183f */
[----:B------:R0:W1:Y:S01]  /*d240*/  SYNCS.PHASECHK.TRANS64.TRYWAIT P2, [UR5+0x38850], R8 ;  /* 0x03885008ff0075a7 */ /* 0x0000620008040145 */
[----:B------:R-:W-:Y:S05]  /*d250*/  @!P0 BRA `(.L_x_2193) ;  /* 0x0000000000048947 */ /* 0x000fea0003800000 */
[----:B------:R-:W-:Y:S01]  /*d260*/  BPT.TRAP 0x1 ;  /* 0x000000040000795c */ /* 0x000fe20000300000 */
.L_x_2193:
[----:B-1----:R-:W-:Y:S05]  /*d270*/  @P2 BRA `(.L_x_2194) ;  /* 0x0000000000082947 */ /* 0x002fea0003800000 */
[----:B------:R-:W1:Y:S02]  /*d280*/  SYNCS.PHASECHK.TRANS64.TRYWAIT P0, [UR5+0x38850], R8 ;  /* 0x03885008ff0075a7 */ /* 0x000e640008000145 */
[----:B-1----:R-:W-:Y:S05]  /*d290*/  @!P0 BRA `(.L_x_2195) ;  /* 0x0000007c00088947 */ /* 0x002fea0003800000 */
.L_x_2194:
[----:B------:R-:W-:Y:S01]  /*d2a0*/  R2UR UR4, R16 ;  /* 0x00000000100472ca */ /* 0x000fe200000e0000 */
[----:B------:R-:W-:Y:S01]  /*d2b0*/  WARPGROUP.ARRIVE ;  /* 0x00000000000079c5 */ /* 0x000fe20000000000 */
[----:B------:R-:W-:Y:S01]  /*d2c0*/  UMOV UR7, 0x40000040 ;  /* 0x4000004000077882 */ /* 0x000fe20000000000 */
[----:B-1----:R-:W1:Y:S01]  /*d2d0*/  SHFL.BFLY PT, R5, R14, 0x2, 0x1f ;  /* 0x0c401f000e057f89 */ /* 0x002e6200000e0000 */
[----:B0-----:R-:W-:Y:S02]  /*d2e0*/  IMAD.MOV.U32 R8, RZ, RZ, RZ ;  /* 0x000000ffff087224 */ /* 0x001fe400078e00ff */
[----:B------:R-:W-:Y:S01]  /*d2f0*/  IMAD.MOV.U32 R4, RZ, RZ, RZ ;  /* 0x000000ffff047224 */ /* 0x000fe200078e00ff */
[----:B------:R-:W0:Y:S06]  /*d300*/  SHFL.BFLY PT, R0, R9, 0x2, 0x1f ;  /* 0x0c401f0009007f89 */ /* 0x000e2c00000e0000 */
[----:B------:R-:W-:-:S04]  /*d310*/  UIADD3 UR4, UR4, 0x400, URZ ;  /* 0x0000040004047890 */ /* 0x000fc8000fffe03f */
[----:B------:R-:W-:-:S04]  /*d320*/  USHF.R.U32.HI UR4, URZ, 0x4, UR4 ;  /* 0x000000043f047899 */ /* 0x000fc80008011604 */
[----:B------:R-:W-:-:S04]  /*d330*/  ULOP3.LUT UR4, UR4, 0x3fff, URZ, 0xc0, !UPT ;  /* 0x00003fff04047892 */ /* 0x000fc8000f8ec03f */
[----:B------:R-:W-:Y:S01]  /*d340*/  ULOP3.LUT UR4, UR4, 0x2800000, URZ, 0xfc, !UPT ;  /* 0x0280000004047892 */ /* 0x000fe2000f8efc3f */
[----:B-1----:R-:W-:-:S03]  /*d350*/  FADD.FTZ R5, R5, R14 ;  /* 0x0000000e05057221 */ /* 0x002fc60000010000 */
[----:B------:R-:W-:Y:S01]  /*d360*/  UIMAD UR4, UR61, 0xa00, UR4 ;  /* 0x00000a003d0478a4 */ /* 0x000fe2000f8e0204 */
[----:B0-----:R-:W-:Y:S01]  /*d370*/  FADD.FTZ R2, R0, R9 ;  /* 0x0000000900027221 */ /* 0x001fe20000010000 */
[----:B------:R-:W-:Y:S01]  /*d380*/  IMAD.U32 R9, RZ, RZ, UR5 ;  /* 0x00000005ff097e24 */ /* 0x000fe2000f8e00ff */
[----:B------:R-:W0:Y:S04]  /*d390*/  SHFL.BFLY PT, R0, R5, 0x1, 0x1f ;  /* 0x0c201f0005007f89 */ /* 0x000e2800000e0000 */
[----:B------:R-:W-:Y:S01]  /*d3a0*/  UMOV UR6, UR4 ;  /* 0x0000000400067c82 */ /* 0x000fe20008000000 */
[----:B------:R-:W1:Y:S01]  /*d3b0*/  SHFL.BFLY PT, R11, R2, 0x1, 0x1f ;  /* 0x0c201f00020b7f89 */ /* 0x000e6200000e0000 */
[----:B------:R-:W-:Y:S01]  /*d3c0*/  HGMMA.64x256x16.F32 R24, R208, gdesc[UR4].tnspB, R24, gsb0 ;  /* 0x43e00004d0187df0 */ /* 0x000fe20008000818 */
[----:B------:R-:W-:Y:S01]  /*d3d0*/  UIADD3 UR6, UR4, 0x80, URZ ;  /* 0x0000008004067890 */ /* 0x000fe2000fffe03f */
[----:B------:R-:W-:Y:S01]  /*d3e0*/  @!P1 VIADD R9, R9, 0x38860 ;  /* 0x0003886009099836 */ /* 0x000fe20000000000 */
[----:B------:R-:W-:-:S04]  /*d3f0*/  UMOV UR7, 0x40000040 ;  /* 0x4000004000077882 */ /* 0x000fc80000000000 */
[----:B------:R-:W-:Y:S01]  /*d400*/  @!P1 PRMT R9, RZ, 0x654, R9 ;  /* 0x00000654ff099816 */ /* 0x000fe20000000009 */
[----:B0-----:R-:W-:Y:S01]  /*d410*/  FADD.FTZ R13, R5, R0 ;  /* 0x00000000050d7221 */ /* 0x001fe20000010000 */
[----:B------:R-:W-:Y:S02]  /*d420*/  IMAD.MOV.U32 R0, RZ, RZ, -0x800000 ;  /* 0xff800000ff007424 */ /* 0x000fe400078e00ff */
[----:B-1----:R-:W-:Y:S02]  /*d430*/  FADD.FTZ R15, R2, R11 ;  /* 0x0000000b020f7221 */ /* 0x002fe40000010000 */
[----:B------:R-:W-:Y:S01]  /*d440*/  FSETP.NE.FTZ.AND P0, PT, R13, RZ, PT ;  /* 0x000000ff0d00720b */ /* 0x000fe20003f15000 */
[----:B------:R-:W-:Y:S02]  /*d450*/  IMAD.MOV.U32 R2, RZ, RZ, -0x800000 ;  /* 0xff800000ff027424 */ /* 0x000fe400078e00ff */
[----:B------:R-:W-:-:S10]  /*d460*/  FSETP.NE.FTZ.AND P2, PT, R15, RZ, PT ;  /* 0x000000ff0f00720b */ /* 0x000fd40003f55000 */
[----:B------:R-:W0:Y:S01]  /*d470*/  @P0 MUFU.LG2 R10, R13 ;  /* 0x0000000d000a0308 */ /* 0x000e220000000c00 */
[C---:B------:R-:W-:Y:S02]  /*d480*/  @P0 FMUL.FTZ R5, R3.reuse, 0.69314718246459960938 ;  /* 0x3f31721803050820 */ /* 0x040fe40000410000 */
[----:B------:R-:W-:-:S05]  /*d490*/  @P2 FMUL.FTZ R3, R3, 0.69314718246459960938 ;  /* 0x3f31721803032820 */ /* 0x000fca0000410000 */
[----:B------:R-:W1:Y:S08]  /*d4a0*/  @P2 MUFU.LG2 R11, R15 ;  /* 0x0000000f000b2308 */ /* 0x000e700000000c00 */
[----:B------:R-:W2:Y:S01]  /*d4b0*/  @P0 MUFU.RCP R8, R13 ;  /* 0x0000000d00080308 */ /* 0x000ea20000001000 */
        /* <DEDUP_REMOVED lines=158> */
.L_x_2165:
[----:B------:R-:W-:Y:S05]  /*dea0*/  @P0 BRA `(.L_x_2196) ;  /* 0x0000002000440947 */ /* 0x000fea0003800000 */
[----:B------:R-:W0:Y:S01]  /*deb0*/  S2R R3, SR_TID.X ;  /* 0x0000000000037919 */ /* 0x000e220000002100 */
[----:B------:R-:W1:Y:S01]  /*dec0*/  LDC R8, c[0x0][0xbe8] ;  /* 0x0002fa00ff087b82 */ /* 0x000e620000000800 */
[----:B------:R-:W-:Y:S01]  /*ded0*/  ULDC.64 UR4, c[0x0][0xbd0] ;  /* 0x0002f40000047ab9 */ /* 0x000fe20000000a00 */
[----:B------:R-:W-:Y:S01]  /*dee0*/  ULDC.64 UR6, c[0x0][0xb38] ;  /* 0x0002ce0000067ab9 */ /* 0x000fe20000000a00 */
[----:B------:R-:W-:Y:S01]  /*def0*/  ULDC.64 UR10, c[0x0][0x208] ;  /* 0x00008200000a7ab9 */ /* 0x000fe20000000a00 */
[----:B------:R-:W-:Y:S04]  /*df00*/  BSSY B0, `(.L_x_2197) ;  /* 0x0000145000007945 */ /* 0x000fe80003800000 */
[----:B------:R-:W2:Y:S08]  /*df10*/  S2UR UR9, SR_CTAID.Z ;  /* 0x00000000000979c3 */ /* 0x000eb00000002700 */
[----:B------:R-:W3:Y:S08]  /*df20*/  LDC.64 R20, c[0x0][0xbd8] ;  /* 0x0002f600ff147b82 */ /* 0x000ef00000000a00 */
[----:B------:R-:W-:Y:S01]  /*df30*/  BAR.SYNC.DEFER_BLOCKING 0x1, 0x100 ;  /* 0x0044000000007b1d */ /* 0x000fe20000010000 */
[----:B-1----:R-:W-:-:S07]  /*df40*/  ISETP.NE.AND P0, PT, R8, 0x1, PT ;  /* 0x000000010800780c */ /* 0x002fce0003f05270 */
[----:B------:R-:W1:Y:S01]  /*df50*/  S2UR UR8, SR_CTAID.Y ;  /* 0x00000000000879c3 */ /* 0x000e620000002600 */
[----:B0-----:R-:W-:-:S07]  /*df60*/  VIADD R4, R3, 0xffffff80 ;  /* 0xffffff8003047836 */ /* 0x001fce0000000000 */
[----:B------:R-:W1:Y:S01]  /*df70*/  LDC R22, c[0x0][0xc50] ;  /* 0x00031400ff167b82 */ /* 0x000e620000000800 */
[----:B------:R-:W-:-:S04]  /*df80*/  SHF.R.S32.HI R5, RZ, 0x1f, R4 ;  /* 0x0000001fff057819 */ /* 0x000fc80000011404 */
[----:B------:R-:W-:-:S03]  /*df90*/  LEA.HI R6, R5, R4, RZ, 0x7 ;  /* 0x0000000405067211 */ /* 0x000fc600078f38ff */
[----:B------:R-:W0:Y:S01]  /*dfa0*/  @P0 LDC R18, c[0x0][0xbec] ;  /* 0x0002fb00ff120b82 */ /* 0x000e220000000800 */
[----:B------:R-:W-:Y:S02]  /*dfb0*/  LEA.HI R5, R5, R4, RZ, 0x2 ;  /* 0x0000000405057211 */ /* 0x000fe400078f10ff */
[----:B------:R-:W-:Y:S02]  /*dfc0*/  LOP3.LUT R3, R6, 0xffffff80, RZ, 0xc0, !PT ;  /* 0xffffff8006037812 */ /* 0x000fe400078ec0ff */
[----:B------:R-:W-:Y:S02]  /*dfd0*/  LOP3.LUT R5, R5, 0xfffffffc, RZ, 0xc0, !PT ;  /* 0xfffffffc05057812 */ /* 0x000fe400078ec0ff */
[----:B------:R-:W-:Y:S01]  /*dfe0*/  SHF.R.S32.HI R7, RZ, 0x7, R6 ;  /* 0x00000007ff077819 */ /* 0x000fe20000011406 */
[C---:B------:R-:W-:Y:S01]  /*dff0*/  IMAD.IADD R3, R4.reuse, 0x1, -R3 ;  /* 0x0000000104037824 */ /* 0x040fe200078e0a03 */
[----:B------:R-:W4:Y:S01]  /*e000*/  LDC.64 R152, c[0x0][0xb40] ;  /* 0x0002d000ff987b82 */ /* 0x000f220000000a00 */
[----:B------:R-:W-:Y:S01]  /*e010*/  IMAD.IADD R11, R4, 0x1, -R5 ;  /* 0x00000001040b7824 */ /* 0x000fe200078e0a05 */
[----:B------:R-:W-:-:S02]  /*e020*/  LEA.HI R4, R6, R7, RZ, 0x1 ;  /* 0x0000000706047211 */ /* 0x000fc400078f08ff */
[----:B------:R-:W-:Y:S02]  /*e030*/  SHF.R.S32.HI R12, RZ, 0x1f, R3 ;  /* 0x0000001fff0c7819 */ /* 0x000fe40000011403 */
[----:B------:R-:W-:Y:S02]  /*e040*/  LEA.HI R6, R11, R11, RZ, 0x1 ;  /* 0x0000000b0b067211 */ /* 0x000fe400078f08ff */
[CC--:B------:R-:W-:Y:S01]  /*e050*/  LEA.HI R10, R12.reuse, R3.reuse, RZ, 0x2 ;  /* 0x000000030c0a7211 */ /* 0x0c0fe200078f10ff */
[----:B------:R-:W5:Y:S01]  /*e060*/  @P0 LDC R17, c[0x0][0xbf0] ;  /* 0x0002fc00ff110b82 */ /* 0x000f620000000800 */
[----:B------:R-:W-:Y:S02]  /*e070*/  LEA.HI R12, R12, R3, RZ, 0x5 ;  /* 0x000000030c0c7211 */ /* 0x000fe400078f28ff */
[--C-:B------:R-:W-:Y:S02]  /*e080*/  SHF.R.S32.HI R9, RZ, 0x2, R10.reuse ;  /* 0x00000002ff097819 */ /* 0x100fe4000001140a */
[----:B------:R-:W-:-:S02]  /*e090*/  SHF.R.S32.HI R14, RZ, 0x1f, R10 ;  /* 0x0000001fff0e7819 */ /* 0x000fc4000001140a */
[----:B------:R-:W-:Y:S01]  /*e0a0*/  SHF.R.S32.HI R12, RZ, 0x5, R12 ;  /* 0x00000005ff0c7819 */ /* 0x000fe2000001140c */
[----:B------:R-:W5:Y:S01]  /*e0b0*/  @P0 LDC R154, c[0x0][0xbec] ;  /* 0x0002fb00ff9a0b82 */ /* 0x000f620000000800 */
[----:B------:R-:W-:Y:S02]  /*e0c0*/  LEA.HI R14, R14, R9, RZ, 0x3 ;  /* 0x000000090e0e7211 */ /* 0x000fe400078f18ff */
[----:B------:R-:W-:Y:S02]  /*e0d0*/  LOP3.LUT R4, R4, 0x3fffffe, RZ, 0xc0, !PT ;  /* 0x03fffffe04047812 */ /* 0x000fe400078ec0ff */
[----:B------:R-:W-:Y:S02]  /*e0e0*/  LOP3.LUT R14, R14, 0xfffffff8, RZ, 0xc0, !PT ;  /* 0xfffffff80e0e7812 */ /* 0x000fe400078ec0ff */
[----:B------:R-:W-:Y:S01]  /*e0f0*/  LOP3.LUT R6, R6, 0x1ffffffe, RZ, 0xc0, !PT ;  /* 0x1ffffffe06067812 */ /* 0x000fe200078ec0ff */
[----:B------:R-:W-:Y:S01]  /*e100*/  IMAD.IADD R4, R7, 0x1, -R4 ;  /* 0x0000000107047824 */ /* 0x000fe200078e0a04 */
[----:B------:R-:W-:Y:S01]  /*e110*/  IADD3 R5, R9, -R14, RZ ;  /* 0x8000000e09057210 */ /* 0x000fe20007ffe0ff */
[----:B------:R-:W5:Y:S01]  /*e120*/  @P0 LDC R19, c[0x0][0xbf0] ;  /* 0x0002fc00ff130b82 */ /* 0x000f620000000800 */
[----:B------:R-:W1:Y:S01]  /*e130*/  S2R R9, SR_CTAID.X ;  /* 0x0000000000097919 */ /* 0x000e620000002500 */
[----:B------:R-:W-:Y:S01]  /*e140*/  IMAD.IADD R15, R11, 0x1, -R6 ;  /* 0x000000010b0f7824 */ /* 0x000fe200078e0a06 */
[----:B------:R-:W-:Y:S01]  /*e150*/  LOP3.LUT R10, R10, 0x7ffffffc, RZ, 0xc0, !PT ;  /* 0x7ffffffc0a0a7812 */ /* 0x000fe200078ec0ff */
[----:B------:R-:W-:Y:S01]  /*e160*/  IMAD R5, R12, 0x10, R5 ;  /* 0x000000100c057824 */ /* 0x000fe200078e0205 */
[----:B------:R-:W-:-:S03]  /*e170*/  SHF.R.S32.HI R12, RZ, 0x1f, R23 ;  /* 0x0000001fff0c7819 */ /* 0x000fc60000011417 */
[----:B------:R-:W-:Y:S02]  /*e180*/  IMAD R16, R4, 0x40, R5 ;  /* 0x0000004004107824 */ /* 0x000fe400078e0205 */
[C---:B------:R-:W-:Y:S02]  /*e190*/  IMAD R6, R12.reuse, UR4, RZ ;  /* 0x000000040c067c24 */ /* 0x040fe4000f8e02ff */
[----:B------:R-:W-:Y:S02]  /*e1a0*/  IMAD R12, R12, UR6, RZ ;  /* 0x000000060c0c7c24 */ /* 0x000fe4000f8e02ff */
[----:B------:R-:W-:Y:S01]  /*e1b0*/  IMAD.WIDE.U32 R4, R23, UR4, RZ ;  /* 0x0000000417047c25 */ /* 0x000fe2000f8e00ff */
[----:B--2---:R-:W-:-:S03]  /*e1c0*/  USHF.R.S32.HI UR4, URZ, 0x1f, UR9 ;  /* 0x0000001f3f047899 */ /* 0x004fc60008011409 */
[C---:B------:R-:W-:Y:S02]  /*e1d0*/  IMAD R11, R23.reuse, UR5, R6 ;  /* 0x00000005170b7c24 */ /* 0x040fe4000f8e0206 */
[----:B------:R-:W-:Y:S02]  /*e1e0*/  IMAD R13, R23, UR7, R12 ;  /* 0x00000007170d7c24 */ /* 0x000fe4000f8e020c */
[----:B------:R-:W-:Y:S02]  /*e1f0*/  IMAD R12, R15, 0x8, R16 ;  /* 0x000000080f0c7824 */ /* 0x000fe400078e0210 */
[----:B------:R-:W-:Y:S02]  /*e200*/  IMAD.IADD R5, R5, 0x1, R11 ;  /* 0x0000000105057824 */ /* 0x000fe400078e020b */
[----:B------:R-:W-:Y:S01]  /*e210*/  IMAD.WIDE.U32 R6, R23, UR6, RZ ;  /* 0x0000000617067c25 */ /* 0x000fe2000f8e00ff */
[----:B------:R-:W-:-:S03]  /*e220*/  ULDC.64 UR6, c[0x0][0xb48] ;  /* 0x0002d20000067ab9 */ /* 0x000fc60000000a00 */
[----:B---3--:R-:W-:Y:S02]  /*e230*/  IMAD R14, R20, UR4, RZ ;  /* 0x00000004140e7c24 */ /* 0x008fe4000f8e02ff */
[----:B------:R-:W-:Y:S02]  /*e240*/  IMAD.MOV R23, RZ, RZ, -R23 ;  /* 0x000000ffff177224 */ /* 0x000fe400078e0a17 */
[----:B-1----:R-:W-:Y:S02]  /*e250*/  IMAD R11, R9, 0x80, R12 ;  /* 0x00000080090b7824 */ /* 0x002fe400078e020c */
[----:B------:R-:W-:Y:S02]  /*e260*/  IMAD R15, R21, UR9, R14 ;  /* 0x00000009150f7c24 */ /* 0x000fe4000f8e020e */
[----:B0-----:R-:W-:-:S04]  /*e270*/  @P0 IMAD.HI.U32 R12, R11, R18, RZ ;  /* 0x000000120b0c0227 */ /* 0x001fc800078e00ff */
[----:B----4-:R-:W-:Y:S01]  /*e280*/  IMAD R14, R152, UR4, RZ ;  /* 0x00000004980e7c24 */ /* 0x010fe2000f8e02ff */
[----:B------:R-:W-:Y:S01]  /*e290*/  ULDC.64 UR4, c[0x0][0xbe0] ;  /* 0x0002f80000047ab9 */ /* 0x000fe20000000a00 */
[----:B------:R-:W-:Y:S02]  /*e2a0*/  IMAD R23, R22, R23, UR8 ;  /* 0x0000000816177e24 */ /* 0x000fe4000f8e0217 */
[----:B------:R-:W-:Y:S02]  /*e2b0*/  IMAD.IADD R7, R7, 0x1, R13 ;  /* 0x0000000107077824 */ /* 0x000fe400078e020d */
[----:B------:R-:W-:-:S04]  /*e2c0*/  IMAD.WIDE.U32 R4, R20, UR9, R4 ;  /* 0x0000000914047c25 */ /* 0x000fc8000f8e0004 */
[----:B------:R-:W-:Y:S01]  /*e2d0*/  IMAD.MOV.U32 R13, RZ, RZ, R11 ;  /* 0x000000ffff0d7224 */ /* 0x000fe200078e000b */
[----:B-----5:R-:W-:Y:S01]  /*e2e0*/  @P0 SHF.R.U32.HI R13, RZ, R17, R12 ;  /* 0x00000011ff0d0219 */ /* 0x020fe2000001160c */
[----:B------:R-:W-:Y:S01]  /*e2f0*/  IMAD R17, R153, UR9, R14 ;  /* 0x0000000999117c24 */ /* 0x000fe2000f8e020e */
[----:B------:R-:W-:Y:S01]  /*e300*/  SHF.R.S32.HI R14, RZ, 0x1f, R23 ;  /* 0x0000001fff0e7819 */ /* 0x000fe20000011417 */
[----:B------:R-:W-:Y:S01]  /*e310*/  IMAD.WIDE.U32 R6, R152, UR9, R6 ;  /* 0x0000000998067c25 */ /* 0x000fe2000f8e0006 */
[----:B------:R-:W-:-:S03]  /*e320*/  ULDC.64 UR8, c[0x0][0xb28] ;  /* 0x0002ca0000087ab9 */ /* 0x000fc60000000a00 */
[----:B------:R-:W-:Y:S02]  /*e330*/  IMAD.IADD R5, R5, 0x1, R15 ;  /* 0x0000000105057824 */ /* 0x000fe400078e020f */
        /* <DEDUP_REMOVED lines=9> */
[C---:B------:R-:W-:Y:S01]  /*e3d0*/  IMAD R19, R23.reuse, UR7, R17 ;  /* 0x0000000717137c24 */ /* 0x040fe2000f8e0211 */
[--C-:B------:R-:W-:Y:S01]  /*e3e0*/  SHF.R.S32.HI R17, RZ, 0x1f, R13.reuse ;  /* 0x0000001fff117819 */ /* 0x100fe2000001140d */
[----:B------:R-:W-:Y:S01]  /*e3f0*/  IMAD.MOV R13, RZ, RZ, -R13 ;  /* 0x000000ffff0d7224 */ /* 0x000fe200078e0a0d */
[----:B------:R-:W-:Y:S01]  /*e400*/  SHF.R.S32.HI R12, RZ, 0x1f, R15 ;  /* 0x0000001fff0c7819 */ /* 0x000fe2000001140f */
[----:B------:R-:W-:Y:S01]  /*e410*/  ULDC.64 UR4, c[0x0][0xb30] ;  /* 0x0002cc0000047ab9 */ /* 0x000fe20000000a00 */
[----:B------:R-:W-:Y:S01]  /*e420*/  IMAD.WIDE.U32 R6, R23, UR6, R6 ;  /* 0x0000000617067c25 */ /* 0x000fe2000f8e0006 */
[----:B------:R-:W-:Y:S01]  /*e430*/  IADD3.X R5, R17, R5, R14, P0, !PT ;  /* 0x0000000511057210 */ /* 0x000fe200007fe40e */
[----:B------:R-:W-:Y:S02]  /*e440*/  ULDC.64 UR6, c[0x0][0xbc8] ;  /* 0x0002f20000067ab9 */ /* 0x000fe40000000a00 */
[----:B------:R-:W-:Y:S01]  /*e450*/  IMAD.MOV R18, RZ, RZ, -R15 ;  /* 0x000000ffff127224 */ /* 0x000fe200078e0a0f */
[----:B------:R-:W-:Y:S01]  /*e460*/  IADD3 R7, R7, R19, RZ ;  /* 0x0000001307077210 */ /* 0x000fe20007ffe0ff */
[----:B------:R-:W-:-:S02]  /*e470*/  IMAD R12, R12, UR4, RZ ;  /* 0x000000040c0c7c24 */ /* 0x000fc4000f8e02ff */
[C-C-:B------:R-:W-:Y:S02]  /*e480*/  IMAD R13, R8.reuse, R13, R11.reuse ;  /* 0x0000000d080d7224 */ /* 0x140fe400078e020b */
[----:B------:R-:W-:Y:S02]  /*e490*/  IMAD R11, R8, R18, R11 ;  /* 0x00000012080b7224 */ /* 0x000fe400078e020b */
[C---:B------:R-:W-:Y:S01]  /*e4a0*/  IMAD R17, R15.reuse, UR5, R12 ;  /* 0x000000050f117c24 */ /* 0x040fe2000f8e020c */
[----:B------:R-:W-:Y:S01]  /*e4b0*/  SHF.R.S32.HI R12, RZ, 0x1f, R13 ;  /* 0x0000001fff0c7819 */ /* 0x000fe2000001140d */
[----:B------:R-:W-:Y:S01]  /*e4c0*/  IMAD.WIDE.U32 R6, R15, UR4, R6 ;  /* 0x000000040f067c25 */ /* 0x000fe2000f8e0006 */
[----:B------:R-:W-:Y:S01]  /*e4d0*/  SHF.R.S32.HI R14, RZ, 0x1f, R11 ;  /* 0x0000001fff0e7819 */ /* 0x000fe2000001140b */
[----:B------:R-:W0:Y:S01]  /*e4e0*/  S2UR UR5, SR_CgaCtaId ;  /* 0x00000000000579c3 */ /* 0x000e220000008800 */
[----:B------:R-:W-:Y:S01]  /*e4f0*/  UMOV UR4, 0x400 ;  /* 0x0000040000047882 */ /* 0x000fe20000000000 */
[----:B------:R-:W-:-:S02]  /*e500*/  IMAD R12, R12, UR6, RZ ;  /* 0x000000060c0c7c24 */ /* 0x000fc4000f8e02ff */
[----:B------:R-:W-:Y:S02]  /*e510*/  IMAD.IADD R7, R7, 0x1, R17 ;  /* 0x0000000107077824 */ /* 0x000fe400078e0211 */
[----:B------:R-:W-:Y:S02]  /*e520*/  IMAD R14, R14, UR8, RZ ;  /* 0x000000080e0e7c24 */ /* 0x000fe4000f8e02ff */
[C---:B------:R-:W-:Y:S02]  /*e530*/  IMAD R15, R13.reuse, UR7, R12 ;  /* 0x000000070d0f7c24 */ /* 0x040fe4000f8e020c */
[----:B------:R-:W-:Y:S01]  /*e540*/  IMAD.WIDE.U32 R4, R13, UR6, R4 ;  /* 0x000000060d047c25 */ /* 0x000fe2000f8e0004 */
[----:B------:R-:W-:-:S03]  /*e550*/  ULDC.64 UR6, c[0x0][0xba8] ;  /* 0x0002ea0000067ab9 */ /* 0x000fc60000000a00 */
[C---:B------:R-:W-:Y:S01]  /*e560*/  IMAD R17, R11.reuse, UR9, R14 ;  /* 0x000000090b117c24 */ /* 0x040fe2000f8e020e */
[----:B------:R-:W-:Y:S01]  /*e570*/  LEA R18, P0, R4, UR6, 0x2 ;  /* 0x0000000604127c11 */ /* 0x000fe2000f8010ff */
[----:B------:R-:W-:Y:S01]  /*e580*/  IMAD.WIDE.U32 R12, R11, UR8, R6 ;  /* 0x000000080b0c7c25 */ /* 0x000fe2000f8e0006 */
[----:B------:R-:W-:Y:S01]  /*e590*/  ULDC.64 UR8, c[0x0][0xb00] ;  /* 0x0002c00000087ab9 */ /* 0x000fe20000000a00 */
[----:B------:R-:W-:Y:S02]  /*e5a0*/  ULDC UR6, c[0x0][0xa88] ;  /* 0x0002a20000067ab9 */ /* 0x000fe40000000800 */
[----:B------:R-:W-:Y:S01]  /*e5b0*/  IMAD.IADD R5, R5, 0x1, R15 ;  /* 0x0000000105057824 */ /* 0x000fe200078e020f */
[----:B------:R-:W-:Y:S01]  /*e5c0*/  LEA R6, P1, R12, UR8, 0x2 ;  /* 0x000000080c067c11 */ /* 0x000fe2000f8210ff */
[----:B------:R-:W-:Y:S01]  /*e5d0*/  IMAD.IADD R7, R13, 0x1, R17 ;  /* 0x000000010d077824 */ /* 0x000fe200078e0211 */
[----:B------:R-:W-:Y:S01]  /*e5e0*/  SHFL.IDX PT, R14, R18, 0x1, 0x1c1f ;  /* 0x003c1f00120e7f89 */ /* 0x000fe200000e0000 */
[----:B------:R-:W-:Y:S01]  /*e5f0*/  IMAD R11, R9, 0x80, R16 ;  /* 0x00000080090b7824 */ /* 0x000fe200078e0210 */
[----:B------:R-:W-:Y:S01]  /*e600*/  LEA.HI.X R17, R4, UR7, R5, 0x2, P0 ;  /* 0x0000000704117c11 */ /* 0x000fe200080f1405 */
[----:B0-----:R-:W-:Y:S01]  /*e610*/  ULEA UR4, UR5, UR4, 0x18 ;  /* 0x0000000405047291 */ /* 0x001fe2000f8ec03f */
[----:B------:R-:W-:Y:S01]  /*e620*/  LEA.HI.X R7, R12, UR9, R7, 0x2, P1 ;  /* 0x000000090c077c11 */ /* 0x000fe200088f1407 */
[----:B------:R-:W-:Y:S01]  /*e630*/  IMAD R8, R8, UR6, RZ ;  /* 0x0000000608087c24 */ /* 0x000fe2000f8e02ff */
[----:B------:R-:W-:Y:S01]  /*e640*/  SHFL.IDX PT, R12, R18, RZ, 0x1c1f ;  /* 0x001c1fff120c7589 */ /* 0x000fe200000e0000 */
[----:B------:R-:W-:Y:S01]  /*e650*/  LOP3.LUT P0, RZ, R3, 0x3, RZ, 0xc0, !PT ;  /* 0x0000000303ff7812 */ /* 0x000fe2000780c0ff */
[C---:B------:R-:W-:Y:S01]  /*e660*/  VIADD R9, R11.reuse, 0x8 ;  /* 0x000000080b097836 */ /* 0x040fe20000000000 */
[----:B------:R-:W-:Y:S01]  /*e670*/  UIADD3 UR4, UR4, 0x38820, URZ ;  /* 0x0003882004047890 */ /* 0x000fe2000fffe03f */
[----:B------:R-:W0:Y:S01]  /*e680*/  SHFL.IDX PT, R13, R17, RZ, 0x1c1f ;  /* 0x001c1fff110d7589 */ /* 0x000e2200000e0000 */
[-C--:B------:R-:W-:Y:S01]  /*e690*/  ISETP.GE.OR P1, PT, R11, R8.reuse, P0 ;  /* 0x000000080b00720c */ /* 0x080fe20000726670 */
[----:B------:R-:W-:Y:S01]  /*e6a0*/  IMAD.IADD R3, R3, 0x1, -R10 ;  /* 0x0000000103037824 */ /* 0x000fe200078e0a0a */
[-C--:B------:R-:W-:Y:S01]  /*e6b0*/  ISETP.GE.OR P0, PT, R9, R8.reuse, P0 ;  /* 0x000000080900720c */ /* 0x080fe20000706670 */
[----:B------:R-:W1:Y:S01]  /*e6c0*/  SHFL.IDX PT, R15, R17, 0x1, 0x1c1f ;  /* 0x003c1f00110f7f89 */ /* 0x000e6200000e0000 */
[----:B------:R-:W-:Y:S01]  /*e6d0*/  ISETP.GE.AND P2, PT, R11, R8, PT ;  /* 0x000000080b00720c */ /* 0x000fe20003f46270 */
[----:B------:R-:W-:Y:S01]  /*e6e0*/  UPRMT UR4, URZ, 0x654, UR4 ;  /* 0x000006543f047896 */ /* 0x000fe20008000004 */
[----:B------:R-:W-:Y:S01]  /*e6f0*/  IMAD.SHL.U32 R3, R3, 0x2, RZ ;  /* 0x0000000203037824 */ /* 0x000fe200078e00ff */
[----:B------:R2:W3:Y:S04]  /*e700*/  SHFL.IDX PT, R4, R6, RZ, 0x1c1f ;  /* 0x001c1fff06047589 */ /* 0x0004e800000e0000 */
        /* <DEDUP_REMOVED lines=19> */
[C---:B------:R-:W-:Y:S01]  /*e840*/  VIADD R22, R3.reuse, 0x50 ;  /* 0x0000005003167836 */ /* 0x040fe20000000000 */
[----:B------:R-:W-:-:S03]  /*e850*/  IADD3 R21, R3, 0x48, RZ ;  /* 0x0000004803157810 */ /* 0x000fc60007ffe0ff */
        /* <DEDUP_REMOVED lines=74> */
[----:B------:R-:W-:Y:S01]  /*ed00*/  @!P3 LEA.HI R22, R22, R22, RZ, 0x1 ;  /* 0x000000161616b211 */ /* 0x000fe200078f08ff */
[----:B------:R0:W-:Y:S01]  /*ed10*/  @!P1 ST.E.64 desc[UR6][R10.64], R68 ;  /* 0x000000440a009985 */ /* 0x0001e2000c101b06 */
[----:B------:R-:W-:-:S02]  /*ed20*/  @!P4 LEA.HI R21, R21, R21, RZ, 0x1 ;  /* 0x000000151515c211 */ /* 0x000fc400078f08ff */
        /* <DEDUP_REMOVED lines=36> */
[----:B------:R-:W-:Y:S01]  /*ef70*/  @!P1 IMAD.WIDE R12, R13, 0x4, R4 ;  /* 0x000000040d0c9825 */ /* 0x000fe200078e0204 */
[----:B--2---:R-:W-:Y:S01]  /*ef80*/  @!P2 LOP3.LUT R15, R0, 0xfffffffe, RZ, 0xc0, !PT ;  /* 0xfffffffe000fa812 */ /* 0x004fe200078ec0ff */
[----:B------:R0:W-:Y:S01]  /*ef90*/  @!P0 ST.E.64 desc[UR6][R10.64], R96 ;  /* 0x000000600a008985 */ /* 0x0001e2000c101b06 */
[----:B------:R-:W-:-:S02]  /*efa0*/  @!P5 LEA.HI R21, R21, R21, RZ, 0x1 ;  /* 0x000000151515d211 */ /* 0x000fc400078f08ff */
        /* <DEDUP_REMOVED lines=9> */
[C---:B------:R-:W-:Y:S01]  /*f040*/  VIADD R20, R3.reuse, 0xd8 ;  /* 0x000000d803147836 */ /* 0x040fe20000000000 */
[----:B------:R-:W-:Y:S01]  /*f050*/  IADD3 R0, R3, 0xc8, RZ ;  /* 0x000000c803007810 */ /* 0x000fe20007ffe0ff */
[----:B0-----:R-:W-:Y:S01]  /*f060*/  @!P3 IMAD.WIDE R10, R17, 0x4, R4 ;  /* 0x00000004110ab825 */ /* 0x001fe200078e0204 */
[----:B------:R-:W-:-:S02]  /*f070*/  ISETP.GE.AND P1, PT, R2, UR4, PT ;  /* 0x0000000402007c0c */ /* 0x000fc4000bf26270 */
[----:B------:R-:W-:Y:S01]  /*f080*/  ISETP.GE.AND P0, PT, R0, UR4, PT ;  /* 0x0000000400007c0c */ /* 0x000fe2000bf06270 */
[--C-:B------:R-:W-:Y:S01]  /*f090*/  @!P5 IMAD.WIDE R16, R21, 0x4, R4.reuse ;  /* 0x000000041510d825 */ /* 0x100fe200078e0204 */
[----:B------:R0:W-:Y:S01]  /*f0a0*/  @!P3 ST.E.64 desc[UR6][R10.64], R108 ;  /* 0x0000006c0a00b985 */ /* 0x0001e2000c101b06 */
[----:B------:R-:W-:Y:S02]  /*f0b0*/  ISETP.GE.AND P2, PT, R20, UR4, PT ;  /* 0x0000000414007c0c */ /* 0x000fe4000bf46270 */
        /* <DEDUP_REMOVED lines=41> */
.L_x_2198:
[----:B------:R-:W-:Y:S05]  /*f350*/  BSYNC B0 ;  /* 0x0000000000007941 */ /* 0x000fea0003800000 */
.L_x_2197:
[----:B------:R-:W-:Y:S01]  /*f360*/  ISETP.GE.AND P0, PT, R9, R8, PT ;  /* 0x000000080900720c */ /* 0x000fe20003f06270 */
[----:B0---4-:R1:W4:Y:S04]  /*f370*/  SHFL.IDX PT, R5, R7, 0x1, 0x1c1f ;  /* 0x003c1f0007057f89 */ /* 0x01132800000e0000 */
[----:B---3--:R1:W3:Y:S08]  /*f380*/  SHFL.IDX PT, R4, R6, 0x1, 0x1c1f ;  /* 0x003c1f0006047f89 */ /* 0x0082f000000e0000 */
[----:B-1----:R-:W-:Y:S05]  /*f390*/  @P0 BRA `(.L_x_2163) ;  /* 0x0000005800240947 */ /* 0x002fea0003800000 */
        /* <DEDUP_REMOVED lines=13> */
[C---:B------:R-:W-:Y:S01]  /*f470*/  IADD3 R18, R3.reuse, 0x50, RZ ;  /* 0x0000005003127810 */ /* 0x040fe20007ffe0ff */
[----:B------:R-:W-:-:S02]  /*f480*/  VIADD R16, R3, 0x48 ;  /* 0x0000004803107836 */ /* 0x000fc40000000000 */
[--C-:B---34-:R-:W-:Y:S01]  /*f490*/  @!P0 IMAD.WIDE R6, R3, 0x4, R4.reuse ;  /* 0x0000000403068825 */ /* 0x118fe200078e0204 */
        /* <DEDUP_REMOVED lines=14> */
[----:B------:R1:W-:Y:S01]  /*f580*/  @!P1 ST.E.64 desc[UR6][R8.64], R30 ;  /* 0x0000001e08009985 */ /* 0x0003e2000c101b06 */
[----:B------:R-:W-:Y:S02]  /*f590*/  ISETP.GE.AND P1, PT, R2, UR4, PT ;  /* 0x0000000402007c0c */ /* 0x000fe4000bf26270 */
[----:B------:R-:W-:Y:S01]  /*f5a0*/  @!P6 LEA.HI R13, R13, R13, RZ, 0x1 ;  /* 0x0000000d0d0de211 */ /* 0x000fe200078f08ff */
[----:B------:R2:W-:Y:S01]  /*f5b0*/  @!P2 ST.E.64 desc[UR6][R10.64], R34 ;  /* 0x000000220a00a985 */ /* 0x0005e2000c101b06 */
[----:B------:R-:W-:Y:S02]  /*f5c0*/  ISETP.GE.AND P2, PT, R14, UR4, PT ;  /* 0x000000040e007c0c */ /* 0x000fe4000bf46270 */
[----:B0-----:R-:W-:Y:S02]  /*f5d0*/  @!P5 LOP3.LUT R7, R12, 0xfffffffe, RZ, 0xc0, !PT ;  /* 0xfffffffe0c07d812 */ /* 0x001fe400078ec0ff */
[----:B------:R-:W-:-:S02]  /*f5e0*/  @!P0 LEA.HI R0, R0, R0, RZ, 0x1 ;  /* 0x0000000000008211 */ /* 0x000fc400078f08ff */
[----:B------:R-:W-:Y:S01]  /*f5f0*/  @!P4 LEA.HI R16, R16, R16, RZ, 0x1 ;  /* 0x000000101010c211 */ /* 0x000fe200078f08ff */
[--C-:B------:R-:W-:Y:S01]  /*f600*/  @!P5 IMAD.WIDE R6, R7, 0x4, R4.reuse ;  /* 0x000000040706d825 */ /* 0x100fe200078e0204 */
[----:B-1----:R-:W-:Y:S02]  /*f610*/  @!P6 LOP3.LUT R9, R13, 0xfffffffe, RZ, 0xc0, !PT ;  /* 0xfffffffe0d09e812 */ /* 0x002fe400078ec0ff */
[----:B------:R-:W-:Y:S02]  /*f620*/  @!P1 LEA.HI R2, R2, R2, RZ, 0x1 ;  /* 0x0000000202029211 */ /* 0x000fe400078f08ff */
[----:B------:R0:W-:Y:S01]  /*f630*/  @!P5 ST.E.64 desc[UR6][R6.64], R38 ;  /* 0x000000260600d985 */ /* 0x0001e2000c101b06 */
[----:B------:R-:W-:Y:S01]  /*f640*/  @!P2 LEA.HI R14, R14, R14, RZ, 0x1 ;  /* 0x0000000e0e0ea211 */ /* 0x000fe200078f08ff */
[----:B------:R-:W-:Y:S01]  /*f650*/  @!P6 IMAD.WIDE R8, R9, 0x4, R4 ;  /* 0x000000040908e825 */ /* 0x000fe200078e0204 */
[----:B--2---:R-:W-:Y:S02]  /*f660*/  @!P3 LEA.HI R10, R15, R15, RZ, 0x1 ;  /* 0x0000000f0f0ab211 */ /* 0x004fe400078f08ff */
[----:B------:R-:W-:Y:S01]  /*f670*/  @!P0 LOP3.LUT R11, R0, 0xfffffffe, RZ, 0xc0, !PT ;  /* 0xfffffffe000b8812 */ /* 0x000fe200078ec0ff */
[C---:B------:R-:W-:Y:S01]  /*f680*/  VIADD R0, R3.reuse, 0x60 ;  /* 0x0000006003007836 */ /* 0x040fe20000000000 */
[----:B------:R-:W-:Y:S01]  /*f690*/  @!P1 LOP3.LUT R13, R2, 0xfffffffe, RZ, 0xc0, !PT ;  /* 0xfffffffe020d9812 */ /* 0x000fe200078ec0ff */
[----:B------:R1:W-:Y:S01]  /*f6a0*/  @!P6 ST.E.64 desc[UR6][R8.64], R42 ;  /* 0x0000002a0800e985 */ /* 0x0003e2000c101b06 */
[----:B------:R-:W-:Y:S01]  /*f6b0*/  @!P2 LOP3.LUT R15, R14, 0xfffffffe, RZ, 0xc0, !PT ;  /* 0xfffffffe0e0fa812 */ /* 0x000fe200078ec0ff */
[----:B------:R-:W-:Y:S01]  /*f6c0*/  VIADD R2, R3, 0x68 ;  /* 0x0000006803027836 */ /* 0x000fe20000000000 */
[----:B------:R-:W-:-:S02]  /*f6d0*/  @!P3 LOP3.LUT R17, R10, 0xfffffffe, RZ, 0xc0, !PT ;  /* 0xfffffffe0a11b812 */ /* 0x000fc400078ec0ff */
[----:B------:R-:W-:Y:S01]  /*f6e0*/  @!P4 LOP3.LUT R19, R16, 0xfffffffe, RZ, 0xc0, !PT ;  /* 0xfffffffe1013c812 */ /* 0x000fe200078ec0ff */
[--C-:B0-----:R-:W-:Y:S01]  /*f6f0*/  @!P0 IMAD.WIDE R6, R11, 0x4, R4.reuse ;  /* 0x000000040b068825 */ /* 0x101fe200078e0204 */
[----:B------:R-:W-:Y:S02]  /*f700*/  ISETP.GE.AND P5, PT, R18, UR4, PT ;  /* 0x0000000412007c0c */ /* 0x000fe4000bfa6270 */
[----:B------:R-:W-:Y:S01]  /*f710*/  ISETP.GE.AND P6, PT, R20, UR4, PT ;  /* 0x0000000414007c0c */ /* 0x000fe2000bfc6270 */
[--C-:B------:R-:W-:Y:S01]  /*f720*/  @!P2 IMAD.WIDE R10, R15, 0x4, R4.reuse ;  /* 0x000000040f0aa825 */ /* 0x100fe200078e0204 */
[----:B------:R0:W-:Y:S03]  /*f730*/  @!P0 ST.E.64 desc[UR6][R6.64], R46 ;  /* 0x0000002e06008985 */ /* 0x0001e6000c101b06 */
[----:B-1----:R-:W-:-:S04]  /*f740*/  @!P1 IMAD.WIDE R8, R13, 0x4, R4 ;  /* 0x000000040d089825 */ /* 0x002fc800078e0204 */
[--C-:B------:R-:W-:Y:S01]  /*f750*/  @!P3 IMAD.WIDE R12, R17, 0x4, R4.reuse ;  /* 0x00000004110cb825 */ /* 0x100fe200078e0204 */
[----:B------:R1:W-:Y:S01]  /*f760*/  @!P1 ST.E.64 desc[UR6][R8.64], R50 ;  /* 0x0000003208009985 */ /* 0x0003e2000c101b06 */
[----:B------:R-:W-:Y:S02]  /*f770*/  @!P5 LEA.HI R18, R18, R18, RZ, 0x1 ;  /* 0x000000121212d211 */ /* 0x000fe400078f08ff */
        /* <DEDUP_REMOVED lines=10> */
[----:B------:R-:W-:Y:S02]  /*f820*/  ISETP.GE.AND P2, PT, R16, UR4, PT ;  /* 0x0000000410007c0c */ /* 0x000fe4000bf46270 */
[----:B------:R-:W-:Y:S02]  /*f830*/  ISETP.GE.AND P1, PT, R17, UR4, PT ;  /* 0x0000000411007c0c */ /* 0x000fe4000bf26270 */
[----:B------:R-:W-:Y:S02]  /*f840*/  ISETP.GE.AND P0, PT, R19, UR4, PT ;  /* 0x0000000413007c0c */ /* 0x000fe4000bf06270 */
[----:B0-----:R-:W-:Y:S01]  /*f850*/  @!P5 LOP3.LUT R7, R18, 0xfffffffe, RZ, 0xc0, !PT ;  /* 0xfffffffe1207d812 */ /* 0x001fe200078ec0ff */
[C---:B------:R-:W-:Y:S01]  /*f860*/  VIADD R18, R3.reuse, 0x88 ;  /* 0x0000008803127836 */ /* 0x040fe20000000000 */
[----:B-1----:R-:W-:Y:S01]  /*f870*/  @!P6 LOP3.LUT R9, R20, 0xfffffffe, RZ, 0xc0, !PT ;  /* 0xfffffffe1409e812 */ /* 0x002fe200078ec0ff */
        /* <DEDUP_REMOVED lines=16> */
[----:B------:R-:W-:Y:S01]  /*f980*/  VIADD R16, R3, 0xa8 ;  /* 0x000000a803107836 */ /* 0x000fe20000000000 */
[----:B------:R-:W-:-:S02]  /*f990*/  @!P0 LOP3.LUT R19, R19, 0xfffffffe, RZ, 0xc0, !PT ;  /* 0xfffffffe13138812 */ /* 0x000fc400078ec0ff */
        /* <DEDUP_REMOVED lines=31> */
[----:B--2---:R-:W-:-:S02]  /*fb90*/  @!P0 LOP3.LUT R11, R0, 0xfffffffe, RZ, 0xc0, !PT ;  /* 0xfffffffe000b8812 */ /* 0x004fc400078ec0ff */
[----:B------:R1:W-:Y:S01]  /*fba0*/  @!P5 ST.E.64 desc[UR6][R8.64], R98 ;  /* 0x000000620800d985 */ /* 0x0003e2000c101b06 */
[----:B------:R-:W-:Y:S02]  /*fbb0*/  ISETP.GE.AND P5, PT, R18, UR4, PT ;  /* 0x0000000412007c0c */ /* 0x000fe4000bfa6270 */
[----:B------:R-:W-:Y:S02]  /*fbc0*/  @!P2 LEA.HI R17, R17, R17, RZ, 0x1 ;  /* 0x000000111111a211 */ /* 0x000fe400078f08ff */
[----:B------:R-:W-:Y:S01]  /*fbd0*/  @!P1 LEA.HI R19, R19, R19, RZ, 0x1 ;  /* 0x0000001313139211 */ /* 0x000fe200078f08ff */
[--C-:B0-----:R-:W-:Y:S01]  /*fbe0*/  @!P0 IMAD.WIDE R6, R11, 0x4, R4.reuse ;  /* 0x000000040b068825 */ /* 0x101fe200078e0204 */
[----:B------:R-:W-:Y:S02]  /*fbf0*/  @!P4 LOP3.LUT R13, R2, 0xfffffffe, RZ, 0xc0, !PT ;  /* 0xfffffffe020dc812 */ /* 0x000fe400078ec0ff */
[C---:B------:R-:W-:Y:S01]  /*fc00*/  IADD3 R0, R3.reuse, 0xd0, RZ ;  /* 0x000000d003007810 */ /* 0x040fe20007ffe0ff */
[----:B------:R-:W-:Y:S01]  /*fc10*/  VIADD R2, R3, 0xd8 ;  /* 0x000000d803027836 */ /* 0x000fe20000000000 */
[----:B------:R-:W-:Y:S01]  /*fc20*/  @!P3 LOP3.LUT R15, R16, 0xfffffffe, RZ, 0xc0, !PT ;  /* 0xfffffffe100fb812 */ /* 0x000fe200078ec0ff */
[----:B------:R0:W-:Y:S01]  /*fc30*/  @!P0 ST.E.64 desc[UR6][R6.64], R102 ;  /* 0x0000006606008985 */ /* 0x0001e2000c101b06 */
[----:B------:R-:W-:Y:S01]  /*fc40*/  @!P2 LOP3.LUT R17, R17, 0xfffffffe, RZ, 0xc0, !PT ;  /* 0xfffffffe1111a812 */ /* 0x000fe200078ec0ff */
[----:B-1----:R-:W-:Y:S01]  /*fc50*/  @!P4 IMAD.WIDE R8, R13, 0x4, R4 ;  /* 0x000000040d08c825 */ /* 0x002fe200078e0204 */
[----:B------:R-:W-:-:S02]  /*fc60*/  ISETP.GE.AND P6, PT, R20, UR4, PT ;  /* 0x0000000414007c0c */ /* 0x000fc4000bfc6270 */
[----:B------:R-:W-:Y:S01]  /*fc70*/  @!P1 LOP3.LUT R19, R19, 0xfffffffe, RZ, 0xc0, !PT ;  /* 0xfffffffe13139812 */ /* 0x000fe200078ec0ff */
[--C-:B------:R-:W-:Y:S01]  /*fc80*/  @!P3 IMAD.WIDE R10, R15, 0x4, R4.reuse ;  /* 0x000000040f0ab825 */ /* 0x100fe200078e0204 */
[----:B------:R-:W-:Y:S01]  /*fc90*/  ISETP.GE.AND P0, PT, R0, UR4, PT ;  /* 0x0000000400007c0c */ /* 0x000fe2000bf06270 */
[----:B------:R1:W-:Y:S01]  /*fca0*/  @!P4 ST.E.64 desc[UR6][R8.64], R106 ;  /* 0x0000006a0800c985 */ /* 0x0003e2000c101b06 */
[----:B------:R-:W-:Y:S01]  /*fcb0*/  @!P5 LEA.HI R18, R18, R18, RZ, 0x1 ;  /* 0x000000121212d211 */ /* 0x000fe200078f08ff */
[--C-:B------:R-:W-:Y:S02]  /*fcc0*/  @!P2 IMAD.WIDE R12, R17, 0x4, R4.reuse ;  /* 0x00000004110ca825 */ /* 0x100fe400078e0204 */
[----:B------:R2:W-:Y:S02]  /*fcd0*/  @!P3 ST.E.64 desc[UR6][R10.64], R110 ;  /* 0x0000006e0a00b985 */ /* 0x0005e4000c101b06 */
[----:B------:R-:W-:Y:S01]  /*fce0*/  @!P1 IMAD.WIDE R14, R19, 0x4, R4 ;  /* 0x00000004130e9825 */ /* 0x000fe200078e0204 */
[----:B0-----:R-:W-:Y:S01]  /*fcf0*/  @!P5 LOP3.LUT R7, R18, 0xfffffffe, RZ, 0xc0, !PT ;  /* 0xfffffffe1207d812 */ /* 0x001fe200078ec0ff */
[----:B------:R-:W-:Y:S01]  /*fd00*/  @!P2 ST.E.64 desc[UR6][R12.64], R114 ;  /* 0x000000720c00a985 */ /* 0x000fe2000c101b06 */
[----:B------:R-:W-:Y:S01]  /*fd10*/  @!P6 LEA.HI R20, R20, R20, RZ, 0x1 ;  /* 0x000000141414e211 */ /* 0x000fe200078f08ff */
[----:B------:R-:W-:-:S02]  /*fd20*/  VIADD R16, R3, 0xe0 ;  /* 0x000000e003107836 */ /* 0x000fc40000000000 */
[C---:B------:R-:W-:Y:S01]  /*fd30*/  VIADD R17, R3.reuse, 0xe8 ;  /* 0x000000e803117836 */ /* 0x040fe20000000000 */
[----:B------:R-:W-:Y:S01]  /*fd40*/  @!P1 ST.E.64 desc[UR6][R14.64], R118 ;  /* 0x000000760e009985 */ /* 0x000fe2000c101b06 */
[----:B------:R-:W-:Y:S01]  /*fd50*/  VIADD R19, R3, 0xf0 ;  /* 0x000000f003137836 */ /* 0x000fe20000000000 */
[----:B------:R-:W-:Y:S01]  /*fd60*/  ISETP.GE.AND P1, PT, R2, UR4, PT ;  /* 0x0000000402007c0c */ /* 0x000fe2000bf26270 */
[----:B------:R-:W-:Y:S01]  /*fd70*/  @!P5 IMAD.WIDE R6, R7, 0x4, R4 ;  /* 0x000000040706d825 */ /* 0x000fe200078e0204 */
[----:B------:R-:W-:Y:S02]  /*fd80*/  ISETP.GE.AND P2, PT, R16, UR4, PT ;  /* 0x0000000410007c0c */ /* 0x000fe4000bf46270 */
        /* <DEDUP_REMOVED lines=35> */
.L_x_2196:
        /* <DEDUP_REMOVED lines=39> */
[--C-:B------:R-:W-:Y:S01]  /*10230*/  SHF.R.S32.HI R9, RZ, 0x1f, R5.reuse ;  /* 0x0000001fff097819 */ /* 0x100fe20000011405 */
[----:B------:R-:W-:Y:S01]  /*10240*/  IMAD.MOV R7, RZ, RZ, -R5 ;  /* 0x000000ffff077224 */ /* 0x000fe200078e0a05 */
[----:B------:R-:W-:Y:S01]  /*10250*/  IADD3 R2, P0, R5, R2, RZ ;  /* 0x0000000205027210 */ /* 0x000fe20007f1e0ff */
[----:B------:R-:W-:Y:S02]  /*10260*/  IMAD R4, R4, UR4, RZ ;  /* 0x0000000404047c24 */ /* 0x000fe4000f8e02ff */
[----:B------:R-:W-:-:S02]  /*10270*/  IMAD R7, R6, R7, R0 ;  /* 0x0000000706077224 */ /* 0x000fc400078e0200 */
[----:B------:R-:W-:Y:S01]  /*10280*/  IMAD R4, R23, UR5, R4 ;  /* 0x0000000517047c24 */ /* 0x000fe2000f8e0204 */
[----:B------:R-:W-:Y:S02]  /*10290*/  ULDC.64 UR4, c[0x0][0xbc8] ;  /* 0x0002f20000047ab9 */ /* 0x000fe40000000a00 */
        /* <DEDUP_REMOVED lines=8> */
[----:B------:R-:W-:Y:S01]  /*10320*/  LEA.HI.X R5, R2, UR5, R3, 0x2, P0 ;  /* 0x0000000502057c11 */ /* 0x000fe200080f1403 */
[----:B------:R-:W-:-:S05]  /*10330*/  IMAD.MOV.U32 R3, RZ, RZ, -0x800000 ;  /* 0xff800000ff037424 */ /* 0x000fca00078e00ff */
[----:B------:R0:W-:Y:S01]  /*10340*/  STG.E desc[UR10][R4.64], R3 ;  /* 0x0000000304007986 */ /* 0x0001e2000c10190a */
[----:B------:R-:W-:Y:S05]  /*10350*/  BRA `(.L_x_2163) ;  /* 0x0000004800347947 */ /* 0x000fea0003800000 */
.L_x_2161:
        /* <DEDUP_REMOVED lines=18> */
.L_x_2199:
[----:B------:R-:W-:Y:S01]  /*10480*/  ULDC UR40, c[0x0][0xc50] ;  /* 0x0003140000287ab9 */ /* 0x000fe20000000800 */
[----:B------:R-:W-:Y:S01]  /*10490*/  UMOV UR36, UR6 ;  /* 0x0000000600247c82 */ /* 0x000fe20008000000 */
[----:B------:R-:W-:-:S11]  /*104a0*/  UISETP.NE.AND UP0, UPT, UR40, 0x1, UPT ;  /* 0x000000012800788c */ /* 0x000fd6000bf05270 */
[----:B------:R-:W-:Y:S01]  /*104b0*/  @UP0 ULDC UR4, c[0x0][0xc54] ;  /* 0x0003150000040ab9 */ /* 0x000fe20000000800 */
[----:B------:R-:W-:Y:S01]  /*104c0*/  @UP0 ULDC UR7, c[0x0][0xc58] ;  /* 0x0003160000070ab9 */ /* 0x000fe20000000800 */
[----:B------:R-:W-:-:S04]  /*104d0*/  UIMAD.WIDE.U32 UR4, UR6, UR4, URZ ;  /* 0x00000004060472a5 */ /* 0x000fc8000f8e003f */
[----:B------:R-:W-:-:S12]  /*104e0*/  @UP0 USHF.R.U32.HI UR36, URZ, UR7, UR5 ;  /* 0x000000073f240299 */ /* 0x000fd80008011605 */
.L_x_2200:
[----:B------:R-:W-:Y:S01]  /*104f0*/  ISETP.GE.AND P0, PT, R18, RZ, PT ;  /* 0x000000ff1200720c */ /* 0x000fe20003f06270 */
[----:B------:R-:W-:Y:S01]  /*10500*/  UIADD3 UR4, -UR36, URZ, URZ ;  /* 0x0000003f24047290 */ /* 0x000fe2000fffe13f */
[----:B------:R-:W-:Y:S01]  /*10510*/  MOV R9, 0x1 ;  /* 0x0000000100097802 */ /* 0x000fe20000000f00 */
[----:B------:R-:W-:Y:S02]  /*10520*/  IMAD.MOV.U32 R0, RZ, RZ, RZ ;  /* 0x000000ffff007224 */ /* 0x000fe400078e00ff */
[----:B------:R-:W-:Y:S01]  /*10530*/  UIMAD UR40, UR40, UR4, UR6 ;  /* 0x00000004282872a4 */ /* 0x000fe2000f8e0206 */
[----:B------:R-:W-:-:S07]  /*10540*/  IMAD.MOV.U32 R3, RZ, RZ, 0x1 ;  /* 0x00000001ff037424 */ /* 0x000fce00078e00ff */
[----:B------:R-:W-:Y:S05]  /*10550*/  @!P0 BRA `(.L_x_2201) ;  /* 0x0000004000f48947 */ /* 0x000fea0003800000 */
[----:B------:R-:W0:Y:S01]  /*10560*/  S2UR UR4, SR_CTAID.X ;  /* 0x00000000000479c3 */ /* 0x000e220000002500 */
[----:B------:R-:W-:Y:S01]  /*10570*/  ULDC UR5, c[0x0][0x448] ;  /* 0x0001120000057ab9 */ /* 0x000fe20000000800 */
[----:B------:R-:W-:Y:S01]  /*10580*/  ULDC.64 UR6, c[0x0][0x418] ;  /* 0x0001060000067ab9 */ /* 0x000fe20000000a00 */
[----:B------:R-:W-:Y:S01]  /*10590*/  UISETP.NE.AND UP1, UPT, UR5, 0x1, UPT ;  /* 0x000000010500788c */ /* 0x000fe2000bf25270 */
[----:B------:R1:W-:Y:S01]  /*105a0*/  STL [R1+0xc], RZ ;  /* 0x00000cff01007387 */ /* 0x0003e20000100800 */
[----:B------:R-:W-:Y:S01]  /*105b0*/  UISETP.NE.U32.AND UP0, UPT, UR6, URZ, UPT ;  /* 0x0000003f0600728c */ /* 0x000fe2000bf05070 */
[----:B------:R-:W-:Y:S02]  /*105c0*/  ULDC UR5, c[0x0][0x288] ;  /* 0x0000a20000057ab9 */ /* 0x000fe40000000800 */
[----:B------:R-:W-:Y:S01]  /*105d0*/  ULDC UR6, c[0x0][0x424] ;  /* 0x0001090000067ab9 */ /* 0x000fe20000000800 */
[----:B------:R-:W-:Y:S02]  /*105e0*/  UISETP.NE.AND.EX UP0, UPT, UR7, URZ, UPT, UP0 ;  /* 0x0000003f0700728c */ /* 0x000fe4000bf05300 */
[----:B------:R-:W-:-:S02]  /*105f0*/  UIADD3 UR10, -UR5, 0x50, URZ ;  /* 0x00000050050a7890 */ /* 0x000fc4000fffe13f */
[----:B------:R-:W-:Y:S01]  /*10600*/  USEL UR7, UR6, 0x1, UP0 ;  /* 0x0000000106077887 */ /* 0x000fe20008000000 */
[----:B------:R-:W-:-:S03]  /*10610*/  ULDC UR9, c[0x0][0x2f0] ;  /* 0x0000bc0000097ab9 */ /* 0x000fc60000000800 */
[----:B------:R-:W-:Y:S02]  /*10620*/  UIMAD UR10, UR7, UR9, UR10 ;  /* 0x00000009070a72a4 */ /* 0x000fe4000f8e020a */
[----:B0-----:R-:W-:-:S03]  /*10630*/  ULEA UR8, UR4, 0x7f, 0x7 ;  /* 0x0000007f04087891 */ /* 0x001fc6000f8e383f */
[----:B------:R-:W-:Y:S02]  /*10640*/  @UP1 ULDC UR4, c[0x0][0x44c] ;  /* 0x0001130000041ab9 */ /* 0x000fe40000000800 */
[----:B------:R-:W-:Y:S02]  /*10650*/  UIMAD.WIDE.U32 UR4, UR8, UR4, URZ ;  /* 0x00000004080472a5 */ /* 0x000fe4000f8e003f */
[----:B------:R-:W-:Y:S01]  /*10660*/  UMOV UR6, UR8 ;  /* 0x0000000800067c82 */ /* 0x000fe20008000000 */
[----:B------:R-:W-:Y:S01]  /*10670*/  @UP1 ULDC UR8, c[0x0][0x450] ;  /* 0x0001140000081ab9 */ /* 0x000fe20000000800 */
[----:B------:R-:W-:Y:S02]  /*10680*/  UIMAD UR4, UR7, UR9, 0x4f ;  /* 0x0000004f070474a4 */ /* 0x000fe4000f8e0209 */
[----:B------:R-:W-:Y:S02]  /*10690*/  @UP1 USHF.R.U32.HI UR6, URZ, UR8, UR5 ;  /* 0x000000083f061299 */ /* 0x000fe40008011605 */
[----:B------:R-:W-:-:S02]  /*106a0*/  UIMAD.WIDE UR4, UR4, 0x66666667, URZ ;  /* 0x66666667040478a5 */ /* 0x000fc4000f8e023f */
[----:B------:R-:W-:Y:S02]  /*106b0*/  UIADD3 UR6, UR10, UR6, URZ ;  /* 0x000000060a067290 */ /* 0x000fe4000fffe03f */
[----:B------:R-:W-:Y:S02]  /*106c0*/  USHF.R.U32.HI UR8, URZ, 0x1f, UR5 ;  /* 0x0000001f3f087899 */ /* 0x000fe40008011605 */
[----:B------:R-:W-:Y:S02]  /*106d0*/  UIMAD.WIDE UR6, UR6, 0x66666667, URZ ;  /* 0x66666667060678a5 */ /* 0x000fe4000f8e023f */
[----:B------:R-:W-:Y:S02]  /*106e0*/  ULEA.HI.SX32 UR8, UR5, UR8, 0x1b ;  /* 0x0000000805087291 */ /* 0x000fe4000f8fda3f */
[----:B------:R-:W-:Y:S02]  /*106f0*/  USHF.R.U32.HI UR4, URZ, 0x1f, UR7 ;  /* 0x0000001f3f047899 */ /* 0x000fe40008011607 */
[----:B------:R-:W-:-:S02]  /*10700*/  USHF.R.U32.HI UR5, URZ, 0x10, UR40 ;  /* 0x000000103f057899 */ /* 0x000fc40008011628 */
[----:B------:R-:W-:Y:S02]  /*10710*/  ULEA.HI.SX32 UR4, UR7, UR4, 0x1b ;  /* 0x0000000407047291 */ /* 0x000fe4000f8fda3f */
[----:B------:R-:W-:Y:S02]  /*10720*/  ULOP3.LUT UR40, UR40, 0xffff, URZ, 0xc0, !UPT ;  /* 0x0000ffff28287892 */ /* 0x000fe4000f8ec03f */
[----:B------:R-:W-:-:S04]  /*10730*/  UISETP.LT.AND UP0, UPT, UR8, UR4, UPT ;  /* 0x000000040800728c */ /* 0x000fc8000bf01270 */
[----:B------:R-:W-:Y:S02]  /*10740*/  USEL UR39, UR8, UR4, UP0 ;  /* 0x0000000408277287 */ /* 0x000fe40008000000 */
[----:B------:R-:W-:Y:S02]  /*10750*/  UISETP.NE.AND UP0, UPT, UR5, URZ, UPT ;  /* 0x0000003f0500728c */ /* 0x000fe4000bf05270 */
[----:B------:R-:W-:-:S06]  /*10760*/  UISETP.GE.AND UP1, UPT, UR39, 0x1, UPT ;  /* 0x000000012700788c */ /* 0x000fcc000bf26270 */
[----:B------:R-:W-:-:S03]  /*10770*/  PLOP3.LUT P0, PT, PT, PT, UP1, 0x80, 0x0 ;  /* 0x000000000000781c */ /* 0x000fc60003f0f018 */
[----:B------:R-:W-:-:S10]  /*10780*/  @!UP0 ULDC UR5, c[0x0][0x9f0] ;  /* 0x00027c0000058ab9 */ /* 0x000fd40000000800 */
[----:B-1----:R-:W-:Y:S05]  /*10790*/  @!P0 BRA `(.L_x_2202) ;  /* 0x0000000000708947 */ /* 0x002fea0003800000 */
        /* <DEDUP_REMOVED lines=8> */
[----:B0-----:R-:W-:Y:S02]  /*10820*/  IMAD.MOV.U32 R2, RZ, RZ, RZ ;  /* 0x000000ffff027224 */ /* 0x001fe400078e00ff */
        /* <DEDUP_REMOVED lines=15> */
[----:B------:R-:W-:-:S04]  /*10920*/  @P0 VIADD R3, R3, 0x1 ;  /* 0x0000000103030836 */ /* 0x000fc80000000000 */
[----:B------:R-:W-:Y:S01]  /*10930*/  @!P2 IMAD.MOV R3, RZ, RZ, -R3 ;  /* 0x000000ffff03a224 */ /* 0x000fe200078e0a03 */
[----:B------:R-:W-:-:S05]  /*10940*/  @!P1 LOP3.LUT R3, RZ, UR5, RZ, 0x33, !PT ;  /* 0x00000005ff039c12 */ /* 0x000fca000f8e33ff */
[----:B------:R0:W-:Y:S02]  /*10950*/  STL [R1+0xc], R3 ;  /* 0x00000c0301007387 */ /* 0x0001e40000100800 */
.L_x_2202:
        /* <DEDUP_REMOVED lines=32> */
.L_x_2203:
        /* <DEDUP_REMOVED lines=9> */
[----:B------:R-:W-:Y:S01]  /*10bf0*/  IMAD.U32 R4, RZ, RZ, UR6 ;  /* 0x00000006ff047e24 */ /* 0x000fe2000f8e00ff */
[----:B------:R-:W-:Y:S01]  /*10c00*/  MOV R13, RZ ;  /* 0x000000ff000d7202 */ /* 0x000fe20000000f00 */
[----:B------:R-:W-:Y:S02]  /*10c10*/  IMAD.U32 R5, RZ, RZ, UR7 ;  /* 0x00000007ff057e24 */ /* 0x000fe4000f8e00ff */
[----:B------:R-:W-:Y:S02]  /*10c20*/  IMAD.U32 R6, RZ, RZ, UR8 ;  /* 0x00000008ff067e24 */ /* 0x000fe4000f8e00ff */
[----:B------:R-:W-:-:S02]  /*10c30*/  IMAD.U32 R7, RZ, RZ, UR9 ;  /* 0x00000009ff077e24 */ /* 0x000fc4000f8e00ff */
[----:B------:R-:W-:Y:S02]  /*10c40*/  IMAD.U32 R10, RZ, RZ, UR4 ;  /* 0x00000004ff0a7e24 */ /* 0x000fe4000f8e00ff */
[----:B------:R-:W-:Y:S02]  /*10c50*/  IMAD.U32 R11, RZ, RZ, UR5 ;  /* 0x00000005ff0b7e24 */ /* 0x000fe4000f8e00ff */
[----:B------:R-:W-:Y:S02]  /*10c60*/  IMAD.MOV.U32 R8, RZ, RZ, 0x70 ;  /* 0x00000070ff087424 */ /* 0x000fe400078e00ff */
[----:B0-----:R-:W-:-:S07]  /*10c70*/  IMAD.MOV.U32 R12, RZ, RZ, 0x1 ;  /* 0x00000001ff0c7424 */ /* 0x001fce00078e00ff */
[----:B------:R-:W-:-:S07]  /*10c80*/  LEPC R20, `(.L_x_2205) ;  /* 0x000000001014794e */ /* 0x000fce0000000000 */
[----:B-1----:R-:W-:Y:S05]  /*10c90*/  CALL.ABS.NOINC R2 ;  /* 0x0000000002007343 */ /* 0x002fea0003c00000 */
.L_x_2205:
        /* <DEDUP_REMOVED lines=15> */
.L_x_2204:
        /* <DEDUP_REMOVED lines=21> */
.L_x_2297:
        /* <DEDUP_REMOVED lines=8> */
.L_x_2300:
        /* <DEDUP_REMOVED lines=22> */
.L_x_2209:
[----:B0-----:R-:W-:Y:S01]  /*110c0*/  MOV R0, 0x1 ;  /* 0x0000000100007802 */ /* 0x001fe20000000f00 */
[----:B------:R-:W1:Y:S03]  /*110d0*/  S2R R8, SR_TID.X ;  /* 0x0000000000087919 */ /* 0x000e660000002100 */
[----:B------:R-:W-:-:S04]  /*110e0*/  SHF.L.U32 R0, R0, 0x1f, RZ ;  /* 0x0000001f00007819 */ /* 0x000fc800000006ff */
[----:B------:R-:W0:Y:S01]  /*110f0*/  SYNCS.PHASECHK.TRANS64.TRYWAIT P0, [UR38+0x38840], R0 ;  /* 0x03884000ff0075a7 */ /* 0x000e220008000166 */
[----:B-1----:R-:W-:-:S04]  /*11100*/  LOP3.LUT R2, R8, 0x7f, RZ, 0xc0, !PT ;  /* 0x0000007f08027812 */ /* 0x002fc800078ec0ff */
[----:B------:R-:W-:Y:S01]  /*11110*/  ISETP.NE.AND P1, PT, R2, RZ, PT ;  /* 0x000000ff0200720c */ /* 0x000fe20003f25270 */
[----:B0-----:R-:W-:-:S12]  /*11120*/  @!P0 BRA `(.L_x_2210) ;  /* 0x0000003c00bc8947 */ /* 0x001fd80003800000 */
.L_x_2301:
[----:B------:R-:W-:Y:S05]  /*11130*/  @P1 BRA `(.L_x_2211) ;  /* 0x0000000000181947 */ /* 0x000fea0003800000 */
[----:B------:R-:W1:Y:S01]  /*11140*/  S2R R2, SR_TID.X ;  /* 0x0000000000027919 */ /* 0x000e620000002100 */
[----:B0-----:R-:W-:-:S04]  /*11150*/  IMAD.MOV.U32 R0, RZ, RZ, 0xa000 ;  /* 0x0000a000ff007424 */ /* 0x001fc800078e00ff */
[----:B------:R2:W-:Y:S01]  /*11160*/  SYNCS.ARRIVE.TRANS64 RZ, [UR38+0x38830], R0 ;  /* 0x03883000ffff79a7 */ /* 0x0005e20008000026 */
[----:B-1----:R-:W-:-:S13]  /*11170*/  LOP3.LUT P0, RZ, R2, 0x1f, RZ, 0xc0, !PT ;  /* 0x0000001f02ff7812 */ /* 0x002fda000780c0ff */
[----:B--2---:R-:W-:Y:S05]  /*11180*/  @!P0 BRA `(.L_x_2211) ;  /* 0x0000000000048947 */ /* 0x004fea0003800000 */
[----:B------:R-:W-:Y:S01]  /*11190*/  BPT.TRAP 0x1 ;  /* 0x000000040000795c */ /* 0x000fe20000300000 */
.L_x_2211:
        /* <DEDUP_REMOVED lines=37> */
.L_x_2207:
        /* <DEDUP_REMOVED lines=10> */
[----:B------:R-:W-:Y:S02]  /*11490*/  IMAD.U32 R4, RZ, RZ, UR6 ;  /* 0x00000006ff047e24 */ /* 0x000fe4000f8e00ff */
[----:B------:R-:W1:Y:S01]  /*114a0*/  LDC.64 R2, c[0x4][R2] ;  /* 0x0100000002027b82 */ /* 0x000e620000000a00 */
        /* <DEDUP_REMOVED lines=9> */
[----:B01----:R-:W-:Y:S05]  /*11540*/  CALL.ABS.NOINC R2 ;  /* 0x0000000002007343 */ /* 0x003fea0003c00000 */
.L_x_2212:
        /* <DEDUP_REMOVED lines=17> */
[C---:B------:R-:W-:Y:S02]  /*11660*/  IMAD R5, R4.reuse, R3, R0 ;  /* 0x0000000304057224 */ /* 0x040fe400078e0200 */
[----:B------:R-:W-:Y:S01]  /*11670*/  IMAD.WIDE.U32 R2, R4, R2, UR4 ;  /* 0x0000000404027e25 */ /* 0x000fe2000f8e0002 */
[----:B------:R-:W-:-:S03]  /*11680*/  ULDC.64 UR4, c[0x0][0x2d0] ;  /* 0x0000b40000047ab9 */ /* 0x000fc60000000a00 */
[----:B------:R-:W1:Y:S01]  /*11690*/  @P0 LDC R0, c[0x0][0x450] ;  /* 0x00011400ff000b82 */ /* 0x000e620000000800 */
[----:B------:R-:W-:Y:S02]  /*116a0*/  IMAD.IADD R3, R3, 0x1, R5 ;  /* 0x0000000103037824 */ /* 0x000fe400078e0205 */
[----:B------:R-:W-:Y:S02]  /*116b0*/  IMAD.SHL.U32 R5, R12, 0x10, RZ ;  /* 0x000000100c057824 */ /* 0x000fe400078e00ff */
[----:B------:R-:W-:-:S03]  /*116c0*/  IMAD.SHL.U32 R9, R9, 0x8, RZ ;  /* 0x0000000809097824 */ /* 0x000fc600078e00ff */
[----:B------:R-:W-:-:S05]  /*116d0*/  LOP3.LUT R4, R8, 0x70, R5, 0xf8, !PT ;  /* 0x0000007008047812 */ /* 0x000fca00078ef805 */
[----:B----4-:R-:W-:-:S04]  /*116e0*/  IMAD R5, R11, 0x80, R4 ;  /* 0x000000800b057824 */ /* 0x010fc800078e0204 */
        /* <DEDUP_REMOVED lines=10> */
[----:B------:R-:W-:-:S03]  /*11790*/  ULDC.64 UR4, c[0x0][0x2c8] ;  /* 0x0000b20000047ab9 */ /* 0x000fc60000000a00 */
[----:B------:R-:W-:Y:S01]  /*117a0*/  IADD3 R3, R3, R5, RZ ;  /* 0x0000000503037210 */ /* 0x000fe20007ffe0ff */
[----:B------:R-:W-:-:S04]  /*117b0*/  IMAD R5, R4, UR4, RZ ;  /* 0x0000000404057c24 */ /* 0x000fc8000f8e02ff */
[C---:B------:R-:W-:Y:S02]  /*117c0*/  IMAD R4, R0.reuse, UR5, R5 ;  /* 0x0000000500047c24 */ /* 0x040fe4000f8e0205 */
[----:B------:R-:W-:Y:S01]  /*117d0*/  IMAD.WIDE.U32 R2, R0, UR4, R2 ;  /* 0x0000000400027c25 */ /* 0x000fe2000f8e0002 */
[----:B------:R-:W-:-:S03]  /*117e0*/  ULDC.64 UR4, c[0x0][0x280] ;  /* 0x0000a00000047ab9 */ /* 0x000fc60000000a00 */
[----:B------:R-:W-:Y:S01]  /*117f0*/  IMAD.SHL.U32 R0, R12, 0x8, RZ ;  /* 0x000000080c007824 */ /* 0x000fe200078e00ff */
[----:B------:R-:W-:Y:S01]  /*11800*/  LEA R7, P0, R2, UR4, 0x1 ;  /* 0x0000000402077c11 */ /* 0x000fe2000f8008ff */
[----:B------:R-:W-:Y:S01]  /*11810*/  IMAD.IADD R3, R3, 0x1, R4 ;  /* 0x0000000103037824 */ /* 0x000fe200078e0204 */
[----:B------:R-:W-:Y:S02]  /*11820*/  ULDC UR4, c[0x0][0x2b8] ;  /* 0x0000ae0000047ab9 */ /* 0x000fe40000000800 */
[----:B------:R-:W-:Y:S02]  /*11830*/  LOP3.LUT R10, R0, 0x38, RZ, 0xc0, !PT ;  /* 0x00000038000a7812 */ /* 0x000fe400078ec0ff */
[----:B------:R-:W-:Y:S02]  /*11840*/  LEA.HI.X R6, R2, UR5, R3, 0x1, P0 ;  /* 0x0000000502067c11 */ /* 0x000fe400080f0c03 */
[----:B------:R-:W-:Y:S02]  /*11850*/  LOP3.LUT R2, R10, 0x40, RZ, 0xfc, !PT ;  /* 0x000000400a027812 */ /* 0x000fe400078efcff */
[----:B------:R-:W-:-:S02]  /*11860*/  LOP3.LUT R3, R0, 0x1c0, RZ, 0xc0, !PT ;  /* 0x000001c000037812 */ /* 0x000fc400078ec0ff */
[----:B------:R-:W-:Y:S02]  /*11870*/  ISETP.GE.AND P2, PT, R2, UR4, PT ;  /* 0x0000000402007c0c */ /* 0x000fe4000bf46270 */
[----:B------:R-:W-:Y:S02]  /*11880*/  LOP3.LUT R2, R10, 0x80, RZ, 0xfc, !PT ;  /* 0x000000800a027812 */ /* 0x000fe400078efcff */
[----:B------:R-:W-:Y:S02]  /*11890*/  LOP3.LUT R3, R3, 0x38, R0, 0xf8, !PT ;  /* 0x0000003803037812 */ /* 0x000fe400078ef800 */
[----:B------:R-:W-:Y:S02]  /*118a0*/  ISETP.GE.AND P1, PT, R2, UR4, PT ;  /* 0x0000000402007c0c */ /* 0x000fe4000bf26270 */
[C---:B------:R-:W-:Y:S02]  /*118b0*/  LOP3.LUT R2, R10.reuse, 0xc0, RZ, 0xfc, !PT ;  /* 0x000000c00a027812 */ /* 0x040fe400078efcff */
[----:B------:R-:W-:-:S02]  /*118c0*/  ISETP.GE.AND P4, PT, R10, UR4, PT ;  /* 0x000000040a007c0c */ /* 0x000fc4000bf86270 */
[----:B------:R-:W-:Y:S01]  /*118d0*/  ISETP.GE.AND P0, PT, R2, UR4, PT ;  /* 0x0000000402007c0c */ /* 0x000fe2000bf06270 */
[----:B------:R-:W-:Y:S01]  /*118e0*/  UMOV UR4, 0xffffffff ;  /* 0xffffffff00047882 */ /* 0x000fe20000000000 */
[----:B------:R-:W-:-:S04]  /*118f0*/  LOP3.LUT R0, R3, 0x38, R12, 0x78, !PT ;  /* 0x0000003803007812 */ /* 0x000fc800078e780c */
[----:B------:R-:W-:Y:S01]  /*11900*/  LOP3.LUT R9, R0, 0x200, R9, 0xf8, !PT ;  /* 0x0000020000097812 */ /* 0x000fe200078ef809 */
[----:B------:R-:W-:Y:S06]  /*11910*/  BRA.DIV UR4, `(.L_x_2213) ;  /* 0x0000003604d87947 */ /* 0x000fec000b800000 */
[----:B------:R-:W-:Y:S01]  /*11920*/  SHFL.IDX PT, R2, R6, RZ, 0x181f ;  /* 0x00181fff06027589 */ /* 0x000fe200000e0000 */
[----:B------:R-:W-:Y:S01]  /*11930*/  ULDC UR4, c[0x0][0x288] ;  /* 0x0000a20000047ab9 */ /* 0x000fe20000000800 */
[----:B------:R-:W-:Y:S01]  /*11940*/  IMAD R8, R11, 0x80, R8 ;  /* 0x000000800b087824 */ /* 0x000fe200078e0208 */
[----:B------:R-:W-:Y:S01]  /*11950*/  ULDC.64 UR6, c[0x0][0x208] ;  /* 0x0000820000067ab9 */ /* 0x000fe20000000a00 */
[----:B------:R-:W0:Y:S01]  /*11960*/  SHFL.IDX PT, R3, R7, RZ, 0x181f ;  /* 0x00181fff07037589 */ /* 0x000e2200000e0000 */
[----:B------:R-:W-:Y:S02]  /*11970*/  IMAD R0, R20, UR4, RZ ;  /* 0x0000000414007c24 */ /* 0x000fe4000f8e02ff */
[C---:B------:R-:W-:Y:S01]  /*11980*/  VIADD R5, R8.reuse, 0x10 ;  /* 0x0000001008057836 */ /* 0x040fe20000000000 */
[----:B------:R-:W-:Y:S02]  /*11990*/  SHFL.IDX PT, R4, R7, 0x1, 0x181f ;  /* 0x00381f0007047f89 */ /* 0x000fe400000e0000 */
[----:B------:R-:W-:-:S02]  /*119a0*/  ISETP.GE.AND P3, PT, R8, R0, PT ;  /* 0x000000000800720c */ /* 0x000fc40003f66270 */
[----:B------:R-:W-:Y:S11]  /*119b0*/  SHFL.IDX PT, R14, R7, 0x7, 0x181f ;  /* 0x00f81f00070e7f89 */ /* 0x000ff600000e0000 */
[----:B------:R-:W-:-:S02]  /*119c0*/  @!P3 LEA R21, R9, UR38, 0x1 ;  /* 0x000000260915bc11 */ /* 0x000fc4000f8e08ff */
        /* <DEDUP_REMOVED lines=67> */
.L_x_2318:
        /* <DEDUP_REMOVED lines=16> */
.L_x_2215:
[----:B------:R-:W-:Y:S05]  /*11f00*/  BSYNC B0 ;  /* 0x0000000000007941 */ /* 0x000fea0003800000 */
.L_x_2214:
        /* <DEDUP_REMOVED lines=10> */
[----:B--2---:R-:W-:-:S05]  /*11fb0*/  VIADD R0, R4, 0xfffffffe ;  /* 0xfffffffe04007836 */ /* 0x004fca0000000000 */
[----:B---3--:R-:W-:Y:S01]  /*11fc0*/  ISETP.GE.AND P1, PT, R0, R3, PT ;  /* 0x000000030000720c */ /* 0x008fe20003f26270 */
[----:B-1----:R-:W-:-:S12]  /*11fd0*/  @!P0 BRA `(.L_x_2216) ;  /* 0x0000003800f48947 */ /* 0x002fd80003800000 */
.L_x_2319:
[----:B0-----:R-:W-:Y:S01]  /*11fe0*/  MOV R9, 0x1 ;  /* 0x0000000100097802 */ /* 0x001fe20000000f00 */
[----:B------:R-:W-:Y:S01]  /*11ff0*/  IMAD.MOV.U32 R8, RZ, RZ, RZ ;  /* 0x000000ffff087224 */ /* 0x000fe200078e00ff */
[----:B------:R-:W-:Y:S06]  /*12000*/  @!P1 BRA `(.L_x_2217) ;  /* 0x0000002000e49947 */ /* 0x000fec0003800000 */
[----:B------:R-:W2:Y:S04]  /*12010*/  LDL.LU R4, [R1+0xc] ;  /* 0x00000c0001047983 */ /* 0x000ea80000300800 */
[----:B-1----:R-:W3:Y:S01]  /*12020*/  LDL.LU R3, [R1+0x8] ;  /* 0x0000080001037983 */ /* 0x002ee20000300800 */
[----:B------:R-:W-:Y:S01]  /*12030*/  UIADD3 UR4, UR40, 0x1, URZ ;  /* 0x0000000128047890 */ /* 0x000fe2000fffe03f */
[----:B------:R-:W-:Y:S01]  /*12040*/  IMAD.MOV.U32 R9, RZ, RZ, 0x1 ;  /* 0x00000001ff097424 */ /* 0x000fe200078e00ff */
        /* <DEDUP_REMOVED lines=18> */
.L_x_2257:
        /* <DEDUP_REMOVED lines=29> */
.L_x_2221:
[----:B------:R-:W1:Y:S01]  /*12340*/  S2R R2, SR_TID.X ;  /* 0x0000000000027919 */ /* 0x000e620000002100 */
[----:B------:R-:W-:Y:S01]  /*12350*/  BSSY B2, `(.L_x_2222) ;  /* 0x0000006000027945 */ /* 0x000fe20003800000 */
[----:B-1----:R-:W-:Y:S02]  /*12360*/  LOP3.LUT R3, R2, 0x7f, RZ, 0xc0, !PT ;  /* 0x0000007f02037812 */ /* 0x002fe400078ec0ff */
[----:B------:R-:W-:Y:S02]  /*12370*/  SHF.L.U32 R2, R7, 0x1f, RZ ;  /* 0x0000001f07027819 */ /* 0x000fe400000006ff */
[----:B------:R-:W-:Y:S02]  /*12380*/  ISETP.NE.AND P1, PT, R3, RZ, PT ;  /* 0x000000ff0300720c */ /* 0x000fe40003f25270 */
[----:B------:R-:W1:Y:S02]  /*12390*/  SYNCS.PHASECHK.TRANS64.TRYWAIT P0, [UR38+0x38848], R2 ;  /* 0x03884802ff0075a7 */ /* 0x000e640008000166 */
[----:B-1----:R-:W-:Y:S09]  /*123a0*/  @!P0 BRA `(.L_x_2223) ;  /* 0x0000003800188947 */ /* 0x002ff20003800000 */
.L_x_2320:
[----:B------:R-:W-:Y:S05]  /*123b0*/  BSYNC B2 ;  /* 0x0000000000027941 */ /* 0x000fea0003800000 */
.L_x_2222:
[----:B------:R-:W-:Y:S04]  /*123c0*/  BSSY B2, `(.L_x_2224) ;  /* 0x0000007000027945 */ /* 0x000fe80003800000 */
[----:B------:R-:W-:Y:S05]  /*123d0*/  @P1 BRA `(.L_x_2225) ;  /* 0x0000000000141947 */ /* 0x000fea0003800000 */
[----:B------:R-:W-:Y:S01]  /*123e0*/  ISETP.NE.AND P0, PT, R10, RZ, PT ;  /* 0x000000ff0a00720c */ /* 0x000fe20003f05270 */
[----:B-1----:R-:W-:-:S04]  /*123f0*/  IMAD.MOV.U32 R3, RZ, RZ, 0xa000 ;  /* 0x0000a000ff037424 */ /* 0x002fc800078e00ff */
[----:B------:R2:W-:Y:S08]  /*12400*/  SYNCS.ARRIVE.TRANS64 RZ, [UR38+0x38838], R3 ;  /* 0x03883803ffff79a7 */ /* 0x0005f00008000026 */
[----:B--2---:R-:W-:Y:S05]  /*12410*/  @!P0 BRA `(.L_x_2225) ;  /* 0x0000000000048947 */ /* 0x004fea0003800000 */
[----:B------:R-:W-:Y:S01]  /*12420*/  BPT.TRAP 0x1 ;  /* 0x000000040000795c */ /* 0x000fe20000300000 */
.L_x_2225:
[----:B------:R-:W-:Y:S05]  /*12430*/  BSYNC B2 ;  /* 0x0000000000027941 */ /* 0x000fea0003800000 */
.L_x_2224:
[----:B------:R-:W-:Y:S01]  /*12440*/  MOV R14, RZ ;  /* 0x000000ff000e7202 */ /* 0x000fe20000000f00 */
        /* <DEDUP_REMOVED lines=10> */
.L_x_2226:
        /* <DEDUP_REMOVED lines=13> */
.L_x_2227:
        /* <DEDUP_REMOVED lines=15> */
.L_x_2228:
        /* <DEDUP_REMOVED lines=15> */
.L_x_2229:
        /* <DEDUP_REMOVED lines=12> */
.L_x_2321:
[----:B------:R-:W-:Y:S05]  /*12860*/  BSYNC B2 ;  /* 0x0000000000027941 */ /* 0x000fea0003800000 */
.L_x_2230:
        /* <DEDUP_REMOVED lines=9> */
.L_x_2233:
[----:B------:R-:W-:Y:S05]  /*12900*/  BSYNC B2 ;  /* 0x0000000000027941 */ /* 0x000fea0003800000 */
.L_x_2232:
        /* <DEDUP_REMOVED lines=10> */
.L_x_2234:
        /* <DEDUP_REMOVED lines=13> */
.L_x_2235:
        /* <DEDUP_REMOVED lines=13> */
.L_x_2236:
        /* <DEDUP_REMOVED lines=13> */
.L_x_2237:
        /* <DEDUP_REMOVED lines=10> */
.L_x_2220:
[----:B------:R-:W-:Y:S05]  /*12cc0*/  BSYNC B1 ;  /* 0x0000000000017941 */ /* 0x000fea0003800000 */
.L_x_2219:
        /* <DEDUP_REMOVED lines=28> */
.L_x_2240:
[----:B------:R-:W1:Y:S01]  /*12e90*/  S2R R2, SR_TID.X ;  /* 0x0000000000027919 */ /* 0x000e620000002100 */
[----:B------:R-:W-:Y:S01]  /*12ea0*/  BSSY B2, `(.L_x_2241) ;  /* 0x0000006000027945 */ /* 0x000fe20003800000 */
[----:B-1----:R-:W-:Y:S02]  /*12eb0*/  LOP3.LUT R3, R2, 0x7f, RZ, 0xc0, !PT ;  /* 0x0000007f02037812 */ /* 0x002fe400078ec0ff */
[----:B------:R-:W-:Y:S02]  /*12ec0*/  SHF.L.U32 R2, R9, 0x1f, RZ ;  /* 0x0000001f09027819 */ /* 0x000fe400000006ff */
[----:B------:R-:W-:Y:S02]  /*12ed0*/  ISETP.NE.AND P1, PT, R3, RZ, PT ;  /* 0x000000ff0300720c */ /* 0x000fe40003f25270 */
[----:B------:R-:W1:Y:S02]  /*12ee0*/  SYNCS.PHASECHK.TRANS64.TRYWAIT P0, [UR38+0x38840], R2 ;  /* 0x03884002ff0075a7 */ /* 0x000e640008000166 */
[----:B-1----:R-:W-:Y:S09]  /*12ef0*/  @!P0 BRA `(.L_x_2242) ;  /* 0x0000002c00748947 */ /* 0x002ff20003800000 */
.L_x_2322:
[----:B------:R-:W-:Y:S05]  /*12f00*/  BSYNC B2 ;  /* 0x0000000000027941 */ /* 0x000fea0003800000 */
.L_x_2241:
[----:B------:R-:W-:Y:S04]  /*12f10*/  BSSY B2, `(.L_x_2243) ;  /* 0x0000007000027945 */ /* 0x000fe80003800000 */
[----:B------:R-:W-:Y:S05]  /*12f20*/  @P1 BRA `(.L_x_2244) ;  /* 0x0000000000141947 */ /* 0x000fea0003800000 */
[----:B------:R-:W-:Y:S01]  /*12f30*/  ISETP.NE.AND P0, PT, R10, RZ, PT ;  /* 0x000000ff0a00720c */ /* 0x000fe20003f05270 */
[----:B-1----:R-:W-:-:S04]  /*12f40*/  IMAD.MOV.U32 R2, RZ, RZ, 0xa000 ;  /* 0x0000a000ff027424 */ /* 0x002fc800078e00ff */
[----:B------:R2:W-:Y:S08]  /*12f50*/  SYNCS.ARRIVE.TRANS64 RZ, [UR38+0x38830], R2 ;  /* 0x03883002ffff79a7 */ /* 0x0005f00008000026 */
[----:B--2---:R-:W-:Y:S05]  /*12f60*/  @!P0 BRA `(.L_x_2244) ;  /* 0x0000000000048947 */ /* 0x004fea0003800000 */
[----:B------:R-:W-:Y:S01]  /*12f70*/  BPT.TRAP 0x1 ;  /* 0x000000040000795c */ /* 0x000fe20000300000 */
.L_x_2244:
[----:B------:R-:W-:Y:S05]  /*12f80*/  BSYNC B2 ;  /* 0x0000000000027941 */ /* 0x000fea0003800000 */
.L_x_2243:
        /* <DEDUP_REMOVED lines=11> */
.L_x_2245:
        /* <DEDUP_REMOVED lines=14> */
.L_x_2246:
        /* <DEDUP_REMOVED lines=14> */
.L_x_2247:
        /* <DEDUP_REMOVED lines=14> */
.L_x_2248:
        /* <DEDUP_REMOVED lines=12> */
.L_x_2323:
[----:B------:R-:W-:Y:S05]  /*133a0*/  BSYNC B2 ;  /* 0x0000000000027941 */ /* 0x000fea0003800000 */
.L_x_2249:
        /* <DEDUP_REMOVED lines=9> */
.L_x_2252:
[----:B------:R-:W-:Y:S05]  /*13440*/  BSYNC B2 ;  /* 0x0000000000027941 */ /* 0x000fea0003800000 */
.L_x_2251:
        /* <DEDUP_REMOVED lines=10> */
.L_x_2253:
        /* <DEDUP_REMOVED lines=13> */
.L_x_2254:
        /* <DEDUP_REMOVED lines=13> */
.L_x_2255:
        /* <DEDUP_REMOVED lines=13> */
.L_x_2256:
        /* <DEDUP_REMOVED lines=10> */
.L_x_2239:
[----:B------:R-:W-:Y:S05]  /*13800*/  BSYNC B1 ;  /* 0x0000000000017941 */ /* 0x000fea0003800000 */
.L_x_2238:
[----:B------:R-:W-:Y:S02]  /*13810*/  VIADD R0, R0, 0xfffffffe ;  /* 0xfffffffe00007836 */ /* 0x000fe40000000000 */
[----:B------:R-:W-:Y:S01]  /*13820*/  IMAD.MOV.U32 R7, RZ, RZ, R9 ;  /* 0x000000ffff077224 */ /* 0x000fe200078e0009 */
[----:B------:R-:W-:Y:S06]  /*13830*/  @P2 BRA `(.L_x_2257) ;  /* 0xffffffe8004c2947 */ /* 0x000fec000383ffff */
[----:B------:R-:W-:Y:S05]  /*13840*/  BSYNC B0 ;  /* 0x0000000000007941 */ /* 0x000fea0003800000 */
.L_x_2218:
        /* <DEDUP_REMOVED lines=30> */
.L_x_2259:
[----:B------:R-:W1:Y:S01]  /*13a30*/  S2R R2, SR_TID.X ;  /* 0x0000000000027919 */ /* 0x000e620000002100 */
[----:B------:R-:W-:Y:S01]  /*13a40*/  BSSY B1, `(.L_x_2260) ;  /* 0x0000006000017945 */ /* 0x000fe20003800000 */
[----:B-1----:R-:W-:Y:S02]  /*13a50*/  LOP3.LUT R3, R2, 0x7f, RZ, 0xc0, !PT ;  /* 0x0000007f02037812 */ /* 0x002fe400078ec0ff */
[----:B------:R-:W-:Y:S02]  /*13a60*/  SHF.L.U32 R2, R9, 0x1f, RZ ;  /* 0x0000001f09027819 */ /* 0x000fe400000006ff */
[----:B------:R-:W-:Y:S02]  /*13a70*/  ISETP.NE.AND P1, PT, R3, RZ, PT ;  /* 0x000000ff0300720c */ /* 0x000fe40003f25270 */
[----:B------:R-:W1:Y:S02]  /*13a80*/  SYNCS.PHASECHK.TRANS64.TRYWAIT P0, [UR38+0x38848], R2 ;  /* 0x03884802ff0075a7 */ /* 0x000e640008000166 */
[----:B-1----:R-:W-:Y:S09]  /*13a90*/  @!P0 BRA `(.L_x_2261) ;  /* 0x0000002000bc8947 */ /* 0x002ff20003800000 */
.L_x_2324:
[----:B------:R-:W-:Y:S05]  /*13aa0*/  BSYNC B1 ;  /* 0x0000000000017941 */ /* 0x000fea0003800000 */
.L_x_2260:
[----:B------:R-:W-:Y:S04]  /*13ab0*/  BSSY B1, `(.L_x_2262) ;  /* 0x0000007000017945 */ /* 0x000fe80003800000 */
[----:B------:R-:W-:Y:S05]  /*13ac0*/  @P1 BRA `(.L_x_2263) ;  /* 0x0000000000141947 */ /* 0x000fea0003800000 */
[----:B------:R-:W-:Y:S01]  /*13ad0*/  ISETP.NE.AND P0, PT, R10, RZ, PT ;  /* 0x000000ff0a00720c */ /* 0x000fe20003f05270 */
[----:B-1----:R-:W-:-:S04]  /*13ae0*/  IMAD.MOV.U32 R3, RZ, RZ, 0xa000 ;  /* 0x0000a000ff037424 */ /* 0x002fc800078e00ff */
[----:B------:R2:W-:Y:S08]  /*13af0*/  SYNCS.ARRIVE.TRANS64 RZ, [UR38+0x38838], R3 ;  /* 0x03883803ffff79a7 */ /* 0x0005f00008000026 */
[----:B--2---:R-:W-:Y:S05]  /*13b00*/  @!P0 BRA `(.L_x_2263) ;  /* 0x0000000000048947 */ /* 0x004fea0003800000 */
[----:B------:R-:W-:Y:S01]  /*13b10*/  BPT.TRAP 0x1 ;  /* 0x000000040000795c */ /* 0x000fe20000300000 */
.L_x_2263:
[----:B------:R-:W-:Y:S05]  /*13b20*/  BSYNC B1 ;  /* 0x0000000000017941 */ /* 0x000fea0003800000 */
.L_x_2262:
[----:B0-----:R-:W-:Y:S01]  /*13b30*/  IMAD.MOV.U32 R5, RZ, RZ, RZ ;  /* 0x000000ffff057224 */ /* 0x001fe200078e00ff */
        /* <DEDUP_REMOVED lines=10> */
.L_x_2264:
        /* <DEDUP_REMOVED lines=8> */
[----:B------:R-:W-:Y:S01]  /*13c60*/  MOV R6, 0x40 ;  /* 0x0000004000067802 */ /* 0x000fe20000000f00 */
[----:B------:R-:W-:Y:S01]  /*13c70*/  UIADD3 UR8, UR38, 0x30c00, URZ ;  /* 0x00030c0026087890 */ /* 0x000fe2000fffe03f */
[----:B------:R-:W-:Y:S01]  /*13c80*/  PLOP3.LUT P0, PT, PT, PT, PT, 0x80, 0x0 ;  /* 0x000000000000781c */ /* 0x000fe20003f0f070 */
[----:B------:R-:W-:Y:S01]  /*13c90*/  UMOV UR6, 0x0 ;  /* 0x0000000000067882 */ /* 0x000fe20000000000 */
[----:B------:R-:W-:Y:S01]  /*13ca0*/  R2UR UR10, R6 ;  /* 0x00000000060a72ca */ /* 0x000fe200000e0000 */
[----:B------:R-:W-:-:S14]  /*13cb0*/  UMOV UR7, 0x14f00000 ;  /* 0x14f0000000077882 */ /* 0x000fdc0000000000 */
.L_x_2265:
        /* <DEDUP_REMOVED lines=14> */
.L_x_2266:
        /* <DEDUP_REMOVED lines=14> */
.L_x_2267:
        /* <DEDUP_REMOVED lines=11> */
.L_x_2325:
[----:B------:R-:W-:Y:S05]  /*13f30*/  BSYNC B1 ;  /* 0x0000000000017941 */ /* 0x000fea0003800000 */
.L_x_2268:
        /* <DEDUP_REMOVED lines=9> */
.L_x_2271:
[----:B------:R-:W-:Y:S05]  /*13fd0*/  BSYNC B1 ;  /* 0x0000000000017941 */ /* 0x000fea0003800000 */
.L_x_2270:
        /* <DEDUP_REMOVED lines=10> */
.L_x_2272:
        /* <DEDUP_REMOVED lines=13> */
.L_x_2273:
        /* <DEDUP_REMOVED lines=13> */
.L_x_2274:
        /* <DEDUP_REMOVED lines=13> */
.L_x_2275:
        /* <DEDUP_REMOVED lines=10> */
.L_x_2258:
[----:B------:R-:W-:Y:S05]  /*14390*/  BSYNC B0 ;  /* 0x0000000000007941 */ /* 0x000fea0003800000 */
.L_x_2217:
        /* <DEDUP_REMOVED lines=12> */
.L_x_2326:
[----:B------:R-:W-:Y:S05]  /*14460*/  BSYNC B1 ;  /* 0x0000000000017941 */ /* 0x000fea0003800000 */
.L_x_2278:
        /* <DEDUP_REMOVED lines=8> */
.L_x_2281:
[----:B------:R-:W-:Y:S05]  /*144f0*/  BSYNC B1 ;  /* 0x0000000000017941 */ /* 0x000fea0003800000 */
.L_x_2280:
        /* <DEDUP_REMOVED lines=13> */
.L_x_2282:
        /* <DEDUP_REMOVED lines=13> */
.L_x_2283:
        /* <DEDUP_REMOVED lines=13> */
.L_x_2284:
        /* <DEDUP_REMOVED lines=13> */
.L_x_2285:
        /* <DEDUP_REMOVED lines=8> */
.L_x_2277:
[----:B------:R-:W-:Y:S05]  /*148c0*/  BSYNC B0 ;  /* 0x0000000000007941 */ /* 0x000fea0003800000 */
.L_x_2276:
[----:B0-----:R-:W-:Y:S02]  /*148d0*/  VIADD R0, R8, 0x1 ;  /* 0x0000000108007836 */ /* 0x001fe40000000000 */
[----:B-1----:R-:W-:-:S03]  /*148e0*/  IMAD.MOV.U32 R3, RZ, RZ, RZ ;  /* 0x000000ffff037224 */ /* 0x002fc600078e00ff */
[----:B------:R-:W-:-:S04]  /*148f0*/  ISETP.NE.AND P0, PT, R0, 0x2, PT ;  /* 0x000000020000780c */ /* 0x000fc80003f05270 */
[----:B------:R-:W-:Y:S02]  /*14900*/  SEL R2, RZ, 0x1, P0 ;  /* 0x00000001ff027807 */ /* 0x000fe40000000000 */
[----:B------:R-:W-:Y:S02]  /*14910*/  SEL R0, R0, RZ, P0 ;  /* 0x000000ff00007207 */ /* 0x000fe40000000000 */
[----:B------:R-:W-:-:S07]  /*14920*/  LOP3.LUT R9, R9, R2, RZ, 0x3c, !PT ;  /* 0x0000000209097212 */ /* 0x000fce00078e3cff */
.L_x_2201:
[----:B------:R-:W0:Y:S01]  /*14930*/  S2R R5, SR_CgaCtaId ;  /* 0x0000000000057919 */ /* 0x000e220000008800 */
[----:B------:R-:W-:Y:S02]  /*14940*/  MOV R2, 0x400 ;  /* 0x0000040000027802 */ /* 0x000fe40000000f00 */
[----:B------:R-:W-:Y:S02]  /*14950*/  SHF.L.U32 R3, R3, 0x1f, RZ ;  /* 0x0000001f03037819 */ /* 0x000fe400000006ff */
[----:B0-----:R-:W-:-:S04]  /*14960*/  LEA R2, R5, R2, 0x18 ;  /* 0x0000000205027211 */ /* 0x001fc800078ec0ff */
[----:B------:R-:W0:Y:S02]  /*14970*/  SYNCS.PHASECHK.TRANS64.TRYWAIT P0, [R2+URZ+0x38820], R3 ;  /* 0x03882003020075a7 */ /* 0x000e24000800017f */
[----:B0-----:R-:W-:Y:S05]  /*14980*/  @!P0 BRA `(.L_x_2286) ;  /* 0x0000001400448947 */ /* 0x001fea0003800000 */
.L_x_2327:
[----:B------:R-:W-:-:S03]  /*14990*/  UMOV UR4, 0xffffffff ;  /* 0xffffffff00047882 */ /* 0x000fc60000000000 */
[----:B------:R-:W-:Y:S05]  /*149a0*/  BRA.DIV UR4, `(.L_x_2287) ;  /* 0x0000001604507947 */ /* 0x000fea000b800000 */
[----:B0-----:R-:W0:Y:S02]  /*149b0*/  S2R R3, SR_TID.X ;  /* 0x0000000000037919 */ /* 0x001e240000002100 */
[----:B0-----:R-:W-:-:S04]  /*149c0*/  SHF.R.U32.HI R3, RZ, 0x5, R3 ;  /* 0x00000005ff037819 */ /* 0x001fc80000011603 */
[----:B------:R-:W-:-:S05]  /*149d0*/  LOP3.LUT R3, R3, 0x3, RZ, 0xc0, !PT ;  /* 0x0000000303037812 */ /* 0x000fca00078ec0ff */
[----:B------:R0:W1:Y:S02]  /*149e0*/  SHFL.IDX PT, R14, R3, RZ, 0x1f ;  /* 0x00001fff030e7589 */ /* 0x00006400000e0000 */
.L_x_2330:
[----:B-1----:R-:W-:-:S13]  /*149f0*/  ISETP.NE.AND P0, PT, R14, RZ, PT ;  /* 0x000000ff0e00720c */ /* 0x002fda0003f05270 */
[----:B------:R-:W-:Y:S05]  /*14a00*/  @P0 BRA `(.L_x_2163) ;  /* 0x0000000000880947 */ /* 0x000fea0003800000 */
[----:B------:R-:W-:-:S03]  /*14a10*/  UMOV UR4, 0xffffffff ;  /* 0xffffffff00047882 */ /* 0x000fc60000000000 */
[----:B------:R-:W-:Y:S05]  /*14a20*/  BRA.DIV UR4, `(.L_x_2288) ;  /* 0x0000001604647947 */ /* 0x000fea000b800000 */
[----:B------:R-:W-:-:S13]  /*14a30*/  ELECT P6, URZ, PT ;  /* 0x00000000003f782f */ /* 0x000fda00038c0000 */
.L_x_2333:
[----:B------:R-:W-:Y:S05]  /*14a40*/  @!P6 BRA `(.L_x_2163) ;  /* 0x000000000078e947 */ /* 0x000fea0003800000 */
[----:B0-----:R-:W2:Y:S02]  /*14a50*/  LDL.LU R3, [R1+0x14] ;  /* 0x0000140001037983 */ /* 0x001ea40000300800 */
[----:B--2---:R-:W-:-:S04]  /*14a60*/  LOP3.LUT R3, R3, 0x2, RZ, 0xfc, !PT ;  /* 0x0000000203037812 */ /* 0x004fc800078efcff */
[----:B------:R-:W-:-:S13]  /*14a70*/  ISETP.NE.AND P2, PT, R3, 0x3, PT ;  /* 0x000000030300780c */ /* 0x000fda0003f45270 */
[----:B------:R-:W-:Y:S05]  /*14a80*/  @!P2 BRA `(.L_x_2289) ;  /* 0x000000000004a947 */ /* 0x000fea0003800000 */
[----:B------:R-:W-:Y:S01]  /*14a90*/  BPT.TRAP 0x1 ;  /* 0x000000040000795c */ /* 0x000fe20000300000 */
.L_x_2289:
        /* <DEDUP_REMOVED lines=12> */
.L_x_2334:
[----:B------:R-:W1:Y:S02]  /*14b60*/  SYNCS.PHASECHK.TRANS64.TRYWAIT P0, [R3+URZ], R4 ;  /* 0x00000004030075a7 */ /* 0x000e64000800017f */
[----:B-1----:R-:W-:Y:S05]  /*14b70*/  @!P0 BRA `(.L_x_2291) ;  /* 0x0000001400448947 */ /* 0x002fea0003800000 */
.L_x_2335:
[----:B------:R-:W-:Y:S05]  /*14b80*/  @!P2 BRA `(.L_x_2292) ;  /* 0x000000000004a947 */ /* 0x000fea0003800000 */
[----:B------:R-:W-:Y:S01]  /*14b90*/  BPT.TRAP 0x1 ;  /* 0x000000040000795c */ /* 0x000fe20000300000 */
.L_x_2292:
[----:B-1----:R-:W-:-:S05]  /*14ba0*/  VIADD R3, R2, 0x38860 ;  /* 0x0003886002037836 */ /* 0x002fca0000000000 */
[----:B------:R-:W-:-:S04]  /*14bb0*/  LEA R0, R0, R3, 0x3 ;  /* 0x0000000300007211 */ /* 0x000fc800078e18ff */
[----:B------:R-:W1:Y:S02]  /*14bc0*/  SYNCS.PHASECHK.TRANS64.TRYWAIT P0, [R0+URZ], R5 ;  /* 0x00000005000075a7 */ /* 0x000e64000800017f */
[----:B-1----:R-:W-:Y:S05]  /*14bd0*/  @!P0 BRA `(.L_x_2293) ;  /* 0x0000001400408947 */ /* 0x002fea0003800000 */
.L_x_2336:
[----:B------:R-:W-:-:S07]  /*14be0*/  IMAD R3, R8, 0x8, R3 ;  /* 0x0000000808037824 */ /* 0x000fce00078e0203 */
.L_x_2294:
[----:B--2---:R2:W3:Y:S02]  /*14bf0*/  SYNCS.PHASECHK.TRANS64.TRYWAIT P0, [R3+URZ], R4 ;  /* 0x00000004030075a7 */ /* 0x0044e4000800017f */
[----:B---3--:R-:W-:Y:S05]  /*14c00*/  @!P0 NANOSLEEP.SYNCS 0x989680 ;  /* 0x009896800000895d */ /* 0x008fea0003900000 */
[----:B------:R-:W3:Y:S02]  /*14c10*/  @!P0 SYNCS.PHASECHK.TRANS64 P0, [R3+URZ], R4 ;  /* 0x00000004030085a7 */ /* 0x000ee4000800007f */
[----:B---3--:R-:W-:Y:S05]  /*14c20*/  @!P0 BRA `(.L_x_2294) ;  /* 0xfffffffc00f08947 */ /* 0x008fea000383ffff */
.L_x_2163:
[----:B------:R-:W-:Y:S05]  /*14c30*/  BSYNC B6 ;  /* 0x0000000000067941 */ /* 0x000fea0003800000 */
.L_x_2160:
[----:B------:R-:W-:Y:S05]  /*14c40*/  EXIT ;  /* 0x000000000000794d */ /* 0x000fea0003800000 */
.L_x_2167:
[----:B------:R-:W-:-:S13]  /*14c50*/  R2UR UR4, R16 ;  /* 0x00000000100472ca */ /* 0x000fda00000e0000 */
[----:B0-----:R-:W-:-:S04]  /*14c60*/  IMAD.U32 R3, RZ, RZ, UR4 ;  /* 0x00000004ff037e24 */ /* 0x001fc8000f8e00ff */
[----:B------:R0:W1:Y:S03]  /*14c70*/  SYNCS.PHASECHK.TRANS64.TRYWAIT P1, [R3+URZ+0x38800], R2 ;  /* 0x03880002030075a7 */ /* 0x000066000802017f */
[----:B-1----:R-:W-:Y:S05]  /*14c80*/  @!P1 NANOSLEEP.SYNCS 0x989680 ;  /* 0x009896800000995d */ /* 0x002fea0003900000 */
[----:B------:R-:W1:Y:S02]  /*14c90*/  @!P1 SYNCS.PHASECHK.TRANS64 P1, [R3+URZ+0x38800], R2 ;  /* 0x03880002030095a7 */ /* 0x000e64000802007f */
[----:B-1----:R-:W-:Y:S05]  /*14ca0*/  @!P1 BRA `(.L_x_2167) ;  /* 0xfffffffc00e89947 */ /* 0x002fea000383ffff */
[----:B------:R-:W-:Y:S05]  /*14cb0*/  BRA `(.L_x_2295) ;  /* 0xfffffec800387947 */ /* 0x000fea000383ffff */
.L_x_2171:
[----:B------:R-:W-:-:S13]  /*14cc0*/  R2UR UR4, R16 ;  /* 0x00000000100472ca */ /* 0x000fda00000e0000 */
[----:B0-----:R-:W-:-:S04]  /*14cd0*/  IMAD.U32 R3, RZ, RZ, UR4 ;  /* 0x00000004ff037e24 */ /* 0x001fc8000f8e00ff */
[----:B------:R0:W2:Y:S03]  /*14ce0*/  SYNCS.PHASECHK.TRANS64.TRYWAIT P2, [R3+URZ+0x38830], R2 ;  /* 0x03883002030075a7 */ /* 0x0000a6000804017f */
[----:B--2---:R-:W-:Y:S05]  /*14cf0*/  @!P2 NANOSLEEP.SYNCS 0x989680 ;  /* 0x009896800000a95d */ /* 0x004fea0003900000 */
[----:B------:R-:W2:Y:S02]  /*14d00*/  @!P2 SYNCS.PHASECHK.TRANS64 P2, [R3+URZ+0x38830], R2 ;  /* 0x038830020300a5a7 */ /* 0x000ea4000804007f */
[----:B--2---:R-:W-:Y:S05]  /*14d10*/  @!P2 BRA `(.L_x_2171) ;  /* 0xfffffffc00e8a947 */ /* 0x004fea000383ffff */
[----:B------:R-:W-:Y:S05]  /*14d20*/  BRA `(.L_x_2170) ;  /* 0xfffffec800587947 */ /* 0x000fea000383ffff */
.L_x_2176:
[----:B------:R-:W-:-:S13]  /*14d30*/  R2UR UR6, R215 ;  /* 0x00000000d70672ca */ /* 0x000fda00000e0000 */
[----:B-1----:R-:W-:-:S04]  /*14d40*/  IMAD.U32 R6, RZ, RZ, UR6 ;  /* 0x00000006ff067e24 */ /* 0x002fc8000f8e00ff */
[----:B------:R1:W2:Y:S03]  /*14d50*/  SYNCS.PHASECHK.TRANS64.TRYWAIT P3, [R6+URZ+0x38830], R3 ;  /* 0x03883003060075a7 */ /* 0x0002a6000806017f */
[----:B--2---:R-:W-:Y:S05]  /*14d60*/  @!P3 NANOSLEEP.SYNCS 0x989680 ;  /* 0x009896800000b95d */ /* 0x004fea0003900000 */
[----:B------:R-:W2:Y:S02]  /*14d70*/  @!P3 SYNCS.PHASECHK.TRANS64 P3, [R6+URZ+0x38830], R3 ;  /* 0x038830030600b5a7 */ /* 0x000ea4000806007f */
[----:B--2---:R-:W-:Y:S05]  /*14d80*/  @!P3 BRA `(.L_x_2176) ;  /* 0xfffffffc00e8b947 */ /* 0x004fea000383ffff */
[----:B------:R-:W-:Y:S05]  /*14d90*/  BRA `(.L_x_2175) ;  /* 0xffffff0000d47947 */ /* 0x000fea000383ffff */
.L_x_2180:
[----:B-1----:R-:W-:-:S04]  /*14da0*/  IMAD.U32 R3, RZ, RZ, UR7 ;  /* 0x00000007ff037e24 */ /* 0x002fc8000f8e00ff */
[----:B------:R1:W2:Y:S03]  /*14db0*/  SYNCS.PHASECHK.TRANS64.TRYWAIT P3, [R3+URZ+0x38850], R0 ;  /* 0x03885000030075a7 */ /* 0x0002a6000806017f */
[----:B--2---:R-:W-:Y:S05]  /*14dc0*/  @!P3 NANOSLEEP.SYNCS 0x989680 ;  /* 0x009896800000b95d */ /* 0x004fea0003900000 */
[----:B------:R-:W2:Y:S02]  /*14dd0*/  @!P3 SYNCS.PHASECHK.TRANS64 P3, [R3+URZ+0x38850], R0 ;  /* 0x038850000300b5a7 */ /* 0x000ea4000806007f */
[----:B--2---:R-:W-:Y:S05]  /*14de0*/  @!P3 BRA `(.L_x_2180) ;  /* 0xfffffffc00ecb947 */ /* 0x004fea000383ffff */
[----:B------:R-:W-:Y:S05]  /*14df0*/  BRA `(.L_x_2179) ;  /* 0xffffff2c00087947 */ /* 0x000fea000383ffff */
.L_x_2186:
[----:B-1----:R-:W-:-:S04]  /*14e00*/  IMAD.U32 R6, RZ, RZ, UR60 ;  /* 0x0000003cff067e24 */ /* 0x002fc8000f8e00ff */
[----:B------:R1:W2:Y:S03]  /*14e10*/  SYNCS.PHASECHK.TRANS64.TRYWAIT P2, [R6+URZ+0x38830], R3 ;  /* 0x03883003060075a7 */ /* 0x0002a6000804017f */
[----:B--2---:R-:W-:Y:S05]  /*14e20*/  @!P2 NANOSLEEP.SYNCS 0x989680 ;  /* 0x009896800000a95d */ /* 0x004fea0003900000 */
[----:B------:R-:W2:Y:S02]  /*14e30*/  @!P2 SYNCS.PHASECHK.TRANS64 P2, [R6+URZ+0x38830], R3 ;  /* 0x038830030600a5a7 */ /* 0x000ea4000804007f */
[----:B--2---:R-:W-:Y:S05]  /*14e40*/  @!P2 BRA `(.L_x_2186) ;  /* 0xfffffffc00eca947 */ /* 0x004fea000383ffff */
[----:B------:R-:W-:Y:S05]  /*14e50*/  BRA `(.L_x_2185) ;  /* 0xffffff4000bc7947 */ /* 0x000fea000383ffff */
.L_x_2190:
[----:B-1----:R-:W-:-:S04]  /*14e60*/  IMAD.U32 R3, RZ, RZ, UR11 ;  /* 0x0000000bff037e24 */ /* 0x002fc8000f8e00ff */
[----:B------:R1:W2:Y:S03]  /*14e70*/  SYNCS.PHASECHK.TRANS64.TRYWAIT P2, [R3+URZ+0x38850], R0 ;  /* 0x03885000030075a7 */ /* 0x0002a6000804017f */
[----:B--2---:R-:W-:Y:S05]  /*14e80*/  @!P2 NANOSLEEP.SYNCS 0x989680 ;  /* 0x009896800000a95d */ /* 0x004fea0003900000 */
[----:B------:R-:W2:Y:S02]  /*14e90*/  @!P2 SYNCS.PHASECHK.TRANS64 P2, [R3+URZ+0x38850], R0 ;  /* 0x038850000300a5a7 */ /* 0x000ea4000804007f */
[----:B--2---:R-:W-:Y:S05]  /*14ea0*/  @!P2 BRA `(.L_x_2190) ;  /* 0xfffffffc00eca947 */ /* 0x004fea000383ffff */
[----:B------:R-:W-:Y:S05]  /*14eb0*/  BRA `(.L_x_2189) ;  /* 0xffffff6800f47947 */ /* 0x000fea000383ffff */
.L_x_2195:
[----:B-1----:R-:W-:-:S04]  /*14ec0*/  IMAD.U32 R5, RZ, RZ, UR5 ;  /* 0x00000005ff057e24 */ /* 0x002fc8000f8e00ff */
[----:B------:R1:W2:Y:S03]  /*14ed0*/  SYNCS.PHASECHK.TRANS64.TRYWAIT P0, [R5+URZ+0x38850], R8 ;  /* 0x03885008050075a7 */ /* 0x0002a6000800017f */
[----:B--2---:R-:W-:Y:S05]  /*14ee0*/  @!P0 NANOSLEEP.SYNCS 0x989680 ;  /* 0x009896800000895d */ /* 0x004fea0003900000 */
[----:B------:R-:W2:Y:S02]  /*14ef0*/  @!P0 SYNCS.PHASECHK.TRANS64 P0, [R5+URZ+0x38850], R8 ;  /* 0x03885008050085a7 */ /* 0x000ea4000800007f */
[----:B--2---:R-:W-:Y:S05]  /*14f00*/  @!P0 BRA `(.L_x_2195) ;  /* 0xfffffffc00ec8947 */ /* 0x004fea000383ffff */
[----:B------:R-:W-:Y:S05]  /*14f10*/  BRA `(.L_x_2194) ;  /* 0xffffff8000e07947 */ /* 0x000fea000383ffff */
.L_x_2206:
[----:B------:R-:W-:Y:S02]  /*14f20*/  IMAD.MOV.U32 R13, RZ, RZ, R0 ;  /* 0x000000ffff0d7224 */ /* 0x000fe400078e0000 */
[----:B------:R-:W-:Y:S02]  /*14f30*/  IMAD.MOV.U32 R12, RZ, RZ, RZ ;  /* 0x000000ffff0c7224 */ /* 0x000fe400078e00ff */
[----:B------:R-:W-:Y:S02]  /*14f40*/  IMAD.MOV.U32 R11, RZ, RZ, 0x1f ;  /* 0x0000001fff0b7424 */ /* 0x000fe400078e00ff */
[----:B------:R-:W-:-:S07]  /*14f50*/  IMAD.MOV.U32 R15, RZ, RZ, -0x1 ;  /* 0xffffffffff0f7424 */ /* 0x000fce00078e00ff */
[----:B------:R-:W-:Y:S05]  /*14f60*/  WARPSYNC.COLLECTIVE R15, `(.L_x_2296) ;  /* 0x000000000f087348 */ /* 0x000fea0003c00000 */
[----:B------:R0:W1:Y:S02]  /*14f70*/  SHFL.IDX P6, R14, R13, R12, R11 ;  /* 0x0000000c0d0e7389 */ /* 0x00006400000c000b */
[----:B01----:R-:W-:Y:S01]  /*14f80*/  ENDCOLLECTIVE ;  /* 0x000000000000791b */ /* 0x003fe20003800000 */
.L_x_2296:
[----:B------:R-:W-:Y:S05]  /*14f90*/  BRA `(.L_x_2297) ;  /* 0xffffffbc00d07947 */ /* 0x000fea000383ffff */
.L_x_2208:
[----:B------:R-:W-:Y:S01]  /*14fa0*/  BSSY B0, `(.L_x_2298) ;  /* 0x0000006000007945 */ /* 0x000fe20003800000 */
[----:B------:R-:W-:-:S07]  /*14fb0*/  IMAD.MOV.U32 R15, RZ, RZ, -0x1 ;  /* 0xffffffffff0f7424 */ /* 0x000fce00078e00ff */
[----:B0-----:R-:W-:Y:S05]  /*14fc0*/  WARPSYNC.COLLECTIVE R15, `(.L_x_2299) ;  /* 0x000000000f0c7348 */ /* 0x001fea0003c00000 */
[----:B------:R-:W-:Y:S02]  /*14fd0*/  ELECT P6, UR62, PT ;  /* 0x00000000003e782f */ /* 0x000fe400038c0000 */
[----:B------:R-:W-:Y:S01]  /*14fe0*/  MOV R14, UR62 ;  /* 0x0000003e000e7c02 */ /* 0x000fe20008000f00 */
[----:B0-----:R-:W-:Y:S10]  /*14ff0*/  ENDCOLLECTIVE ;  /* 0x000000000000791b */ /* 0x001ff40003800000 */
.L_x_2299:
[----:B------:R-:W-:Y:S05]  /*15000*/  BSYNC B0 ;  /* 0x0000000000007941 */ /* 0x000fea0003800000 */
.L_x_2298:
[----:B------:R-:W-:Y:S05]  /*15010*/  BRA `(.L_x_2300) ;  /* 0xffffffbc00d07947 */ /* 0x000fea000383ffff */
.L_x_2210:
[----:B0-----:R-:W-:-:S04]  /*15020*/  IMAD.U32 R3, RZ, RZ, UR38 ;  /* 0x00000026ff037e24 */ /* 0x001fc8000f8e00ff */
[----:B------:R0:W1:Y:S03]  /*15030*/  SYNCS.PHASECHK.TRANS64.TRYWAIT P0, [R3+URZ+0x38840], R0 ;  /* 0x03884000030075a7 */ /* 0x000066000800017f */
[----:B-1----:R-:W-:Y:S05]  /*15040*/  @!P0 NANOSLEEP.SYNCS 0x989680 ;  /* 0x009896800000895d */ /* 0x002fea0003900000 */
[----:B------:R-:W1:Y:S02]  /*15050*/  @!P0 SYNCS.PHASECHK.TRANS64 P0, [R3+URZ+0x38840], R0 ;  /* 0x03884000030085a7 */ /* 0x000e64000800007f */
[----:B-1----:R-:W-:Y:S05]  /*15060*/  @!P0 BRA `(.L_x_2210) ;  /* 0xfffffffc00ec8947 */ /* 0x002fea000383ffff */
[----:B------:R-:W-:Y:S05]  /*15070*/  BRA `(.L_x_2301) ;  /* 0xffffffc0002c7947 */ /* 0x000fea000383ffff */
.L_x_2213:
        /* <DEDUP_REMOVED lines=9> */
.L_x_2302:
[----:B------:R-:W-:Y:S02]  /*15110*/  IMAD.MOV.U32 R13, RZ, RZ, R7 ;  /* 0x000000ffff0d7224 */ /* 0x000fe400078e0007 */
[----:B------:R-:W-:-:S07]  /*15120*/  IMAD.MOV.U32 R2, RZ, RZ, R14 ;  /* 0x000000ffff027224 */ /* 0x000fce00078e000e */
[----:B------:R-:W-:Y:S05]  /*15130*/  WARPSYNC.COLLECTIVE R15, `(.L_x_2303) ;  /* 0x000000000f087348 */ /* 0x000fea0003c00000 */
[----:B------:R0:W1:Y:S02]  /*15140*/  SHFL.IDX P6, R14, R13, R12, R11 ;  /* 0x0000000c0d0e7389 */ /* 0x00006400000c000b */
[----:B01----:R-:W-:Y:S01]  /*15150*/  ENDCOLLECTIVE ;  /* 0x000000000000791b */ /* 0x003fe20003800000 */
.L_x_2303:
[----:B------:R-:W-:Y:S01]  /*15160*/  ULDC UR4, c[0x0][0x288] ;  /* 0x0000a20000047ab9 */ /* 0x000fe20000000800 */
[----:B------:R-:W-:Y:S01]  /*15170*/  ULDC.64 UR6, c[0x0][0x208] ;  /* 0x0000820000067ab9 */ /* 0x000fe20000000a00 */
[----:B------:R-:W-:-:S05]  /*15180*/  IMAD R0, R20, UR4, RZ ;  /* 0x0000000414007c24 */ /* 0x000fca000f8e02ff */
[----:B------:R-:W-:Y:S01]  /*15190*/  ISETP.GE.AND P3, PT, R8, R0, PT ;  /* 0x000000000800720c */ /* 0x000fe20003f66270 */
[----:B------:R-:W-:Y:S02]  /*151a0*/  IMAD.MOV.U32 R13, RZ, RZ, R6 ;  /* 0x000000ffff0d7224 */ /* 0x000fe400078e0006 */
[----:B------:R-:W-:-:S10]  /*151b0*/  IMAD.MOV.U32 R12, RZ, RZ, 0x1 ;  /* 0x00000001ff0c7424 */ /* 0x000fd400078e00ff */
[----:B------:R-:W-:Y:S01]  /*151c0*/  @!P3 LEA R21, R9, UR38, 0x1 ;  /* 0x000000260915bc11 */ /* 0x000fe2000f8e08ff */
[----:B------:R-:W-:-:S05]  /*151d0*/  IMAD.MOV.U32 R3, RZ, RZ, R14 ;  /* 0x000000ffff037224 */ /* 0x000fca00078e000e */
        /* <DEDUP_REMOVED lines=15> */
.L_x_2304:
[----:B------:R-:W-:Y:S01]  /*152d0*/  VIADD R3, R8, 0x20 ;  /* 0x0000002008037836 */ /* 0x000fe20000000000 */
[----:B------:R-:W-:Y:S01]  /*152e0*/  @!P3 LEA R20, R9, UR38, 0x1 ;  /* 0x000000260914bc11 */ /* 0x000fe2000f8e08ff */
[----:B------:R-:W-:Y:S02]  /*152f0*/  IMAD.MOV.U32 R13, RZ, RZ, R7 ;  /* 0x000000ffff0d7224 */ /* 0x000fe400078e0007 */
[----:B------:R-:W-:-:S07]  /*15300*/  IMAD.MOV.U32 R5, RZ, RZ, R14 ;  /* 0x000000ffff057224 */ /* 0x000fce00078e000e */
[----:B------:R-:W-:Y:S05]  /*15310*/  WARPSYNC.COLLECTIVE R15, `(.L_x_2305) ;  /* 0x000000000f087348 */ /* 0x000fea0003c00000 */
[----:B------:R0:W1:Y:S02]  /*15320*/  SHFL.IDX P6, R14, R13, R12, R11 ;  /* 0x0000000c0d0e7389 */ /* 0x00006400000c000b */
[----:B01----:R-:W-:Y:S01]  /*15330*/  ENDCOLLECTIVE ;  /* 0x000000000000791b */ /* 0x003fe20003800000 */
.L_x_2305:
[----:B------:R-:W-:Y:S01]  /*15340*/  ULDC.64 UR4, c[0x0][0x208] ;  /* 0x0000820000047ab9 */ /* 0x000fe20000000a00 */
[----:B------:R-:W-:Y:S01]  /*15350*/  IMAD.MOV.U32 R13, RZ, RZ, R6 ;  /* 0x000000ffff0d7224 */ /* 0x000fe200078e0006 */
[----:B------:R-:W-:Y:S01]  /*15360*/  MOV R12, 0x2 ;  /* 0x00000002000c7802 */ /* 0x000fe20000000f00 */
        /* <DEDUP_REMOVED lines=13> */
.L_x_2306:
[----:B------:R-:W-:Y:S01]  /*15440*/  VIADD R5, R8, 0x30 ;  /* 0x0000003008057836 */ /* 0x000fe20000000000 */
[----:B------:R-:W-:Y:S01]  /*15450*/  @!P3 LEA R21, R9, UR38, 0x1 ;  /* 0x000000260915bc11 */ /* 0x000fe2000f8e08ff */
[----:B------:R-:W-:Y:S02]  /*15460*/  IMAD.MOV.U32 R13, RZ, RZ, R7 ;  /* 0x000000ffff0d7224 */ /* 0x000fe400078e0007 */
[----:B------:R-:W-:-:S07]  /*15470*/  IMAD.MOV.U32 R3, RZ, RZ, R14 ;  /* 0x000000ffff037224 */ /* 0x000fce00078e000e */
[----:B------:R-:W-:Y:S05]  /*15480*/  WARPSYNC.COLLECTIVE R15, `(.L_x_2307) ;  /* 0x000000000f087348 */ /* 0x000fea0003c00000 */
[----:B------:R0:W1:Y:S02]  /*15490*/  SHFL.IDX P6, R14, R13, R12, R11 ;  /* 0x0000000c0d0e7389 */ /* 0x00006400000c000b */
[----:B01----:R-:W-:Y:S01]  /*154a0*/  ENDCOLLECTIVE ;  /* 0x000000000000791b */ /* 0x003fe20003800000 */
.L_x_2307:
        /* <DEDUP_REMOVED lines=16> */
.L_x_2308:
[----:B------:R-:W-:Y:S01]  /*155b0*/  VIADD R3, R8, 0x40 ;  /* 0x0000004008037836 */ /* 0x000fe20000000000 */
[----:B------:R-:W-:Y:S01]  /*155c0*/  @!P3 LEA R20, R9, UR38, 0x1 ;  /* 0x000000260914bc11 */ /* 0x000fe2000f8e08ff */
[----:B------:R-:W-:Y:S02]  /*155d0*/  IMAD.MOV.U32 R13, RZ, RZ, R7 ;  /* 0x000000ffff0d7224 */ /* 0x000fe400078e0007 */
[----:B------:R-:W-:-:S07]  /*155e0*/  IMAD.MOV.U32 R5, RZ, RZ, R14 ;  /* 0x000000ffff057224 */ /* 0x000fce00078e000e */
[----:B------:R-:W-:Y:S05]  /*155f0*/  WARPSYNC.COLLECTIVE R15, `(.L_x_2309) ;  /* 0x000000000f087348 */ /* 0x000fea0003c00000 */
[----:B------:R0:W1:Y:S02]  /*15600*/  SHFL.IDX P6, R14, R13, R12, R11 ;  /* 0x0000000c0d0e7389 */ /* 0x00006400000c000b */
[----:B01----:R-:W-:Y:S01]  /*15610*/  ENDCOLLECTIVE ;  /* 0x000000000000791b */ /* 0x003fe20003800000 */
.L_x_2309:
        /* <DEDUP_REMOVED lines=16> */
.L_x_2310:
[----:B------:R-:W-:Y:S01]  /*15720*/  VIADD R5, R8, 0x50 ;  /* 0x0000005008057836 */ /* 0x000fe20000000000 */
[----:B------:R-:W-:Y:S01]  /*15730*/  @!P3 LEA R21, R9, UR38, 0x1 ;  /* 0x000000260915bc11 */ /* 0x000fe2000f8e08ff */
[----:B------:R-:W-:Y:S02]  /*15740*/  IMAD.MOV.U32 R13, RZ, RZ, R7 ;  /* 0x000000ffff0d7224 */ /* 0x000fe400078e0007 */
[----:B------:R-:W-:-:S07]  /*15750*/  IMAD.MOV.U32 R3, RZ, RZ, R14 ;  /* 0x000000ffff037224 */ /* 0x000fce00078e000e */
[----:B------:R-:W-:Y:S05]  /*15760*/  WARPSYNC.COLLECTIVE R15, `(.L_x_2311) ;  /* 0x000000000f087348 */ /* 0x000fea0003c00000 */
[----:B------:R0:W1:Y:S02]  /*15770*/  SHFL.IDX P6, R14, R13, R12, R11 ;  /* 0x0000000c0d0e7389 */ /* 0x00006400000c000b */
[----:B01----:R-:W-:Y:S01]  /*15780*/  ENDCOLLECTIVE ;  /* 0x000000000000791b */ /* 0x003fe20003800000 */
.L_x_2311:
        /* <DEDUP_REMOVED lines=16> */
.L_x_2312:
[----:B------:R-:W-:Y:S01]  /*15890*/  VIADD R3, R8, 0x60 ;  /* 0x0000006008037836 */ /* 0x000fe20000000000 */
[----:B------:R-:W-:Y:S01]  /*158a0*/  @!P3 LEA R20, R9, UR38, 0x1 ;  /* 0x000000260914bc11 */ /* 0x000fe2000f8e08ff */
[----:B------:R-:W-:Y:S02]  /*158b0*/  IMAD.MOV.U32 R13, RZ, RZ, R7 ;  /* 0x000000ffff0d7224 */ /* 0x000fe400078e0007 */
[----:B------:R-:W-:-:S07]  /*158c0*/  IMAD.MOV.U32 R5, RZ, RZ, R14 ;  /* 0x000000ffff057224 */ /* 0x000fce00078e000e */
[----:B------:R-:W-:Y:S05]  /*158d0*/  WARPSYNC.COLLECTIVE R15, `(.L_x_2313) ;  /* 0x000000000f087348 */ /* 0x000fea0003c00000 */
[----:B------:R0:W1:Y:S02]  /*158e0*/  SHFL.IDX P6, R14, R13, R12, R11 ;  /* 0x0000000c0d0e7389 */ /* 0x00006400000c000b */
[----:B01----:R-:W-:Y:S01]  /*158f0*/  ENDCOLLECTIVE ;  /* 0x000000000000791b */ /* 0x003fe20003800000 */
.L_x_2313:
        /* <DEDUP_REMOVED lines=16> */
.L_x_2314:
[----:B------:R-:W-:Y:S01]  /*15a00*/  @!P3 LEA R21, R9, UR38, 0x1 ;  /* 0x000000260915bc11 */ /* 0x000fe2000f8e08ff */
[----:B------:R-:W-:Y:S02]  /*15a10*/  IMAD.MOV.U32 R13, RZ, RZ, R7 ;  /* 0x000000ffff0d7224 */ /* 0x000fe400078e0007 */
[----:B------:R-:W-:-:S07]  /*15a20*/  IMAD.MOV.U32 R3, RZ, RZ, R14 ;  /* 0x000000ffff037224 */ /* 0x000fce00078e000e */
[----:B------:R-:W-:Y:S05]  /*15a30*/  WARPSYNC.COLLECTIVE R15, `(.L_x_2315) ;  /* 0x000000000f087348 */ /* 0x000fea0003c00000 */
[----:B------:R0:W1:Y:S02]  /*15a40*/  SHFL.IDX P6, R14, R13, R12, R11 ;  /* 0x0000000c0d0e7389 */ /* 0x00006400000c000b */
[----:B01----:R-:W-:Y:S01]  /*15a50*/  ENDCOLLECTIVE ;  /* 0x000000000000791b */ /* 0x003fe20003800000 */
.L_x_2315:
        /* <DEDUP_REMOVED lines=15> */
.L_x_2316:
[----:B------:R-:W-:Y:S01]  /*15b50*/  IMAD.MOV.U32 R13, RZ, RZ, R7 ;  /* 0x000000ffff0d7224 */ /* 0x000fe200078e0007 */
[----:B------:R-:W-:-:S07]  /*15b60*/  MOV R4, R14 ;  /* 0x0000000e00047202 */ /* 0x000fce0000000f00 */
[----:B------:R-:W-:Y:S05]  /*15b70*/  WARPSYNC.COLLECTIVE R15, `(.L_x_2317) ;  /* 0x000000000f087348 */ /* 0x000fea0003c00000 */
[----:B------:R0:W1:Y:S02]  /*15b80*/  SHFL.IDX P6, R14, R13, R12, R11 ;  /* 0x0000000c0d0e7389 */ /* 0x00006400000c000b */
[----:B01----:R-:W-:Y:S01]  /*15b90*/  ENDCOLLECTIVE ;  /* 0x000000000000791b */ /* 0x003fe20003800000 */
.L_x_2317:
[----:B------:R-:W-:Y:S05]  /*15ba0*/  BRA `(.L_x_2318) ;  /* 0xffffffc000947947 */ /* 0x000fea000383ffff */
.L_x_2216:
[----:B-1----:R-:W-:-:S04]  /*15bb0*/  IMAD.U32 R3, RZ, RZ, UR38 ;  /* 0x00000026ff037e24 */ /* 0x002fc8000f8e00ff */
[----:B------:R1:W2:Y:S03]  /*15bc0*/  SYNCS.PHASECHK.TRANS64.TRYWAIT P0, [R3+URZ+0x38820], R2 ;  /* 0x03882002030075a7 */ /* 0x0002a6000800017f */
[----:B--2---:R-:W-:Y:S05]  /*15bd0*/  @!P0 NANOSLEEP.SYNCS 0x989680 ;  /* 0x009896800000895d */ /* 0x004fea0003900000 */
[----:B------:R-:W2:Y:S02]  /*15be0*/  @!P0 SYNCS.PHASECHK.TRANS64 P0, [R3+URZ+0x38820], R2 ;  /* 0x03882002030085a7 */ /* 0x000ea4000800007f */
[----:B--2---:R-:W-:Y:S05]  /*15bf0*/  @!P0 BRA `(.L_x_2216) ;  /* 0xfffffffc00ec8947 */ /* 0x004fea000383ffff */
[----:B------:R-:W-:Y:S05]  /*15c00*/  BRA `(.L_x_2319) ;  /* 0xffffffc000f47947 */ /* 0x000fea000383ffff */
.L_x_2223:
[----:B-1----:R-:W-:-:S04]  /*15c10*/  IMAD.U32 R3, RZ, RZ, UR38 ;  /* 0x00000026ff037e24 */ /* 0x002fc8000f8e00ff */
[----:B------:R1:W2:Y:S03]  /*15c20*/  SYNCS.PHASECHK.TRANS64.TRYWAIT P0, [R3+URZ+0x38848], R2 ;  /* 0x03884802030075a7 */ /* 0x0002a6000800017f */
[----:B--2---:R-:W-:Y:S05]  /*15c30*/  @!P0 NANOSLEEP.SYNCS 0x989680 ;  /* 0x009896800000895d */ /* 0x004fea0003900000 */
[----:B------:R-:W2:Y:S02]  /*15c40*/  @!P0 SYNCS.PHASECHK.TRANS64 P0, [R3+URZ+0x38848], R2 ;  /* 0x03884802030085a7 */ /* 0x000ea4000800007f */
[----:B--2---:R-:W-:Y:S05]  /*15c50*/  @!P0 BRA `(.L_x_2223) ;  /* 0xfffffffc00ec8947 */ /* 0x004fea000383ffff */
[----:B------:R-:W-:Y:S05]  /*15c60*/  BRA `(.L_x_2320) ;  /* 0xffffffc400d07947 */ /* 0x000fea000383ffff */
.L_x_2231:
[----:B0-----:R-:W-:-:S04]  /*15c70*/  IMAD.U32 R3, RZ, RZ, UR38 ;  /* 0x00000026ff037e24 */ /* 0x001fc8000f8e00ff */
[----:B------:R0:W1:Y:S03]  /*15c80*/  SYNCS.PHASECHK.TRANS64.TRYWAIT P0, [R3+URZ+0x38860], R2 ;  /* 0x03886002030075a7 */ /* 0x000066000800017f */
[----:B-1----:R-:W-:Y:S05]  /*15c90*/  @!P0 NANOSLEEP.SYNCS 0x989680 ;  /* 0x009896800000895d */ /* 0x002fea0003900000 */
[----:B------:R-:W1:Y:S02]  /*15ca0*/  @!P0 SYNCS.PHASECHK.TRANS64 P0, [R3+URZ+0x38860], R2 ;  /* 0x03886002030085a7 */ /* 0x000e64000800007f */
[----:B-1----:R-:W-:Y:S05]  /*15cb0*/  @!P0 BRA `(.L_x_2231) ;  /* 0xfffffffc00ec8947 */ /* 0x002fea000383ffff */
[----:B------:R-:W-:Y:S05]  /*15cc0*/  BRA `(.L_x_2321) ;  /* 0xffffffc800e47947 */ /* 0x000fea000383ffff */
.L_x_2242:
[----:B-1----:R-:W-:-:S04]  /*15cd0*/  IMAD.U32 R3, RZ, RZ, UR38 ;  /* 0x00000026ff037e24 */ /* 0x002fc8000f8e00ff */
[----:B------:R1:W2:Y:S03]  /*15ce0*/  SYNCS.PHASECHK.TRANS64.TRYWAIT P0, [R3+URZ+0x38840], R2 ;  /* 0x03884002030075a7 */ /* 0x0002a6000800017f */
[----:B--2---:R-:W-:Y:S05]  /*15cf0*/  @!P0 NANOSLEEP.SYNCS 0x989680 ;  /* 0x009896800000895d */ /* 0x004fea0003900000 */
[----:B------:R-:W2:Y:S02]  /*15d00*/  @!P0 SYNCS.PHASECHK.TRANS64 P0, [R3+URZ+0x38840], R2 ;  /* 0x03884002030085a7 */ /* 0x000ea4000800007f */
[----:B--2---:R-:W-:Y:S05]  /*15d10*/  @!P0 BRA `(.L_x_2242) ;  /* 0xfffffffc00ec8947 */ /* 0x004fea000383ffff */
[----:B------:R-:W-:Y:S05]  /*15d20*/  BRA `(.L_x_2322) ;  /* 0xffffffd000747947 */ /* 0x000fea000383ffff */
.L_x_2250:
[----:B0-----:R-:W-:-:S04]  /*15d30*/  IMAD.U32 R3, RZ, RZ, UR38 ;  /* 0x00000026ff037e24 */ /* 0x001fc8000f8e00ff */
[----:B------:R0:W1:Y:S03]  /*15d40*/  SYNCS.PHASECHK.TRANS64.TRYWAIT P0, [R3+URZ+0x38868], R2 ;  /* 0x03886802030075a7 */ /* 0x000066000800017f */
[----:B-1----:R-:W-:Y:S05]  /*15d50*/  @!P0 NANOSLEEP.SYNCS 0x989680 ;  /* 0x009896800000895d */ /* 0x002fea0003900000 */
[----:B------:R-:W1:Y:S02]  /*15d60*/  @!P0 SYNCS.PHASECHK.TRANS64 P0, [R3+URZ+0x38868], R2 ;  /* 0x03886802030085a7 */ /* 0x000e64000800007f */
[----:B-1----:R-:W-:Y:S05]  /*15d70*/  @!P0 BRA `(.L_x_2250) ;  /* 0xfffffffc00ec8947 */ /* 0x002fea000383ffff */
[----:B------:R-:W-:Y:S05]  /*15d80*/  BRA `(.L_x_2323) ;  /* 0xffffffd400847947 */ /* 0x000fea000383ffff */
.L_x_2261:
[----:B-1----:R-:W-:-:S04]  /*15d90*/  IMAD.U32 R3, RZ, RZ, UR38 ;  /* 0x00000026ff037e24 */ /* 0x002fc8000f8e00ff */
[----:B------:R1:W2:Y:S03]  /*15da0*/  SYNCS.PHASECHK.TRANS64.TRYWAIT P0, [R3+URZ+0x38848], R2 ;  /* 0x03884802030075a7 */ /* 0x0002a6000800017f */
[----:B--2---:R-:W-:Y:S05]  /*15db0*/  @!P0 NANOSLEEP.SYNCS 0x989680 ;  /* 0x009896800000895d */ /* 0x004fea0003900000 */
[----:B------:R-:W2:Y:S02]  /*15dc0*/  @!P0 SYNCS.PHASECHK.TRANS64 P0, [R3+URZ+0x38848], R2 ;  /* 0x03884802030085a7 */ /* 0x000ea4000800007f */
[----:B--2---:R-:W-:Y:S05]  /*15dd0*/  @!P0 BRA `(.L_x_2261) ;  /* 0xfffffffc00ec8947 */ /* 0x004fea000383ffff */
[----:B------:R-:W-:Y:S05]  /*15de0*/  BRA `(.L_x_2324) ;  /* 0xffffffdc002c7947 */ /* 0x000fea000383ffff */
.L_x_2269:
[----:B0-----:R-:W-:-:S04]  /*15df0*/  IMAD.U32 R3, RZ, RZ, UR38 ;  /* 0x00000026ff037e24 */ /* 0x001fc8000f8e00ff */
[----:B------:R0:W1:Y:S03]  /*15e00*/  SYNCS.PHASECHK.TRANS64.TRYWAIT P0, [R3+URZ+0x38860], R2 ;  /* 0x03886002030075a7 */ /* 0x000066000800017f */
[----:B-1----:R-:W-:Y:S05]  /*15e10*/  @!P0 NANOSLEEP.SYNCS 0x989680 ;  /* 0x009896800000895d */ /* 0x002fea0003900000 */
[----:B------:R-:W1:Y:S02]  /*15e20*/  @!P0 SYNCS.PHASECHK.TRANS64 P0, [R3+URZ+0x38860], R2 ;  /* 0x03886002030085a7 */ /* 0x000e64000800007f */
[----:B-1----:R-:W-:Y:S05]  /*15e30*/  @!P0 BRA `(.L_x_2269) ;  /* 0xfffffffc00ec8947 */ /* 0x002fea000383ffff */
[----:B------:R-:W-:Y:S05]  /*15e40*/  BRA `(.L_x_2325) ;  /* 0xffffffe000387947 */ /* 0x000fea000383ffff */
.L_x_2279:
[----:B0-----:R0:W1:Y:S02]  /*15e50*/  SYNCS.PHASECHK.TRANS64.TRYWAIT P0, [R3+URZ+0x38860], R0 ;  /* 0x03886000030075a7 */ /* 0x001064000800017f */
[----:B-1----:R-:W-:Y:S05]  /*15e60*/  @!P0 NANOSLEEP.SYNCS 0x989680 ;  /* 0x009896800000895d */ /* 0x002fea0003900000 */
[----:B------:R-:W1:Y:S02]  /*15e70*/  @!P0 SYNCS.PHASECHK.TRANS64 P0, [R3+URZ+0x38860], R0 ;  /* 0x03886000030085a7 */ /* 0x000e64000800007f */
[----:B-1----:R-:W-:Y:S05]  /*15e80*/  @!P0 BRA `(.L_x_2279) ;  /* 0xfffffffc00f08947 */ /* 0x002fea000383ffff */
[----:B------:R-:W-:Y:S05]  /*15e90*/  BRA `(.L_x_2326) ;  /* 0xffffffe400707947 */ /* 0x000fea000383ffff */
.L_x_2286:
[----:B0-----:R0:W1:Y:S02]  /*15ea0*/  SYNCS.PHASECHK.TRANS64.TRYWAIT P0, [R2+URZ+0x38820], R3 ;  /* 0x03882003020075a7 */ /* 0x001064000800017f */
[----:B-1----:R-:W-:Y:S05]  /*15eb0*/  @!P0 NANOSLEEP.SYNCS 0x989680 ;  /* 0x009896800000895d */ /* 0x002fea0003900000 */
[----:B------:R-:W1:Y:S02]  /*15ec0*/  @!P0 SYNCS.PHASECHK.TRANS64 P0, [R2+URZ+0x38820], R3 ;  /* 0x03882003020085a7 */ /* 0x000e64000800007f */
[----:B-1----:R-:W-:Y:S05]  /*15ed0*/  @!P0 BRA `(.L_x_2286) ;  /* 0xfffffffc00f08947 */ /* 0x002fea000383ffff */
[----:B------:R-:W-:Y:S05]  /*15ee0*/  BRA `(.L_x_2327) ;  /* 0xffffffe800a87947 */ /* 0x000fea000383ffff */
.L_x_2287:
        /* <DEDUP_REMOVED lines=11> */
.L_x_2329:
[----:B------:R-:W-:Y:S05]  /*15fa0*/  BSYNC B0 ;  /* 0x0000000000007941 */ /* 0x000fea0003800000 */
.L_x_2328:
[----:B------:R-:W-:Y:S05]  /*15fb0*/  BRA `(.L_x_2330) ;  /* 0xffffffe8008c7947 */ /* 0x000fea000383ffff */
.L_x_2288:
[----:B------:R-:W-:Y:S01]  /*15fc0*/  BSSY B0, `(.L_x_2331) ;  /* 0x0000006000007945 */ /* 0x000fe20003800000 */
[----:B------:R-:W-:-:S07]  /*15fd0*/  IMAD.MOV.U32 R15, RZ, RZ, -0x1 ;  /* 0xffffffffff0f7424 */ /* 0x000fce00078e00ff */
[----:B0-----:R-:W-:Y:S05]  /*15fe0*/  WARPSYNC.COLLECTIVE R15, `(.L_x_2332) ;  /* 0x000000000f0c7348 */ /* 0x001fea0003c00000 */
[----:B------:R-:W-:Y:S02]  /*15ff0*/  ELECT P6, UR62, PT ;  /* 0x00000000003e782f */ /* 0x000fe400038c0000 */
[----:B------:R-:W-:Y:S01]  /*16000*/  MOV R14, UR62 ;  /* 0x0000003e000e7c02 */ /* 0x000fe20008000f00 */
[----:B0-----:R-:W-:Y:S10]  /*16010*/  ENDCOLLECTIVE ;  /* 0x000000000000791b */ /* 0x001ff40003800000 */
.L_x_2332:
[----:B------:R-:W-:Y:S05]  /*16020*/  BSYNC B0 ;  /* 0x0000000000007941 */ /* 0x000fea0003800000 */
.L_x_2331:
[----:B------:R-:W-:Y:S05]  /*16030*/  BRA `(.L_x_2333) ;  /* 0xffffffe800807947 */ /* 0x000fea000383ffff */
.L_x_2290:
[----:B0-----:R0:W1:Y:S02]  /*16040*/  SYNCS.PHASECHK.TRANS64.TRYWAIT P0, [R6+URZ], R5 ;  /* 0x00000005060075a7 */ /* 0x001064000800017f */
[----:B-1----:R-:W-:Y:S05]  /*16050*/  @!P0 NANOSLEEP.SYNCS 0x989680 ;  /* 0x009896800000895d */ /* 0x002fea0003900000 */
[----:B------:R-:W1:Y:S02]  /*16060*/  @!P0 SYNCS.PHASECHK.TRANS64 P0, [R6+URZ], R5 ;  /* 0x00000005060085a7 */ /* 0x000e64000800007f */
[----:B-1----:R-:W-:Y:S05]  /*16070*/  @!P0 BRA `(.L_x_2290) ;  /* 0xfffffffc00f08947 */ /* 0x002fea000383ffff */
[----:B------:R-:W-:Y:S05]  /*16080*/  BRA `(.L_x_2334) ;  /* 0xffffffe800b47947 */ /* 0x000fea000383ffff */
.L_x_2291:
[----:B-1----:R1:W2:Y:S02]  /*16090*/  SYNCS.PHASECHK.TRANS64.TRYWAIT P0, [R3+URZ], R4 ;  /* 0x00000004030075a7 */ /* 0x0022a4000800017f */
[----:B--2---:R-:W-:Y:S05]  /*160a0*/  @!P0 NANOSLEEP.SYNCS 0x989680 ;  /* 0x009896800000895d */ /* 0x004fea0003900000 */
[----:B------:R-:W2:Y:S02]  /*160b0*/  @!P0 SYNCS.PHASECHK.TRANS64 P0, [R3+URZ], R4 ;  /* 0x00000004030085a7 */ /* 0x000ea4000800007f */
[----:B--2---:R-:W-:Y:S05]  /*160c0*/  @!P0 BRA `(.L_x_2291) ;  /* 0xfffffffc00f08947 */ /* 0x004fea000383ffff */
[----:B------:R-:W-:Y:S05]  /*160d0*/  BRA `(.L_x_2335) ;  /* 0xffffffe800a87947 */ /* 0x000fea000383ffff */
.L_x_2293:
[----:B-1----:R1:W2:Y:S02]  /*160e0*/  SYNCS.PHASECHK.TRANS64.TRYWAIT P0, [R0+URZ], R5 ;  /* 0x00000005000075a7 */ /* 0x0022a4000800017f */
[----:B--2---:R-:W-:Y:S05]  /*160f0*/  @!P0 NANOSLEEP.SYNCS 0x989680 ;  /* 0x009896800000895d */ /* 0x004fea0003900000 */
[----:B------:R-:W2:Y:S02]  /*16100*/  @!P0 SYNCS.PHASECHK.TRANS64 P0, [R0+URZ], R5 ;  /* 0x00000005000085a7 */ /* 0x000ea4000800007f */
[----:B--2---:R-:W-:Y:S05]  /*16110*/  @!P0 BRA `(.L_x_2293) ;  /* 0xfffffffc00f08947 */ /* 0x004fea000383ffff */
[----:B------:R-:W-:Y:S05]  /*16120*/  BRA `(.L_x_2336) ;  /* 0xffffffe800ac7947 */ /* 0x000fea000383ffff */
.L_x_2337:
        /* <DEDUP_REMOVED lines=13> */
.L_x_3206:


//--------------------- .text._ZN7cutlass13device_kernelIN5flash11enable_sm90INS1_16FlashAttnFwdSm90INS1_25CollectiveMainloopFwdSm90ILi2EN4cute5tupleIJNS5_1CILi1EEES8_S8_EEENS6_IJNS7_ILi128EEENS7_ILi80EEENS7_ILi256EEEEEELi256ENS_6half_tEfNS_4arch4Sm90ELb1ELb0ELb0ELb1ELb0ELb0ELb0ELb1ELb1ELb1ELb1ELb0EEENS1_21CollectiveEpilogueFwdINS6_IJSA_SC_SB_EEES9_SE_SG_Li256ELb1ELb1ELb1ELb0EEENS1_36VarlenDynamicPersistentTileSchedulerILi128ELi80ELi256ELi128ELb1ELb1ELb1ELb1ELb1ELb1EEEEEEEEEvNT_6ParamsE --------------------------
	.section	.text._ZN7cutlass13device_kernelIN5flash11enable_sm90INS1_16FlashAttnFwdSm90INS1_25CollectiveMainloopFwdSm90ILi2EN4cute5tupleIJNS5_1CILi1EEES8_S8_EEENS6_IJNS7_ILi128EEENS7_ILi80EEENS7_ILi256EEEEEELi256ENS_6half_tEfNS_4arch4Sm90ELb1ELb0ELb0ELb1ELb0ELb0ELb0ELb1ELb1ELb1ELb1ELb0EEENS1_21CollectiveEpilogueFwdINS6_IJSA_SC_SB_EEES9_SE_SG_Li256ELb1ELb1ELb1ELb0EEENS1_36VarlenDynamicPersistentTileSchedulerILi128ELi80ELi256ELi128ELb1ELb1ELb1ELb1ELb1ELb1EEEEEEEEEvNT_6ParamsE,"ax",@progbits
	.align	128
.text._ZN7cutlass13device_kernelIN5flash11enable_sm90INS1_16FlashAttnFwdSm90INS1_25CollectiveMainloopFwdSm90ILi2EN4cute5tupleIJNS5_1CILi1EEES8_S8_EEENS6_IJNS7_ILi128EEENS7_ILi80EEENS7_ILi256EEEEEELi256ENS_6half_tEfNS_4arch4Sm90ELb1ELb0ELb0ELb1ELb0ELb0ELb0ELb1ELb1ELb1ELb1ELb0EEENS1_21CollectiveEpilogueFwdINS6_IJSA_SC_SB_EEES9_SE_SG_Li256ELb1ELb1ELb1ELb0EEENS1_36VarlenDynamicPersistentTileSchedulerILi128ELi80ELi256ELi128ELb1ELb1ELb1ELb1ELb1ELb1EEEEEEEEEvNT_6ParamsE:
        .type           _ZN7cutlass13device_kernelIN5flash11enable_sm90INS1_16FlashAttnFwdSm90INS1_25CollectiveMainloopFwdSm90ILi2EN4cute5tupleIJNS5_1CILi1EEES8_S8_EEENS6_IJNS7_ILi128EEENS7_ILi80EEENS7_ILi256EEEEEELi256ENS_6half_tEfNS_4arch4Sm90ELb1ELb0ELb0ELb1ELb0ELb0ELb0ELb1ELb1ELb1ELb1ELb0EEENS1_21CollectiveEpilogueFwdINS6_IJSA_SC_SB_EEES9_SE_SG_Li256ELb1ELb1ELb1ELb0EEENS1_36VarlenDynamicPersistentTileSchedulerILi128ELi80ELi256ELi128ELb1ELb1ELb1ELb1ELb1ELb1EEEEEEEEEvNT_6ParamsE,@function
        .size           _ZN7cutlass13device_kernelIN5flash11enable_sm90INS1_16FlashAttnFwdSm90INS1_25CollectiveMainloopFwdSm90ILi2EN4cute5tupleIJNS5_1CILi1EEES8_S8_EEENS6_IJNS7_ILi128EEENS7_ILi80EEENS7_ILi256EEEEEELi256ENS_6half_tEfNS_4arch4Sm90ELb1ELb0ELb0ELb1ELb0ELb0ELb0ELb1ELb1ELb1ELb1ELb0EEENS1_21CollectiveEpilogueFwdINS6_IJSA_SC_SB_EEES9_SE_SG_Li256ELb1ELb1ELb1ELb0EEENS1_36VarlenDynamicPersistentTileSchedulerILi128ELi80ELi256ELi128ELb1ELb1ELb1ELb1ELb1ELb1EEEEEEEEEvNT_6ParamsE,(.L_x_3207 - _ZN7cutlass13device_kernelIN5flash11enable_sm90INS1_16FlashAttnFwdSm90INS1_25CollectiveMainloopFwdSm90ILi2EN4cute5tupleIJNS5_1CILi1EEES8_S8_EEENS6_IJNS7_ILi128EEENS7_ILi80EEENS7_ILi256EEEEEELi256ENS_6half_tEfNS_4arch4Sm90ELb1ELb0ELb0ELb1ELb0ELb0ELb0ELb1ELb1ELb1ELb1ELb0EEENS1_21CollectiveEpilogueFwdINS6_IJSA_SC_SB_EEES9_SE_SG_Li256ELb1ELb1ELb1ELb0EEENS1_36VarlenDynamicPersistentTileSchedulerILi128ELi80ELi256ELi128ELb1ELb1ELb1ELb1ELb1ELb1EEEEEEEEEvNT_6ParamsE)
        .other          _ZN7cutlass13device_kernelIN5flash11enable_sm90INS1_16FlashAttnFwdSm90INS1_25CollectiveMainloopFwdSm90ILi2EN4cute5tupleIJNS5_1CILi1EEES8_S8_EEENS6_IJNS7_ILi128EEENS7_ILi80EEENS7_ILi256EEEEEELi256ENS_6half_tEfNS_4arch4Sm90ELb1ELb0ELb0ELb1ELb0ELb0ELb0ELb1ELb1ELb1ELb1ELb0EEENS1_21CollectiveEpilogueFwdINS6_IJSA_SC_SB_EEES9_SE_SG_Li256ELb1ELb1ELb1ELb0EEENS1_36VarlenDynamicPersistentTileSchedulerILi128ELi80ELi256ELi128ELb1ELb1ELb1ELb1ELb1ELb1EEEEEEEEEvNT_6ParamsE,@"STO_CUDA_ENTRY STV_DEFAULT"
_ZN7cutlass13device_kernelIN5flash11enable_sm90INS1_16FlashAttnFwdSm90INS1_25CollectiveMainloopFwdSm90ILi2EN4cute5tupleIJNS5_1CILi1EEES8_S8_EEENS6_IJNS7_ILi128EEENS7_ILi80EEENS7_ILi256EEEEEELi256ENS_6half_tEfNS_4arch4Sm90ELb1ELb0ELb0ELb1ELb0ELb0ELb0ELb1ELb1ELb1ELb1ELb0EEENS1_21CollectiveEpilogueFwdINS6_IJSA_SC_SB_EEES9_SE_SG_Li256ELb1ELb1ELb1ELb0EEENS1_36VarlenDynamicPersistentTileSchedulerILi128ELi80ELi256ELi128ELb1ELb1ELb1ELb1ELb1ELb1EEEEEEEEEvNT_6ParamsE:
        /* <DEDUP_REMOVED lines=18> */
.L_x_2339:
[----:B------:R-:W-:Y:S05]  /*0120*/  BSYNC B0 ;  /* 0x0000000000007941 */ /* 0x000fea0003800000 */
.L_x_2338:
        /* <DEDUP_REMOVED lines=41> */
.L_x_2340:
        /* <DEDUP_REMOVED lines=22> */
.L_x_2341:
        /* <DEDUP_REMOVED lines=18> */
.L_x_2342:
        /* <DEDUP_REMOVED lines=22> */
.L_x_2343:
        /* <DEDUP_REMOVED lines=22> */
.L_x_2344:
        /* <DEDUP_REMOVED lines=8> */
.L_x_2346:
        /* <DEDUP_REMOVED lines=18> */
[----:B------:R-:W-:Y:S02]  /*0aa0*/  R2UR UR6, R10 ;  /* 0x000000000a0672ca */ /* 0x000fe400000e0000 */
        /* <DEDUP_REMOVED lines=11> */
[----:B------:R-:W-:-:S03]  /*0b60*/  SHF.R.S32.HI R2, RZ, 0x4, R3 ;  /* 0x00000004ff027819 */ /* 0x000fc60000011403 */
[C---:B------:R-:W-:Y:S01]  /*0b70*/  IMAD.IADD R12, R6.reuse, 0x1, -R5 ;  /* 0x00000001060c7824 */ /* 0x040fe200078e0a05 */
[C---:B------:R-:W-:Y:S01]  /*0b80*/  LOP3.LUT R5, R3.reuse, 0x3fffff0, RZ, 0xc0, !PT ;  /* 0x03fffff003057812 */ /* 0x040fe200078ec0ff */
[----:B------:R-:W-:Y:S01]  /*0b90*/  ULOP3.LUT UR8, UR4, 0x1, URZ, 0xfc, !UPT ;  /* 0x0000000104087892 */ /* 0x000fe2000f8efc3f */
[----:B------:R-:W-:Y:S02]  /*0ba0*/  LEA.HI R4, R3, R2, RZ, 0x1 ;  /* 0x0000000203047211 */ /* 0x000fe400078f08ff */
[----:B------:R-:W-:Y:S01]  /*0bb0*/  SHF.R.S32.HI R8, RZ, 0x1f, R12 ;  /* 0x0000001fff087819 */ /* 0x000fe2000001140c */
[----:B------:R-:W-:Y:S01]  /*0bc0*/  IMAD.IADD R5, R6, 0x1, -R5 ;  /* 0x0000000106057824 */ /* 0x000fe200078e0a05 */
[----:B------:R-:W-:Y:S01]  /*0bd0*/  SHF.R.S32.HI R3, RZ, 0x7, R0 ;  /* 0x00000007ff037819 */ /* 0x000fe20000011400 */
[----:B------:R0:W-:Y:S01]  /*0be0*/  STL [R1+0x34], R12 ;  /* 0x0000340c01007387 */ /* 0x0001e20000100800 */
[----:B------:R-:W-:Y:S01]  /*0bf0*/  LEA.HI R9, R8, R12, RZ, 0x2 ;  /* 0x0000000c08097211 */ /* 0x000fe200078f10ff */
[----:B------:R-:W-:Y:S01]  /*0c00*/  UMOV UR4, URZ ;  /* 0x0000003f00047c82 */ /* 0x000fe20008000000 */
[----:B------:R-:W-:Y:S01]  /*0c10*/  LOP3.LUT R6, R7, 0xfffffc00, RZ, 0xc0, !PT ;  /* 0xfffffc0007067812 */ /* 0x000fe200078ec0ff */
[----:B------:R-:W-:Y:S01]  /*0c20*/  IMAD.U32 R16, RZ, RZ, UR4 ;  /* 0x00000004ff107e24 */ /* 0x000fe2000f8e00ff */
[----:B------:R-:W-:-:S02]  /*0c30*/  SHF.R.S32.HI R10, RZ, 0x2, R9 ;  /* 0x00000002ff0a7819 */ /* 0x000fc40000011409 */
[----:B------:R-:W-:Y:S01]  /*0c40*/  SHF.R.S32.HI R11, RZ, 0x1f, R9 ;  /* 0x0000001fff0b7819 */ /* 0x000fe20000011409 */
[----:B------:R-:W-:Y:S01]  /*0c50*/  IMAD R6, R5, 0x40, R6 ;  /* 0x0000004005067824 */ /* 0x000fe200078e0206 */
[----:B------:R-:W-:Y:S02]  /*0c60*/  LEA.HI R0, R0, R3, RZ, 0x1 ;  /* 0x0000000300007211 */ /* 0x000fe400078f08ff */
[----:B------:R-:W-:Y:S02]  /*0c70*/  LEA.HI R11, R11, R10, RZ, 0x3 ;  /* 0x0000000a0b0b7211 */ /* 0x000fe400078f18ff */
[----:B------:R-:W-:Y:S02]  /*0c80*/  LOP3.LUT R7, R4, 0x1ffffffe, RZ, 0xc0, !PT ;  /* 0x1ffffffe04077812 */ /* 0x000fe400078ec0ff */
[----:B------:R-:W-:Y:S02]  /*0c90*/  LOP3.LUT R11, R11, 0xfffffff8, RZ, 0xc0, !PT ;  /* 0xfffffff80b0b7812 */ /* 0x000fe400078ec0ff */
[----:B------:R-:W-:Y:S01]  /*0ca0*/  LEA.HI R8, R8, R12, RZ, 0x5 ;  /* 0x0000000c08087211 */ /* 0x000fe200078f28ff */
[----:B------:R-:W-:Y:S01]  /*0cb0*/  IMAD.IADD R7, R2, 0x1, -R7 ;  /* 0x0000000102077824 */ /* 0x000fe200078e0a07 */
[----:B------:R-:W-:Y:S01]  /*0cc0*/  LOP3.LUT R0, R0, 0x3fffffe, RZ, 0xc0, !PT ;  /* 0x03fffffe00007812 */ /* 0x000fe200078ec0ff */
[----:B------:R-:W-:Y:S01]  /*0cd0*/  IMAD.IADD R11, R10, 0x1, -R11 ;  /* 0x000000010a0b7824 */ /* 0x000fe200078e0a0b */
[----:B------:R-:W-:-:S02]  /*0ce0*/  LOP3.LUT R9, R9, 0x7ffffffc, RZ, 0xc0, !PT ;  /* 0x7ffffffc09097812 */ /* 0x000fc400078ec0ff */
[----:B------:R-:W-:Y:S01]  /*0cf0*/  SHF.R.S32.HI R8, RZ, 0x5, R8 ;  /* 0x00000005ff087819 */ /* 0x000fe20000011408 */
[----:B------:R-:W-:Y:S01]  /*0d00*/  IMAD.IADD R0, R3, 0x1, -R0 ;  /* 0x0000000103007824 */ /* 0x000fe200078e0a00 */
[----:B------:R-:W-:Y:S01]  /*0d10*/  LEA.HI R2, R13, R13, RZ, 0x1 ;  /* 0x0000000d0d027211 */ /* 0x000fe200078f08ff */
[----:B------:R-:W-:Y:S02]  /*0d20*/  IMAD R3, R7, 0x8, R6 ;  /* 0x0000000807037824 */ /* 0x000fe400078e0206 */
[----:B------:R-:W-:Y:S01]  /*0d30*/  IMAD.IADD R9, R12, 0x1, -R9 ;  /* 0x000000010c097824 */ /* 0x000fe200078e0a09 */
[----:B------:R-:W-:Y:S01]  /*0d40*/  LOP3.LUT R2, R2, 0x1ffffffe, RZ, 0xc0, !PT ;  /* 0x1ffffffe02027812 */ /* 0x000fe200078ec0ff */
[----:B------:R-:W-:Y:S01]  /*0d50*/  IMAD R11, R8, 0x10, R11 ;  /* 0x00000010080b7824 */ /* 0x000fe200078e020b */
[----:B------:R1:W-:Y:S01]  /*0d60*/  STL [R1+0x64], R3 ;  /* 0x0000640301007387 */ /* 0x0003e20000100800 */
[----:B------:R-:W-:Y:S02]  /*0d70*/  IMAD.SHL.U32 R19, R9, 0x2, RZ ;  /* 0x0000000209137824 */ /* 0x000fe400078e00ff */
[----:B------:R-:W-:-:S02]  /*0d80*/  IMAD R0, R0, 0x40, R11 ;  /* 0x0000004000007824 */ /* 0x000fc400078e020b */
[C---:B0-----:R-:W-:Y:S02]  /*0d90*/  VIADD R12, R19.reuse, 0x10 ;  /* 0x00000010130c7836 */ /* 0x041fe40000000000 */
[C---:B------:R-:W-:Y:S01]  /*0da0*/  VIADD R11, R19.reuse, 0x18 ;  /* 0x00000018130b7836 */ /* 0x040fe20000000000 */
[----:B------:R-:W-:Y:S01]  /*0db0*/  STL [R1+0x60], R0 ;  /* 0x0000600001007387 */ /* 0x000fe20000100800 */
[C---:B------:R-:W-:Y:S02]  /*0dc0*/  VIADD R10, R19.reuse, 0x20 ;  /* 0x00000020130a7836 */ /* 0x040fe40000000000 */
[----:B-1----:R-:W-:Y:S02]  /*0dd0*/  IMAD.U32 R3, RZ, RZ, UR8 ;  /* 0x00000008ff037e24 */ /* 0x002fe4000f8e00ff */
[----:B------:R-:W-:Y:S02]  /*0de0*/  VIADD R9, R19, 0x28 ;  /* 0x0000002813097836 */ /* 0x000fe40000000000 */
[----:B------:R-:W-:Y:S01]  /*0df0*/  IMAD.IADD R2, R13, 0x1, -R2 ;  /* 0x000000010d027824 */ /* 0x000fe200078e0a02 */
[----:B------:R0:W-:Y:S01]  /*0e00*/  STL [R1+0x68], R3 ;  /* 0x0000680301007387 */ /* 0x0001e20000100800 */
        /* <DEDUP_REMOVED lines=10> */
[----:B0-----:R-:W-:Y:S01]  /*0eb0*/  IMAD.U32 R3, RZ, RZ, UR4 ;  /* 0x00000004ff037e24 */ /* 0x001fe2000f8e00ff */
[----:B------:R-:W-:Y:S01]  /*0ec0*/  SHF.R.S32.HI R8, RZ, 0x1f, R7 ;  /* 0x0000001fff087819 */ /* 0x000fe20000011407 */
[C---:B------:R-:W-:Y:S01]  /*0ed0*/  VIADD R234, R19.reuse, 0x60 ;  /* 0x0000006013ea7836 */ /* 0x040fe20000000000 */
[----:B------:R-:W-:Y:S01]  /*0ee0*/  SHF.R.S32.HI R7, RZ, 0x1f, R6 ;  /* 0x0000001fff077819 */ /* 0x000fe20000011406 */
[C---:B------:R-:W-:Y:S01]  /*0ef0*/  VIADD R233, R19.reuse, 0x68 ;  /* 0x0000006813e97836 */ /* 0x040fe20000000000 */
[----:B------:R0:W-:Y:S01]  /*0f00*/  STL [R1+0x30], R3 ;  /* 0x0000300301007387 */ /* 0x0001e20000100800 */
[C---:B------:R-:W-:Y:S01]  /*0f10*/  VIADD R232, R19.reuse, 0x70 ;  /* 0x0000007013e87836 */ /* 0x040fe20000000000 */
[----:B------:R-:W-:Y:S01]  /*0f20*/  SHF.R.S32.HI R6, RZ, 0x1f, R5 ;  /* 0x0000001fff067819 */ /* 0x000fe20000011405 */
[C---:B------:R-:W-:Y:S01]  /*0f30*/  VIADD R231, R19.reuse, 0x78 ;  /* 0x0000007813e77836 */ /* 0x040fe20000000000 */
[----:B------:R-:W-:Y:S01]  /*0f40*/  SHF.R.S32.HI R5, RZ, 0x1f, R4 ;  /* 0x0000001fff057819 */ /* 0x000fe20000011404 */
[C---:B------:R-:W-:Y:S01]  /*0f50*/  VIADD R230, R19.reuse, 0x80 ;  /* 0x0000008013e67836 */ /* 0x040fe20000000000 */
[----:B------:R-:W-:Y:S01]  /*0f60*/  SHF.R.S32.HI R5, RZ, 0x1f, R233 ;  /* 0x0000001fff057819 */ /* 0x000fe200000114e9 */
[----:B------:R-:W-:-:S02]  /*0f70*/  VIADD R229, R19, 0x88 ;  /* 0x0000008813e57836 */ /* 0x000fc40000000000 */
[C---:B------:R-:W-:Y:S01]  /*0f80*/  VIADD R228, R19.reuse, 0x90 ;  /* 0x0000009013e47836 */ /* 0x040fe20000000000 */
[----:B------:R-:W-:Y:S01]  /*0f90*/  SHF.R.S32.HI R5, RZ, 0x1f, R230 ;  /* 0x0000001fff057819 */ /* 0x000fe200000114e6 */
[C---:B0-----:R-:W-:Y:S02]  /*0fa0*/  VIADD R3, R19.reuse, 0x58 ;  /* 0x0000005813037836 */ /* 0x041fe40000000000 */
[C---:B------:R-:W-:Y:S02]  /*0fb0*/  VIADD R227, R19.reuse, 0x98 ;  /* 0x0000009813e37836 */ /* 0x040fe40000000000 */
        /* <DEDUP_REMOVED lines=20> */
[----:B------:R-:W-:Y:S01]  /*1100*/  IMAD R213, R2, 0x8, R0 ;  /* 0x0000000802d57824 */ /* 0x000fe200078e0200 */
[----:B------:R-:W-:-:S02]  /*1110*/  SHF.R.S32.HI R4, RZ, 0x1f, R223 ;  /* 0x0000001fff047819 */ /* 0x000fc400000114df */
[----:B------:R-:W-:Y:S02]  /*1120*/  SHF.R.S32.HI R3, RZ, 0x1f, R222 ;  /* 0x0000001fff037819 */ /* 0x000fe400000114de */
[----:B------:R-:W-:Y:S02]  /*1130*/  SHF.R.S32.HI R14, RZ, 0x1f, R14 ;  /* 0x0000001fff0e7819 */ /* 0x000fe4000001140e */
[----:B------:R-:W-:Y:S02]  /*1140*/  SHF.R.S32.HI R5, RZ, 0x1f, R221 ;  /* 0x0000001fff057819 */ /* 0x000fe400000114dd */
[----:B------:R-:W-:Y:S02]  /*1150*/  SHF.R.S32.HI R4, RZ, 0x1f, R220 ;  /* 0x0000001fff047819 */ /* 0x000fe400000114dc */
[----:B------:R-:W-:-:S07]  /*1160*/  SHF.R.S32.HI R3, RZ, 0x1f, R219 ;  /* 0x0000001fff037819 */ /* 0x000fce00000114db */
.L_x_2404:
[----:B------:R-:W-:Y:S01]  /*1170*/  ULDC.64 UR8, c[0x0][0xc88] ;  /* 0x0003220000087ab9 */ /* 0x000fe20000000a00 */
[----:B------:R-:W-:Y:S01]  /*1180*/  ULDC.64 UR12, c[0x0][0x208] ;  /* 0x00008200000c7ab9 */ /* 0x000fe20000000a00 */
[----:B------:R-:W-:Y:S01]  /*1190*/  UIMAD.WIDE UR8, UR7, 0x4, UR8 ;  /* 0x00000004070878a5 */ /* 0x000fe2000f8e0208 */
[----:B------:R-:W-:-:S05]  /*11a0*/  ULDC.64 UR10, c[0x0][0xa18] ;  /* 0x00028600000a7ab9 */ /* 0x000fca0000000a00 */
[----:B0123--:R-:W-:Y:S02]  /*11b0*/  IMAD.U32 R2, RZ, RZ, UR8 ;  /* 0x00000008ff027e24 */ /* 0x00ffe4000f8e00ff */
[----:B------:R-:W-:Y:S01]  /*11c0*/  IMAD.U32 R3, RZ, RZ, UR9 ;  /* 0x00000009ff037e24 */ /* 0x000fe2000f8e00ff */
        /* <DEDUP_REMOVED lines=10> */
[----:B------:R-:W-:Y:S01]  /*1270*/  IMAD.U32 R217, RZ, RZ, UR4 ;  /* 0x00000004ffd97e24 */ /* 0x000fe2000f8e00ff */
[----:B------:R-:W-:-:S04]  /*1280*/  @UP0 ULEA UR8, UP2, UR4, UR8, 0x2 ;  /* 0x0000000804080291 */ /* 0x000fc8000f84103f */
[----:B------:R-:W-:Y:S02]  /*1290*/  @UP0 ULEA.HI.X UR9, UR4, UR9, UR14, 0x2, UP2 ;  /* 0x0000000904090291 */ /* 0x000fe400090f140e */
[----:B------:R-:W-:Y:S01]  /*12a0*/  IMAD.U32 R6, RZ, RZ, UR14 ;  /* 0x0000000eff067e24 */ /* 0x000fe2000f8e00ff */
[----:B------:R-:W-:Y:S01]  /*12b0*/  @UP1 ULEA UR10, UP0, UR4, UR10, 0x2 ;  /* 0x0000000a040a1291 */ /* 0x000fe2000f80103f */
[----:B------:R-:W-:-:S03]  /*12c0*/  IMAD.U32 R2, RZ, RZ, UR8 ;  /* 0x00000008ff027e24 */ /* 0x000fc6000f8e00ff */
[----:B------:R-:W-:Y:S01]  /*12d0*/  @UP1 ULEA.HI.X UR11, UR4, UR11, UR14, 0x2, UP0 ;  /* 0x0000000b040b1291 */ /* 0x000fe200080f140e */
[----:B------:R-:W-:Y:S01]  /*12e0*/  IMAD.U32 R3, RZ, RZ, UR9 ;  /* 0x00000009ff037e24 */ /* 0x000fe2000f8e00ff */
[----:B------:R0:W-:Y:S01]  /*12f0*/  STL [R1+0x2c], R6 ;  /* 0x00002c0601007387 */ /* 0x0001e20000100800 */
[----:B------:R-:W-:Y:S01]  /*1300*/  IMAD.U32 R4, RZ, RZ, UR10 ;  /* 0x0000000aff047e24 */ /* 0x000fe2000f8e00ff */
[----:B------:R-:W-:Y:S01]  /*1310*/  ULDC.64 UR8, c[0x0][0x418] ;  /* 0x0001060000087ab9 */ /* 0x000fe20000000a00 */
[----:B------:R-:W-:Y:S01]  /*1320*/  ULOP3.LUT UR7, UR6, 0xff0000, URZ, 0xc0, !UPT ;  /* 0x00ff000006077892 */ /* 0x000fe2000f8ec03f */
[----:B------:R-:W-:Y:S01]  /*1330*/  IMAD.U32 R5, RZ, RZ, UR11 ;  /* 0x0000000bff057e24 */ /* 0x000fe2000f8e00ff */
[----:B------:R-:W2:Y:S01]  /*1340*/  @P0 LDG.E R2, desc[UR12][R2.64] ;  /* 0x0000000c02020981 */ /* 0x000ea2000c1e1900 */
[----:B------:R-:W-:-:S03]  /*1350*/  ULDC UR10, c[0x0][0x2f0] ;  /* 0x0000bc00000a7ab9 */ /* 0x000fc60000000800 */
[----:B------:R-:W3:Y:S01]  /*1360*/  @P2 LDG.E R4, desc[UR12][R4.64] ;  /* 0x0000000c04042981 */ /* 0x000ee2000c1e1900 */
[----:B------:R-:W-:Y:S01]  /*1370*/  ULDC UR11, c[0x0][0x288] ;  /* 0x0000a200000b7ab9 */ /* 0x000fe20000000800 */
        /* <DEDUP_REMOVED lines=11> */
[----:B------:R-:W-:Y:S01]  /*1430*/  ULEA.HI UR7, UR7, UR8, URZ, 0x10 ;  /* 0x0000000807077291 */ /* 0x000fe2000f8f803f */
[----:B------:R-:W-:Y:S01]  /*1440*/  IMAD.U32 R218, RZ, RZ, UR6 ;  /* 0x00000006ffda7e24 */ /* 0x000fe2000f8e00ff */
[----:B------:R-:W-:Y:S01]  /*1450*/  UIMAD UR10, UR9, UR10, URZ ;  /* 0x0000000a090a72a4 */ /* 0x000fe2000f8e023f */
[----:B--2---:R-:W-:Y:S02]  /*1460*/  @P0 R2UR UR4, R2 ;  /* 0x00000000020402ca */ /* 0x004fe400000e0000 */
[----:B---3--:R-:W-:-:S13]  /*1470*/  @P2 R2UR UR11, R4 ;  /* 0x00000000040b22ca */ /* 0x008fda00000e0000 */
[----:B------:R-:W-:Y:S01]  /*1480*/  IMAD.U32 R18, RZ, RZ, UR11 ;  /* 0x0000000bff127e24 */ /* 0x000fe2000f8e00ff */
[----:B0---45:R-:W-:Y:S06]  /*1490*/  @P2 BRA `(.L_x_2347) ;  /* 0x0000000000402947 */ /* 0x031fec0003800000 */
        /* <DEDUP_REMOVED lines=14> */
[----:B------:R-:W-:-:S06]  /*1580*/  UIADD3 UR6, -UR6, UR8, URZ ;  /* 0x0000000806067290 */ /* 0x000fcc000fffe13f */
[----:B------:R-:W-:-:S07]  /*1590*/  IMAD.U32 R18, RZ, RZ, UR6 ;  /* 0x00000006ff127e24 */ /* 0x000fce000f8e00ff */
.L_x_2347:
[----:B------:R-:W-:Y:S05]  /*15a0*/  @!P1 BRA `(.L_x_2348) ;  /* 0x0000000000289947 */ /* 0x000fea0003800000 */
[----:B------:R-:W-:Y:S01]  /*15b0*/  R2UR UR8, R217 ;  /* 0x00000000d90872ca */ /* 0x000fe200000e0000 */
[----:B------:R-:W-:Y:S01]  /*15c0*/  ULDC.64 UR10, c[0x0][0x208] ;  /* 0x00008200000a7ab9 */ /* 0x000fe20000000a00 */
[----:B------:R-:W-:-:S11]  /*15d0*/  R2UR UR9, R6 ;  /* 0x00000000060972ca */ /* 0x000fd600000e0000 */
[----:B------:R-:W-:-:S04]  /*15e0*/  ULEA UR6, UP0, UR8, UR12, 0x2 ;  /* 0x0000000c08067291 */ /* 0x000fc8000f80103f */
[----:B------:R-:W-:Y:S02]  /*15f0*/  ULEA.HI.X UR8, UR8, UR13, UR9, 0x2, UP0 ;  /* 0x0000000d08087291 */ /* 0x000fe400080f1409 */
[----:B------:R-:W-:-:S04]  /*1600*/  IMAD.U32 R2, RZ, RZ, UR6 ;  /* 0x00000006ff027e24 */ /* 0x000fc8000f8e00ff */
[----:B------:R-:W-:-:S05]  /*1610*/  IMAD.U32 R3, RZ, RZ, UR8 ;  /* 0x00000008ff037e24 */ /* 0x000fca000f8e00ff */
[----:B------:R-:W2:Y:S02]  /*1620*/  LDG.E R2, desc[UR10][R2.64] ;  /* 0x0000000a02027981 */ /* 0x000ea4000c1e1900 */
[----:B--2---:R-:W-:Y:S01]  /*1630*/  R2UR UR10, R2 ;  /* 0x00000000020a72ca */ /* 0x004fe200000e0000 */
[----:B------:R-:W-:-:S14]  /*1640*/  BRA `(.L_x_2349) ;  /* 0x00000000003c7947 */ /* 0x000fdc0003800000 */
.L_x_2348:
        /* <DEDUP_REMOVED lines=15> */
.L_x_2349:
[----:B------:R-:W-:Y:S01]  /*1740*/  ULDC UR6, c[0x0][0x448] ;  /* 0x0001120000067ab9 */ /* 0x000fe20000000800 */
[----:B------:R-:W-:Y:S01]  /*1750*/  R2UR UR8, R18 ;  /* 0x00000000120872ca */ /* 0x000fe200000e0000 */
[----:B------:R-:W-:Y:S02]  /*1760*/  UISETP.NE.AND UP0, UPT, UR6, 0x1, UPT ;  /* 0x000000010600788c */ /* 0x000fe4000bf05270 */
[----:B------:R-:W-:Y:S02]  /*1770*/  USHF.L.U32 UR5, UR5, 0x7, URZ ;  /* 0x0000000705057899 */ /* 0x000fe4000800063f */
[----:B------:R-:W-:Y:S02]  /*1780*/  UIADD3 UR10, -UR4, UR10, URZ ;  /* 0x0000000a040a7290 */ /* 0x000fe4000fffe13f */
[----:B------:R-:W-:Y:S02]  /*1790*/  UIADD3 UR6, UR5, 0x7f, URZ ;  /* 0x0000007f05067890 */ /* 0x000fe4000fffe03f */
[----:B------:R-:W-:-:S02]  /*17a0*/  IMAD.U32 R212, RZ, RZ, UR5 ;  /* 0x00000005ffd47e24 */ /* 0x000fc4000f8e00ff */
[----:B------:R-:W-:Y:S01]  /*17b0*/  IMAD.U32 R22, RZ, RZ, UR10 ;  /* 0x0000000aff167e24 */ /* 0x000fe2000f8e00ff */
[----:B------:R-:W-:Y:S01]  /*17c0*/  @UP0 ULDC UR4, c[0x0][0x44c] ;  /* 0x0001130000040ab9 */ /* 0x000fe20000000800 */
[----:B------:R-:W-:Y:S01]  /*17d0*/  @UP0 ULDC UR9, c[0x0][0x450] ;  /* 0x0001140000090ab9 */ /* 0x000fe20000000800 */
[----:B------:R-:W-:Y:S02]  /*17e0*/  UIMAD.WIDE.U32 UR4, UR6, UR4, URZ ;  /* 0x00000004060472a5 */ /* 0x000fe4000f8e003f */
[----:B------:R-:W-:Y:S02]  /*17f0*/  UIADD3 UR8, UR10, 0x50, -UR8 ;  /* 0x000000500a087890 */ /* 0x000fe4000fffe808 */
[----:B------:R-:W-:Y:S02]  /*1800*/  @UP0 USHF.R.U32.HI UR6, URZ, UR9, UR5 ;  /* 0x000000093f060299 */ /* 0x000fe40008011605 */
[----:B------:R-:W-:Y:S02]  /*1810*/  UIADD3 UR4, UR10, 0x4f, URZ ;  /* 0x0000004f0a047890 */ /* 0x000fe4000fffe03f */
[----:B------:R-:W-:-:S02]  /*1820*/  UIADD3 UR8, UR8, UR6, URZ ;  /* 0x0000000608087290 */ /* 0x000fc4000fffe03f */
[----:B------:R-:W-:Y:S02]  /*1830*/  UIMAD.WIDE UR4, UR4, 0x66666667, URZ ;  /* 0x66666667040478a5 */ /* 0x000fe4000f8e023f */
[----:B------:R-:W-:Y:S02]  /*1840*/  UIMAD.WIDE UR8, UR8, 0x66666667, URZ ;  /* 0x66666667080878a5 */ /* 0x000fe4000f8e023f */
[----:B------:R-:W-:Y:S02]  /*1850*/  USHF.R.U32.HI UR4, URZ, 0x1f, UR5 ;  /* 0x0000001f3f047899 */ /* 0x000fe40008011605 */
[----:B------:R-:W-:Y:S02]  /*1860*/  USHF.R.U32.HI UR6, URZ, 0x1f, UR9 ;  /* 0x0000001f3f067899 */ /* 0x000fe40008011609 */
[----:B------:R-:W-:Y:S02]  /*1870*/  ULEA.HI.SX32 UR4, UR5, UR4, 0x1b ;  /* 0x0000000405047291 */ /* 0x000fe4000f8fda3f */
[----:B------:R-:W-:-:S02]  /*1880*/  ULEA.HI.SX32 UR6, UR9, UR6, 0x1b ;  /* 0x0000000609067291 */ /* 0x000fc4000f8fda3f */
[----:B------:R-:W-:Y:S02]  /*1890*/  USHF.R.U32.HI UR5, URZ, 0x10, UR7 ;  /* 0x000000103f057899 */ /* 0x000fe40008011607 */
[----:B------:R-:W-:-:S04]  /*18a0*/  UISETP.LT.AND UP0, UPT, UR4, UR6, UPT ;  /* 0x000000060400728c */ /* 0x000fc8000bf01270 */
[----:B------:R-:W-:Y:S01]  /*18b0*/  USEL UR9, UR4, UR6, UP0 ;  /* 0x0000000604097287 */ /* 0x000fe20008000000 */
[----:B------:R-:W-:Y:S01]  /*18c0*/  IMAD.U32 R214, RZ, RZ, UR5 ;  /* 0x00000005ffd67e24 */ /* 0x000fe2000f8e00ff */
[----:B------:R-:W-:Y:S02]  /*18d0*/  ULOP3.LUT UR6, UR7, 0xff, URZ, 0xc0, !UPT ;  /* 0x000000ff07067892 */ /* 0x000fe4000f8ec03f */
[----:B------:R-:W-:Y:S01]  /*18e0*/  UISETP.GE.AND UP0, UPT, UR9, 0x1, UPT ;  /* 0x000000010900788c */ /* 0x000fe2000bf06270 */
[----:B------:R-:W-:-:S03]  /*18f0*/  UMOV UR4, URZ ;  /* 0x0000003f00047c82 */ /* 0x000fc60008000000 */
[----:B------:R-:W-:Y:S02]  /*1900*/  IMAD.U32 R216, RZ, RZ, UR6 ;  /* 0x00000006ffd87e24 */ /* 0x000fe4000f8e00ff */
[----:B------:R-:W-:-:S13]  /*1910*/  PLOP3.LUT P0, PT, PT, PT, UP0, 0x80, 0x0 ;  /* 0x000000000000781c */ /* 0x000fda0003f0f008 */
[----:B------:R-:W-:Y:S05]  /*1920*/  @!P0 BRA `(.L_x_2350) ;  /* 0x0000000000948947 */ /* 0x000fea0003800000 */
        /* <DEDUP_REMOVED lines=37> */
.L_x_2350:
        /* <DEDUP_REMOVED lines=81> */
[----:B------:R-:W-:Y:S02]  /*2090*/  UIADD3 UR6, UR8, 0x14400, URZ ;  /* 0x0001440008067890 */ /* 0x000fe4000fffe03f */
[----:B------:R-:W-:Y:S02]  /*20a0*/  IMAD.U32 R17, RZ, RZ, UR8 ;  /* 0x00000008ff117e24 */ /* 0x000fe4000f8e00ff */
[----:B0-----:R-:W-:Y:S01]  /*20b0*/  VIADD R0, R0, 0xffffff80 ;  /* 0xffffff8000007836 */ /* 0x001fe20000000000 */
[----:B------:R-:W-:-:S04]  /*20c0*/  ULOP3.LUT UP0, URZ, UR6, 0x9f, URZ, 0xc0, !UPT ;  /* 0x0000009f063f7892 */ /* 0x000fc8000f80c03f */
[----:B------:R-:W-:Y:S02]  /*20d0*/  SHF.R.S32.HI R3, RZ, 0x1f, R0 ;  /* 0x0000001fff037819 */ /* 0x000fe40000011400 */
        /* <DEDUP_REMOVED lines=28> */
.L_x_2352:
[----:B------:R-:W2:Y:S04]  /*22a0*/  LDL R20, [R1+0x30] ;  /* 0x0000300001147983 */ /* 0x000ea80000100800 */
[----:B------:R-:W3:Y:S01]  /*22b0*/  LDL R2, [R1+0x68] ;  /* 0x0000680001027983 */ /* 0x000ee20000100800 */
[----:B------:R-:W-:Y:S02]  /*22c0*/  R2UR UR6, R17 ;  /* 0x00000000110672ca */ /* 0x000fe400000e0000 */
[----:B--2---:R-:W-:Y:S02]  /*22d0*/  R2UR UR7, R20 ;  /* 0x00000000140772ca */ /* 0x004fe400000e0000 */
[----:B---3--:R-:W-:-:S11]  /*22e0*/  R2UR UR5, R2 ;  /* 0x00000000020572ca */ /* 0x008fd600000e0000 */
[----:B------:R-:W-:-:S04]  /*22f0*/  ULEA.HI UR4, UR7, UR7, URZ, 0x1 ;  /* 0x0000000707047291 */ /* 0x000fc8000f8f083f */
[----:B------:R-:W-:Y:S01]  /*2300*/  ULOP3.LUT UR4, UR4, 0xfffffffe, URZ, 0xc0, !UPT ;  /* 0xfffffffe04047892 */ /* 0x000fe2000f8ec03f */
[----:B------:R-:W-:-:S03]  /*2310*/  IMAD.U32 R2, RZ, RZ, UR5 ;  /* 0x00000005ff027e24 */ /* 0x000fc6000f8e00ff */
[----:B------:R-:W-:Y:S02]  /*2320*/  UIADD3 UR4, UR7, -UR4, URZ ;  /* 0x8000000407047290 */ /* 0x000fe4000fffe03f */
[----:B------:R-:W-:-:S04]  /*2330*/  ISETP.NE.AND P0, PT, R2, 0x3, PT ;  /* 0x000000030200780c */ /* 0x000fc80003f05270 */
[----:B------:R-:W-:-:S05]  /*2340*/  IMAD.U32 R0, RZ, RZ, UR4 ;  /* 0x00000004ff007e24 */ /* 0x000fca000f8e00ff */
[----:B------:R-:W-:-:S04]  /*2350*/  SHF.L.U32 R0, R0, 0x1f, RZ ;  /* 0x0000001f00007819 */ /* 0x000fc800000006ff */
[----:B------:R-:W0:Y:S02]  /*2360*/  SYNCS.PHASECHK.TRANS64.TRYWAIT P1, [UR6+0x38800], R0 ;  /* 0x03880000ff0075a7 */ /* 0x000e240008020146 */
[----:B0-----:R-:W-:Y:S05]  /*2370*/  @!P1 BRA `(.L_x_2353) ;  /* 0x0000018c00209947 */ /* 0x001fea0003800000 */
.L_x_2542:
[----:B------:R-:W-:Y:S05]  /*2380*/  @!P0 BRA `(.L_x_2354) ;  /* 0x0000000000048947 */ /* 0x000fea0003800000 */
[----:B------:R-:W-:Y:S01]  /*2390*/  BPT.TRAP 0x1 ;  /* 0x000000040000795c */ /* 0x000fe20000300000 */
.L_x_2354:
[----:B------:R-:W-:Y:S01]  /*23a0*/  R2UR UR5, R16 ;  /* 0x00000000100572ca */ /* 0x000fe200000e0000 */
[----:B0-----:R-:W-:Y:S01]  /*23b0*/  IMAD.U32 R0, RZ, RZ, UR60 ;  /* 0x0000003cff007e24 */ /* 0x001fe2000f8e00ff */
[----:B------:R-:W-:-:S11]  /*23c0*/  R2UR UR4, R17 ;  /* 0x00000000110472ca */ /* 0x000fd600000e0000 */
[----:B------:R-:W-:Y:S02]  /*23d0*/  IMAD.U32 R3, RZ, RZ, UR5 ;  /* 0x00000005ff037e24 */ /* 0x000fe4000f8e00ff */
[----:B------:R-:W-:-:S03]  /*23e0*/  LEA R0, R0, UR4, 0x3 ;  /* 0x0000000400007c11 */ /* 0x000fc6000f8e18ff */
[----:B------:R-:W-:-:S04]  /*23f0*/  SHF.L.U32 R3, R3, 0x1f, RZ ;  /* 0x0000001f03037819 */ /* 0x000fc800000006ff */
[----:B------:R0:W1:Y:S01]  /*2400*/  SYNCS.PHASECHK.TRANS64.TRYWAIT P2, [R0+URZ+0x38830], R3 ;  /* 0x03883003000075a7 */ /* 0x000062000804017f */
[----:B------:R-:W-:Y:S05]  /*2410*/  @!P0 BRA `(.L_x_2355) ;  /* 0x0000000000048947 */ /* 0x000fea0003800000 */
[----:B------:R-:W-:Y:S01]  /*2420*/  BPT.TRAP 0x1 ;  /* 0x000000040000795c */ /* 0x000fe20000300000 */
.L_x_2355:
[----:B------:R-:W2:Y:S02]  /*2430*/  S2R R2, SR_TID.X ;  /* 0x0000000000027919 */ /* 0x000ea40000002100 */
[----:B--2---:R-:W-:-:S04]  /*2440*/  LOP3.LUT R2, R2, 0x7f, RZ, 0xc0, !PT ;  /* 0x0000007f02027812 */ /* 0x004fc800078ec0ff */
[----:B------:R-:W-:Y:S01]  /*2450*/  ISETP.NE.AND P1, PT, R2, RZ, PT ;  /* 0x000000ff0200720c */ /* 0x000fe20003f25270 */
[----:B-1----:R-:W-:-:S12]  /*2460*/  @P2 BRA `(.L_x_2356) ;  /* 0x0000000000082947 */ /* 0x002fd80003800000 */
[----:B------:R-:W1:Y:S02]  /*2470*/  SYNCS.PHASECHK.TRANS64.TRYWAIT P2, [R0+URZ+0x38830], R3 ;  /* 0x03883003000075a7 */ /* 0x000e64000804017f */
[----:B-1----:R-:W-:Y:S05]  /*2480*/  @!P2 BRA `(.L_x_2357) ;  /* 0x0000018800f8a947 */ /* 0x002fea0003800000 */
.L_x_2356:
[----:B------:R-:W-:Y:S05]  /*2490*/  WARPSYNC.ALL ;  /* 0x0000000000007948 */ /* 0x000fea0003800000 */
[----:B------:R-:W-:Y:S01]  /*24a0*/  R2UR UR4, R17 ;  /* 0x00000000110472ca */ /* 0x000fe200000e0000 */
[----:B------:R-:W-:Y:S01]  /*24b0*/  ULOP3.LUT UR5, UR36, 0x10000, URZ, 0xfc, !UPT ;  /* 0x0001000024057892 */ /* 0x000fe2000f8efc3f */
[----:B------:R-:W-:Y:S01]  /*24c0*/  WARPGROUP.ARRIVE ;  /* 0x00000000000079c5 */ /* 0x000fe20000000000 */
[----:B------:R-:W-:Y:S01]  /*24d0*/  UMOV UR9, 0x40000040 ;  /* 0x4000004000097882 */ /* 0x000fe20000000000 */
[----:B------:R-:W-:Y:S01]  /*24e0*/  UMOV UR11, 0x40000040 ;  /* 0x40000040000b7882 */ /* 0x000fe20000000000 */
[----:B------:R-:W-:Y:S01]  /*24f0*/  UMOV UR15, UR9 ;  /* 0x00000009000f7c82 */ /* 0x000fe20008000000 */
[----:B------:R-:W-:Y:S01]  /*2500*/  IMAD.U32 R13, RZ, RZ, UR9 ;  /* 0x00000009ff0d7e24 */ /* 0x000fe2000f8e00ff */
[----:B------:R-:W-:Y:S01]  /*2510*/  UIADD3 UR7, UR5, 0x2, URZ ;  /* 0x0000000205077890 */ /* 0x000fe2000fffe03f */
[----:B01----:R-:W-:Y:S01]  /*2520*/  @!P1 VIADD R0, R0, 0x38840 ;  /* 0x0003884000009836 */ /* 0x003fe20000000000 */
[----:B------:R-:W-:Y:S01]  /*2530*/  UMOV UR8, UR5 ;  /* 0x0000000500087c82 */ /* 0x000fe20008000000 */
[----:B------:R-:W-:Y:S01]  /*2540*/  UMOV UR17, 0x40000040 ;  /* 0x4000004000117882 */ /* 0x000fe20000000000 */
[----:B------:R-:W-:Y:S01]  /*2550*/  UMOV UR14, UR8 ;  /* 0x00000008000e7c82 */ /* 0x000fe20008000000 */
[----:B------:R-:W-:Y:S01]  /*2560*/  IMAD.U32 R12, RZ, RZ, UR8 ;  /* 0x00000008ff0c7e24 */ /* 0x000fe2000f8e00ff */
[----:B------:R-:W-:Y:S01]  /*2570*/  UIADD3 UR4, UR4, 0x24400, URZ ;  /* 0x0002440004047890 */ /* 0x000fe2000fffe03f */
[----:B------:R-:W-:Y:S01]  /*2580*/  IMAD.U32 R11, RZ, RZ, UR17 ;  /* 0x00000011ff0b7e24 */ /* 0x000fe2000f8e00ff */
[----:B------:R-:W-:Y:S01]  /*2590*/  UMOV UR16, UR7 ;  /* 0x0000000700107c82 */ /* 0x000fe20008000000 */
[----:B------:R-:W-:Y:S01]  /*25a0*/  UMOV UR19, 0x40000040 ;  /* 0x4000004000137882 */ /* 0x000fe20000000000 */
[----:B------:R-:W-:Y:S01]  /*25b0*/  USHF.R.U32.HI UR4, URZ, 0x4, UR4 ;  /* 0x000000043f047899 */ /* 0x000fe20008011604 */
[----:B------:R-:W-:Y:S01]  /*25c0*/  IMAD.U32 R10, RZ, RZ, UR16 ;  /* 0x00000010ff0a7e24 */ /* 0x000fe2000f8e00ff */
[----:B------:R-:W-:Y:S01]  /*25d0*/  UIADD3 UR7, UR5, 0x4, URZ ;  /* 0x0000000405077890 */ /* 0x000fe2000fffe03f */
[----:B------:R-:W-:Y:S01]  /*25e0*/  @!P1 PRMT R0, RZ, 0x654, R0 ;  /* 0x00000654ff009816 */ /* 0x000fe20000000000 */
[----:B------:R-:W-:Y:S01]  /*25f0*/  ULOP3.LUT UR4, UR4, 0x3fff, URZ, 0xc0, !UPT ;  /* 0x00003fff04047892 */ /* 0x000fe2000f8ec03f */
[----:B------:R-:W-:Y:S01]  /*2600*/  CS2R R150, SRZ ;  /* 0x0000000000967805 */ /* 0x000fe2000001ff00 */
[----:B------:R-:W-:Y:S01]  /*2610*/  UMOV UR13, 0x40000040 ;  /* 0x40000040000d7882 */ /* 0x000fe20000000000 */
[----:B------:R-:W-:Y:S01]  /*2620*/  UIADD3 UR20, UR5, 0x404, URZ ;  /* 0x0000040405147890 */ /* 0x000fe2000fffe03f */
[----:B------:R-:W-:Y:S01]  /*2630*/  CS2R R148, SRZ ;  /* 0x0000000000947805 */ /* 0x000fe2000001ff00 */
[----:B------:R-:W-:Y:S01]  /*2640*/  ULOP3.LUT UR6, UR4, 0x10000, URZ, 0xfc, !UPT ;  /* 0x0001000004067892 */ /* 0x000fe2000f8efc3f */
[----:B------:R-:W-:Y:S01]  /*2650*/  CS2R R146, SRZ ;  /* 0x0000000000927805 */ /* 0x000fe2000001ff00 */
[----:B------:R-:W-:Y:S01]  /*2660*/  UMOV UR21, 0x40000040 ;  /* 0x4000004000157882 */ /* 0x000fe20000000000 */
[----:B------:R-:W-:Y:S01]  /*2670*/  UMOV UR23, 0x40000040 ;  /* 0x4000004000177882 */ /* 0x000fe20000000000 */
[----:B------:R-:W-:Y:S01]  /*2680*/  UIMAD UR4, UR60, 0xa00, UR6 ;  /* 0x00000a003c0478a4 */ /* 0x000fe2000f8e0206 */
[----:B------:R-:W-:Y:S01]  /*2690*/  CS2R R144, SRZ ;  /* 0x0000000000907805 */ /* 0x000fe2000001ff00 */
[----:B------:R-:W-:Y:S01]  /*26a0*/  IMAD.U32 R15, RZ, RZ, UR6 ;  /* 0x00000006ff0f7e24 */ /* 0x000fe2000f8e00ff */
[----:B------:R-:W-:Y:S01]  /*26b0*/  UIADD3 UR24, UR5, 0x406, URZ ;  /* 0x0000040605187890 */ /* 0x000fe2000fffe03f */
[----:B------:R-:W-:Y:S01]  /*26c0*/  CS2R R142, SRZ ;  /* 0x00000000008e7805 */ /* 0x000fe2000001ff00 */
[----:B------:R-:W-:Y:S01]  /*26d0*/  UIADD3 UR6, UR4, 0x200, URZ ;  /* 0x0000020004067890 */ /* 0x000fe2000fffe03f */
[----:B------:R-:W-:Y:S01]  /*26e0*/  CS2R R140, SRZ ;  /* 0x00000000008c7805 */ /* 0x000fe2000001ff00 */
[----:B------:R-:W-:Y:S01]  /*26f0*/  UMOV UR10, UR4 ;  /* 0x00000004000a7c82 */ /* 0x000fe20008000000 */
[----:B------:R-:W-:Y:S01]  /*2700*/  UIADD3 UR12, UR4, 0x2, URZ ;  /* 0x00000002040c7890 */ /* 0x000fe2000fffe03f */
[----:B------:R-:W-:Y:S01]  /*2710*/  HGMMA.64x16x16.F32 R56, gdesc[UR8], RZ, !UPT, gsb0 ;  /* 0x00200000083879f0 */ /* 0x000fe2000c0008ff */
[----:B------:R-:W-:Y:S01]  /*2720*/  UIADD3 UR10, UR4, 0x80, URZ ;  /* 0x00000080040a7890 */ /* 0x000fe2000fffe03f */
[----:B------:R-:W-:Y:S01]  /*2730*/  CS2R R138, SRZ ;  /* 0x00000000008a7805 */ /* 0x000fe2000001ff00 */
[----:B------:R-:W-:Y:S01]  /*2740*/  UMOV UR8, UR14 ;  /* 0x0000000e00087c82 */ /* 0x000fe20008000000 */
[----:B------:R-:W-:Y:S01]  /*2750*/  UMOV UR9, UR15 ;  /* 0x0000000f00097c82 */ /* 0x000fe20008000000 */
[----:B------:R-:W-:Y:S01]  /*2760*/  UMOV UR11, 0x40000040 ;  /* 0x40000040000b7882 */ /* 0x000fe20000000000 */
[----:B------:R-:W-:Y:S01]  /*2770*/  UMOV UR18, UR12 ;  /* 0x0000000c00127c82 */ /* 0x000fe20008000000 */
[----:B------:R-:W-:Y:S01]  /*2780*/  UIADD3 UR12, UR4, 0x4, URZ ;  /* 0x00000004040c7890 */ /* 0x000fe2000fffe03f */
[----:B------:R-:W-:Y:S01]  /*2790*/  CS2R R136, SRZ ;  /* 0x0000000000887805 */ /* 0x000fe2000001ff00 */
[----:B------:R-:W-:Y:S01]  /*27a0*/  UIADD3 UR22, UR4, 0x284, URZ ;  /* 0x0000028404167890 */ /* 0x000fe2000fffe03f */
[----:B------:R-:W-:Y:S01]  /*27b0*/  CS2R R134, SRZ ;  /* 0x0000000000867805 */ /* 0x000fe2000001ff00 */
[----:B------:R-:W-:Y:S01]  /*27c0*/  UIADD3 UR26, UR4, 0x286, URZ ;  /* 0x00000286041a7890 */ /* 0x000fe2000fffe03f */
[----:B------:R-:W-:Y:S01]  /*27d0*/  CS2R R132, SRZ ;  /* 0x0000000000847805 */ /* 0x000fe2000001ff00 */
[----:B------:R-:W-:Y:S01]  /*27e0*/  UMOV UR25, 0x40000040 ;  /* 0x4000004000197882 */ /* 0x000fe20000000000 */
[----:B------:R-:W-:Y:S01]  /*27f0*/  UMOV UR27, 0x40000040 ;  /* 0x40000040001b7882 */ /* 0x000fe20000000000 */
        /* <DEDUP_REMOVED lines=37> */
[----:B------:R-:W-:-:S02]  /*2a50*/  WARPGROUP.DEPBAR.LE gsb0, 0x0 ;  /* 0x00008000000079c5 */ /* 0x000fc40000010000 */
[----:B------:R-:W-:Y:S01]  /*2a60*/  WARPGROUP.ARRIVE ;  /* 0x00000000000079c5 */ /* 0x000fe20000000000 */
[----:B------:R-:W-:Y:S01]  /*2a70*/  UIADD3 UR54, UR4, 0x784, URZ ;  /* 0x0000078404367890 */ /* 0x000fe2000fffe03f */
[----:B------:R-:W-:Y:S01]  /*2a80*/  CS2R R106, SRZ ;  /* 0x00000000006a7805 */ /* 0x000fe2000001ff00 */
[----:B------:R-:W-:Y:S01]  /*2a90*/  UMOV UR53, 0x40000040 ;  /* 0x4000004000357882 */ /* 0x000fe20000000000 */
[----:B------:R-:W-:Y:S01]  /*2aa0*/  UMOV UR55, 0x40000040 ;  /* 0x4000004000377882 */ /* 0x000fe20000000000 */
[----:B------:R-:W-:Y:S01]  /*2ab0*/  UMOV UR57, 0x40000040 ;  /* 0x4000004000397882 */ /* 0x000fe20000000000 */
[----:B------:R-:W-:Y:S01]  /*2ac0*/  HGMMA.64x16x16.F32 R48, gdesc[UR8], RZ, !UPT, gsb0 ;  /* 0x00200000083079f0 */ /* 0x000fe2000c0008ff */
[----:B------:R-:W-:Y:S01]  /*2ad0*/  UIADD3 UR10, UR4, 0x100, URZ ;  /* 0x00000100040a7890 */ /* 0x000fe2000fffe03f */
[----:B------:R-:W-:Y:S01]  /*2ae0*/  IMAD.U32 R7, RZ, RZ, UR57 ;  /* 0x00000039ff077e24 */ /* 0x000fe2000f8e00ff */
[----:B------:R-:W-:Y:S01]  /*2af0*/  UMOV UR8, UR14 ;  /* 0x0000000e00087c82 */ /* 0x000fe20008000000 */
[----:B------:R-:W-:Y:S01]  /*2b00*/  UMOV UR9, UR15 ;  /* 0x0000000f00097c82 */ /* 0x000fe20008000000 */
[----:B------:R-:W-:Y:S01]  /*2b10*/  UMOV UR11, 0x40000040 ;  /* 0x40000040000b7882 */ /* 0x000fe20000000000 */
[----:B------:R-:W-:Y:S01]  /*2b20*/  UMOV UR59, 0x40000040 ;  /* 0x40000040003b7882 */ /* 0x000fe20000000000 */
        /* <DEDUP_REMOVED lines=31> */
[----:B------:R-:W-:Y:S01]  /*2d20*/  UMOV UR8, UR14 ;  /* 0x0000000e00087c82 */ /* 0x000fe20008000000 */
[----:B------:R-:W-:Y:S01]  /*2d30*/  UMOV UR9, UR15 ;  /* 0x0000000f00097c82 */ /* 0x000fe20008000000 */
[----:B------:R-:W-:Y:S01]  /*2d40*/  UMOV UR10, UR6 ;  /* 0x00000006000a7c82 */ /* 0x000fe20008000000 */
[----:B------:R-:W-:Y:S01]  /*2d50*/  UMOV UR11, 0x40000040 ;  /* 0x40000040000b7882 */ /* 0x000fe20000000000 */
[----:B------:R-:W-:Y:S01]  /*2d60*/  UMOV UR14, UR16 ;  /* 0x00000010000e7c82 */ /* 0x000fe20008000000 */
[----:B------:R-:W-:Y:S01]  /*2d70*/  UMOV UR15, UR17 ;  /* 0x00000011000f7c82 */ /* 0x000fe20008000000 */
[----:B------:R-:W-:Y:S01]  /*2d80*/  UIADD3 UR6, UR4, 0x202, URZ ;  /* 0x0000020204067890 */ /* 0x000fe2000fffe03f */
        /* <DEDUP_REMOVED lines=87> */
[----:B------:R-:W-:Y:S02]  /*3300*/  UIADD3 UR12, UR5, 0x400, URZ ;  /* 0x00000400050c7890 */ /* 0x000fe4000fffe03f */
[----:B------:R-:W-:Y:S02]  /*3310*/  UIADD3 UR5, UR5, 0xc06, URZ ;  /* 0x00000c0605057890 */ /* 0x000fe4000fffe03f */
[----:B------:R-:W-:-:S05]  /*3320*/  UIADD3 UR7, UR4, 0x786, URZ ;  /* 0x0000078604077890 */ /* 0x000fca000fffe03f */
[----:B------:R-:W-:Y:S02]  /*3330*/  UMOV UR56, UR5 ;  /* 0x0000000500387c82 */ /* 0x000fe40008000000 */
[----:B------:R-:W-:Y:S01]  /*3340*/  UMOV UR58, UR7 ;  /* 0x00000007003a7c82 */ /* 0x000fe20008000000 */
[----:B------:R-:W-:Y:S01]  /*3350*/  IMAD.U32 R6, RZ, RZ, UR56 ;  /* 0x00000038ff067e24 */ /* 0x000fe2000f8e00ff */
        /* <DEDUP_REMOVED lines=26> */
[----:B------:R-:W-:-:S06]  /*3500*/  UIADD3 UR11, UR61, -0x2, URZ ;  /* 0xfffffffe3d0b7890 */ /* 0x000fcc000fffe03f */
[----:B------:R-:W-:-:S06]  /*3510*/  IMAD.U32 R236, RZ, RZ, UR11 ;  /* 0x0000000bffec7e24 */ /* 0x000fcc000f8e00ff */
[----:B------:R-:W-:Y:S01]  /*3520*/  VIADD R2, R213, UR10 ;  /* 0x0000000ad5027c36 */ /* 0x000fe20008000000 */
        /* <DEDUP_REMOVED lines=25> */
[----:B------:R-:W-:Y:S01]  /*36c0*/  R2UR UR14, R23 ;  /* 0x00000000170e72ca */ /* 0x000fe200000e0000 */
        /* <DEDUP_REMOVED lines=24> */
[----:B------:R-:W-:-:S13]  /*3850*/  R2UR UR19, R18 ;  /* 0x00000000121372ca */ /* 0x000fda00000e0000 */
        /* <DEDUP_REMOVED lines=192> */
[----:B------:R-:W-:Y:S02]  /*4460*/  UISETP.NE.AND UP0, UPT, UR6, 0x1, UPT ;  /* 0x000000010600788c */ /* 0x000fe4000bf05270 */
[----:B------:R-:W-:-:S04]  /*4470*/  UIADD3 UR6, UR4, 0x984, URZ ;  /* 0x0000098404067890 */ /* 0x000fc8000fffe03f */
[----:B------:R-:W-:-:S05]  /*4480*/  PLOP3.LUT P2, PT, PT, PT, UP0, 0x80, 0x0 ;  /* 0x000000000000781c */ /* 0x000fca0003f4f008 */
[----:B------:R-:W-:-:S08]  /*4490*/  @UP0 ULDC UR5, c[0x0][0x44c] ;  /* 0x0001130000050ab9 */ /* 0x000fd00000000800 */
[----:B------:R-:W-:Y:S01]  /*44a0*/  @P2 IMAD.HI.U32 R3, R2, UR5, RZ ;  /* 0x0000000502032c27 */ /* 0x000fe2000f8e00ff */
[----:B------:R-:W-:-:S04]  /*44b0*/  @UP0 ULDC UR5, c[0x0][0x450] ;  /* 0x0001140000050ab9 */ /* 0x000fc80000000800 */
[----:B------:R-:W-:Y:S01]  /*44c0*/  @P2 SHF.R.U32.HI R2, RZ, UR5, R3 ;  /* 0x00000005ff022c19 */ /* 0x000fe20008011603 */
[----:B------:R-:W-:-:S04]  /*44d0*/  UIMAD UR5, UR61, -0x50, UR15 ;  /* 0xffffffb03d0578a4 */ /* 0x000fc8000f8e020f */
[----:B------:R-:W0:Y:S02]  /*44e0*/  SHFL.IDX PT, R5, R2, 0x1, 0x1c1f ;  /* 0x003c1f0002057f89 */ /* 0x000e2400000e0000 */
[----:B------:R-:W-:Y:S01]  /*44f0*/  IMAD.U32 R14, RZ, RZ, UR5 ;  /* 0x00000005ff0e7e24 */ /* 0x000fe2000f8e00ff */
[----:B------:R-:W-:Y:S01]  /*4500*/  UMOV UR5, UR23 ;  /* 0x0000001700057c82 */ /* 0x000fe20008000000 */
[----:B------:R-:W1:Y:S01]  /*4510*/  SHFL.IDX PT, R2, R2, RZ, 0x1c1f ;  /* 0x001c1fff02027589 */ /* 0x000e6200000e0000 */
        /* <DEDUP_REMOVED lines=23> */
[----:B------:R-:W-:-:S06]  /*4690*/  UIMAD UR6, UR61, -0x50, URZ ;  /* 0xffffffb03d0678a4 */ /* 0x000fcc000f8e023f */
[----:B------:R-:W-:Y:S01]  /*46a0*/  IMAD.U32 R4, RZ, RZ, UR6 ;  /* 0x00000006ff047e24 */ /* 0x000fe2000f8e00ff */
[----:B------:R-:W-:-:S04]  /*46b0*/  UIADD3 UR6, UR4, 0x986, URZ ;  /* 0x0000098604067890 */ /* 0x000fc8000fffe03f */
[----:B------:R-:W-:-:S04]  /*46c0*/  IADD3 R3, -R19, 0x51, R4 ;  /* 0x0000005113037810 */ /* 0x000fc80007ffe104 */
[----:B------:R-:W-:Y:S02]  /*46d0*/  IADD3 R4, -R20, UR15, R3 ;  /* 0x0000000f14047c10 */ /* 0x000fe4000fffe103 */
[----:B------:R-:W-:-:S04]  /*46e0*/  IADD3 R3, -R19, 0x50, R14 ;  /* 0x0000005013037810 */ /* 0x000fc80007ffe10e */
[-CC-:B0-----:R-:W-:Y:S02]  /*46f0*/  VIADDMNMX R5, R5, R4.reuse, R3.reuse, PT ;  /* 0x0000000405057246 */ /* 0x181fe40003800103 */
[----:B-1----:R-:W-:Y:S02]  /*4700*/  VIADDMNMX R3, R2, R4, R3, PT ;  /* 0x0000000402037246 */ /* 0x002fe40003800103 */
[C---:B------:R-:W-:Y:S02]  /*4710*/  ISETP.GT.AND P3, PT, R5.reuse, RZ, PT ;  /* 0x000000ff0500720c */ /* 0x040fe40003f64270 */
[C---:B------:R-:W-:Y:S02]  /*4720*/  ISETP.GT.AND P4, PT, R5.reuse, 0x1, PT ;  /* 0x000000010500780c */ /* 0x040fe40003f84270 */
[----:B------:R-:W-:Y:S01]  /*4730*/  ISETP.GT.AND P5, PT, R5, 0x8, PT ;  /* 0x000000080500780c */ /* 0x000fe20003fa4270 */
        /* <DEDUP_REMOVED lines=14> */
[C---:B------:R-:W-:Y:S01]  /*4820*/  ISETP.GT.AND P3, PT, R5.reuse, 0x9, PT ;  /* 0x000000090500780c */ /* 0x040fe20003f64270 */
        /* <DEDUP_REMOVED lines=26> */
[----:B------:R-:W-:Y:S01]  /*49d0*/  UMOV UR4, UR22 ;  /* 0x0000001600047c82 */ /* 0x000fe20008000000 */
        /* <DEDUP_REMOVED lines=15> */
[----:B------:R-:W-:-:S02]  /*4ad0*/  FMNMX.FTZ R14, R42, R21, !PT ;  /* 0x000000152a0e7209 */ /* 0x000fc40007810000 */
[----:B------:R-:W-:Y:S02]  /*4ae0*/  ISETP.GT.AND P3, PT, R5, 0x29, PT ;  /* 0x000000290500780c */ /* 0x000fe40003f64270 */
[----:B------:R-:W-:Y:S02]  /*4af0*/  FSEL R46, R46, -INF , P4 ;  /* 0xff8000002e2e7808 */ /* 0x000fe40002000000 */
[----:B------:R-:W-:Y:S02]  /*4b00*/  FMNMX.FTZ R21, R43, R14, !PT ;  /* 0x0000000e2b157209 */ /* 0x000fe40007810000 */
[----:B------:R-:W-:Y:S02]  /*4b10*/  ISETP.GT.AND P4, PT, R5, 0x30, PT ;  /* 0x000000300500780c */ /* 0x000fe40003f84270 */
[----:B------:R-:W-:Y:S02]  /*4b20*/  FSEL R47, R47, -INF , P3 ;  /* 0xff8000002f2f7808 */ /* 0x000fe40001800000 */
[----:B------:R-:W-:-:S02]  /*4b30*/  FMNMX.FTZ R14, R46, R21, !PT ;  /* 0x000000152e0e7209 */ /* 0x000fc40007810000 */
[----:B------:R-:W-:Y:S02]  /*4b40*/  ISETP.GT.AND P3, PT, R5, 0x31, PT ;  /* 0x000000310500780c */ /* 0x000fe40003f64270 */
[----:B------:R-:W-:Y:S01]  /*4b50*/  FMNMX.FTZ R21, R47, R14, !PT ;  /* 0x0000000e2f157209 */ /* 0x000fe20007810000 */
[----:B------:R-:W-:Y:S02]  /*4b60*/  WARPGROUP.DEPBAR.LE gsb0, 0x0 ;  /* 0x00008000000079c5 */ /* 0x000fe40000010000 */
[----:B------:R-:W-:Y:S01]  /*4b70*/  WARPGROUP.ARRIVE ;  /* 0x00000000000079c5 */ /* 0x000fe20000000000 */
[----:B------:R-:W-:Y:S02]  /*4b80*/  FSEL R34, R34, -INF , P4 ;  /* 0xff80000022227808 */ /* 0x000fe40002000000 */
[----:B------:R-:W-:Y:S02]  /*4b90*/  ISETP.GT.AND P4, PT, R5, 0x38, PT ;  /* 0x000000380500780c */ /* 0x000fe40003f84270 */
[----:B------:R-:W-:Y:S01]  /*4ba0*/  FSEL R35, R35, -INF , P3 ;  /* 0xff80000023237808 */ /* 0x000fe20001800000 */
[----:B------:R-:W-:Y:S01]  /*4bb0*/  HGMMA.64x16x16.F32 R24, gdesc[UR4], R24, gsb0 ;  /* 0x00200000041879f0 */ /* 0x000fe20008000818 */
[----:B------:R-:W-:Y:S01]  /*4bc0*/  FMNMX.FTZ R14, R34, R21, !PT ;  /* 0x00000015220e7209 */ /* 0x000fe20007810000 */
[----:B------:R-:W-:Y:S01]  /*4bd0*/  ULDC UR5, c[0x0][0x988] ;  /* 0x0002620000057ab9 */ /* 0x000fe20000000800 */
[----:B------:R-:W-:Y:S01]  /*4be0*/  ISETP.GT.AND P3, PT, R5, 0x39, PT ;  /* 0x000000390500780c */ /* 0x000fe20003f64270 */
[----:B------:R-:W-:Y:S01]  /*4bf0*/  @UP0 ULDC UR6, c[0x0][0x44c] ;  /* 0x0001130000060ab9 */ /* 0x000fe20000000800 */
[----:B------:R-:W-:Y:S01]  /*4c00*/  FSEL R38, R38, -INF , P4 ;  /* 0xff80000026267808 */ /* 0x000fe20002000000 */
[----:B------:R-:W-:Y:S01]  /*4c10*/  UIMAD.WIDE.U32 UR6, UR10, UR6, URZ ;  /* 0x000000060a0672a5 */ /* 0x000fe2000f8e003f */
[----:B------:R-:W-:Y:S01]  /*4c20*/  FMNMX.FTZ R21, R35, R14, !PT ;  /* 0x0000000e23157209 */ /* 0x000fe20007810000 */
[----:B------:R-:W-:Y:S01]  /*4c30*/  UMOV UR4, UR10 ;  /* 0x0000000a00047c82 */ /* 0x000fe20008000000 */
[----:B------:R-:W-:Y:S01]  /*4c40*/  ISETP.GT.AND P4, PT, R5, 0x40, PT ;  /* 0x000000400500780c */ /* 0x000fe20003f84270 */
[----:B------:R-:W-:Y:S01]  /*4c50*/  @UP0 ULDC UR10, c[0x0][0x450] ;  /* 0x00011400000a0ab9 */ /* 0x000fe20000000800 */
[----:B------:R-:W-:Y:S01]  /*4c60*/  FSEL R39, R39, -INF , P3 ;  /* 0xff80000027277808 */ /* 0x000fe20001800000 */
[----:B------:R-:W-:Y:S01]  /*4c70*/  @UP0 USHF.R.U32.HI UR4, URZ, UR10, UR7 ;  /* 0x0000000a3f040299 */ /* 0x000fe20008011607 */
[----:B------:R-:W-:-:S02]  /*4c80*/  FMNMX.FTZ R14, R38, R21, !PT ;  /* 0x00000015260e7209 */ /* 0x000fc40007810000 */
[----:B------:R-:W-:Y:S01]  /*4c90*/  ISETP.GT.AND P3, PT, R5, 0x41, PT ;  /* 0x000000410500780c */ /* 0x000fe20003f64270 */
[----:B------:R-:W-:Y:S01]  /*4ca0*/  UIADD3 UR6, UR4, UR15, -UR19 ;  /* 0x0000000f04067290 */ /* 0x000fe2000fffe813 */
[----:B------:R-:W-:-:S03]  /*4cb0*/  FMNMX.FTZ R21, R39, R14, !PT ;  /* 0x0000000e27157209 */ /* 0x000fc60007810000 */
[----:B------:R-:W-:-:S04]  /*4cc0*/  UIMAD.WIDE UR6, UR6, 0x66666667, URZ ;  /* 0x66666667060678a5 */ /* 0x000fc8000f8e023f */
[----:B------:R-:W-:-:S04]  /*4cd0*/  USHF.R.U32.HI UR4, URZ, 0x1f, UR7 ;  /* 0x0000001f3f047899 */ /* 0x000fc80008011607 */
[----:B------:R-:W-:-:S04]  /*4ce0*/  ULEA.HI.SX32 UR4, UR7, UR4, 0x1b ;  /* 0x0000000407047291 */ /* 0x000fc8000f8fda3f */
[----:B------:R-:W-:-:S04]  /*4cf0*/  UISETP.LT.AND UP1, UPT, UR14, UR4, UPT ;  /* 0x000000040e00728c */ /* 0x000fc8000bf21270 */
[----:B------:R-:W-:-:S04]  /*4d00*/  USEL UR6, UR14, UR4, !UP1 ;  /* 0x000000040e067287 */ /* 0x000fc8000c800000 */
[----:B------:R-:W-:Y:S01]  /*4d10*/  UISETP.GE.AND UP1, UPT, UR11, UR6, UPT ;  /* 0x000000060b00728c */ /* 0x000fe2000bf26270 */
[----:B------:R-:W-:Y:S02]  /*4d20*/  WARPGROUP.DEPBAR.LE gsb0, 0x0 ;  /* 0x00008000000079c5 */ /* 0x000fe40000010000 */
[----:B------:R-:W-:Y:S01]  /*4d30*/  FSEL R26, R26, -INF , P4 ;  /* 0xff8000001a1a7808 */ /* 0x000fe20002000000 */
[----:B------:R0:W-:Y:S01]  /*4d40*/  @!P1 SYNCS.ARRIVE.TRANS64.RED.A1T0 RZ, [R0+URZ], RZ ;  /* 0x000000ff00ff99a7 */ /* 0x0001e2000810043f */
        /* <DEDUP_REMOVED lines=8> */
[----:B------:R-:W-:Y:S02]  /*4dd0*/  ISETP.GT.AND P3, PT, R3, RZ, PT ;  /* 0x000000ff0300720c */ /* 0x000fe40003f64270 */
[----:B------:R-:W-:-:S02]  /*4de0*/  FMNMX.FTZ R14, R31, R14, !PT ;  /* 0x0000000e1f0e7209 */ /* 0x000fc40007810000 */
[----:B------:R-:W-:Y:S02]  /*4df0*/  ISETP.GT.AND P4, PT, R3, 0x1, PT ;  /* 0x000000010300780c */ /* 0x000fe40003f84270 */
[----:B------:R-:W-:Y:S01]  /*4e00*/  FSEL R56, R56, -INF , P3 ;  /* 0xff80000038387808 */ /* 0x000fe20001800000 */
[----:B------:R-:W1:Y:S01]  /*4e10*/  SHFL.BFLY PT, R5, R14, 0x2, 0x1f ;  /* 0x0c401f000e057f89 */ /* 0x000e6200000e0000 */
[----:B------:R-:W-:Y:S02]  /*4e20*/  FSEL R57, R57, -INF , P4 ;  /* 0xff80000039397808 */ /* 0x000fe40002000000 */
[C---:B------:R-:W-:Y:S02]  /*4e30*/  ISETP.GT.AND P3, PT, R3.reuse, 0x9, PT ;  /* 0x000000090300780c */ /* 0x040fe40003f64270 */
[----:B------:R-:W-:Y:S02]  /*4e40*/  ISETP.GT.AND P4, PT, R3, 0x11, PT ;  /* 0x000000110300780c */ /* 0x000fe40003f84270 */
[----:B------:R-:W-:-:S02]  /*4e50*/  FSEL R61, R61, -INF , P3 ;  /* 0xff8000003d3d7808 */ /* 0x000fc40001800000 */
[----:B------:R-:W-:Y:S02]  /*4e60*/  ISETP.GT.AND P3, PT, R3, 0x10, PT ;  /* 0x000000100300780c */ /* 0x000fe40003f64270 */
[----:B------:R-:W-:Y:S02]  /*4e70*/  FSEL R49, R49, -INF , P4 ;  /* 0xff80000031317808 */ /* 0x000fe40002000000 */
[----:B------:R-:W-:Y:S02]  /*4e80*/  FSEL R48, R48, -INF , P3 ;  /* 0xff80000030307808 */ /* 0x000fe40001800000 */
[C---:B------:R-:W-:Y:S02]  /*4e90*/  ISETP.GT.AND P3, PT, R3.reuse, 0x19, PT ;  /* 0x000000190300780c */ /* 0x040fe40003f64270 */
[----:B------:R-:W-:Y:S02]  /*4ea0*/  ISETP.GT.AND P4, PT, R3, 0x20, PT ;  /* 0x000000200300780c */ /* 0x000fe40003f84270 */
[----:B------:R-:W-:-:S02]  /*4eb0*/  FSEL R53, R53, -INF , P3 ;  /* 0xff80000035357808 */ /* 0x000fc40001800000 */
[C---:B------:R-:W-:Y:S02]  /*4ec0*/  ISETP.GT.AND P3, PT, R3.reuse, 0x21, PT ;  /* 0x000000210300780c */ /* 0x040fe40003f64270 */
[----:B------:R-:W-:Y:S02]  /*4ed0*/  FSEL R40, R40, -INF , P4 ;  /* 0xff80000028287808 */ /* 0x000fe40002000000 */
[----:B-1----:R-:W-:Y:S02]  /*4ee0*/  FMNMX.FTZ R20, R14, R5, !PT ;  /* 0x000000050e147209 */ /* 0x002fe40007810000 */
[----:B------:R-:W-:Y:S02]  /*4ef0*/  FMNMX.FTZ R5, R56, R57, !PT ;  /* 0x0000003938057209 */ /* 0x000fe40007810000 */
[----:B------:R-:W-:Y:S01]  /*4f00*/  ISETP.GT.AND P4, PT, R3, 0x28, PT ;  /* 0x000000280300780c */ /* 0x000fe20003f84270 */
[----:B------:R-:W1:Y:S01]  /*4f10*/  SHFL.BFLY PT, R21, R20, 0x1, 0x1f ;  /* 0x0c201f0014157f89 */ /* 0x000e6200000e0000 */
[----:B------:R-:W-:-:S02]  /*4f20*/  FMNMX.FTZ R2, R60, R5, !PT ;  /* 0x000000053c027209 */ /* 0x000fc40007810000 */
[----:B------:R-:W-:Y:S02]  /*4f30*/  FSEL R41, R41, -INF , P3 ;  /* 0xff80000029297808 */ /* 0x000fe40001800000 */
[----:B------:R-:W-:Y:S02]  /*4f40*/  FMNMX.FTZ R5, R61, R2, !PT ;  /* 0x000000023d057209 */ /* 0x000fe40007810000 */
[----:B------:R-:W-:Y:S02]  /*4f50*/  ISETP.GT.AND P3, PT, R3, 0x29, PT ;  /* 0x000000290300780c */ /* 0x000fe40003f64270 */
[----:B------:R-:W-:Y:S02]  /*4f60*/  FMNMX.FTZ R2, R48, R5, !PT ;  /* 0x0000000530027209 */ /* 0x000fe40007810000 */
[----:B------:R-:W-:Y:S02]  /*4f70*/  FSEL R44, R44, -INF , P4 ;  /* 0xff8000002c2c7808 */ /* 0x000fe40002000000 */
[----:B------:R-:W-:-:S02]  /*4f80*/  FMNMX.FTZ R5, R49, R2, !PT ;  /* 0x0000000231057209 */ /* 0x000fc40007810000 */
[----:B------:R-:W-:Y:S02]  /*4f90*/  FSEL R45, R45, -INF , P3 ;  /* 0xff8000002d2d7808 */ /* 0x000fe40001800000 */
[----:B------:R-:W-:Y:S02]  /*4fa0*/  FMNMX.FTZ R2, R52, R5, !PT ;  /* 0x0000000534027209 */ /* 0x000fe40007810000 */
[----:B------:R-:W-:Y:S02]  /*4fb0*/  ISETP.GT.AND P3, PT, R3, 0x30, PT ;  /* 0x000000300300780c */ /* 0x000fe40003f64270 */
[----:B------:R-:W-:Y:S02]  /*4fc0*/  FMNMX.FTZ R5, R53, R2, !PT ;  /* 0x0000000235057209 */ /* 0x000fe40007810000 */
[----:B------:R-:W-:Y:S02]  /*4fd0*/  ISETP.GT.AND P4, PT, R3, 0x31, PT ;  /* 0x000000310300780c */ /* 0x000fe40003f84270 */
[----:B-1----:R-:W-:-:S02]  /*4fe0*/  FMNMX.FTZ R4, R20, R21, !PT ;  /* 0x0000001514047209 */ /* 0x002fc40007810000 */
[----:B------:R-:W-:Y:S02]  /*4ff0*/  FMNMX.FTZ R2, R40, R5, !PT ;  /* 0x0000000528027209 */ /* 0x000fe40007810000 */
[C---:B------:R-:W-:Y:S01]  /*5000*/  FSETP.NEU.FTZ.AND P6, PT, R4.reuse, -INF , PT ;  /* 0xff8000000400780b */ /* 0x040fe20003fdd000 */
[----:B------:R-:W-:Y:S01]  /*5010*/  FMUL.FTZ R14, R4, UR5 ;  /* 0x00000005040e7c20 */ /* 0x000fe20008410000 */
[----:B------:R-:W-:Y:S02]  /*5020*/  FMNMX.FTZ R5, R41, R2, !PT ;  /* 0x0000000229057209 */ /* 0x000fe40007810000 */
[----:B------:R-:W-:Y:S02]  /*5030*/  FSEL R32, R32, -INF , P3 ;  /* 0xff80000020207808 */ /* 0x000fe40001800000 */
[----:B------:R-:W-:Y:S02]  /*5040*/  FSEL R21, R14, RZ, P6 ;  /* 0x000000ff0e157208 */ /* 0x000fe40003000000 */
[----:B------:R-:W-:-:S02]  /*5050*/  FMNMX.FTZ R14, R44, R5, !PT ;  /* 0x000000052c0e7209 */ /* 0x000fc40007810000 */
[----:B------:R-:W-:Y:S01]  /*5060*/  ISETP.GT.AND P3, PT, R3, 0x38, PT ;  /* 0x000000380300780c */ /* 0x000fe20003f64270 */
[--C-:B------:R-:W-:Y:S01]  /*5070*/  FFMA.FTZ R209, R58, UR5, -R21.reuse ;  /* 0x000000053ad17c23 */ /* 0x100fe20008010815 */
[----:B------:R-:W-:Y:S01]  /*5080*/  FMNMX.FTZ R5, R45, R14, !PT ;  /* 0x0000000e2d057209 */ /* 0x000fe20007810000 */
[--C-:B------:R-:W-:Y:S01]  /*5090*/  FFMA.FTZ R59, R59, UR5, -R21.reuse ;  /* 0x000000053b3b7c23 */ /* 0x100fe20008010815 */
[----:B------:R-:W-:Y:S01]  /*50a0*/  FSEL R33, R33, -INF , P4 ;  /* 0xff80000021217808 */ /* 0x000fe20002000000 */
[--C-:B------:R-:W-:Y:S01]  /*50b0*/  FFMA.FTZ R211, R62, UR5, -R21.reuse ;  /* 0x000000053ed37c23 */ /* 0x100fe20008010815 */
[----:B------:R-:W-:Y:S01]  /*50c0*/  FMNMX.FTZ R14, R32, R5, !PT ;  /* 0x00000005200e7209 */ /* 0x000fe20007810000 */
[----:B------:R-:W-:Y:S01]  /*50d0*/  MUFU.EX2 R209, R209 ;  /* 0x000000d100d17308 */ /* 0x000fe20000000800 */
[----:B------:R-:W-:Y:S01]  /*50e0*/  ISETP.GT.AND P4, PT, R3, 0x39, PT ;  /* 0x000000390300780c */ /* 0x000fe20003f84270 */
[--C-:B------:R-:W-:Y:S01]  /*50f0*/  FFMA.FTZ R63, R63, UR5, -R21.reuse ;  /* 0x000000053f3f7c23 */ /* 0x100fe20008010815 */
[----:B------:R-:W-:Y:S01]  /*5100*/  FSEL R36, R36, -INF , P3 ;  /* 0xff80000024247808 */ /* 0x000fe20001800000 */
[--C-:B------:R-:W-:Y:S01]  /*5110*/  FFMA.FTZ R205, R50, UR5, -R21.reuse ;  /* 0x0000000532cd7c23 */ /* 0x100fe20008010815 */
[----:B------:R-:W-:Y:S01]  /*5120*/  FMNMX.FTZ R5, R33, R14, !PT ;  /* 0x0000000e21057209 */ /* 0x000fe20007810000 */
[--C-:B------:R-:W-:Y:S01]  /*5130*/  FFMA.FTZ R51, R51, UR5, -R21.reuse ;  /* 0x0000000533337c23 */ /* 0x100fe20008010815 */
[----:B------:R-:W-:Y:S01]  /*5140*/  FSEL R37, R37, -INF , P4 ;  /* 0xff80000025257808 */ /* 0x000fe20002000000 */
[----:B------:R-:W-:Y:S01]  /*5150*/  MUFU.EX2 R2, R59 ;  /* 0x0000003b00027308 */ /* 0x000fe20000000800 */
[----:B------:R-:W-:Y:S01]  /*5160*/  ISETP.GT.AND P3, PT, R3, 0x40, PT ;  /* 0x000000400300780c */ /* 0x000fe20003f64270 */
[--C-:B------:R-:W-:Y:S01]  /*5170*/  FFMA.FTZ R54, R54, UR5, -R21.reuse ;  /* 0x0000000536367c23 */ /* 0x100fe20008010815 */
[----:B------:R-:W-:Y:S01]  /*5180*/  FMNMX.FTZ R20, R36, R5, !PT ;  /* 0x0000000524147209 */ /* 0x000fe20007810000 */
[--C-:B------:R-:W-:Y:S01]  /*5190*/  FFMA.FTZ R55, R55, UR5, -R21.reuse ;  /* 0x0000000537377c23 */ /* 0x100fe20008010815 */
[----:B------:R-:W-:Y:S01]  /*51a0*/  ISETP.GT.AND P4, PT, R3, 0x41, PT ;  /* 0x000000410300780c */ /* 0x000fe20003f84270 */
[--C-:B------:R-:W-:Y:S01]  /*51b0*/  FFMA.FTZ R42, R42, UR5, -R21.reuse ;  /* 0x000000052a2a7c23 */ /* 0x100fe20008010815 */
[----:B------:R-:W-:Y:S01]  /*51c0*/  FSEL R24, R24, -INF , P3 ;  /* 0xff80000018187808 */ /* 0x000fe20001800000 */
[----:B------:R-:W-:Y:S01]  /*51d0*/  MUFU.EX2 R211, R211 ;  /* 0x000000d300d37308 */ /* 0x000fe20000000800 */
[----:B------:R-:W-:Y:S01]  /*51e0*/  FMNMX.FTZ R5, R37, R20, !PT ;  /* 0x0000001425057209 */ /* 0x000fe20007810000 */
[--C-:B------:R-:W-:Y:S01]  /*51f0*/  FFMA.FTZ R43, R43, UR5, -R21.reuse ;  /* 0x000000052b2b7c23 */ /* 0x100fe20008010815 */
[----:B------:R-:W-:Y:S01]  /*5200*/  ISETP.GT.AND P3, PT, R3, 0x48, PT ;  /* 0x000000480300780c */ /* 0x000fe20003f64270 */
[--C-:B------:R-:W-:Y:S01]  /*5210*/  FFMA.FTZ R46, R46, UR5, -R21.reuse ;  /* 0x000000052e2e7c23 */ /* 0x100fe20008010815 */
[----:B------:R-:W-:Y:S01]  /*5220*/  FSEL R25, R25, -INF , P4 ;  /* 0xff80000019197808 */ /* 0x000fe20002000000 */
[--C-:B------:R-:W-:Y:S01]  /*5230*/  FFMA.FTZ R47, R47, UR5, -R21.reuse ;  /* 0x000000052f2f7c23 */ /* 0x100fe20008010815 */
[----:B------:R-:W-:Y:S01]  /*5240*/  FMNMX.FTZ R20, R24, R5, !PT ;  /* 0x0000000518147209 */ /* 0x000fe20007810000 */
[----:B------:R1:W-:Y:S01]  /*5250*/  MUFU.EX2 R14, R63 ;  /* 0x0000003f000e7308 */ /* 0x0003e20000000800 */
        /* <DEDUP_REMOVED lines=8> */
[----:B------:R-:W-:Y:S01]  /*52e0*/  FMNMX.FTZ R20, R28, R3, !PT ;  /* 0x000000031c147209 */ /* 0x000fe20007810000 */
[--C-:B------:R-:W-:Y:S01]  /*52f0*/  FFMA.FTZ R39, R39, UR5, -R21.reuse ;  /* 0x0000000527277c23 */ /* 0x100fe20008010815 */
[--C-:B------:R-:W-:Y:S01]  /*5300*/  FFMA.FTZ R26, R26, UR5, -R21.reuse ;  /* 0x000000051a1a7c23 */ /* 0x100fe20008010815 */
[--C-:B------:R-:W-:Y:S01]  /*5310*/  FFMA.FTZ R27, R27, UR5, -R21.reuse ;  /* 0x000000051b1b7c23 */ /* 0x100fe20008010815 */
[----:B------:R-:W-:Y:S01]  /*5320*/  FMNMX.FTZ R20, R29, R20, !PT ;  /* 0x000000141d147209 */ /* 0x000fe20007810000 */
[--C-:B------:R-:W-:Y:S01]  /*5330*/  FFMA.FTZ R30, R30, UR5, -R21.reuse ;  /* 0x000000051e1e7c23 */ /* 0x100fe20008010815 */
[----:B------:R-:W-:Y:S01]  /*5340*/  FFMA.FTZ R21, R31, UR5, -R21 ;  /* 0x000000051f157c23 */ /* 0x000fe20008010815 */
[----:B------:R-:W-:Y:S01]  /*5350*/  MUFU.EX2 R50, R51 ;  /* 0x0000003300327308 */ /* 0x000fe20000000800 */
[----:B-1----:R-:W-:Y:S01]  /*5360*/  CS2R R62, SRZ ;  /* 0x00000000003e7805 */ /* 0x002fe2000001ff00 */
[----:B------:R-:W1:Y:S06]  /*5370*/  SHFL.BFLY PT, R3, R20, 0x2, 0x1f ;  /* 0x0c401f0014037f89 */ /* 0x000e6c00000e0000 */
[----:B------:R-:W-:Y:S08]  /*5380*/  MUFU.EX2 R54, R54 ;  /* 0x0000003600367308 */ /* 0x000ff00000000800 */
[----:B------:R-:W2:Y:S08]  /*5390*/  MUFU.EX2 R55, R55 ;  /* 0x0000003700377308 */ /* 0x000eb00000000800 */
[----:B------:R-:W-:Y:S01]  /*53a0*/  MUFU.EX2 R42, R42 ;  /* 0x0000002a002a7308 */ /* 0x000fe20000000800 */
[----:B-1----:R-:W-:-:S05]  /*53b0*/  FMNMX.FTZ R5, R20, R3, !PT ;  /* 0x0000000314057209 */ /* 0x002fca0007810000 */
[----:B------:R-:W1:Y:S02]  /*53c0*/  SHFL.BFLY PT, R20, R5, 0x1, 0x1f ;  /* 0x0c201f0005147f89 */ /* 0x000e6400000e0000 */
[----:B------:R-:W3:Y:S01]  /*53d0*/  MUFU.EX2 R43, R43 ;  /* 0x0000002b002b7308 */ /* 0x000ee20000000800 */
[----:B--2---:R-:W-:-:S07]  /*53e0*/  F2FP.F16.F32.PACK_AB R207, R55, R54 ;  /* 0x0000003637cf723e */ /* 0x004fce00000000ff */
[----:B------:R-:W-:Y:S08]  /*53f0*/  MUFU.EX2 R46, R46 ;  /* 0x0000002e002e7308 */ /* 0x000ff00000000800 */
[----:B------:R-:W-:Y:S01]  /*5400*/  MUFU.EX2 R47, R47 ;  /* 0x0000002f002f7308 */ /* 0x000fe20000000800 */
[----:B---3--:R-:W-:Y:S02]  /*5410*/  F2FP.F16.F32.PACK_AB R201, R43, R42 ;  /* 0x0000002a2bc9723e */ /* 0x008fe400000000ff */
[----:B-1----:R-:W-:Y:S01]  /*5420*/  FMNMX.FTZ R3, R5, R20, !PT ;  /* 0x0000001405037209 */ /* 0x002fe20007810000 */
[----:B------:R-:W-:-:S04]  /*5430*/  FADD.FTZ R20, R209, R2 ;  /* 0x00000002d1147221 */ /* 0x000fc80000010000 */
[----:B------:R-:W-:Y:S01]  /*5440*/  MUFU.EX2 R34, R34 ;  /* 0x0000002200227308 */ /* 0x000fe20000000800 */
[----:B------:R-:W-:Y:S01]  /*5450*/  F2FP.F16.F32.PACK_AB R209, R2, R209 ;  /* 0x000000d102d1723e */ /* 0x000fe200000000ff */
[C---:B------:R-:W-:Y:S01]  /*5460*/  FMUL.FTZ R5, R3.reuse, UR5 ;  /* 0x0000000503057c20 */ /* 0x040fe20008410000 */
[----:B------:R-:W-:Y:S01]  /*5470*/  FSETP.NEU.FTZ.AND P3, PT, R3, -INF , PT ;  /* 0xff8000000300780b */ /* 0x000fe20003f7d000 */
[----:B------:R-:W-:Y:S01]  /*5480*/  FADD.FTZ R31, R211, R20 ;  /* 0x00000014d31f7221 */ /* 0x000fe20000010000 */
[C---:B------:R-:W-:Y:S02]  /*5490*/  F2FP.F16.F32.PACK_AB R211, R14.reuse, R211 ;  /* 0x000000d30ed3723e */ /* 0x040fe400000000ff */
[----:B------:R-:W-:Y:S01]  /*54a0*/  FSEL R5, R5, RZ, P3 ;  /* 0x000000ff05057208 */ /* 0x000fe20001800000 */
[----:B------:R-:W-:Y:S01]  /*54b0*/  FADD.FTZ R20, R14, R31 ;  /* 0x0000001f0e147221 */ /* 0x000fe20000010000 */
[----:B------:R-:W-:Y:S01]  /*54c0*/  MUFU.EX2 R35, R35 ;  /* 0x0000002300237308 */ /* 0x000fe20000000800 */
[----:B------:R-:W-:-:S02]  /*54d0*/  PLOP3.LUT P3, PT, PT, PT, UP1, 0x80, 0x0 ;  /* 0x000000000000781c */ /* 0x000fc40003f6f018 */
        /* <DEDUP_REMOVED lines=17> */
[--C-:B------:R-:W-:Y:S01]  /*55f0*/  FFMA.FTZ R32, R32, UR5, -R5.reuse ;  /* 0x0000000520207c23 */ /* 0x100fe20008010805 */
[--C-:B------:R-:W-:Y:S01]  /*5600*/  FFMA.FTZ R33, R33, UR5, -R5.reuse ;  /* 0x0000000521217c23 */ /* 0x100fe20008010805 */
[--C-:B------:R-:W-:Y:S01]  /*5610*/  FFMA.FTZ R36, R36, UR5, -R5.reuse ;  /* 0x0000000524247c23 */ /* 0x100fe20008010805 */
[----:B------:R-:W-:Y:S01]  /*5620*/  FADD.FTZ R51, R55, R58 ;  /* 0x0000003a37337221 */ /* 0x000fe20000010000 */
[--C-:B------:R-:W-:Y:S01]  /*5630*/  FFMA.FTZ R37, R37, UR5, -R5.reuse ;  /* 0x0000000525257c23 */ /* 0x100fe20008010805 */
[----:B------:R-:W2:Y:S01]  /*5640*/  MUFU.EX2 R60, R60 ;  /* 0x0000003c003c7308 */ /* 0x000ea20000000800 */
[----:B------:R-:W-:Y:S01]  /*5650*/  FFMA.FTZ R24, R24, UR5, -R5 ;  /* 0x0000000518187c23 */ /* 0x000fe20008010805 */
[----:B------:R-:W-:Y:S01]  /*5660*/  FADD.FTZ R58, R42, R51 ;  /* 0x000000332a3a7221 */ /* 0x000fe20000010000 */
[--C-:B------:R-:W-:Y:S01]  /*5670*/  FFMA.FTZ R25, R25, UR5, -R5.reuse ;  /* 0x0000000519197c23 */ /* 0x100fe20008010805 */
[--C-:B------:R-:W-:Y:S01]  /*5680*/  FFMA.FTZ R28, R28, UR5, -R5.reuse ;  /* 0x000000051c1c7c23 */ /* 0x100fe20008010805 */
[----:B------:R-:W-:Y:S01]  /*5690*/  FFMA.FTZ R29, R29, UR5, -R5 ;  /* 0x000000051d1d7c23 */ /* 0x000fe20008010805 */
[----:B------:R-:W-:Y:S01]  /*56a0*/  FADD.FTZ R51, R43, R58 ;  /* 0x0000003a2b337221 */ /* 0x000fe20000010000 */
[----:B------:R-:W-:Y:S01]  /*56b0*/  F2FP.F16.F32.PACK_AB R205, R50, R205 ;  /* 0x000000cd32cd723e */ /* 0x000fe200000000ff */
[----:B------:R-:W3:Y:S01]  /*56c0*/  MUFU.EX2 R61, R61 ;  /* 0x0000003d003d7308 */ /* 0x000ee20000000800 */
[----:B-1----:R-:W-:Y:S01]  /*56d0*/  FADD.FTZ R31, R56, R57 ;  /* 0x00000039381f7221 */ /* 0x002fe20000010000 */
[----:B0-----:R-:W-:Y:S01]  /*56e0*/  FADD.FTZ R0, R46, R51 ;  /* 0x000000332e007221 */ /* 0x001fe20000010000 */
[----:B------:R-:W-:-:S02]  /*56f0*/  F2FP.F16.F32.PACK_AB R203, R47, R46 ;  /* 0x0000002e2fcb723e */ /* 0x000fc400000000ff */
[----:B------:R-:W-:Y:S02]  /*5700*/  CS2R R58, SRZ ;  /* 0x00000000003a7805 */ /* 0x000fe4000001ff00 */
[----:B------:R-:W-:Y:S01]  /*5710*/  F2FP.F16.F32.PACK_AB R197, R35, R34 ;  /* 0x0000002223c5723e */ /* 0x000fe200000000ff */
[----:B------:R-:W-:Y:S01]  /*5720*/  FADD.FTZ R51, R47, R0 ;  /* 0x000000002f337221 */ /* 0x000fe20000010000 */
[----:B------:R-:W-:Y:S01]  /*5730*/  F2FP.F16.F32.PACK_AB R208, R57, R56 ;  /* 0x0000003839d0723e */ /* 0x000fe200000000ff */
[----:B------:R-:W0:Y:S01]  /*5740*/  MUFU.EX2 R48, R48 ;  /* 0x0000003000307308 */ /* 0x000e220000000800 */
[----:B--2---:R-:W-:Y:S01]  /*5750*/  FADD.FTZ R20, R60, R31 ;  /* 0x0000001f3c147221 */ /* 0x004fe20000010000 */
[----:B------:R-:W-:Y:S02]  /*5760*/  CS2R R56, SRZ ;  /* 0x0000000000387805 */ /* 0x000fe4000001ff00 */
[----:B------:R-:W-:Y:S02]  /*5770*/  CS2R R54, SRZ ;  /* 0x0000000000367805 */ /* 0x000fe4000001ff00 */
[----:B------:R-:W-:-:S02]  /*5780*/  CS2R R46, SRZ ;  /* 0x00000000002e7805 */ /* 0x000fc4000001ff00 */
[----:B------:R-:W-:Y:S01]  /*5790*/  CS2R R42, SRZ ;  /* 0x00000000002a7805 */ /* 0x000fe2000001ff00 */
[----:B------:R-:W1:Y:S01]  /*57a0*/  MUFU.EX2 R49, R49 ;  /* 0x0000003100317308 */ /* 0x000e620000000800 */
[C---:B---3--:R-:W-:Y:S01]  /*57b0*/  FADD.FTZ R31, R61.reuse, R20 ;  /* 0x000000143d1f7221 */ /* 0x048fe20000010000 */
[----:B------:R-:W-:Y:S02]  /*57c0*/  F2FP.F16.F32.PACK_AB R210, R61, R60 ;  /* 0x0000003c3dd2723e */ /* 0x000fe400000000ff */
[----:B------:R-:W-:-:S04]  /*57d0*/  CS2R R60, SRZ ;  /* 0x00000000003c7805 */ /* 0x000fc8000001ff00 */
[----:B------:R-:W2:Y:S01]  /*57e0*/  MUFU.EX2 R52, R52 ;  /* 0x0000003400347308 */ /* 0x000ea20000000800 */
[----:B0-----:R-:W-:-:S07]  /*57f0*/  FADD.FTZ R20, R48, R31 ;  /* 0x0000001f30147221 */ /* 0x001fce0000010000 */
[----:B------:R-:W0:Y:S01]  /*5800*/  MUFU.EX2 R53, R53 ;  /* 0x0000003500357308 */ /* 0x000e220000000800 */
[C---:B-1----:R-:W-:Y:S01]  /*5810*/  FADD.FTZ R31, R49.reuse, R20 ;  /* 0x00000014311f7221 */ /* 0x042fe20000010000 */
[----:B------:R-:W-:Y:S02]  /*5820*/  F2FP.F16.F32.PACK_AB R204, R49, R48 ;  /* 0x0000003031cc723e */ /* 0x000fe400000000ff */
[----:B------:R-:W-:-:S04]  /*5830*/  CS2R R48, SRZ ;  /* 0x0000000000307805 */ /* 0x000fc8000001ff00 */
[----:B------:R-:W1:Y:S01]  /*5840*/  MUFU.EX2 R40, R40 ;  /* 0x0000002800287308 */ /* 0x000e620000000800 */
[----:B--2---:R-:W-:-:S07]  /*5850*/  FADD.FTZ R20, R52, R31 ;  /* 0x0000001f34147221 */ /* 0x004fce0000010000 */
[----:B------:R-:W2:Y:S01]  /*5860*/  MUFU.EX2 R41, R41 ;  /* 0x0000002900297308 */ /* 0x000ea20000000800 */
[C---:B0-----:R-:W-:Y:S01]  /*5870*/  FADD.FTZ R31, R53.reuse, R20 ;  /* 0x00000014351f7221 */ /* 0x041fe20000010000 */
[----:B------:R-:W-:Y:S01]  /*5880*/  FADD.FTZ R20, R34, R51 ;  /* 0x0000003322147221 */ /* 0x000fe20000010000 */
[----:B------:R-:W-:Y:S02]  /*5890*/  F2FP.F16.F32.PACK_AB R206, R53, R52 ;  /* 0x0000003435ce723e */ /* 0x000fe400000000ff */
[----:B------:R-:W-:Y:S02]  /*58a0*/  CS2R R52, SRZ ;  /* 0x0000000000347805 */ /* 0x000fe4000001ff00 */
[----:B------:R-:W-:Y:S01]  /*58b0*/  CS2R R50, SRZ ;  /* 0x0000000000327805 */ /* 0x000fe2000001ff00 */
[----:B------:R-:W-:Y:S01]  /*58c0*/  FADD.FTZ R5, R35, R20 ;  /* 0x0000001423057221 */ /* 0x000fe20000010000 */
[----:B------:R-:W-:Y:S01]  /*58d0*/  IMAD.U32 R20, RZ, RZ, UR6 ;  /* 0x00000006ff147e24 */ /* 0x000fe2000f8e00ff */
[----:B------:R-:W0:Y:S01]  /*58e0*/  MUFU.EX2 R44, R44 ;  /* 0x0000002c002c7308 */ /* 0x000e220000000800 */
[----:B-1----:R-:W-:Y:S01]  /*58f0*/  FADD.FTZ R0, R40, R31 ;  /* 0x0000001f28007221 */ /* 0x002fe20000010000 */
[----:B------:R-:W-:-:S06]  /*5900*/  CS2R R34, SRZ ;  /* 0x0000000000227805 */ /* 0x000fcc000001ff00 */
[----:B------:R-:W1:Y:S01]  /*5910*/  MUFU.EX2 R38, R38 ;  /* 0x0000002600267308 */ /* 0x000e620000000800 */
[C---:B--2---:R-:W-:Y:S01]  /*5920*/  FADD.FTZ R31, R41.reuse, R0 ;  /* 0x00000000291f7221 */ /* 0x044fe20000010000 */
[----:B------:R-:W-:Y:S02]  /*5930*/  F2FP.F16.F32.PACK_AB R200, R41, R40 ;  /* 0x0000002829c8723e */ /* 0x000fe400000000ff */
        /* <DEDUP_REMOVED lines=10> */
[C---:B0-----:R-:W-:Y:S01]  /*59e0*/  FADD.FTZ R31, R39.reuse, R2 ;  /* 0x00000002271f7221 */ /* 0x041fe20000010000 */
[----:B------:R-:W-:Y:S02]  /*59f0*/  F2FP.F16.F32.PACK_AB R199, R39, R38 ;  /* 0x0000002627c7723e */ /* 0x000fe400000000ff */
[----:B------:R-:W-:-:S04]  /*5a00*/  CS2R R38, SRZ ;  /* 0x0000000000267805 */ /* 0x000fc8000001ff00 */
[----:B------:R-:W0:Y:S01]  /*5a10*/  MUFU.EX2 R33, R33 ;  /* 0x0000002100217308 */ /* 0x000e220000000800 */
[----:B-1----:R-:W-:-:S07]  /*5a20*/  FADD.FTZ R0, R32, R5 ;  /* 0x0000000520007221 */ /* 0x002fce0000010000 */
[----:B------:R-:W1:Y:S01]  /*5a30*/  MUFU.EX2 R27, R27 ;  /* 0x0000001b001b7308 */ /* 0x000e620000000800 */
[----:B--2---:R-:W-:-:S07]  /*5a40*/  FADD.FTZ R2, R26, R31 ;  /* 0x0000001f1a027221 */ /* 0x004fce0000010000 */
[----:B------:R-:W2:Y:S01]  /*5a50*/  MUFU.EX2 R36, R36 ;  /* 0x0000002400247308 */ /* 0x000ea20000000800 */
[C---:B0-----:R-:W-:Y:S01]  /*5a60*/  FADD.FTZ R5, R33.reuse, R0 ;  /* 0x0000000021057221 */ /* 0x041fe20000010000 */
[----:B------:R-:W-:Y:S02]  /*5a70*/  F2FP.F16.F32.PACK_AB R196, R33, R32 ;  /* 0x0000002021c4723e */ /* 0x000fe400000000ff */
[----:B------:R-:W-:-:S04]  /*5a80*/  CS2R R32, SRZ ;  /* 0x0000000000207805 */ /* 0x000fc8000001ff00 */
[----:B------:R-:W0:Y:S01]  /*5a90*/  MUFU.EX2 R30, R30 ;  /* 0x0000001e001e7308 */ /* 0x000e220000000800 */
[C---:B-1----:R-:W-:Y:S01]  /*5aa0*/  FADD.FTZ R31, R27.reuse, R2 ;  /* 0x000000021b1f7221 */ /* 0x042fe20000010000 */
[----:B------:R-:W-:Y:S02]  /*5ab0*/  F2FP.F16.F32.PACK_AB R193, R27, R26 ;  /* 0x0000001a1bc1723e */ /* 0x000fe400000000ff */
[----:B------:R-:W-:-:S04]  /*5ac0*/  CS2R R26, SRZ ;  /* 0x00000000001a7805 */ /* 0x000fc8000001ff00 */
[----:B------:R-:W1:Y:S01]  /*5ad0*/  MUFU.EX2 R37, R37 ;  /* 0x0000002500257308 */ /* 0x000e620000000800 */
[----:B--2---:R-:W-:-:S07]  /*5ae0*/  FADD.FTZ R0, R36, R5 ;  /* 0x0000000524007221 */ /* 0x004fce0000010000 */
        /* <DEDUP_REMOVED lines=10> */
[----:B------:R-:W-:Y:S01]  /*5b90*/  F2FP.F16.F32.PACK_AB R195, R21, R30 ;  /* 0x0000001e15c3723e */ /* 0x000fe200000000ff */
[----:B------:R-:W-:Y:S01]  /*5ba0*/  IMAD.MOV.U32 R2, RZ, RZ, 0x3f800000 ;  /* 0x3f800000ff027424 */ /* 0x000fe200078e00ff */
[----:B------:R-:W-:-:S04]  /*5bb0*/  CS2R R30, SRZ ;  /* 0x00000000001e7805 */ /* 0x000fc8000001ff00 */
[----:B------:R-:W0:Y:S01]  /*5bc0*/  MUFU.EX2 R29, R29 ;  /* 0x0000001d001d7308 */ /* 0x000e220000000800 */
[C---:B-1----:R-:W-:Y:S01]  /*5bd0*/  FADD.FTZ R21, R25.reuse, R0 ;  /* 0x0000000019157221 */ /* 0x042fe20000010000 */
[----:B------:R-:W-:Y:S01]  /*5be0*/  F2FP.F16.F32.PACK_AB R192, R25, R24 ;  /* 0x0000001819c0723e */ /* 0x000fe200000000ff */
[----:B------:R-:W-:Y:S01]  /*5bf0*/  IMAD.MOV.U32 R0, RZ, RZ, 0x3f800000 ;  /* 0x3f800000ff007424 */ /* 0x000fe200078e00ff */
[----:B------:R-:W-:Y:S01]  /*5c00*/  CS2R R24, SRZ ;  /* 0x0000000000187805 */ /* 0x000fe2000001ff00 */
[----:B--2---:R-:W-:-:S04]  /*5c10*/  FADD.FTZ R14, R28, R21 ;  /* 0x000000151c0e7221 */ /* 0x004fc80000010000 */
[C---:B0-----:R-:W-:Y:S01]  /*5c20*/  FADD.FTZ R14, R29.reuse, R14 ;  /* 0x0000000e1d0e7221 */ /* 0x041fe20000010000 */
[----:B------:R-:W-:Y:S02]  /*5c30*/  F2FP.F16.F32.PACK_AB R194, R29, R28 ;  /* 0x0000001c1dc2723e */ /* 0x000fe400000000ff */
[----:B------:R-:W-:Y:S01]  /*5c40*/  CS2R R28, SRZ ;  /* 0x00000000001c7805 */ /* 0x000fe2000001ff00 */
[----:B------:R-:W-:Y:S06]  /*5c50*/  @!P3 BRA `(.L_x_2358) ;  /* 0x0000003c0048b947 */ /* 0x000fec0003800000 */
[----:B------:R-:W-:Y:S01]  /*5c60*/  R2UR UR4, R236 ;  /* 0x00000000ec0472ca */ /* 0x000fe200000e0000 */
[----:B------:R-:W-:Y:S01]  /*5c70*/  IMAD.MOV.U32 R21, RZ, RZ, R4 ;  /* 0x000000ffff157224 */ /* 0x000fe200078e0004 */
[----:B------:R-:W-:Y:S01]  /*5c80*/  UMOV UR61, UR60 ;  /* 0x0000003c003d7c82 */ /* 0x000fe20008000000 */
[----:B------:R-:W-:Y:S02]  /*5c90*/  IMAD.MOV.U32 R235, RZ, RZ, R3 ;  /* 0x000000ffffeb7224 */ /* 0x000fe400078e0003 */
[----:B------:R-:W-:Y:S02]  /*5ca0*/  IMAD.MOV.U32 R2, RZ, RZ, 0x3f800000 ;  /* 0x3f800000ff027424 */ /* 0x000fe400078e00ff */
[----:B------:R-:W-:-:S06]  /*5cb0*/  IMAD.MOV.U32 R151, RZ, RZ, RZ ;  /* 0x000000ffff977224 */ /* 0x000fcc00078e00ff */
[----:B------:R-:W-:Y:S01]  /*5cc0*/  IMAD.U32 R236, RZ, RZ, UR4 ;  /* 0x00000004ffec7e24 */ /* 0x000fe2000f8e00ff */
[----:B------:R-:W-:-:S13]  /*5cd0*/  R2UR UR4, R16 ;  /* 0x00000000100472ca */ /* 0x000fda00000e0000 */
[----:B------:R-:W-:-:S07]  /*5ce0*/  IMAD.U32 R237, RZ, RZ, UR4 ;  /* 0x00000004ffed7e24 */ /* 0x000fce000f8e00ff */
.L_x_2367:
[----:B------:R-:W-:Y:S01]  /*5cf0*/  R2UR UR6, R237 ;  /* 0x00000000ed0672ca */ /* 0x000fe200000e0000 */
[----:B------:R-:W-:-:S04]  /*5d00*/  UIADD3 UR4, UR61, 0x1, URZ ;  /* 0x000000013d047890 */ /* 0x000fc8000fffe03f */
[----:B------:R-:W-:-:S04]  /*5d10*/  UISETP.NE.AND UP1, UPT, UR4, 0x2, UPT ;  /* 0x000000020400788c */ /* 0x000fc8000bf25270 */
[----:B------:R-:W-:Y:S02]  /*5d20*/  USEL UR5, URZ, 0x1, UP1 ;  /* 0x000000013f057887 */ /* 0x000fe40008800000 */
[----:B------:R-:W-:Y:S02]  /*5d30*/  USEL UR60, UR4, URZ, UP1 ;  /* 0x0000003f043c7287 */ /* 0x000fe40008800000 */
[----:B------:R-:W-:-:S06]  /*5d40*/  ULOP3.LUT UR4, UR6, UR5, URZ, 0x3c, !UPT ;  /* 0x0000000506047292 */ /* 0x000fcc000f8e3c3f */
[----:B------:R-:W-:Y:S01]  /*5d50*/  IMAD.U32 R16, RZ, RZ, UR4 ;  /* 0x00000004ff107e24 */ /* 0x000fe2000f8e00ff */
[----:B------:R-:W-:Y:S06]  /*5d60*/  @!P0 BRA `(.L_x_2359) ;  /* 0x0000000000048947 */ /* 0x000fec0003800000 */
[----:B------:R-:W-:Y:S01]  /*5d70*/  BPT.TRAP 0x1 ;  /* 0x000000040000795c */ /* 0x000fe20000300000 */
.L_x_2359:
[----:B------:R-:W-:Y:S02]  /*5d80*/  R2UR UR4, R17 ;  /* 0x00000000110472ca */ /* 0x000fe400000e0000 */
[----:B------:R-:W-:-:S11]  /*5d90*/  R2UR UR5, R16 ;  /* 0x00000000100572ca */ /* 0x000fd600000e0000 */
[----:B------:R-:W-:Y:S02]  /*5da0*/  ULEA UR4, UR60, UR4, 0x3 ;  /* 0x000000043c047291 */ /* 0x000fe4000f8e183f */
[----:B------:R-:W-:-:S04]  /*5db0*/  IMAD.U32 R4, RZ, RZ, UR5 ;  /* 0x00000005ff047e24 */ /* 0x000fc8000f8e00ff */
[----:B------:R-:W-:Y:S01]  /*5dc0*/  IMAD.U32 R3, RZ, RZ, UR4 ;  /* 0x00000004ff037e24 */ /* 0x000fe2000f8e00ff */
[----:B------:R-:W-:-:S04]  /*5dd0*/  SHF.L.U32 R4, R4, 0x1f, RZ ;  /* 0x0000001f04047819 */ /* 0x000fc800000006ff */
[----:B------:R0:W1:Y:S01]  /*5de0*/  SYNCS.PHASECHK.TRANS64.TRYWAIT P3, [UR4+0x38830], R4 ;  /* 0x03883004ff0075a7 */ /* 0x0000620008060144 */
[----:B------:R-:W-:Y:S05]  /*5df0*/  @!P0 BRA `(.L_x_2360) ;  /* 0x0000000000048947 */ /* 0x000fea0003800000 */
[----:B------:R-:W-:Y:S01]  /*5e00*/  BPT.TRAP 0x1 ;  /* 0x000000040000795c */ /* 0x000fe20000300000 */
.L_x_2360:
[----:B-1----:R-:W-:Y:S05]  /*5e10*/  @P3 BRA `(.L_x_2361) ;  /* 0x00000000000c3947 */ /* 0x002fea0003800000 */
[----:B------:R-:W-:-:S13]  /*5e20*/  R2UR UR4, R3 ;  /* 0x00000000030472ca */ /* 0x000fda00000e0000 */
[----:B------:R-:W1:Y:S02]  /*5e30*/  SYNCS.PHASECHK.TRANS64.TRYWAIT P3, [UR4+0x38830], R4 ;  /* 0x03883004ff0075a7 */ /* 0x000e640008060144 */
[----:B-1----:R-:W-:Y:S05]  /*5e40*/  @!P3 BRA `(.L_x_2362) ;  /* 0x00000150009cb947 */ /* 0x002fea0003800000 */
.L_x_2361:
[----:B------:R-:W-:Y:S01]  /*5e50*/  R2UR UR4, R15 ;  /* 0x000000000f0472ca */ /* 0x000fe200000e0000 */
[----:B------:R-:W-:Y:S01]  /*5e60*/  WARPGROUP.ARRIVE ;  /* 0x00000000000079c5 */ /* 0x000fe20000000000 */
[----:B------:R-:W-:Y:S01]  /*5e70*/  R2UR UR14, R12 ;  /* 0x000000000c0e72ca */ /* 0x000fe200000e0000 */
[----:B------:R-:W-:Y:S01]  /*5e80*/  UMOV UR59, 0x40000040 ;  /* 0x40000040003b7882 */ /* 0x000fe20000000000 */
        /* <DEDUP_REMOVED lines=9> */
[----:B------:R-:W-:Y:S01]  /*5f20*/  UIMAD UR4, UR60, 0xa00, UR4 ;  /* 0x00000a003c0478a4 */ /* 0x000fe2000f8e0204 */
[-C--:B------:R-:W-:Y:S01]  /*5f30*/  FMUL.FTZ R24, R24, R0.reuse ;  /* 0x0000000018187220 */ /* 0x080fe20000410000 */
[----:B------:R-:W-:Y:S01]  /*5f40*/  UMOV UR56, UR14 ;  /* 0x0000000e00387c82 */ /* 0x000fe20008000000 */
[----:B------:R-:W-:Y:S01]  /*5f50*/  UMOV UR35, 0x40000040 ;  /* 0x4000004000237882 */ /* 0x000fe20000000000 */
[----:B------:R-:W-:Y:S01]  /*5f60*/  UMOV UR57, UR15 ;  /* 0x0000000f00397c82 */ /* 0x000fe20008000000 */
[----:B------:R-:W-:Y:S01]  /*5f70*/  UIADD3 UR18, UR4, 0x282, URZ ;  /* 0x0000028204127890 */ /* 0x000fe2000fffe03f */
[-C--:B------:R-:W-:Y:S01]  /*5f80*/  FMUL.FTZ R25, R25, R0.reuse ;  /* 0x0000000019197220 */ /* 0x080fe20000410000 */
[----:B------:R-:W-:Y:S01]  /*5f90*/  UMOV UR58, UR4 ;  /* 0x00000004003a7c82 */ /* 0x000fe20008000000 */
[----:B------:R-:W-:Y:S01]  /*5fa0*/  UIADD3 UR22, UR4, 0x284, URZ ;  /* 0x0000028404167890 */ /* 0x000fe2000fffe03f */
[----:B------:R-:W-:Y:S01]  /*5fb0*/  HGMMA.64x16x16.F32 R184, gdesc[UR56], RZ, !UPT, gsb0 ;  /* 0x0020000038b879f0 */ /* 0x000fe2000c0008ff */
[----:B------:R-:W-:Y:S01]  /*5fc0*/  UIADD3 UR58, UR4, 0x80, URZ ;  /* 0x00000080043a7890 */ /* 0x000fe2000fffe03f */
[-C--:B------:R-:W-:Y:S01]  /*5fd0*/  FMUL.FTZ R28, R28, R0.reuse ;  /* 0x000000001c1c7220 */ /* 0x080fe20000410000 */
[----:B------:R-:W-:Y:S01]  /*5fe0*/  UMOV UR59, 0x40000040 ;  /* 0x40000040003b7882 */ /* 0x000fe20000000000 */
[----:B------:R-:W-:Y:S01]  /*5ff0*/  UMOV UR56, UR14 ;  /* 0x0000000e00387c82 */ /* 0x000fe20008000000 */
[----:B------:R-:W-:Y:S01]  /*6000*/  UMOV UR57, UR15 ;  /* 0x0000000f00397c82 */ /* 0x000fe20008000000 */
        /* <DEDUP_REMOVED lines=54> */
[----:B------:R-:W-:Y:S01]  /*6370*/  UIADD3 UR58, UR4, 0x100, URZ ;  /* 0x00000100043a7890 */ /* 0x000fe2000fffe03f */
[-C--:B------:R-:W-:Y:S01]  /*6380*/  FMUL.FTZ R105, R105, R0.reuse ;  /* 0x0000000069697220 */ /* 0x080fe20000410000 */
[----:B------:R-:W-:Y:S01]  /*6390*/  UMOV UR59, 0x40000040 ;  /* 0x40000040003b7882 */ /* 0x000fe20000000000 */
[----:B------:R-:W-:Y:S01]  /*63a0*/  UMOV UR56, UR14 ;  /* 0x0000000e00387c82 */ /* 0x000fe20008000000 */
[----:B------:R-:W-:Y:S01]  /*63b0*/  UMOV UR57, UR15 ;  /* 0x0000000f00397c82 */ /* 0x000fe20008000000 */
        /* <DEDUP_REMOVED lines=97> */
[----:B------:R-:W-:Y:S01]  /*69d0*/  UMOV UR59, 0x40000040 ;  /* 0x40000040003b7882 */ /* 0x000fe20000000000 */
[----:B------:R-:W-:Y:S01]  /*69e0*/  UMOV UR56, UR14 ;  /* 0x0000000e00387c82 */ /* 0x000fe20008000000 */
[----:B------:R-:W-:Y:S01]  /*69f0*/  UMOV UR57, UR15 ;  /* 0x0000000f00397c82 */ /* 0x000fe20008000000 */
[----:B------:R-:W-:Y:S01]  /*6a00*/  UIADD3 UR14, UR4, 0x280, URZ ;  /* 0x00000280040e7890 */ /* 0x000fe2000fffe03f */
[----:B------:R-:W-:Y:S01]  /*6a10*/  UMOV UR15, 0x40000040 ;  /* 0x40000040000f7882 */ /* 0x000fe20000000000 */
[----:B------:R-:W-:Y:S02]  /*6a20*/  WARPGROUP.DEPBAR.LE gsb0, 0x0 ;  /* 0x00008000000079c5 */ /* 0x000fe40000010000 */
[----:B-1----:R-:W-:-:S06]  /*6a30*/  WARPGROUP.ARRIVE ;  /* 0x00000000000079c5 */ /* 0x002fcc0000000000 */
[----:B------:R-:W-:Y:S01]  /*6a40*/  HGMMA.64x16x16.F32 R152, gdesc[UR56], RZ, !UPT, gsb0 ;  /* 0x00200000389879f0 */ /* 0x000fe2000c0008ff */
[----:B------:R-:W-:Y:S01]  /*6a50*/  UIADD3 UR58, UR4, 0x2, URZ ;  /* 0x00000002043a7890 */ /* 0x000fe2000fffe03f */
[----:B------:R-:W-:Y:S01]  /*6a60*/  UMOV UR59, 0x40000040 ;  /* 0x40000040003b7882 */ /* 0x000fe20000000000 */
[----:B------:R-:W-:Y:S01]  /*6a70*/  UMOV UR56, UR10 ;  /* 0x0000000a00387c82 */ /* 0x000fe20008000000 */
[----:B------:R-:W-:Y:S01]  /*6a80*/  UMOV UR57, UR11 ;  /* 0x0000000b00397c82 */ /* 0x000fe20008000000 */
[----:B------:R-:W-:Y:S02]  /*6a90*/  WARPGROUP.DEPBAR.LE gsb0, 0x0 ;  /* 0x00008000000079c5 */ /* 0x000fe40000010000 */
[----:B------:R-:W-:-:S06]  /*6aa0*/  WARPGROUP.ARRIVE ;  /* 0x00000000000079c5 */ /* 0x000fcc0000000000 */
[----:B------:R-:W-:Y:S01]  /*6ab0*/  HGMMA.64x16x16.F32 R184, gdesc[UR56], R184, gsb0 ;  /* 0x0020000038b879f0 */ /* 0x000fe200080008b8 */
        /* <DEDUP_REMOVED lines=25> */
[----:B------:R-:W-:Y:S01]  /*6c50*/  UIADD3 UR10, UR4, 0x6, URZ ;  /* 0x00000006040a7890 */ /* 0x000fe2000fffe03f */
[----:B------:R-:W-:Y:S01]  /*6c60*/  UMOV UR11, 0x40000040 ;  /* 0x40000040000b7882 */ /* 0x000fe20000000000 */
        /* <DEDUP_REMOVED lines=65> */
[----:B------:R-:W-:Y:S02]  /*7080*/  R2UR UR10, R6 ;  /* 0x00000000060a72ca */ /* 0x000fe400000e0000 */
[----:B------:R-:W-:-:S11]  /*7090*/  R2UR UR11, R7 ;  /* 0x00000000070b72ca */ /* 0x000fd600000e0000 */
[----:B------:R-:W-:Y:S02]  /*70a0*/  UMOV UR56, UR10 ;  /* 0x0000000a00387c82 */ /* 0x000fe40008000000 */
        /* <DEDUP_REMOVED lines=276> */
[----:B------:R-:W-:Y:S01]  /*81f0*/  UMOV UR4, UR10 ;  /* 0x0000000a00047c82 */ /* 0x000fe20008000000 */
[----:B------:R-:W-:Y:S02]  /*8200*/  WARPGROUP.DEPBAR.LE gsb0, 0x0 ;  /* 0x00008000000079c5 */ /* 0x000fe40000010000 */
[----:B------:R-:W-:-:S06]  /*8210*/  WARPGROUP.ARRIVE ;  /* 0x00000000000079c5 */ /* 0x000fcc0000000000 */
[----:B------:R-:W-:Y:S03]  /*8220*/  HGMMA.64x16x16.F32 R160, gdesc[UR56], R160, gsb0 ;  /* 0x0020000038a079f0 */ /* 0x000fe600080008a0 */
[----:B------:R-:W-:Y:S02]  /*8230*/  WARPGROUP.DEPBAR.LE gsb0, 0x0 ;  /* 0x00008000000079c5 */ /* 0x000fe40000010000 */
[----:B------:R-:W-:-:S06]  /*8240*/  WARPGROUP.ARRIVE ;  /* 0x00000000000079c5 */ /* 0x000fcc0000000000 */
[----:B------:R-:W-:Y:S03]  /*8250*/  HGMMA.64x16x16.F32 R152, gdesc[UR4], R152, gsb0 ;  /* 0x00200000049879f0 */ /* 0x000fe60008000898 */
[----:B------:R-:W-:Y:S02]  /*8260*/  WARPGROUP.DEPBAR.LE gsb0, 0x0 ;  /* 0x00008000000079c5 */ /* 0x000fe40000010000 */
[----:B------:R-:W-:Y:S05]  /*8270*/  @!P0 BRA `(.L_x_2363) ;  /* 0x0000000000048947 */ /* 0x000fea0003800000 */
[----:B------:R-:W-:Y:S01]  /*8280*/  BPT.TRAP 0x1 ;  /* 0x000000040000795c */ /* 0x000fe20000300000 */
.L_x_2363:
[----:B------:R-:W-:Y:S02]  /*8290*/  R2UR UR4, R17 ;  /* 0x00000000110472ca */ /* 0x000fe400000e0000 */
[----:B------:R-:W-:-:S11]  /*82a0*/  R2UR UR5, R237 ;  /* 0x00000000ed0572ca */ /* 0x000fd600000e0000 */
[----:B------:R-:W-:Y:S02]  /*82b0*/  ULEA UR4, UR61, UR4, 0x3 ;  /* 0x000000043d047291 */ /* 0x000fe4000f8e183f */
[----:B------:R-:W-:-:S05]  /*82c0*/  IMAD.U32 R0, RZ, RZ, UR5 ;  /* 0x00000005ff007e24 */ /* 0x000fca000f8e00ff */
[----:B------:R-:W-:-:S04]  /*82d0*/  SHF.L.U32 R0, R0, 0x1f, RZ ;  /* 0x0000001f00007819 */ /* 0x000fc800000006ff */
[----:B------:R1:W2:Y:S01]  /*82e0*/  SYNCS.PHASECHK.TRANS64.TRYWAIT P3, [UR4+0x38850], R0 ;  /* 0x03885000ff0075a7 */ /* 0x0002a20008060144 */
[----:B------:R-:W-:Y:S05]  /*82f0*/  @!P0 BRA `(.L_x_2364) ;  /* 0x0000000000048947 */ /* 0x000fea0003800000 */
[----:B------:R-:W-:Y:S01]  /*8300*/  BPT.TRAP 0x1 ;  /* 0x000000040000795c */ /* 0x000fe20000300000 */
.L_x_2364:
[----:B--2---:R-:W-:Y:S05]  /*8310*/  @P3 BRA `(.L_x_2365) ;  /* 0x0000000000083947 */ /* 0x004fea0003800000 */
[----:B------:R-:W2:Y:S02]  /*8320*/  SYNCS.PHASECHK.TRANS64.TRYWAIT P3, [UR4+0x38850], R0 ;  /* 0x03885000ff0075a7 */ /* 0x000ea40008060144 */
[----:B--2---:R-:W-:Y:S05]  /*8330*/  @!P3 BRA `(.L_x_2366) ;  /* 0x0000012c007cb947 */ /* 0x004fea0003800000 */
.L_x_2365:
[----:B------:R-:W-:Y:S01]  /*8340*/  R2UR UR5, R17 ;  /* 0x00000000110572ca */ /* 0x000fe200000e0000 */
[----:B------:R-:W-:Y:S01]  /*8350*/  WARPGROUP.ARRIVE ;  /* 0x00000000000079c5 */ /* 0x000fe20000000000 */
[----:B------:R-:W-:Y:S01]  /*8360*/  UMOV UR7, 0x40000040 ;  /* 0x4000004000077882 */ /* 0x000fe20000000000 */
[----:B------:R-:W-:Y:S02]  /*8370*/  R2UR UR15, R212 ;  /* 0x00000000d40f72ca */ /* 0x000fe400000e0000 */
[----:B------:R-:W-:Y:S02]  /*8380*/  R2UR UR10, R236 ;  /* 0x00000000ec0a72ca */ /* 0x000fe400000e0000 */
[----:B------:R-:W-:Y:S02]  /*8390*/  R2UR UR14, R18 ;  /* 0x00000000120e72ca */ /* 0x000fe400000e0000 */
[----:B------:R-:W-:-:S04]  /*83a0*/  R2UR UR11, R22 ;  /* 0x00000000160b72ca */ /* 0x000fc800000e0000 */
[----:B------:R-:W-:-:S03]  /*83b0*/  UIADD3 UR5, UR5, 0x400, URZ ;  /* 0x0000040005057890 */ /* 0x000fc6000fffe03f */
[----:B-12---:R-:W-:Y:S01]  /*83c0*/  VIADD R0, R213, UR15 ;  /* 0x0000000fd5007c36 */ /* 0x006fe20008000000 */
[----:B------:R-:W-:-:S04]  /*83d0*/  USHF.R.U32.HI UR5, URZ, 0x4, UR5 ;  /* 0x000000043f057899 */ /* 0x000fc80008011605 */
[----:B------:R-:W-:-:S04]  /*83e0*/  ULOP3.LUT UR5, UR5, 0x3fff, URZ, 0xc0, !UPT ;  /* 0x00003fff05057892 */ /* 0x000fc8000f8ec03f */
[----:B------:R-:W-:-:S04]  /*83f0*/  ULOP3.LUT UR5, UR5, 0x2800000, URZ, 0xfc, !UPT ;  /* 0x0280000005057892 */ /* 0x000fc8000f8efc3f */
[----:B------:R-:W-:-:S03]  /*8400*/  UIMAD UR5, UR61, 0xa00, UR5 ;  /* 0x00000a003d0578a4 */ /* 0x000fc6000f8e0205 */
[----:B------:R-:W-:-:S04]  /*8410*/  UMOV UR61, UR60 ;  /* 0x0000003c003d7c82 */ /* 0x000fc80008000000 */
        /* <DEDUP_REMOVED lines=20> */
[----:B------:R-:W-:Y:S01]  /*8560*/  @UP0 ULDC UR6, c[0x0][0x44c] ;  /* 0x0001130000060ab9 */ /* 0x000fe20000000800 */
[----:B------:R-:W-:Y:S01]  /*8570*/  UMOV UR7, 0x40000040 ;  /* 0x4000004000077882 */ /* 0x000fe20000000000 */
[----:B------:R-:W-:Y:S01]  /*8580*/  @P2 IMAD.HI.U32 R2, R0, UR6, RZ ;  /* 0x0000000600022c27 */ /* 0x000fe2000f8e00ff */
[----:B------:R-:W-:-:S04]  /*8590*/  @UP0 ULDC UR6, c[0x0][0x450] ;  /* 0x0001140000060ab9 */ /* 0x000fc80000000800 */
[----:B------:R-:W-:Y:S01]  /*85a0*/  @P2 SHF.R.U32.HI R0, RZ, UR6, R2 ;  /* 0x00000006ff002c19 */ /* 0x000fe20008011602 */
[----:B------:R-:W-:-:S04]  /*85b0*/  UIMAD UR6, UR10, -0x50, URZ ;  /* 0xffffffb00a0678a4 */ /* 0x000fc8000f8e023f */
[----:B0-----:R-:W0:Y:S02]  /*85c0*/  SHFL.IDX PT, R4, R0, 0x1, 0x1c1f ;  /* 0x003c1f0000047f89 */ /* 0x001e2400000e0000 */
[----:B------:R-:W-:Y:S01]  /*85d0*/  IMAD.U32 R2, RZ, RZ, UR6 ;  /* 0x00000006ff027e24 */ /* 0x000fe2000f8e00ff */
[----:B------:R-:W-:-:S03]  /*85e0*/  UIADD3 UR6, UR5, 0x200, URZ ;  /* 0x0000020005067890 */ /* 0x000fc6000fffe03f */
[----:B------:R-:W-:Y:S01]  /*85f0*/  ULDC UR5, c[0x0][0x988] ;  /* 0x0002620000057ab9 */ /* 0x000fe20000000800 */
[----:B------:R-:W-:Y:S01]  /*8600*/  IADD3 R2, -R19, 0x1, R2 ;  /* 0x0000000113027810 */ /* 0x000fe20007ffe102 */
[----:B------:R-:W-:Y:S02]  /*8610*/  WARPGROUP.DEPBAR.LE gsb0, 0x0 ;  /* 0x00008000000079c5 */ /* 0x000fe40000010000 */
[----:B------:R-:W-:Y:S01]  /*8620*/  IMAD.U32 R196, RZ, RZ, UR14 ;  /* 0x0000000effc47e24 */ /* 0x000fe2000f8e00ff */
[----:B------:R-:W-:-:S04]  /*8630*/  WARPGROUP.ARRIVE ;  /* 0x00000000000079c5 */ /* 0x000fc80000000000 */
[----:B------:R-:W-:Y:S02]  /*8640*/  IADD3 R2, -R196, UR11, R2 ;  /* 0x0000000bc4027c10 */ /* 0x000fe4000fffe102 */
[----:B------:R-:W-:Y:S01]  /*8650*/  R2UR UR11, R3 ;  /* 0x00000000030b72ca */ /* 0x000fe200000e0000 */
[----:B------:R-:W-:Y:S01]  /*8660*/  HGMMA.64x256x16.F32 R24, R192, gdesc[UR4].tnspB, R24, gsb0 ;  /* 0x43e00004c0187df0 */ /* 0x000fe20008000818 */
[----:B------:R-:W-:Y:S01]  /*8670*/  R2UR UR6, R20 ;  /* 0x00000000140672ca */ /* 0x000fe200000e0000 */
[----:B0-----:R-:W-:-:S05]  /*8680*/  IMAD.IADD R3, R2, 0x1, R4 ;  /* 0x0000000102037824 */ /* 0x001fca00078e0204 */
[C---:B------:R-:W-:Y:S02]  /*8690*/  ISETP.GT.AND P3, PT, R3.reuse, RZ, PT ;  /* 0x000000ff0300720c */ /* 0x040fe40003f64270 */
[C---:B------:R-:W-:Y:S02]  /*86a0*/  ISETP.GT.AND P4, PT, R3.reuse, 0x1, PT ;  /* 0x000000010300780c */ /* 0x040fe40003f84270 */
[----:B------:R-:W-:Y:S02]  /*86b0*/  FSEL R186, R186, -INF , P3 ;  /* 0xff800000baba7808 */ /* 0x000fe40001800000 */
[----:B------:R-:W-:Y:S01]  /*86c0*/  ISETP.GT.AND P3, PT, R3, 0x8, PT ;  /* 0x000000080300780c */ /* 0x000fe20003f64270 */
[----:B------:R-:W-:Y:S01]  /*86d0*/  UISETP.GT.AND UP1, UPT, UR10, UR6, UPT ;  /* 0x000000060a00728c */ /* 0x000fe2000bf24270 */
[----:B------:R-:W-:Y:S02]  /*86e0*/  FSEL R187, R187, -INF , P4 ;  /* 0xff800000bbbb7808 */ /* 0x000fe40002000000 */
        /* <DEDUP_REMOVED lines=50> */
[----:B------:R-:W-:Y:S01]  /*8a10*/  FSEL R158, R158, -INF , P6 ;  /* 0xff8000009e9e7808 */ /* 0x000fe20003000000 */
[----:B------:R-:W0:Y:S01]  /*8a20*/  SHFL.IDX PT, R3, R0, RZ, 0x1c1f ;  /* 0x001c1fff00037589 */ /* 0x000e2200000e0000 */
[----:B------:R-:W-:Y:S02]  /*8a30*/  FMNMX.FTZ R4, R155, R4, !PT ;  /* 0x000000049b047209 */ /* 0x000fe40007810000 */
[----:B------:R-:W-:Y:S02]  /*8a40*/  FSEL R159, R159, -INF , P5 ;  /* 0xff8000009f9f7808 */ /* 0x000fe40002800000 */
[----:B------:R-:W-:Y:S02]  /*8a50*/  FMNMX.FTZ R4, R158, R4, !PT ;  /* 0x000000049e047209 */ /* 0x000fe40007810000 */
[----:B------:R-:W-:-:S02]  /*8a60*/  R2UR UR6, R16 ;  /* 0x00000000100672ca */ /* 0x000fc400000e0000 */
[----:B------:R-:W-:-:S05]  /*8a70*/  FMNMX.FTZ R4, R159, R4, !PT ;  /* 0x000000049f047209 */ /* 0x000fca0007810000 */
[----:B------:R-:W1:Y:S06]  /*8a80*/  SHFL.BFLY PT, R0, R4, 0x2, 0x1f ;  /* 0x0c401f0004007f89 */ /* 0x000e6c00000e0000 */
[----:B------:R-:W-:Y:S02]  /*8a90*/  IMAD.U32 R237, RZ, RZ, UR6 ;  /* 0x00000006ffed7e24 */ /* 0x000fe4000f8e00ff */
[----:B0-----:R-:W-:-:S05]  /*8aa0*/  IMAD.IADD R2, R2, 0x1, R3 ;  /* 0x0000000102027824 */ /* 0x001fca00078e0203 */
[C---:B------:R-:W-:Y:S02]  /*8ab0*/  ISETP.GT.AND P3, PT, R2.reuse, RZ, PT ;  /* 0x000000ff0200720c */ /* 0x040fe40003f64270 */
[----:B------:R-:W-:Y:S02]  /*8ac0*/  ISETP.GT.AND P4, PT, R2, 0x1, PT ;  /* 0x000000010200780c */ /* 0x000fe40003f84270 */
[----:B------:R-:W-:Y:S02]  /*8ad0*/  FSEL R184, R184, -INF , P3 ;  /* 0xff800000b8b87808 */ /* 0x000fe40001800000 */
[----:B------:R-:W-:Y:S02]  /*8ae0*/  ISETP.GT.AND P5, PT, R2, 0x8, PT ;  /* 0x000000080200780c */ /* 0x000fe40003fa4270 */
[----:B------:R-:W-:Y:S02]  /*8af0*/  FSEL R185, R185, -INF , P4 ;  /* 0xff800000b9b97808 */ /* 0x000fe40002000000 */
[----:B-1----:R-:W-:-:S02]  /*8b00*/  FMNMX.FTZ R4, R4, R0, !PT ;  /* 0x0000000004047209 */ /* 0x002fc40007810000 */
[----:B------:R-:W-:Y:S02]  /*8b10*/  FMNMX.FTZ R3, R184, R235, !PT ;  /* 0x000000ebb8037209 */ /* 0x000fe40007810000 */
[----:B------:R-:W-:Y:S01]  /*8b20*/  ISETP.GT.AND P6, PT, R2, 0x9, PT ;  /* 0x000000090200780c */ /* 0x000fe20003fc4270 */
[----:B------:R-:W0:Y:S01]  /*8b30*/  SHFL.BFLY PT, R0, R4, 0x1, 0x1f ;  /* 0x0c201f0004007f89 */ /* 0x000e2200000e0000 */
[----:B------:R-:W-:Y:S02]  /*8b40*/  FSEL R188, R188, -INF , P5 ;  /* 0xff800000bcbc7808 */ /* 0x000fe40002800000 */
[----:B------:R-:W-:Y:S02]  /*8b50*/  FMNMX.FTZ R3, R185, R3, !PT ;  /* 0x00000003b9037209 */ /* 0x000fe40007810000 */
[----:B------:R-:W-:Y:S02]  /*8b60*/  FSEL R189, R189, -INF , P6 ;  /* 0xff800000bdbd7808 */ /* 0x000fe40003000000 */
[----:B------:R-:W-:-:S02]  /*8b70*/  ISETP.GT.AND P3, PT, R2, 0x10, PT ;  /* 0x000000100200780c */ /* 0x000fc40003f64270 */
[----:B------:R-:W-:Y:S02]  /*8b80*/  FMNMX.FTZ R3, R188, R3, !PT ;  /* 0x00000003bc037209 */ /* 0x000fe40007810000 */
[----:B------:R-:W-:Y:S02]  /*8b90*/  ISETP.GT.AND P4, PT, R2, 0x11, PT ;  /* 0x000000110200780c */ /* 0x000fe40003f84270 */
[----:B------:R-:W-:Y:S02]  /*8ba0*/  FSEL R176, R176, -INF , P3 ;  /* 0xff800000b0b07808 */ /* 0x000fe40001800000 */
[----:B------:R-:W-:Y:S02]  /*8bb0*/  FMNMX.FTZ R3, R189, R3, !PT ;  /* 0x00000003bd037209 */ /* 0x000fe40007810000 */
[----:B------:R-:W-:Y:S02]  /*8bc0*/  ISETP.GT.AND P5, PT, R2, 0x18, PT ;  /* 0x000000180200780c */ /* 0x000fe40003fa4270 */
[----:B------:R-:W-:-:S02]  /*8bd0*/  FSEL R177, R177, -INF , P4 ;  /* 0xff800000b1b17808 */ /* 0x000fc40002000000 */
[----:B------:R-:W-:Y:S02]  /*8be0*/  FMNMX.FTZ R3, R176, R3, !PT ;  /* 0x00000003b0037209 */ /* 0x000fe40007810000 */
[----:B------:R-:W-:Y:S02]  /*8bf0*/  ISETP.GT.AND P6, PT, R2, 0x19, PT ;  /* 0x000000190200780c */ /* 0x000fe40003fc4270 */
[----:B0-----:R-:W-:Y:S02]  /*8c00*/  FMNMX.FTZ R4, R4, R0, !PT ;  /* 0x0000000004047209 */ /* 0x001fe40007810000 */
[----:B------:R-:W-:Y:S02]  /*8c10*/  FSEL R180, R180, -INF , P5 ;  /* 0xff800000b4b47808 */ /* 0x000fe40002800000 */
[----:B------:R-:W-:Y:S02]  /*8c20*/  FMNMX.FTZ R0, R177, R3, !PT ;  /* 0x00000003b1007209 */ /* 0x000fe40007810000 */
[----:B------:R-:W-:-:S02]  /*8c30*/  FSEL R181, R181, -INF , P6 ;  /* 0xff800000b5b57808 */ /* 0x000fc40003000000 */
[----:B------:R-:W-:Y:S02]  /*8c40*/  ISETP.GT.AND P3, PT, R2, 0x20, PT ;  /* 0x000000200200780c */ /* 0x000fe40003f64270 */
        /* <DEDUP_REMOVED lines=10> */
[----:B------:R-:W-:-:S02]  /*8cf0*/  FSEL R173, R173, -INF , P6 ;  /* 0xff800000adad7808 */ /* 0x000fc40003000000 */
[----:B------:R-:W-:Y:S02]  /*8d00*/  ISETP.GT.AND P3, PT, R2, 0x30, PT ;  /* 0x000000300200780c */ /* 0x000fe40003f64270 */
[----:B------:R-:W-:Y:S02]  /*8d10*/  FMNMX.FTZ R0, R172, R0, !PT ;  /* 0x00000000ac007209 */ /* 0x000fe40007810000 */
[C---:B------:R-:W-:Y:S02]  /*8d20*/  ISETP.GT.AND P4, PT, R2.reuse, 0x31, PT ;  /* 0x000000310200780c */ /* 0x040fe40003f84270 */
[----:B------:R-:W-:Y:S02]  /*8d30*/  ISETP.GT.AND P6, PT, R2, 0x39, PT ;  /* 0x000000390200780c */ /* 0x000fe40003fc4270 */
[----:B------:R-:W-:Y:S02]  /*8d40*/  FSEL R160, R160, -INF , P3 ;  /* 0xff800000a0a07808 */ /* 0x000fe40001800000 */
[----:B------:R-:W-:-:S02]  /*8d50*/  FMNMX.FTZ R0, R173, R0, !PT ;  /* 0x00000000ad007209 */ /* 0x000fc40007810000 */
[----:B------:R-:W-:Y:S02]  /*8d60*/  ISETP.GT.AND P5, PT, R2, 0x38, PT ;  /* 0x000000380200780c */ /* 0x000fe40003fa4270 */
[----:B------:R-:W-:Y:S02]  /*8d70*/  FSEL R161, R161, -INF , P4 ;  /* 0xff800000a1a17808 */ /* 0x000fe40002000000 */
[----:B------:R-:W-:Y:S02]  /*8d80*/  FSEL R165, R165, -INF , P6 ;  /* 0xff800000a5a57808 */ /* 0x000fe40003000000 */
[----:B------:R-:W-:Y:S02]  /*8d90*/  FMNMX.FTZ R0, R160, R0, !PT ;  /* 0x00000000a0007209 */ /* 0x000fe40007810000 */
[----:B------:R-:W-:Y:S02]  /*8da0*/  ISETP.GT.AND P6, PT, R2, 0x40, PT ;  /* 0x000000400200780c */ /* 0x000fe40003fc4270 */
[----:B------:R-:W-:-:S02]  /*8db0*/  FSEL R164, R164, -INF , P5 ;  /* 0xff800000a4a47808 */ /* 0x000fc40002800000 */
[----:B------:R-:W-:Y:S02]  /*8dc0*/  FMNMX.FTZ R0, R161, R0, !PT ;  /* 0x00000000a1007209 */ /* 0x000fe40007810000 */
[----:B------:R-:W-:Y:S02]  /*8dd0*/  FSEL R152, R152, -INF , P6 ;  /* 0xff80000098987808 */ /* 0x000fe40003000000 */
[----:B------:R-:W-:Y:S02]  /*8de0*/  FSETP.NEU.FTZ.AND P6, PT, R4, -INF , PT ;  /* 0xff8000000400780b */ /* 0x000fe40003fdd000 */
[----:B------:R-:W-:Y:S02]  /*8df0*/  FMNMX.FTZ R0, R164, R0, !PT ;  /* 0x00000000a4007209 */ /* 0x000fe40007810000 */
[----:B------:R-:W-:Y:S02]  /*8e00*/  ISETP.GT.AND P3, PT, R2, 0x41, PT ;  /* 0x000000410200780c */ /* 0x000fe40003f64270 */
[----:B------:R-:W-:-:S02]  /*8e10*/  FMNMX.FTZ R0, R165, R0, !PT ;  /* 0x00000000a5007209 */ /* 0x000fc40007810000 */
[----:B------:R-:W-:Y:S02]  /*8e20*/  ISETP.GT.AND P4, PT, R2, 0x48, PT ;  /* 0x000000480200780c */ /* 0x000fe40003f84270 */
[----:B------:R-:W-:Y:S02]  /*8e30*/  FMNMX.FTZ R0, R152, R0, !PT ;  /* 0x0000000098007209 */ /* 0x000fe40007810000 */
[----:B------:R-:W-:Y:S01]  /*8e40*/  ISETP.GT.AND P5, PT, R2, 0x49, PT ;  /* 0x000000490200780c */ /* 0x000fe20003fa4270 */
[----:B------:R-:W-:Y:S02]  /*8e50*/  WARPGROUP.DEPBAR.LE gsb0, 0x0 ;  /* 0x00008000000079c5 */ /* 0x000fe40000010000 */
[----:B------:R-:W-:-:S05]  /*8e60*/  FMUL.FTZ R192, R4, UR5 ;  /* 0x0000000504c07c20 */ /* 0x000fca0008410000 */
[----:B------:R-:W-:-:S05]  /*8e70*/  FSEL R192, R192, RZ, P6 ;  /* 0x000000ffc0c07208 */ /* 0x000fca0003000000 */
[--C-:B------:R-:W-:Y:S01]  /*8e80*/  FFMA.FTZ R211, R190, UR5, -R192.reuse ;  /* 0x00000005bed37c23 */ /* 0x100fe200080108c0 */
[----:B------:R-:W-:Y:S01]  /*8e90*/  FSEL R190, R153, -INF , P3 ;  /* 0xff80000099be7808 */ /* 0x000fe20001800000 */
[--C-:B------:R-:W-:Y:S01]  /*8ea0*/  FFMA.FTZ R205, R178, UR5, -R192.reuse ;  /* 0x00000005b2cd7c23 */ /* 0x100fe200080108c0 */
[----:B------:R-:W-:Y:S01]  /*8eb0*/  FSEL R178, R156, -INF , P4 ;  /* 0xff8000009cb27808 */ /* 0x000fe20002000000 */
[--C-:B------:R-:W-:Y:S01]  /*8ec0*/  FFMA.FTZ R209, R186, UR5, -R192.reuse ;  /* 0x00000005bad17c23 */ /* 0x100fe200080108c0 */
[----:B------:R-:W-:Y:S01]  /*8ed0*/  FMNMX.FTZ R0, R190, R0, !PT ;  /* 0x00000000be007209 */ /* 0x000fe20007810000 */
[--C-:B------:R-:W-:Y:S01]  /*8ee0*/  FFMA.FTZ R186, R187, UR5, -R192.reuse ;  /* 0x00000005bbba7c23 */ /* 0x100fe200080108c0 */
[--C-:B------:R-:W-:Y:S01]  /*8ef0*/  FFMA.FTZ R187, R191, UR5, -R192.reuse ;  /* 0x00000005bfbb7c23 */ /* 0x100fe200080108c0 */
[----:B------:R-:W-:Y:S01]  /*8f00*/  FSEL R191, R157, -INF , P5 ;  /* 0xff8000009dbf7808 */ /* 0x000fe20002800000 */
[--C-:B------:R-:W-:Y:S01]  /*8f10*/  FFMA.FTZ R193, R154, UR5, -R192.reuse ;  /* 0x000000059ac17c23 */ /* 0x100fe200080108c0 */
[----:B------:R-:W-:Y:S01]  /*8f20*/  FMNMX.FTZ R0, R178, R0, !PT ;  /* 0x00000000b2007209 */ /* 0x000fe20007810000 */
[--C-:B------:R-:W-:Y:S01]  /*8f30*/  FFMA.FTZ R154, R155, UR5, -R192.reuse ;  /* 0x000000059b9a7c23 */ /* 0x100fe200080108c0 */
[--C-:B------:R-:W-:Y:S01]  /*8f40*/  FFMA.FTZ R195, R158, UR5, -R192.reuse ;  /* 0x000000059ec37c23 */ /* 0x100fe200080108c0 */
[----:B------:R-:W-:Y:S01]  /*8f50*/  MUFU.EX2 R209, R209 ;  /* 0x000000d100d17308 */ /* 0x000fe20000000800 */
[----:B------:R-:W-:Y:S01]  /*8f60*/  FMNMX.FTZ R0, R191, R0, !PT ;  /* 0x00000000bf007209 */ /* 0x000fe20007810000 */
[--C-:B------:R-:W-:Y:S01]  /*8f70*/  FFMA.FTZ R199, R166, UR5, -R192.reuse ;  /* 0x00000005a6c77c23 */ /* 0x100fe200080108c0 */
[--C-:B------:R-:W-:Y:S01]  /*8f80*/  FFMA.FTZ R197, R162, UR5, -R192.reuse ;  /* 0x00000005a2c57c23 */ /* 0x100fe200080108c0 */
[--C-:B------:R-:W-:Y:S01]  /*8f90*/  FFMA.FTZ R201, R170, UR5, -R192.reuse ;  /* 0x00000005aac97c23 */ /* 0x100fe200080108c0 */
[--C-:B------:R-:W-:Y:S01]  /*8fa0*/  FFMA.FTZ R157, R171, UR5, -R192.reuse ;  /* 0x00000005ab9d7c23 */ /* 0x100fe200080108c0 */
[----:B------:R-:W0:Y:S01]  /*8fb0*/  SHFL.BFLY PT, R2, R0, 0x2, 0x1f ;  /* 0x0c401f0000027f89 */ /* 0x000e2200000e0000 */
[--C-:B------:R-:W-:Y:S01]  /*8fc0*/  FFMA.FTZ R162, R163, UR5, -R192.reuse ;  /* 0x00000005a3a27c23 */ /* 0x100fe200080108c0 */
[----:B------:R-:W-:Y:S01]  /*8fd0*/  MUFU.EX2 R186, R186 ;  /* 0x000000ba00ba7308 */ /* 0x000fe20000000800 */
[--C-:B------:R-:W-:Y:S01]  /*8fe0*/  FFMA.FTZ R153, R179, UR5, -R192.reuse ;  /* 0x00000005b3997c23 */ /* 0x100fe200080108c0 */
[--C-:B------:R-:W-:Y:S01]  /*8ff0*/  FFMA.FTZ R207, R182, UR5, -R192.reuse ;  /* 0x00000005b6cf7c23 */ /* 0x100fe200080108c0 */
[--C-:B------:R-:W-:Y:S01]  /*9000*/  FFMA.FTZ R156, R183, UR5, -R192.reuse ;  /* 0x00000005b79c7c23 */ /* 0x100fe200080108c0 */
[--C-:B------:R-:W-:Y:S01]  /*9010*/  FFMA.FTZ R203, R174, UR5, -R192.reuse ;  /* 0x00000005aecb7c23 */ /* 0x100fe200080108c0 */
[--C-:B------:R-:W-:Y:S01]  /*9020*/  FFMA.FTZ R170, R175, UR5, -R192.reuse ;  /* 0x00000005afaa7c23 */ /* 0x100fe200080108c0 */
[--C-:B------:R-:W-:Y:S01]  /*9030*/  FFMA.FTZ R163, R167, UR5, -R192.reuse ;  /* 0x00000005a7a37c23 */ /* 0x100fe200080108c0 */
[----:B------:R-:W-:Y:S01]  /*9040*/  FFMA.FTZ R159, R159, UR5, -R192 ;  /* 0x000000059f9f7c23 */ /* 0x000fe200080108c0 */
[----:B------:R-:W-:Y:S08]  /*9050*/  MUFU.EX2 R211, R211 ;  /* 0x000000d300d37308 */ /* 0x000ff00000000800 */
[----:B------:R-:W-:Y:S01]  /*9060*/  MUFU.EX2 R187, R187 ;  /* 0x000000bb00bb7308 */ /* 0x000fe20000000800 */
[----:B0-----:R-:W-:-:S02]  /*9070*/  FMNMX.FTZ R0, R0, R2, !PT ;  /* 0x0000000200007209 */ /* 0x001fc40007810000 */
[----:B------:R-:W-:-:S05]  /*9080*/  FSEL R2, R4, RZ, P6 ;  /* 0x000000ff04027208 */ /* 0x000fca0003000000 */
[----:B------:R-:W-:Y:S01]  /*9090*/  MUFU.EX2 R205, R205 ;  /* 0x000000cd00cd7308 */ /* 0x000fe20000000800 */
[----:B------:R-:W0:Y:S01]  /*90a0*/  SHFL.BFLY PT, R3, R0, 0x1, 0x1f ;  /* 0x0c201f0000037f89 */ /* 0x000e2200000e0000 */
[----:B------:R-:W-:Y:S01]  /*90b0*/  FADD.FTZ R2, -R2, R21 ;  /* 0x0000001502027221 */ /* 0x000fe20000010100 */
[----:B------:R-:W-:Y:S01]  /*90c0*/  IMAD.U32 R21, RZ, RZ, UR4 ;  /* 0x00000004ff157e24 */ /* 0x000fe2000f8e00ff */
[----:B------:R-:W-:Y:S02]  /*90d0*/  UIADD3 UR4, UR10, -0x1, URZ ;  /* 0xffffffff0a047890 */ /* 0x000fe4000fffe03f */
[----:B------:R-:W-:Y:S02]  /*90e0*/  FMUL.FTZ R2, R2, UR5 ;  /* 0x0000000502027c20 */ /* 0x000fe40008410000 */
[----:B------:R-:W-:Y:S01]  /*90f0*/  MUFU.EX2 R153, R153 ;  /* 0x0000009900997308 */ /* 0x000fe20000000800 */
[----:B------:R-:W-:Y:S02]  /*9100*/  @!P1 VIADD R21, R21, 0x38860 ;  /* 0x0003886015159836 */ /* 0x000fe40000000000 */
[----:B------:R-:W-:-:S03]  /*9110*/  IMAD.U32 R236, RZ, RZ, UR4 ;  /* 0x00000004ffec7e24 */ /* 0x000fc6000f8e00ff */
[----:B------:R-:W-:Y:S02]  /*9120*/  @!P1 PRMT R21, RZ, 0x654, R21 ;  /* 0x00000654ff159816 */ /* 0x000fe40000000015 */
[----:B------:R-:W1:Y:S08]  /*9130*/  MUFU.EX2 R2, R2 ;  /* 0x0000000200027308 */ /* 0x000e700000000800 */
[----:B------:R-:W-:Y:S01]  /*9140*/  MUFU.EX2 R207, R207 ;  /* 0x000000cf00cf7308 */ /* 0x000fe20000000800 */
[----:B0-----:R-:W-:Y:S01]  /*9150*/  FMNMX.FTZ R3, R0, R3, !PT ;  /* 0x0000000300037209 */ /* 0x001fe20007810000 */
[----:B------:R-:W-:-:S03]  /*9160*/  IMAD.U32 R0, RZ, RZ, UR11 ;  /* 0x0000000bff007e24 */ /* 0x000fc6000f8e00ff */
[C---:B------:R-:W-:Y:S01]  /*9170*/  FSETP.NEU.FTZ.AND P3, PT, R3.reuse, -INF , PT ;  /* 0xff8000000300780b */ /* 0x040fe20003f7d000 */
[----:B------:R-:W-:Y:S02]  /*9180*/  @!P1 VIADD R0, R0, 0x38840 ;  /* 0x0003884000009836 */ /* 0x000fe40000000000 */
[----:B------:R-:W-:Y:S01]  /*9190*/  FMUL.FTZ R155, R3, UR5 ;  /* 0x00000005039b7c20 */ /* 0x000fe20008410000 */
[----:B------:R-:W-:Y:S01]  /*91a0*/  MUFU.EX2 R156, R156 ;  /* 0x0000009c009c7308 */ /* 0x000fe20000000800 */
[----:B-1----:R-:W-:Y:S01]  /*91b0*/  FFMA.FTZ R5, R2, R5, R209 ;  /* 0x0000000502057223 */ /* 0x002fe200000100d1 */
[C---:B------:R-:W-:Y:S02]  /*91c0*/  F2FP.F16.F32.PACK_AB R209, R186.reuse, R209 ;  /* 0x000000d1bad1723e */ /* 0x040fe400000000ff */
[----:B------:R-:W-:Y:S01]  /*91d0*/  @!P1 PRMT R0, RZ, 0x654, R0 ;  /* 0x00000654ff009816 */ /* 0x000fe20000000000 */
[----:B------:R-:W-:Y:S01]  /*91e0*/  FADD.FTZ R5, R186, R5 ;  /* 0x00000005ba057221 */ /* 0x000fe20000010000 */
[----:B------:R-:W-:-:S02]  /*91f0*/  FSEL R155, R155, RZ, P3 ;  /* 0x000000ff9b9b7208 */ /* 0x000fc40001800000 */
[----:B------:R0:W-:Y:S01]  /*9200*/  @!P1 SYNCS.ARRIVE.TRANS64.RED.A1T0 RZ, [R0+URZ], RZ ;  /* 0x000000ff00ff99a7 */ /* 0x0001e2000810043f */
[----:B------:R-:W-:Y:S01]  /*9210*/  FADD.FTZ R5, R211, R5 ;  /* 0x00000005d3057221 */ /* 0x000fe20000010000 */
[----:B------:R-:W-:Y:S01]  /*9220*/  MUFU.EX2 R201, R201 ;  /* 0x000000c900c97308 */ /* 0x000fe20000000800 */
[--C-:B------:R-:W-:Y:S01]  /*9230*/  FFMA.FTZ R208, R184, UR5, -R155.reuse ;  /* 0x00000005b8d07c23 */ /* 0x100fe2000801089b */
[--C-:B------:R-:W-:Y:S01]  /*9240*/  FFMA.FTZ R158, R185, UR5, -R155.reuse ;  /* 0x00000005b99e7c23 */ /* 0x100fe2000801089b */
[--C-:B------:R-:W-:Y:S01]  /*9250*/  FFMA.FTZ R210, R188, UR5, -R155.reuse ;  /* 0x00000005bcd27c23 */ /* 0x100fe2000801089b */
[--C-:B------:R-:W-:Y:S01]  /*9260*/  FFMA.FTZ R166, R189, UR5, -R155.reuse ;  /* 0x00000005bda67c23 */ /* 0x100fe2000801089b */
[--C-:B------:R-:W-:Y:S01]  /*9270*/  FFMA.FTZ R204, R176, UR5, -R155.reuse ;  /* 0x00000005b0cc7c23 */ /* 0x100fe2000801089b */
[----:B0-----:R-:W-:Y:S01]  /*9280*/  FSEL R0, R3, RZ, P3 ;  /* 0x000000ff03007208 */ /* 0x001fe20001800000 */
[--C-:B------:R-:W-:Y:S01]  /*9290*/  FFMA.FTZ R171, R177, UR5, -R155.reuse ;  /* 0x00000005b1ab7c23 */ /* 0x100fe2000801089b */
[----:B------:R-:W-:Y:S01]  /*92a0*/  MUFU.EX2 R208, R208 ;  /* 0x000000d000d07308 */ /* 0x000fe20000000800 */
[--C-:B------:R-:W-:Y:S01]  /*92b0*/  FFMA.FTZ R192, R152, UR5, -R155.reuse ;  /* 0x0000000598c07c23 */ /* 0x100fe2000801089b */
[----:B------:R-:W-:Y:S01]  /*92c0*/  FFMA.FTZ R206, R180, UR5, -R155 ;  /* 0x00000005b4ce7c23 */ /* 0x000fe2000801089b */
[----:B------:R-:W-:Y:S01]  /*92d0*/  FADD.FTZ R0, -R0, R235 ;  /* 0x000000eb00007221 */ /* 0x000fe20000010100 */
[--C-:B------:R-:W-:Y:S01]  /*92e0*/  FFMA.FTZ R167, R181, UR5, -R155.reuse ;  /* 0x00000005b5a77c23 */ /* 0x100fe2000801089b */
[----:B------:R-:W-:Y:S01]  /*92f0*/  FFMA.FTZ R200, R168, UR5, -R155 ;  /* 0x00000005a8c87c23 */ /* 0x000fe2000801089b */
[----:B------:R-:W-:Y:S01]  /*9300*/  FADD.FTZ R5, R187, R5 ;  /* 0x00000005bb057221 */ /* 0x000fe20000010000 */
[----:B------:R-:W-:Y:S01]  /*9310*/  FMUL.FTZ R0, R0, UR5 ;  /* 0x0000000500007c20 */ /* 0x000fe20008410000 */
[----:B------:R-:W-:Y:S01]  /*9320*/  MUFU.EX2 R158, R158 ;  /* 0x0000009e009e7308 */ /* 0x000fe20000000800 */
[--C-:B------:R-:W-:Y:S01]  /*9330*/  FFMA.FTZ R168, R169, UR5, -R155.reuse ;  /* 0x00000005a9a87c23 */ /* 0x100fe2000801089b */
[--C-:B------:R-:W-:Y:S01]  /*9340*/  FFMA.FTZ R196, R160, UR5, -R155.reuse ;  /* 0x00000005a0c47c23 */ /* 0x100fe2000801089b */
[--C-:B------:R-:W-:Y:S01]  /*9350*/  FFMA.FTZ R202, R172, UR5, -R155.reuse ;  /* 0x00000005acca7c23 */ /* 0x100fe2000801089b */
[----:B------:R0:W-:Y:S01]  /*9360*/  @!P1 SYNCS.ARRIVE.TRANS64.RED.A1T0 RZ, [R21+URZ], RZ ;  /* 0x000000ff15ff99a7 */ /* 0x0001e2000810043f */
[--C-:B------:R-:W-:Y:S01]  /*9370*/  FFMA.FTZ R161, R161, UR5, -R155.reuse ;  /* 0x00000005a1a17c23 */ /* 0x100fe2000801089b */
[--C-:B------:R-:W-:Y:S01]  /*9380*/  FFMA.FTZ R198, R164, UR5, -R155.reuse ;  /* 0x00000005a4c67c23 */ /* 0x100fe2000801089b */
[--C-:B------:R-:W-:Y:S01]  /*9390*/  FFMA.FTZ R165, R165, UR5, -R155.reuse ;  /* 0x00000005a5a57c23 */ /* 0x100fe2000801089b */
[----:B------:R-:W1:Y:S01]  /*93a0*/  MUFU.EX2 R0, R0 ;  /* 0x0000000000007308 */ /* 0x000e620000000800 */
[--C-:B------:R-:W-:Y:S01]  /*93b0*/  FFMA.FTZ R190, R190, UR5, -R155.reuse ;  /* 0x00000005bebe7c23 */ /* 0x100fe2000801089b */
[--C-:B------:R-:W-:Y:S01]  /*93c0*/  FFMA.FTZ R178, R178, UR5, -R155.reuse ;  /* 0x00000005b2b27c23 */ /* 0x100fe2000801089b */
[----:B------:R-:W-:Y:S01]  /*93d0*/  PLOP3.LUT P3, PT, PT, PT, UP1, 0x80, 0x0 ;  /* 0x000000000000781c */ /* 0x000fe20003f6f018 */
[--C-:B0-----:R-:W-:Y:S01]  /*93e0*/  FFMA.FTZ R21, R173, UR5, -R155.reuse ;  /* 0x00000005ad157c23 */ /* 0x101fe2000801089b */
[----:B------:R-:W-:Y:S01]  /*93f0*/  FFMA.FTZ R155, R191, UR5, -R155 ;  /* 0x00000005bf9b7c23 */ /* 0x000fe2000801089b */
[----:B------:R-:W-:Y:S01]  /*9400*/  F2FP.F16.F32.PACK_AB R211, R187, R211 ;  /* 0x000000d3bbd3723e */ /* 0x000fe200000000ff */
[----:B------:R-:W-:Y:S01]  /*9410*/  IMAD.MOV.U32 R235, RZ, RZ, R3 ;  /* 0x000000ffffeb7224 */ /* 0x000fe200078e0003 */
[----:B------:R-:W0:Y:S08]  /*9420*/  MUFU.EX2 R210, R210 ;  /* 0x000000d200d27308 */ /* 0x000e300000000800 */
[----:B------:R-:W2:Y:S01]  /*9430*/  MUFU.EX2 R166, R166 ;  /* 0x000000a600a67308 */ /* 0x000ea20000000800 */
[----:B-1----:R-:W-:Y:S01]  /*9440*/  FFMA.FTZ R152, R0, R14, R208 ;  /* 0x0000000e00987223 */ /* 0x002fe200000100d0 */
[----:B------:R-:W-:-:S03]  /*9450*/  F2FP.F16.F32.PACK_AB R208, R158, R208 ;  /* 0x000000d09ed0723e */ /* 0x000fc600000000ff */
[----:B------:R-:W-:-:S03]  /*9460*/  FADD.FTZ R152, R158, R152 ;  /* 0x000000989e987221 */ /* 0x000fc60000010000 */
[----:B------:R-:W1:Y:S01]  /*9470*/  MUFU.EX2 R204, R204 ;  /* 0x000000cc00cc7308 */ /* 0x000e620000000800 */
[----:B0-----:R-:W-:-:S07]  /*9480*/  FADD.FTZ R152, R210, R152 ;  /* 0x00000098d2987221 */ /* 0x001fce0000010000 */
[----:B------:R-:W0:Y:S01]  /*9490*/  MUFU.EX2 R171, R171 ;  /* 0x000000ab00ab7308 */ /* 0x000e220000000800 */
[C---:B--2---:R-:W-:Y:S01]  /*94a0*/  FADD.FTZ R152, R166.reuse, R152 ;  /* 0x00000098a6987221 */ /* 0x044fe20000010000 */
[----:B------:R-:W-:-:S06]  /*94b0*/  F2FP.F16.F32.PACK_AB R210, R166, R210 ;  /* 0x000000d2a6d2723e */ /* 0x000fcc00000000ff */
[----:B------:R-:W2:Y:S01]  /*94c0*/  MUFU.EX2 R206, R206 ;  /* 0x000000ce00ce7308 */ /* 0x000ea20000000800 */
[----:B-1----:R-:W-:Y:S01]  /*94d0*/  FADD.FTZ R160, R204, R152 ;  /* 0x00000098cca07221 */ /* 0x002fe20000010000 */
[----:B------:R-:W-:Y:S01]  /*94e0*/  FADD.FTZ R152, R205, R5 ;  /* 0x00000005cd987221 */ /* 0x000fe20000010000 */
[----:B------:R-:W-:-:S03]  /*94f0*/  F2FP.F16.F32.PACK_AB R205, R153, R205 ;  /* 0x000000cd99cd723e */ /* 0x000fc600000000ff */
[----:B------:R-:W-:Y:S02]  /*9500*/  FADD.FTZ R152, R153, R152 ;  /* 0x0000009899987221 */ /* 0x000fe40000010000 */
[----:B------:R-:W1:Y:S01]  /*9510*/  MUFU.EX2 R167, R167 ;  /* 0x000000a700a77308 */ /* 0x000e620000000800 */
[----:B0-----:R-:W-:Y:S01]  /*9520*/  FADD.FTZ R160, R171, R160 ;  /* 0x000000a0aba07221 */ /* 0x001fe20000010000 */
[----:B------:R-:W-:Y:S01]  /*9530*/  FADD.FTZ R152, R207, R152 ;  /* 0x00000098cf987221 */ /* 0x000fe20000010000 */
[----:B------:R-:W-:Y:S02]  /*9540*/  F2FP.F16.F32.PACK_AB R204, R171, R204 ;  /* 0x000000ccabcc723e */ /* 0x000fe400000000ff */
[C---:B------:R-:W-:Y:S01]  /*9550*/  F2FP.F16.F32.PACK_AB R207, R156.reuse, R207 ;  /* 0x000000cf9ccf723e */ /* 0x040fe200000000ff */
[----:B------:R-:W-:Y:S02]  /*9560*/  FADD.FTZ R152, R156, R152 ;  /* 0x000000989c987221 */ /* 0x000fe40000010000 */
[----:B------:R-:W0:Y:S01]  /*9570*/  MUFU.EX2 R200, R200 ;  /* 0x000000c800c87308 */ /* 0x000e220000000800 */
[----:B--2---:R-:W-:Y:S01]  /*9580*/  FADD.FTZ R160, R206, R160 ;  /* 0x000000a0cea07221 */ /* 0x004fe20000010000 */
[----:B------:R-:W-:-:S06]  /*9590*/  FADD.FTZ R152, R201, R152 ;  /* 0x00000098c9987221 */ /* 0x000fcc0000010000 */
        /* <DEDUP_REMOVED lines=55> */
[----:B-1----:R-:W-:-:S04]  /*9910*/  FADD.FTZ R160, R178, R160 ;  /* 0x000000a0b2a07221 */ /* 0x002fc80000010000 */
[C---:B0-----:R-:W-:Y:S01]  /*9920*/  FADD.FTZ R14, R155.reuse, R160 ;  /* 0x000000a09b0e7221 */ /* 0x041fe20000010000 */
[----:B------:R-:W-:Y:S01]  /*9930*/  F2FP.F16.F32.PACK_AB R194, R155, R178 ;  /* 0x000000b29bc2723e */ /* 0x000fe200000000ff */
[C---:B--2---:R-:W-:Y:S01]  /*9940*/  FADD.FTZ R5, R159.reuse, R152 ;  /* 0x000000989f057221 */ /* 0x044fe20000010000 */
[----:B------:R-:W-:Y:S01]  /*9950*/  F2FP.F16.F32.PACK_AB R195, R159, R195 ;  /* 0x000000c39fc3723e */ /* 0x000fe200000000ff */
[----:B------:R-:W-:Y:S06]  /*9960*/  @P3 BRA `(.L_x_2367) ;  /* 0xffffffc000e03947 */ /* 0x000fec000383ffff */
[----:B------:R-:W-:-:S07]  /*9970*/  IMAD.U32 R236, RZ, RZ, UR4 ;  /* 0x00000004ffec7e24 */ /* 0x000fce000f8e00ff */
.L_x_2358:
[----:B------:R-:W-:Y:S02]  /*9980*/  R2UR UR6, R23 ;  /* 0x00000000170672ca */ /* 0x000fe400000e0000 */
[----:B------:R-:W-:-:S13]  /*9990*/  R2UR UR4, R236 ;  /* 0x00000000ec0472ca */ /* 0x000fda00000e0000 */
[----:B------:R-:W-:-:S06]  /*99a0*/  UISETP.GE.AND UP0, UPT, UR4, UR6, UPT ;  /* 0x000000060400728c */ /* 0x000fcc000bf06270 */
[----:B------:R-:W-:-:S13]  /*99b0*/  PLOP3.LUT P2, PT, PT, PT, UP0, 0x80, 0x0 ;  /* 0x000000000000781c */ /* 0x000fda0003f4f008 */
[----:B------:R-:W-:Y:S05]  /*99c0*/  @!P2 BRA `(.L_x_2368) ;  /* 0x000000340094a947 */ /* 0x000fea0003800000 */
[----:B------:R-:W-:Y:S01]  /*99d0*/  R2UR UR4, R16 ;  /* 0x00000000100472ca */ /* 0x000fe200000e0000 */
[----:B------:R-:W-:Y:S01]  /*99e0*/  IMAD.MOV.U32 R18, RZ, RZ, R4 ;  /* 0x000000ffff127224 */ /* 0x000fe200078e0004 */
[----:B------:R-:W-:Y:S01]  /*99f0*/  UMOV UR61, UR60 ;  /* 0x0000003c003d7c82 */ /* 0x000fe20008000000 */
[----:B------:R-:W-:-:S10]  /*9a00*/  IMAD.MOV.U32 R20, RZ, RZ, R3 ;  /* 0x000000ffff147224 */ /* 0x000fd400078e0003 */
[----:B------:R-:W-:-:S07]  /*9a10*/  IMAD.U32 R21, RZ, RZ, UR4 ;  /* 0x00000004ff157e24 */ /* 0x000fce000f8e00ff */
.L_x_2377:
        /* <DEDUP_REMOVED lines=9> */
.L_x_2369:
        /* <DEDUP_REMOVED lines=8> */
.L_x_2370:
[----:B-1----:R-:W-:Y:S05]  /*9b30*/  @P2 BRA `(.L_x_2371) ;  /* 0x0000000000082947 */ /* 0x002fea0003800000 */
[----:B------:R-:W1:Y:S02]  /*9b40*/  SYNCS.PHASECHK.TRANS64.TRYWAIT P2, [UR4+0x38830], R3 ;  /* 0x03883003ff0075a7 */ /* 0x000e640008040144 */
[----:B-1----:R-:W-:Y:S05]  /*9b50*/  @!P2 BRA `(.L_x_2372) ;  /* 0x00000114008ca947 */ /* 0x002fea0003800000 */
.L_x_2371:
        /* <DEDUP_REMOVED lines=25> */
[----:B------:R-:W-:Y:S01]  /*9cf0*/  UMOV UR56, UR14 ;  /* 0x0000000e00387c82 */ /* 0x000fe20008000000 */
[----:B------:R-:W-:Y:S01]  /*9d00*/  UMOV UR57, UR15 ;  /* 0x0000000f00397c82 */ /* 0x000fe20008000000 */
        /* <DEDUP_REMOVED lines=57> */
[----:B------:R-:W-:Y:S01]  /*a0a0*/  UMOV UR56, UR14 ;  /* 0x0000000e00387c82 */ /* 0x000fe20008000000 */
[----:B------:R-:W-:Y:S01]  /*a0b0*/  UMOV UR57, UR15 ;  /* 0x0000000f00397c82 */ /* 0x000fe20008000000 */
        /* <DEDUP_REMOVED lines=101> */
[----:B------:R-:W-:Y:S01]  /*a710*/  UIADD3 UR14, UR4, 0x280, URZ ;  /* 0x00000280040e7890 */ /* 0x000fe2000fffe03f */
        /* <DEDUP_REMOVED lines=103> */
[----:B------:R-:W-:Y:S02]  /*ad90*/  UIADD3 UR10, UR4, 0x986, URZ ;  /* 0x00000986040a7890 */ /* 0x000fe4000fffe03f */
        /* <DEDUP_REMOVED lines=272> */
[----:B------:R-:W-:Y:S01]  /*bea0*/  UMOV UR4, UR14 ;  /* 0x0000000e00047c82 */ /* 0x000fe20008000000 */
        /* <DEDUP_REMOVED lines=16> */
.L_x_2373:
        /* <DEDUP_REMOVED lines=8> */
.L_x_2374:
[----:B---3--:R-:W-:Y:S05]  /*c030*/  @P2 BRA `(.L_x_2375) ;  /* 0x0000000000082947 */ /* 0x008fea0003800000 */
[----:B------:R-:W3:Y:S02]  /*c040*/  SYNCS.PHASECHK.TRANS64.TRYWAIT P2, [UR4+0x38850], R0 ;  /* 0x03885000ff0075a7 */ /* 0x000ee40008040144 */
[----:B---3--:R-:W-:Y:S05]  /*c050*/  @!P2 BRA `(.L_x_2376) ;  /* 0x000000f00064a947 */ /* 0x008fea0003800000 */
.L_x_2375:
[----:B------:R-:W-:Y:S01]  /*c060*/  R2UR UR10, R17 ;  /* 0x00000000110a72ca */ /* 0x000fe200000e0000 */
[----:B------:R-:W-:Y:S01]  /*c070*/  WARPGROUP.ARRIVE ;  /* 0x00000000000079c5 */ /* 0x000fe20000000000 */
[----:B------:R-:W-:Y:S01]  /*c080*/  UMOV UR7, 0x40000040 ;  /* 0x4000004000077882 */ /* 0x000fe20000000000 */
[----:B--23--:R-:W-:Y:S01]  /*c090*/  FMNMX.FTZ R0, R184, R20, !PT ;  /* 0x00000014b8007209 */ /* 0x00cfe20007810000 */
[----:B------:R-:W-:-:S03]  /*c0a0*/  ULDC UR11, c[0x0][0x988] ;  /* 0x00026200000b7ab9 */ /* 0x000fc60000000800 */
        /* <DEDUP_REMOVED lines=12> */
[----:B------:R-:W-:-:S03]  /*c170*/  UMOV UR61, UR60 ;  /* 0x0000003c003d7c82 */ /* 0x000fc60008000000 */
[----:B------:R-:W-:Y:S01]  /*c180*/  FMNMX.FTZ R0, R168, R0, !PT ;  /* 0x00000000a8007209 */ /* 0x000fe20007810000 */
        /* <DEDUP_REMOVED lines=18> */
[----:B01----:R-:W0:Y:S01]  /*c2b0*/  SHFL.BFLY PT, R3, R2, 0x1, 0x1f ;  /* 0x0c201f0002037f89 */ /* 0x003e2200000e0000 */
        /* <DEDUP_REMOVED lines=38> */
[----:B------:R-:W-:Y:S02]  /*c520*/  UMOV UR5, UR11 ;  /* 0x0000000b00057c82 */ /* 0x000fe40008000000 */
[----:B------:R-:W-:-:S04]  /*c530*/  FMUL.FTZ R2, R2, UR5 ;  /* 0x0000000502027c20 */ /* 0x000fc80008410000 */
[----:B------:R0:W-:Y:S02]  /*c540*/  MUFU.EX2 R0, R2 ;  /* 0x0000000200007308 */ /* 0x0001e40000000800 */
[----:B0-----:R-:W-:-:S04]  /*c550*/  FMUL.FTZ R2, R3, UR5 ;  /* 0x0000000503027c20 */ /* 0x001fc80008410000 */
        /* <DEDUP_REMOVED lines=13> */
[----:B------:R-:W1:Y:S08]  /*c630*/  MUFU.EX2 R208, R208 ;  /* 0x000000d000d07308 */ /* 0x000e700000000800 */
[----:B------:R-:W2:Y:S01]  /*c640*/  MUFU.EX2 R20, R20 ;  /* 0x0000001400147308 */ /* 0x000ea20000000800 */
[----:B0-----:R-:W-:-:S07]  /*c650*/  FMNMX.FTZ R4, R4, R176, !PT ;  /* 0x000000b004047209 */ /* 0x001fce0007810000 */
[----:B------:R-:W-:Y:S01]  /*c660*/  MUFU.EX2 R210, R210 ;  /* 0x000000d200d27308 */ /* 0x000fe20000000800 */
[----:B-1----:R-:W-:Y:S01]  /*c670*/  FFMA.FTZ R14, R0, R14, R208 ;  /* 0x0000000e000e7223 */ /* 0x002fe200000100d0 */
[----:B------:R-:W0:Y:S06]  /*c680*/  SHFL.BFLY PT, R172, R4, 0x1, 0x1f ;  /* 0x0c201f0004ac7f89 */ /* 0x000e2c00000e0000 */
[----:B------:R-:W-:Y:S01]  /*c690*/  MUFU.EX2 R184, R184 ;  /* 0x000000b800b87308 */ /* 0x000fe20000000800 */
[C---:B--2---:R-:W-:Y:S01]  /*c6a0*/  FADD.FTZ R14, R20.reuse, R14 ;  /* 0x0000000e140e7221 */ /* 0x044fe20000010000 */
[----:B------:R-:W-:Y:S01]  /*c6b0*/  F2FP.F16.F32.PACK_AB R208, R20, R208 ;  /* 0x000000d014d0723e */ /* 0x000fe200000000ff */
[----:B------:R-:W-:-:S05]  /*c6c0*/  IMAD.MOV.U32 R20, RZ, RZ, R3 ;  /* 0x000000ffff147224 */ /* 0x000fca00078e0003 */
[----:B------:R-:W-:Y:S08]  /*c6d0*/  MUFU.EX2 R204, R204 ;  /* 0x000000cc00cc7308 */ /* 0x000ff00000000800 */
[----:B------:R-:W-:Y:S01]  /*c6e0*/  MUFU.EX2 R21, R21 ;  /* 0x0000001500157308 */ /* 0x000fe20000000800 */
[----:B0-----:R-:W-:-:S07]  /*c6f0*/  FMNMX.FTZ R4, R4, R172, !PT ;  /* 0x000000ac04047209 */ /* 0x001fce0007810000 */
        /* <DEDUP_REMOVED lines=8> */
[--C-:B------:R-:W-:Y:S01]  /*c780*/  FFMA.FTZ R196, R160, UR5, -R2.reuse ;  /* 0x00000005a0c47c23 */ /* 0x100fe20008010802 */
[--C-:B------:R-:W-:Y:S01]  /*c790*/  FFMA.FTZ R160, R161, UR5, -R2.reuse ;  /* 0x00000005a1a07c23 */ /* 0x100fe20008010802 */
[--C-:B------:R-:W-:Y:S01]  /*c7a0*/  FFMA.FTZ R198, R164, UR5, -R2.reuse ;  /* 0x00000005a4c67c23 */ /* 0x100fe20008010802 */
[----:B------:R-:W-:Y:S01]  /*c7b0*/  FFMA.FTZ R161, R165, UR5, -R2 ;  /* 0x00000005a5a17c23 */ /* 0x000fe20008010802 */
[----:B------:R-:W-:Y:S01]  /*c7c0*/  IMAD.U32 R165, RZ, RZ, UR60 ;  /* 0x0000003cffa57e24 */ /* 0x000fe2000f8e00ff */
[----:B------:R-:W-:Y:S01]  /*c7d0*/  HGMMA.64x256x16.F32 R24, R192, gdesc[UR4].tnspB, R24, gsb0 ;  /* 0x43e00004c0187df0 */ /* 0x000fe20008000818 */
[----:B------:R-:W-:Y:S01]  /*c7e0*/  MUFU.EX2 R196, R196 ;  /* 0x000000c400c47308 */ /* 0x000fe20000000800 */
[----:B------:R-:W-:Y:S02]  /*c7f0*/  R2UR UR7, R23 ;  /* 0x00000000170772ca */ /* 0x000fe400000e0000 */
[----:B------:R-:W-:-:S02]  /*c800*/  @!P1 LEA R165, R165, UR10, 0x3 ;  /* 0x0000000aa5a59c11 */ /* 0x000fc4000f8e18ff */
[----:B------:R-:W-:-:S03]  /*c810*/  R2UR UR6, R236 ;  /* 0x00000000ec0672ca */ /* 0x000fc600000e0000 */
[----:B------:R-:W-:Y:S01]  /*c820*/  @!P1 VIADD R165, R165, 0x38840 ;  /* 0x00038840a5a59836 */ /* 0x000fe20000000000 */
[----:B------:R-:W-:Y:S04]  /*c830*/  MUFU.EX2 R160, R160 ;  /* 0x000000a000a07308 */ /* 0x000fe80000000800 */
[----:B------:R-:W-:-:S04]  /*c840*/  @!P1 PRMT R172, RZ, 0x654, R165 ;  /* 0x00000654ffac9816 */ /* 0x000fc800000000a5 */
[----:B------:R-:W-:Y:S01]  /*c850*/  MUFU.EX2 R198, R198 ;  /* 0x000000c600c67308 */ /* 0x000fe20000000800 */
[----:B------:R-:W-:-:S06]  /*c860*/  UISETP.GT.AND UP0, UPT, UR6, UR7, UPT ;  /* 0x000000070600728c */ /* 0x000fcc000bf04270 */
[----:B------:R-:W-:Y:S01]  /*c870*/  PLOP3.LUT P2, PT, PT, PT, UP0, 0x80, 0x0 ;  /* 0x000000000000781c */ /* 0x000fe20003f4f008 */
[----:B------:R-:W-:Y:S01]  /*c880*/  MUFU.EX2 R161, R161 ;  /* 0x000000a100a17308 */ /* 0x000fe20000000800 */
[----:B------:R-:W-:Y:S02]  /*c890*/  WARPGROUP.DEPBAR.LE gsb0, 0x0 ;  /* 0x00008000000079c5 */ /* 0x000fe40000010000 */
[--C-:B------:R-:W-:Y:S01]  /*c8a0*/  FFMA.FTZ R192, R152, UR5, -R2.reuse ;  /* 0x0000000598c07c23 */ /* 0x100fe20008010802 */
[----:B------:R-:W-:Y:S01]  /*c8b0*/  FFMA.FTZ R152, R153, UR5, -R2 ;  /* 0x0000000599987c23 */ /* 0x000fe20008010802 */
[----:B------:R-:W-:Y:S01]  /*c8c0*/  FADD.FTZ R153, -R4, R18 ;  /* 0x0000001204997221 */ /* 0x000fe20000010100 */
[--C-:B------:R-:W-:Y:S01]  /*c8d0*/  FFMA.FTZ R194, R156, UR5, -R2.reuse ;  /* 0x000000059cc27c23 */ /* 0x100fe20008010802 */
[----:B------:R-:W-:Y:S01]  /*c8e0*/  FFMA.FTZ R2, R157, UR5, -R2 ;  /* 0x000000059d027c23 */ /* 0x000fe20008010802 */
[----:B------:R0:W-:Y:S01]  /*c8f0*/  @!P1 SYNCS.ARRIVE.TRANS64.RED.A1T0 RZ, [R172+URZ], RZ ;  /* 0x000000ffacff99a7 */ /* 0x0001e2000810043f */
[----:B------:R-:W-:Y:S01]  /*c900*/  FMUL.FTZ R153, R153, UR5 ;  /* 0x0000000599997c20 */ /* 0x000fe20008410000 */
[----:B------:R-:W-:Y:S08]  /*c910*/  MUFU.EX2 R192, R192 ;  /* 0x000000c000c07308 */ /* 0x000ff00000000800 */
[----:B------:R-:W-:Y:S08]  /*c920*/  MUFU.EX2 R18, R2 ;  /* 0x0000000200127308 */ /* 0x000ff00000000800 */
[----:B------:R1:W-:Y:S08]  /*c930*/  MUFU.EX2 R2, R153 ;  /* 0x0000009900027308 */ /* 0x0003f00000000800 */
[----:B------:R-:W-:Y:S01]  /*c940*/  MUFU.EX2 R152, R152 ;  /* 0x0000009800987308 */ /* 0x000fe20000000800 */
[----:B-1----:R-:W-:-:S04]  /*c950*/  FMUL.FTZ R153, R4, UR5 ;  /* 0x0000000504997c20 */ /* 0x002fc80008410000 */
        /* <DEDUP_REMOVED lines=13> */
[--C-:B------:R-:W-:Y:S01]  /*ca30*/  FFMA.FTZ R175, R175, UR5, -R153.reuse ;  /* 0x00000005afaf7c23 */ /* 0x100fe20008010899 */
[----:B------:R-:W2:Y:S01]  /*ca40*/  MUFU.EX2 R156, R156 ;  /* 0x0000009c009c7308 */ /* 0x000ea20000000800 */
[--C-:B------:R-:W-:Y:S01]  /*ca50*/  FFMA.FTZ R163, R163, UR5, -R153.reuse ;  /* 0x00000005a3a37c23 */ /* 0x100fe20008010899 */
[--C-:B------:R-:W-:Y:S01]  /*ca60*/  FFMA.FTZ R199, R166, UR5, -R153.reuse ;  /* 0x00000005a6c77c23 */ /* 0x100fe20008010899 */
[--C-:B------:R-:W-:Y:S01]  /*ca70*/  FFMA.FTZ R167, R167, UR5, -R153.reuse ;  /* 0x00000005a7a77c23 */ /* 0x100fe20008010899 */
[--C-:B------:R-:W-:Y:S01]  /*ca80*/  FFMA.FTZ R162, R154, UR5, -R153.reuse ;  /* 0x000000059aa27c23 */ /* 0x100fe20008010899 */
[--C-:B------:R-:W-:Y:S01]  /*ca90*/  FFMA.FTZ R155, R155, UR5, -R153.reuse ;  /* 0x000000059b9b7c23 */ /* 0x100fe20008010899 */
[--C-:B------:R-:W-:Y:S01]  /*caa0*/  FFMA.FTZ R158, R158, UR5, -R153.reuse ;  /* 0x000000059e9e7c23 */ /* 0x100fe20008010899 */
[----:B------:R-:W-:Y:S01]  /*cab0*/  FFMA.FTZ R153, R159, UR5, -R153 ;  /* 0x000000059f997c23 */ /* 0x000fe20008010899 */
[----:B------:R-:W3:Y:S01]  /*cac0*/  MUFU.EX2 R211, R211 ;  /* 0x000000d300d37308 */ /* 0x000ee20000000800 */
[----:B-1----:R-:W-:Y:S01]  /*cad0*/  FFMA.FTZ R5, R2, R5, R209 ;  /* 0x0000000502057223 */ /* 0x002fe200000100d1 */
[----:B------:R-:W-:Y:S01]  /*cae0*/  FADD.FTZ R159, R210, R14 ;  /* 0x0000000ed29f7221 */ /* 0x000fe20000010000 */
[----:B------:R-:W-:Y:S01]  /*caf0*/  IMAD.U32 R170, RZ, RZ, UR4 ;  /* 0x00000004ffaa7e24 */ /* 0x000fe2000f8e00ff */
[----:B------:R-:W-:Y:S01]  /*cb00*/  UIADD3 UR4, UR6, -0x1, URZ ;  /* 0xffffffff06047890 */ /* 0x000fe2000fffe03f */
[----:B------:R-:W-:Y:S01]  /*cb10*/  R2UR UR6, R16 ;  /* 0x00000000100672ca */ /* 0x000fe200000e0000 */
[----:B------:R-:W-:Y:S01]  /*cb20*/  FADD.FTZ R159, R184, R159 ;  /* 0x0000009fb89f7221 */ /* 0x000fe20000010000 */
[----:B------:R-:W-:Y:S01]  /*cb30*/  @!P1 VIADD R170, R170, 0x38860 ;  /* 0x00038860aaaa9836 */ /* 0x000fe20000000000 */
[----:B------:R-:W1:Y:S01]  /*cb40*/  MUFU.EX2 R157, R157 ;  /* 0x0000009d009d7308 */ /* 0x000e620000000800 */
[----:B--2---:R-:W-:Y:S01]  /*cb50*/  FADD.FTZ R5, R156, R5 ;  /* 0x000000059c057221 */ /* 0x004fe20000010000 */
[----:B------:R-:W-:Y:S01]  /*cb60*/  FADD.FTZ R159, R204, R159 ;  /* 0x0000009fcc9f7221 */ /* 0x000fe20000010000 */
[C---:B------:R-:W-:Y:S01]  /*cb70*/  F2FP.F16.F32.PACK_AB R204, R21.reuse, R204 ;  /* 0x000000cc15cc723e */ /* 0x040fe200000000ff */
[----:B------:R-:W-:Y:S01]  /*cb80*/  IMAD.U32 R236, RZ, RZ, UR4 ;  /* 0x00000004ffec7e24 */ /* 0x000fe2000f8e00ff */
[----:B0-----:R-:W-:Y:S01]  /*cb90*/  @!P1 PRMT R172, RZ, 0x654, R170 ;  /* 0x00000654ffac9816 */ /* 0x001fe200000000aa */
[----:B------:R-:W-:Y:S01]  /*cba0*/  FADD.FTZ R159, R21, R159 ;  /* 0x0000009f159f7221 */ /* 0x000fe20000010000 */
[----:B------:R-:W-:Y:S01]  /*cbb0*/  F2FP.F16.F32.PACK_AB R210, R184, R210 ;  /* 0x000000d2b8d2723e */ /* 0x000fe200000000ff */
[----:B------:R-:W0:Y:S01]  /*cbc0*/  MUFU.EX2 R205, R205 ;  /* 0x000000cd00cd7308 */ /* 0x000e220000000800 */
[----:B---3--:R-:W-:Y:S01]  /*cbd0*/  FADD.FTZ R14, R211, R5 ;  /* 0x00000005d30e7221 */ /* 0x008fe20000010000 */
[----:B------:R-:W-:Y:S01]  /*cbe0*/  FADD.FTZ R159, R206, R159 ;  /* 0x0000009fce9f7221 */ /* 0x000fe20000010000 */
[----:B------:R2:W-:Y:S01]  /*cbf0*/  @!P1 SYNCS.ARRIVE.TRANS64.RED.A1T0 RZ, [R172+URZ], RZ ;  /* 0x000000ffacff99a7 */ /* 0x0005e2000810043f */
[----:B------:R-:W-:Y:S01]  /*cc00*/  IMAD.U32 R21, RZ, RZ, UR6 ;  /* 0x00000006ff157e24 */ /* 0x000fe2000f8e00ff */
[----:B------:R-:W-:Y:S01]  /*cc10*/  F2FP.F16.F32.PACK_AB R209, R156, R209 ;  /* 0x000000d19cd1723e */ /* 0x000fe200000000ff */
[C---:B------:R-:W-:Y:S01]  /*cc20*/  FADD.FTZ R159, R22.reuse, R159 ;  /* 0x0000009f169f7221 */ /* 0x040fe20000010000 */
[----:B------:R-:W-:Y:S01]  /*cc30*/  F2FP.F16.F32.PACK_AB R206, R22, R206 ;  /* 0x000000ce16ce723e */ /* 0x000fe200000000ff */
[----:B------:R-:W3:Y:S01]  /*cc40*/  MUFU.EX2 R164, R164 ;  /* 0x000000a400a47308 */ /* 0x000ee20000000800 */
[C---:B-1----:R-:W-:Y:S01]  /*cc50*/  FADD.FTZ R14, R157.reuse, R14 ;  /* 0x0000000e9d0e7221 */ /* 0x042fe20000010000 */
[----:B------:R-:W-:Y:S01]  /*cc60*/  FADD.FTZ R159, R200, R159 ;  /* 0x0000009fc89f7221 */ /* 0x000fe20000010000 */
[----:B------:R-:W-:-:S02]  /*cc70*/  F2FP.F16.F32.PACK_AB R211, R157, R211 ;  /* 0x000000d39dd3723e */ /* 0x000fc400000000ff */
[C---:B------:R-:W-:Y:S01]  /*cc80*/  F2FP.F16.F32.PACK_AB R200, R168.reuse, R200 ;  /* 0x000000c8a8c8723e */ /* 0x040fe200000000ff */
[----:B------:R-:W-:Y:S02]  /*cc90*/  FADD.FTZ R159, R168, R159 ;  /* 0x0000009fa89f7221 */ /* 0x000fe40000010000 */
[----:B------:R-:W1:Y:S01]  /*cca0*/  MUFU.EX2 R207, R207 ;  /* 0x000000cf00cf7308 */ /* 0x000e620000000800 */
[----:B0-----:R-:W-:Y:S01]  /*ccb0*/  FADD.FTZ R14, R205, R14 ;  /* 0x0000000ecd0e7221 */ /* 0x001fe20000010000 */
[----:B------:R-:W-:Y:S01]  /*ccc0*/  FADD.FTZ R159, R202, R159 ;  /* 0x0000009fca9f7221 */ /* 0x000fe20000010000 */
[----:B------:R-:W-:-:S03]  /*ccd0*/  F2FP.F16.F32.PACK_AB R202, R169, R202 ;  /* 0x000000caa9ca723e */ /* 0x000fc600000000ff */
[----:B------:R-:W-:Y:S02]  /*cce0*/  FADD.FTZ R159, R169, R159 ;  /* 0x0000009fa99f7221 */ /* 0x000fe40000010000 */
[----:B------:R-:W0:Y:S01]  /*ccf0*/  MUFU.EX2 R165, R183 ;  /* 0x000000b700a57308 */ /* 0x000e220000000800 */
        /* <DEDUP_REMOVED lines=11> */
[C---:B0-----:R-:W-:Y:S01]  /*cdb0*/  FADD.FTZ R14, R165.reuse, R14 ;  /* 0x0000000ea50e7221 */ /* 0x041fe20000010000 */
[----:B------:R-:W-:Y:S01]  /*cdc0*/  FADD.FTZ R159, R192, R159 ;  /* 0x0000009fc09f7221 */ /* 0x000fe20000010000 */
[----:B------:R-:W-:Y:S02]  /*cdd0*/  F2FP.F16.F32.PACK_AB R207, R165, R207 ;  /* 0x000000cfa5cf723e */ /* 0x000fe400000000ff */
[C---:B------:R-:W-:Y:S01]  /*cde0*/  F2FP.F16.F32.PACK_AB R192, R152.reuse, R192 ;  /* 0x000000c098c0723e */ /* 0x040fe200000000ff */
[----:B------:R-:W-:Y:S02]  /*cdf0*/  FADD.FTZ R159, R152, R159 ;  /* 0x0000009f989f7221 */ /* 0x000fe40000010000 */
[----:B------:R-:W0:Y:S01]  /*ce00*/  MUFU.EX2 R203, R203 ;  /* 0x000000cb00cb7308 */ /* 0x000e220000000800 */
[----:B---3--:R-:W-:-:S07]  /*ce10*/  FADD.FTZ R14, R201, R14 ;  /* 0x0000000ec90e7221 */ /* 0x008fce0000010000 */
[----:B------:R-:W3:Y:S01]  /*ce20*/  MUFU.EX2 R154, R175 ;  /* 0x000000af009a7308 */ /* 0x000ee20000000800 */
[C---:B-1----:R-:W-:Y:S01]  /*ce30*/  FADD.FTZ R14, R170.reuse, R14 ;  /* 0x0000000eaa0e7221 */ /* 0x042fe20000010000 */
[----:B------:R-:W-:-:S06]  /*ce40*/  F2FP.F16.F32.PACK_AB R201, R170, R201 ;  /* 0x000000c9aac9723e */ /* 0x000fcc00000000ff */
[----:B------:R-:W1:Y:S01]  /*ce50*/  MUFU.EX2 R197, R197 ;  /* 0x000000c500c57308 */ /* 0x000e620000000800 */
[----:B0-----:R-:W-:-:S07]  /*ce60*/  FADD.FTZ R14, R203, R14 ;  /* 0x0000000ecb0e7221 */ /* 0x001fce0000010000 */
[----:B------:R-:W0:Y:S01]  /*ce70*/  MUFU.EX2 R5, R163 ;  /* 0x000000a300057308 */ /* 0x000e220000000800 */
[C---:B---3--:R-:W-:Y:S01]  /*ce80*/  FADD.FTZ R14, R154.reuse, R14 ;  /* 0x0000000e9a0e7221 */ /* 0x048fe20000010000 */
[----:B------:R-:W-:-:S06]  /*ce90*/  F2FP.F16.F32.PACK_AB R203, R154, R203 ;  /* 0x000000cb9acb723e */ /* 0x000fcc00000000ff */
[----:B------:R-:W3:Y:S01]  /*cea0*/  MUFU.EX2 R199, R199 ;  /* 0x000000c700c77308 */ /* 0x000ee20000000800 */
[----:B-1----:R-:W-:-:S07]  /*ceb0*/  FADD.FTZ R14, R197, R14 ;  /* 0x0000000ec50e7221 */ /* 0x002fce0000010000 */
[----:B------:R-:W1:Y:S01]  /*cec0*/  MUFU.EX2 R167, R167 ;  /* 0x000000a700a77308 */ /* 0x000e620000000800 */
[C---:B0-----:R-:W-:Y:S01]  /*ced0*/  FADD.FTZ R14, R5.reuse, R14 ;  /* 0x0000000e050e7221 */ /* 0x041fe20000010000 */
[----:B------:R-:W-:-:S06]  /*cee0*/  F2FP.F16.F32.PACK_AB R197, R5, R197 ;  /* 0x000000c505c5723e */ /* 0x000fcc00000000ff */
        /* <DEDUP_REMOVED lines=11> */
[----:B-1----:R-:W-:Y:S01]  /*cfa0*/  FADD.FTZ R159, R194, R159 ;  /* 0x0000009fc29f7221 */ /* 0x002fe20000010000 */
[----:B------:R-:W-:Y:S01]  /*cfb0*/  F2FP.F16.F32.PACK_AB R194, R18, R194 ;  /* 0x000000c212c2723e */ /* 0x000fe200000000ff */
[----:B0-----:R-:W-:Y:S02]  /*cfc0*/  FADD.FTZ R5, R158, R14 ;  /* 0x0000000e9e057221 */ /* 0x001fe40000010000 */
[----:B------:R-:W-:Y:S01]  /*cfd0*/  FADD.FTZ R14, R18, R159 ;  /* 0x0000009f120e7221 */ /* 0x000fe20000010000 */
[----:B------:R-:W-:Y:S02]  /*cfe0*/  IMAD.MOV.U32 R18, RZ, RZ, R4 ;  /* 0x000000ffff127224 */ /* 0x000fe400078e0004 */
[C---:B---3--:R-:W-:Y:S01]  /*cff0*/  FADD.FTZ R5, R153.reuse, R5 ;  /* 0x0000000599057221 */ /* 0x048fe20000010000 */
[----:B------:R-:W-:Y:S01]  /*d000*/  F2FP.F16.F32.PACK_AB R195, R153, R158 ;  /* 0x0000009e99c3723e */ /* 0x000fe200000000ff */
[----:B--2---:R-:W-:Y:S06]  /*d010*/  @P2 BRA `(.L_x_2377) ;  /* 0xffffffc800802947 */ /* 0x004fec000383ffff */
.L_x_2368:
        /* <DEDUP_REMOVED lines=131> */
.L_x_2378:
        /* <DEDUP_REMOVED lines=8> */
.L_x_2379:
[----:B-1----:R-:W-:Y:S05]  /*d8d0*/  @P2 BRA `(.L_x_2380) ;  /* 0x0000000000082947 */ /* 0x002fea0003800000 */
[----:B------:R-:W1:Y:S02]  /*d8e0*/  SYNCS.PHASECHK.TRANS64.TRYWAIT P0, [UR8+0x38850], R0 ;  /* 0x03885000ff0075a7 */ /* 0x000e640008000148 */
[----:B-1----:R-:W-:Y:S05]  /*d8f0*/  @!P0 BRA `(.L_x_2381) ;  /* 0x000000d800548947 */ /* 0x002fea0003800000 */
.L_x_2380:
[----:B------:R-:W-:Y:S01]  /*d900*/  R2UR UR4, R17 ;  /* 0x00000000110472ca */ /* 0x000fe200000e0000 */
[----:B------:R-:W2:Y:S01]  /*d910*/  LDL.LU R2, [R1+0x30] ;  /* 0x0000300001027983 */ /* 0x000ea20000300800 */
[----:B------:R-:W-:Y:S01]  /*d920*/  WARPGROUP.ARRIVE ;  /* 0x00000000000079c5 */ /* 0x000fe20000000000 */
[----:B------:R-:W-:Y:S01]  /*d930*/  UMOV UR7, 0x40000040 ;  /* 0x4000004000077882 */ /* 0x000fe20000000000 */
[----:B------:R-:W-:Y:S01]  /*d940*/  IMAD.U32 R8, RZ, RZ, UR5 ;  /* 0x00000005ff087e24 */ /* 0x000fe2000f8e00ff */
[----:B-1----:R-:W1:Y:S01]  /*d950*/  SHFL.BFLY PT, R7, R14, 0x2, 0x1f ;  /* 0x0c401f000e077f89 */ /* 0x002e6200000e0000 */
[----:B------:R-:W-:Y:S02]  /*d960*/  IMAD.U32 R11, RZ, RZ, UR8 ;  /* 0x00000008ff0b7e24 */ /* 0x000fe4000f8e00ff */
[----:B------:R-:W-:Y:S01]  /*d970*/  IMAD.MOV.U32 R6, RZ, RZ, RZ ;  /* 0x000000ffff067224 */ /* 0x000fe200078e00ff */
[----:B0-----:R-:W0:Y:S01]  /*d980*/  SHFL.BFLY PT, R0, R5, 0x2, 0x1f ;  /* 0x0c401f0005007f89 */ /* 0x001e2200000e0000 */
[----:B------:R-:W-:-:S03]  /*d990*/  @!P1 VIADD R11, R11, 0x38860 ;  /* 0x000388600b0b9836 */ /* 0x000fc60000000000 */
[----:B------:R-:W-:Y:S02]  /*d9a0*/  UIADD3 UR4, UR4, 0x400, URZ ;  /* 0x0000040004047890 */ /* 0x000fe4000fffe03f */
[----:B------:R-:W-:Y:S02]  /*d9b0*/  @!P1 PRMT R11, RZ, 0x654, R11 ;  /* 0x00000654ff0b9816 */ /* 0x000fe4000000000b */
[----:B------:R-:W-:-:S04]  /*d9c0*/  USHF.R.U32.HI UR4, URZ, 0x4, UR4 ;  /* 0x000000043f047899 */ /* 0x000fc80008011604 */
[----:B------:R-:W-:-:S04]  /*d9d0*/  ULOP3.LUT UR4, UR4, 0x3fff, URZ, 0xc0, !UPT ;  /* 0x00003fff04047892 */ /* 0x000fc8000f8ec03f */
[----:B------:R-:W-:-:S04]  /*d9e0*/  ULOP3.LUT UR4, UR4, 0x2800000, URZ, 0xfc, !UPT ;  /* 0x0280000004047892 */ /* 0x000fc8000f8efc3f */
[----:B------:R-:W-:Y:S01]  /*d9f0*/  UIMAD UR4, UR60, 0xa00, UR4 ;  /* 0x00000a003c0478a4 */ /* 0x000fe2000f8e0204 */
[----:B-1----:R-:W-:Y:S01]  /*da00*/  FADD.FTZ R7, R7, R14 ;  /* 0x0000000e07077221 */ /* 0x002fe20000010000 */
[----:B------:R-:W-:-:S04]  /*da10*/  UIADD3 UR60, UR60, 0x1, URZ ;  /* 0x000000013c3c7890 */ /* 0x000fc8000fffe03f */
[----:B------:R-:W-:Y:S01]  /*da20*/  UISETP.NE.AND UP0, UPT, UR60, 0x2, UPT ;  /* 0x000000023c00788c */ /* 0x000fe2000bf05270 */
[----:B------:R-:W-:Y:S02]  /*da30*/  UMOV UR6, UR4 ;  /* 0x0000000400067c82 */ /* 0x000fe40008000000 */
[----:B------:R-:W-:Y:S01]  /*da40*/  HGMMA.64x256x16.F32 R24, R208, gdesc[UR4].tnspB, R24, gsb0 ;  /* 0x43e00004d0187df0 */ /* 0x000fe20008000818 */
[----:B------:R-:W-:Y:S01]  /*da50*/  UIADD3 UR6, UR4, 0x80, URZ ;  /* 0x0000008004067890 */ /* 0x000fe2000fffe03f */
[----:B------:R-:W-:Y:S01]  /*da60*/  UMOV UR7, 0x40000040 ;  /* 0x4000004000077882 */ /* 0x000fe20000000000 */
[----:B------:R-:W-:Y:S01]  /*da70*/  USEL UR60, UR60, URZ, UP0 ;  /* 0x0000003f3c3c7287 */ /* 0x000fe20008000000 */
[----:B--2---:R-:W-:Y:S01]  /*da80*/  R2UR UR9, R2 ;  /* 0x00000000020972ca */ /* 0x004fe200000e0000 */
[----:B0-----:R-:W-:Y:S01]  /*da90*/  FADD.FTZ R2, R0, R5 ;  /* 0x0000000500027221 */ /* 0x001fe20000010000 */
[----:B------:R-:W-:Y:S01]  /*daa0*/  IMAD.MOV.U32 R5, RZ, RZ, RZ ;  /* 0x000000ffff057224 */ /* 0x000fe200078e00ff */
[----:B------:R-:W0:Y:S04]  /*dab0*/  SHFL.BFLY PT, R0, R7, 0x1, 0x1f ;  /* 0x0c201f0007007f89 */ /* 0x000e2800000e0000 */
[----:B------:R-:W1:Y:S01]  /*dac0*/  SHFL.BFLY PT, R9, R2, 0x1, 0x1f ;  /* 0x0c201f0002097f89 */ /* 0x000e6200000e0000 */
[----:B------:R-:W-:-:S02]  /*dad0*/  WARPGROUP.DEPBAR.LE gsb0, 0x0 ;  /* 0x00008000000079c5 */ /* 0x000fc40000010000 */
[----:B------:R-:W-:-:S03]  /*dae0*/  WARPGROUP.ARRIVE ;  /* 0x00000000000079c5 */ /* 0x000fc60000000000 */
[----:B------:R-:W-:-:S11]  /*daf0*/  UIADD3 UR9, UR9, 0x1, URZ ;  /* 0x0000000109097890 */ /* 0x000fd6000fffe03f */
[----:B------:R-:W-:Y:S01]  /*db00*/  HGMMA.64x256x16.F32 R24, R204, gdesc[UR4].tnspB, R24, gsb0 ;  /* 0x43e00004cc187df0 */ /* 0x000fe20008000818 */
[----:B------:R-:W-:Y:S01]  /*db10*/  UIADD3 UR6, UR4, 0x100, URZ ;  /* 0x0000010004067890 */ /* 0x000fe2000fffe03f */
[----:B------:R-:W-:Y:S01]  /*db20*/  UMOV UR7, 0x40000040 ;  /* 0x4000004000077882 */ /* 0x000fe20000000000 */
[----:B0-----:R-:W-:Y:S01]  /*db30*/  FADD.FTZ R12, R7, R0 ;  /* 0x00000000070c7221 */ /* 0x001fe20000010000 */
[----:B------:R-:W-:Y:S01]  /*db40*/  IMAD.U32 R7, RZ, RZ, UR5 ;  /* 0x00000005ff077e24 */ /* 0x000fe2000f8e00ff */
[----:B------:R-:W-:Y:S01]  /*db50*/  R2UR UR5, R16 ;  /* 0x00000000100572ca */ /* 0x000fe200000e0000 */
[----:B------:R-:W-:Y:S02]  /*db60*/  IMAD.MOV.U32 R0, RZ, RZ, -0x800000 ;  /* 0xff800000ff007424 */ /* 0x000fe400078e00ff */
[----:B-1----:R-:W-:Y:S01]  /*db70*/  FADD.FTZ R13, R2, R9 ;  /* 0x00000009020d7221 */ /* 0x002fe20000010000 */
[----:B------:R-:W-:Y:S01]  /*db80*/  FSETP.NE.FTZ.AND P0, PT, R12, RZ, PT ;  /* 0x000000ff0c00720b */ /* 0x000fe20003f15000 */
[----:B------:R-:W-:-:S03]  /*db90*/  IMAD.MOV.U32 R2, RZ, RZ, -0x800000 ;  /* 0xff800000ff027424 */ /* 0x000fc600078e00ff */
[----:B------:R-:W-:-:S09]  /*dba0*/  FSETP.NE.FTZ.AND P2, PT, R13, RZ, PT ;  /* 0x000000ff0d00720b */ /* 0x000fd20003f55000 */
[----:B------:R-:W0:Y:S01]  /*dbb0*/  @P0 MUFU.LG2 R9, R12 ;  /* 0x0000000c00090308 */ /* 0x000e220000000c00 */
[----:B------:R-:W-:-:S07]  /*dbc0*/  @P0 FMUL.FTZ R8, R8, 0.69314718246459960938 ;  /* 0x3f31721808080820 */ /* 0x000fce0000410000 */
[----:B------:R-:W1:Y:S08]  /*dbd0*/  @P2 MUFU.LG2 R10, R13 ;  /* 0x0000000d000a2308 */ /* 0x000e700000000c00 */
[----:B------:R2:W3:Y:S01]  /*dbe0*/  @P0 MUFU.RCP R6, R12 ;  /* 0x0000000c00060308 */ /* 0x0004e20000001000 */
[----:B0-----:R-:W-:-:S04]  /*dbf0*/  @P0 FMUL.FTZ R9, R9, 0.69314718246459960938 ;  /* 0x3f31721809090820 */ /* 0x001fc80000410000 */
[----:B------:R-:W-:Y:S01]  /*dc00*/  @P0 FFMA.FTZ R2, R8, R3, R9 ;  /* 0x0000000308020223 */ /* 0x000fe20000010009 */
[----:B------:R-:W-:Y:S01]  /*dc10*/  IMAD.U32 R3, RZ, RZ, UR9 ;  /* 0x00000009ff037e24 */ /* 0x000fe2000f8e00ff */
[----:B------:R-:W-:Y:S01]  /*dc20*/  PLOP3.LUT P0, PT, PT, PT, PT, 0x8, 0x0 ;  /* 0x000000000000781c */ /* 0x000fe20003f0e170 */
[----:B------:R-:W0:Y:S01]  /*dc30*/  @P2 MUFU.RCP R5, R13 ;  /* 0x0000000d00052308 */ /* 0x000e220000001000 */
[----:B--2---:R-:W-:Y:S01]  /*dc40*/  @P2 FMUL.FTZ R12, R7, 0.69314718246459960938 ;  /* 0x3f317218070c2820 */ /* 0x004fe20000410000 */
[----:B-1----:R-:W-:Y:S01]  /*dc50*/  @P2 FMUL.FTZ R7, R10, 0.69314718246459960938 ;  /* 0x3f3172180a072820 */ /* 0x002fe20000410000 */
[----:B------:R1:W-:Y:S03]  /*dc60*/  STL [R1+0x30], R3 ;  /* 0x0000300301007387 */ /* 0x0003e60000100800 */
[----:B------:R-:W-:Y:S01]  /*dc70*/  @P2 FFMA.FTZ R0, R12, R4, R7 ;  /* 0x000000040c002223 */ /* 0x000fe20000010007 */
[----:B------:R-:W-:-:S02]  /*dc80*/  WARPGROUP.DEPBAR.LE gsb0, 0x0 ;  /* 0x00008000000079c5 */ /* 0x000fc40000010000 */
        /* <DEDUP_REMOVED lines=12> */
[----:B------:R-:W-:-:S06]  /*dd50*/  ULOP3.LUT UR5, UR5, UR4, URZ, 0x3c, !UPT ;  /* 0x0000000405057292 */ /* 0x000fcc000f8e3c3f */
[----:B------:R-:W-:Y:S01]  /*dd60*/  IMAD.U32 R16, RZ, RZ, UR5 ;  /* 0x00000005ff107e24 */ /* 0x000fe2000f8e00ff */
[----:B------:R-:W-:Y:S02]  /*dd70*/  WARPGROUP.DEPBAR.LE gsb0, 0x0 ;  /* 0x00008000000079c5 */ /* 0x000fe40000010000 */
[----:B------:R-:W-:-:S12]  /*dd80*/  WARPGROUP.ARRIVE ;  /* 0x00000000000079c5 */ /* 0x000fd80000000000 */
[----:B------:R-:W-:Y:S03]  /*dd90*/  HGMMA.64x256x16.F32 R24, R192, gdesc[UR4].tnspB, R24, gsb0 ;  /* 0x43e00004c0187df0 */ /* 0x000fe60008000818 */
[----:B------:R-:W-:Y:S02]  /*dda0*/  WARPGROUP.DEPBAR.LE gsb0, 0x0 ;  /* 0x00008000000079c5 */ /* 0x000fe40000010000 */
[----:B------:R1:W-:Y:S01]  /*ddb0*/  @!P1 SYNCS.ARRIVE.TRANS64.RED.A1T0 RZ, [R11+URZ], RZ ;  /* 0x000000ff0bff99a7 */ /* 0x0003e2000810043f */
[-C--:B---3--:R-:W-:Y:S01]  /*ddc0*/  FMUL.FTZ R24, R24, R6.reuse ;  /* 0x0000000618187220 */ /* 0x088fe20000410000 */
        /* <DEDUP_REMOVED lines=127> */
.L_x_2351:
        /* <DEDUP_REMOVED lines=15> */
[----:B------:R-:W3:Y:S01]  /*e6b0*/  LDL R3, [R1+0x64] ;  /* 0x0000640001037983 */ /* 0x000ee20000100800 */
[----:B------:R-:W-:Y:S01]  /*e6c0*/  F2FP.F16.F32.PACK_AB R7, R31, R30 ;  /* 0x0000001e1f07723e */ /* 0x000fe200000000ff */
[----:B------:R-:W-:Y:S01]  /*e6d0*/  ULDC.64 UR14, c[0x0][0xc00] ;  /* 0x00030000000e7ab9 */ /* 0x000fe20000000a00 */
[----:B------:R-:W-:Y:S01]  /*e6e0*/  R2UR UR18, R217 ;  /* 0x00000000d91272ca */ /* 0x000fe200000e0000 */
[----:B------:R-:W-:Y:S01]  /*e6f0*/  ULDC.64 UR22, c[0x0][0x208] ;  /* 0x0000820000167ab9 */ /* 0x000fe20000000a00 */
[----:B------:R-:W-:Y:S01]  /*e700*/  R2UR UR21, R214 ;  /* 0x00000000d61572ca */ /* 0x000fe200000e0000 */
[----:B------:R-:W-:Y:S01]  /*e710*/  ULDC UR20, c[0x0][0xbe8] ;  /* 0x0002fa0000147ab9 */ /* 0x000fe20000000800 */
[----:B------:R-:W-:-:S02]  /*e720*/  R2UR UR26, R212 ;  /* 0x00000000d41a72ca */ /* 0x000fc400000e0000 */
[----:B------:R-:W-:Y:S02]  /*e730*/  R2UR UR19, R216 ;  /* 0x00000000d81372ca */ /* 0x000fe400000e0000 */
[----:B------:R-:W-:Y:S01]  /*e740*/  R2UR UR24, R218 ;  /* 0x00000000da1872ca */ /* 0x000fe200000e0000 */
[----:B------:R-:W-:Y:S01]  /*e750*/  UMOV UR10, UR8 ;  /* 0x00000008000a7c82 */ /* 0x000fe20008000000 */
[----:B0-----:R-:W-:-:S03]  /*e760*/  UMOV UR11, UR4 ;  /* 0x00000004000b7c82 */ /* 0x001fc60008000000 */
[----:B------:R-:W-:-:S04]  /*e770*/  USHF.L.U32 UR4, UR18, 0x2, URZ ;  /* 0x0000000212047899 */ /* 0x000fc8000800063f */
[----:B------:R-:W-:Y:S01]  /*e780*/  UIADD3 UR9, UP0, UR4, UR14, URZ ;  /* 0x0000000e04097290 */ /* 0x000fe2000ff1e03f */
[----:B------:R-:W-:Y:S01]  /*e790*/  BAR.SYNC.DEFER_BLOCKING 0x1, 0x100 ;  /* 0x0044000000007b1d */ /* 0x000fe20000010000 */
[----:B--2---:R-:W-:Y:S01]  /*e7a0*/  R2UR UR17, R8 ;  /* 0x00000000081172ca */ /* 0x004fe200000e0000 */
[----:B---3--:R-:W-:-:S03]  /*e7b0*/  IMAD.WIDE R162, R3, R162, UR10 ;  /* 0x0000000a03a27e25 */ /* 0x008fc6000f8e02a2 */
[C---:B------:R-:W-:Y:S02]  /*e7c0*/  IADD3 R159, P1, R162.reuse, 0x20, RZ ;  /* 0x00000020a29f7810 */ /* 0x040fe40007f3e0ff */
[C---:B------:R-:W-:Y:S02]  /*e7d0*/  IADD3 R155, P3, R162.reuse, 0x4000, RZ ;  /* 0x00004000a29b7810 */ /* 0x040fe40007f7e0ff */
[----:B------:R-:W-:-:S05]  /*e7e0*/  IADD3 R157, P4, R162, 0x60, RZ ;  /* 0x00000060a29d7810 */ /* 0x000fca0007f9e0ff */
[----:B------:R-:W-:Y:S01]  /*e7f0*/  USHF.L.U64.HI UR16, UR18, 0x2, UR17 ;  /* 0x0000000212107899 */ /* 0x000fe20008010211 */
[----:B------:R-:W-:Y:S02]  /*e800*/  LOP3.LUT R158, R159, 0x380, RZ, 0xc0, !PT ;  /* 0x000003809f9e7812 */ /* 0x000fe400078ec0ff */
[----:B------:R-:W-:Y:S01]  /*e810*/  LOP3.LUT R154, R155, 0x380, RZ, 0xc0, !PT ;  /* 0x000003809b9a7812 */ /* 0x000fe200078ec0ff */
[----:B------:R-:W-:Y:S01]  /*e820*/  UIADD3.X UR12, UR16, UR15, URZ, UP0, !UPT ;  /* 0x0000000f100c7290 */ /* 0x000fe200087fe43f */
[----:B------:R-:W-:Y:S02]  /*e830*/  IADD3 R161, P0, R162, 0x40, RZ ;  /* 0x00000040a2a17810 */ /* 0x000fe40007f1e0ff */
[----:B------:R-:W-:Y:S02]  /*e840*/  LOP3.LUT R156, R157, 0x380, RZ, 0xc0, !PT ;  /* 0x000003809d9c7812 */ /* 0x000fe400078ec0ff */
[----:B------:R-:W-:Y:S02]  /*e850*/  SHF.R.U64 R158, R158, 0x3, RZ ;  /* 0x000000039e9e7819 */ /* 0x000fe400000012ff */
[----:B------:R-:W-:-:S02]  /*e860*/  SHF.R.U64 R154, R154, 0x3, RZ ;  /* 0x000000039a9a7819 */ /* 0x000fc400000012ff */
[----:B------:R-:W-:Y:S02]  /*e870*/  LOP3.LUT R5, R162, 0x380, RZ, 0xc0, !PT ;  /* 0x00000380a2057812 */ /* 0x000fe400078ec0ff */
[----:B------:R-:W-:Y:S02]  /*e880*/  LOP3.LUT R160, R161, 0x380, RZ, 0xc0, !PT ;  /* 0x00000380a1a07812 */ /* 0x000fe400078ec0ff */
[----:B------:R-:W-:Y:S02]  /*e890*/  SHF.R.U64 R156, R156, 0x3, RZ ;  /* 0x000000039c9c7819 */ /* 0x000fe400000012ff */
[----:B------:R-:W-:Y:S01]  /*e8a0*/  LOP3.LUT R158, R158, R159, RZ, 0x3c, !PT ;  /* 0x0000009f9e9e7212 */ /* 0x000fe200078e3cff */
[--C-:B------:R-:W-:Y:S01]  /*e8b0*/  IMAD.X R159, RZ, RZ, R163.reuse, P1 ;  /* 0x000000ffff9f7224 */ /* 0x100fe200008e06a3 */
[----:B------:R-:W-:Y:S02]  /*e8c0*/  IADD3 R153, P6, R162, 0x4020, RZ ;  /* 0x00004020a2997810 */ /* 0x000fe40007fde0ff */
[----:B------:R-:W-:Y:S01]  /*e8d0*/  LOP3.LUT R154, R154, R155, RZ, 0x3c, !PT ;  /* 0x0000009b9a9a7212 */ /* 0x000fe200078e3cff */
[----:B------:R-:W-:Y:S01]  /*e8e0*/  IMAD.X R155, RZ, RZ, R163, P3 ;  /* 0x000000ffff9b7224 */ /* 0x000fe200018e06a3 */
[----:B------:R-:W-:-:S02]  /*e8f0*/  IADD3 R23, P5, R162, 0x4040, RZ ;  /* 0x00004040a2177810 */ /* 0x000fc40007fbe0ff */
[C---:B------:R-:W-:Y:S02]  /*e900*/  IADD3 R21, P2, R162.reuse, 0x4060, RZ ;  /* 0x00004060a2157810 */ /* 0x040fe40007f5e0ff */
[C---:B------:R-:W-:Y:S02]  /*e910*/  IADD3 R15, P1, R162.reuse, 0x8000, RZ ;  /* 0x00008000a20f7810 */ /* 0x040fe40007f3e0ff */
[----:B------:R-:W-:Y:S02]  /*e920*/  SHF.R.U64 R5, R5, 0x3, RZ ;  /* 0x0000000305057819 */ /* 0x000fe400000012ff */
[----:B------:R-:W-:Y:S02]  /*e930*/  IADD3 R3, P3, R162, 0x8060, RZ ;  /* 0x00008060a2037810 */ /* 0x000fe40007f7e0ff */
[----:B------:R-:W-:Y:S02]  /*e940*/  SHF.R.U64 R160, R160, 0x3, RZ ;  /* 0x00000003a0a07819 */ /* 0x000fe400000012ff */
[----:B------:R-:W-:Y:S01]  /*e950*/  LOP3.LUT R156, R156, R157, RZ, 0x3c, !PT ;  /* 0x0000009d9c9c7212 */ /* 0x000fe200078e3cff */
[----:B------:R-:W-:Y:S01]  /*e960*/  IMAD.X R157, RZ, RZ, R163, P4 ;  /* 0x000000ffff9d7224 */ /* 0x000fe200020e06a3 */
[----:B------:R-:W-:-:S02]  /*e970*/  LOP3.LUT R152, R153, 0x380, RZ, 0xc0, !PT ;  /* 0x0000038099987812 */ /* 0x000fc400078ec0ff */
[----:B------:R-:W-:Y:S02]  /*e980*/  LOP3.LUT R22, R23, 0x380, RZ, 0xc0, !PT ;  /* 0x0000038017167812 */ /* 0x000fe400078ec0ff */
[----:B------:R-:W-:Y:S02]  /*e990*/  LOP3.LUT R20, R21, 0x380, RZ, 0xc0, !PT ;  /* 0x0000038015147812 */ /* 0x000fe400078ec0ff */
[----:B------:R-:W-:Y:S02]  /*e9a0*/  LOP3.LUT R14, R15, 0x380, RZ, 0xc0, !PT ;  /* 0x000003800f0e7812 */ /* 0x000fe400078ec0ff */
[----:B------:R-:W-:Y:S02]  /*e9b0*/  IADD3 R11, P4, R162, 0x8040, RZ ;  /* 0x00008040a20b7810 */ /* 0x000fe40007f9e0ff */
[----:B------:R-:W-:Y:S01]  /*e9c0*/  LOP3.LUT R4, R5, R162, RZ, 0x3c, !PT ;  /* 0x000000a205047212 */ /* 0x000fe200078e3cff */
[----:B------:R-:W-:Y:S01]  /*e9d0*/  IMAD.MOV.U32 R5, RZ, RZ, R163 ;  /* 0x000000ffff057224 */ /* 0x000fe200078e00a3 */
[----:B------:R-:W-:-:S02]  /*e9e0*/  LOP3.LUT R8, R3, 0x380, RZ, 0xc0, !PT ;  /* 0x0000038003087812 */ /* 0x000fc400078ec0ff */
[----:B------:R-:W-:Y:S01]  /*e9f0*/  LOP3.LUT R160, R160, R161, RZ, 0x3c, !PT ;  /* 0x000000a1a0a07212 */ /* 0x000fe200078e3cff */
[----:B------:R-:W-:Y:S01]  /*ea00*/  IMAD.X R161, RZ, RZ, R163, P0 ;  /* 0x000000ffffa17224 */ /* 0x000fe200000e06a3 */
[----:B------:R-:W-:Y:S02]  /*ea10*/  SHF.R.U64 R152, R152, 0x3, RZ ;  /* 0x0000000398987819 */ /* 0x000fe400000012ff */
[----:B------:R-:W-:Y:S02]  /*ea20*/  SHF.R.U64 R22, R22, 0x3, RZ ;  /* 0x0000000316167819 */ /* 0x000fe400000012ff */
[----:B------:R-:W-:Y:S02]  /*ea30*/  SHF.R.U64 R20, R20, 0x3, RZ ;  /* 0x0000000314147819 */ /* 0x000fe400000012ff */
[----:B------:R-:W-:Y:S02]  /*ea40*/  IADD3 R13, P0, R162, 0x8020, RZ ;  /* 0x00008020a20d7810 */ /* 0x000fe40007f1e0ff */
[----:B------:R-:W-:-:S02]  /*ea50*/  SHF.R.U64 R14, R14, 0x3, RZ ;  /* 0x000000030e0e7819 */ /* 0x000fc400000012ff */
[----:B------:R-:W-:Y:S02]  /*ea60*/  LOP3.LUT R10, R11, 0x380, RZ, 0xc0, !PT ;  /* 0x000003800b0a7812 */ /* 0x000fe400078ec0ff */
[----:B------:R-:W-:Y:S02]  /*ea70*/  SHF.R.U64 R8, R8, 0x3, RZ ;  /* 0x0000000308087819 */ /* 0x000fe400000012ff */
[----:B------:R-:W-:Y:S01]  /*ea80*/  LOP3.LUT R152, R152, R153, RZ, 0x3c, !PT ;  /* 0x0000009998987212 */ /* 0x000fe200078e3cff */
[--C-:B------:R-:W-:Y:S01]  /*ea90*/  IMAD.X R153, RZ, RZ, R163.reuse, P6 ;  /* 0x000000ffff997224 */ /* 0x100fe200030e06a3 */
[----:B------:R-:W-:Y:S02]  /*eaa0*/  MOV R9, R4 ;  /* 0x0000000400097202 */ /* 0x000fe40000000f00 */
[----:B------:R-:W-:Y:S01]  /*eab0*/  LOP3.LUT R22, R22, R23, RZ, 0x3c, !PT ;  /* 0x0000001716167212 */ /* 0x000fe200078e3cff */
[--C-:B------:R-:W-:Y:S01]  /*eac0*/  IMAD.X R23, RZ, RZ, R163.reuse, P5 ;  /* 0x000000ffff177224 */ /* 0x100fe200028e06a3 */
[----:B------:R-:W-:Y:S01]  /*ead0*/  LOP3.LUT R20, R20, R21, RZ, 0x3c, !PT ;  /* 0x0000001514147212 */ /* 0x000fe200078e3cff */
[----:B------:R-:W-:Y:S01]  /*eae0*/  IMAD.X R21, RZ, RZ, R163, P2 ;  /* 0x000000ffff157224 */ /* 0x000fe200010e06a3 */
[----:B------:R-:W-:-:S02]  /*eaf0*/  LOP3.LUT R12, R13, 0x380, RZ, 0xc0, !PT ;  /* 0x000003800d0c7812 */ /* 0x000fc400078ec0ff */
[----:B------:R-:W-:Y:S01]  /*eb00*/  LOP3.LUT R14, R14, R15, RZ, 0x3c, !PT ;  /* 0x0000000f0e0e7212 */ /* 0x000fe200078e3cff */
[----:B------:R-:W-:Y:S01]  /*eb10*/  IMAD.X R15, RZ, RZ, R163, P1 ;  /* 0x000000ffff0f7224 */ /* 0x000fe200008e06a3 */
[----:B------:R-:W-:Y:S02]  /*eb20*/  SHF.R.U64 R10, R10, 0x3, RZ ;  /* 0x000000030a0a7819 */ /* 0x000fe400000012ff */
[----:B------:R-:W-:Y:S02]  /*eb30*/  F2FP.F16.F32.PACK_AB R4, R25, R24 ;  /* 0x000000181904723e */ /* 0x000fe400000000ff */
[----:B------:R-:W-:Y:S02]  /*eb40*/  F2FP.F16.F32.PACK_AB R5, R27, R26 ;  /* 0x0000001a1b05723e */ /* 0x000fe400000000ff */
[----:B------:R-:W-:Y:S02]  /*eb50*/  IADD3 R18, P6, R162, 0xc000, RZ ;  /* 0x0000c000a2127810 */ /* 0x000fe40007fde0ff */
[----:B------:R-:W-:Y:S01]  /*eb60*/  LOP3.LUT R8, R8, R3, RZ, 0x3c, !PT ;  /* 0x0000000308087212 */ /* 0x000fe200078e3cff */
[----:B------:R0:W-:Y:S01]  /*eb70*/  STSM.16.M88.4 [R9], R4 ;  /* 0x0000000409007844 */ /* 0x0001e20000000200 */
[----:B------:R-:W-:-:S02]  /*eb80*/  IADD3 R165, P5, R162, 0xc020, RZ ;  /* 0x0000c020a2a57810 */ /* 0x000fc40007fbe0ff */
[C---:B------:R-:W-:Y:S02]  /*eb90*/  IADD3 R167, P2, R162.reuse, 0xc040, RZ ;  /* 0x0000c040a2a77810 */ /* 0x040fe40007f5e0ff */
[----:B------:R-:W-:Y:S02]  /*eba0*/  IADD3 R3, P1, R162, 0xc060, RZ ;  /* 0x0000c060a2037810 */ /* 0x000fe40007f3e0ff */
[----:B------:R-:W-:Y:S02]  /*ebb0*/  SHF.R.U64 R12, R12, 0x3, RZ ;  /* 0x000000030c0c7819 */ /* 0x000fe400000012ff */
[----:B------:R-:W-:Y:S02]  /*ebc0*/  LOP3.LUT R10, R10, R11, RZ, 0x3c, !PT ;  /* 0x0000000b0a0a7212 */ /* 0x000fe400078e3cff */
[----:B------:R-:W-:Y:S02]  /*ebd0*/  LOP3.LUT R11, R18, 0x380, RZ, 0xc0, !PT ;  /* 0x00000380120b7812 */ /* 0x000fe400078ec0ff */
[----:B------:R-:W-:-:S02]  /*ebe0*/  LOP3.LUT R164, R165, 0x380, RZ, 0xc0, !PT ;  /* 0x00000380a5a47812 */ /* 0x000fc400078ec0ff */
[----:B------:R-:W-:Y:S01]  /*ebf0*/  LOP3.LUT R166, R167, 0x380, RZ, 0xc0, !PT ;  /* 0x00000380a7a67812 */ /* 0x000fe200078ec0ff */
[--C-:B0-----:R-:W-:Y:S01]  /*ec00*/  IMAD.X R7, RZ, RZ, R163.reuse, P6 ;  /* 0x000000ffff077224 */ /* 0x101fe200030e06a3 */
[----:B------:R-:W-:Y:S01]  /*ec10*/  LOP3.LUT R4, R3, 0x380, RZ, 0xc0, !PT ;  /* 0x0000038003047812 */ /* 0x000fe200078ec0ff */
[--C-:B------:R-:W-:Y:S01]  /*ec20*/  IMAD.X R5, RZ, RZ, R163.reuse, P1 ;  /* 0x000000ffff057224 */ /* 0x100fe200008e06a3 */
[----:B------:R-:W-:Y:S01]  /*ec30*/  LOP3.LUT R12, R12, R13, RZ, 0x3c, !PT ;  /* 0x0000000d0c0c7212 */ /* 0x000fe200078e3cff */
[--C-:B------:R-:W-:Y:S01]  /*ec40*/  IMAD.X R13, RZ, RZ, R163.reuse, P0 ;  /* 0x000000ffff0d7224 */ /* 0x100fe200000e06a3 */
[----:B------:R-:W-:Y:S01]  /*ec50*/  SHF.R.U64 R11, R11, 0x3, RZ ;  /* 0x000000030b0b7819 */ /* 0x000fe200000012ff */
[----:B------:R-:W-:Y:S01]  /*ec60*/  IMAD.X R9, RZ, RZ, R163, P3 ;  /* 0x000000ffff097224 */ /* 0x000fe200018e06a3 */
[----:B------:R-:W-:Y:S02]  /*ec70*/  SHF.R.U64 R164, R164, 0x3, RZ ;  /* 0x00000003a4a47819 */ /* 0x000fe400000012ff */
[----:B------:R-:W-:-:S02]  /*ec80*/  SHF.R.U64 R166, R166, 0x3, RZ ;  /* 0x00000003a6a67819 */ /* 0x000fc400000012ff */
        /* <DEDUP_REMOVED lines=8> */
[----:B------:R-:W-:-:S02]  /*ed10*/  LOP3.LUT R4, R4, R3, RZ, 0x3c, !PT ;  /* 0x0000000304047212 */ /* 0x000fc400078e3cff */
[----:B------:R-:W-:Y:S02]  /*ed20*/  MOV R168, R158 ;  /* 0x0000009e00a87202 */ /* 0x000fe40000000f00 */
[----:B------:R-:W-:Y:S02]  /*ed30*/  MOV R18, R14 ;  /* 0x0000000e00127202 */ /* 0x000fe40000000f00 */
        /* <DEDUP_REMOVED lines=14> */
[----:B------:R-:W-:Y:S01]  /*ee20*/  MOV R157, R152 ;  /* 0x00000098009d7202 */ /* 0x000fe20000000f00 */
[----:B------:R1:W-:Y:S01]  /*ee30*/  STSM.16.M88.4 [R169], R20 ;  /* 0x00000014a9007844 */ /* 0x0003e20000000200 */
[----:B------:R-:W-:Y:S02]  /*ee40*/  MOV R3, R6 ;  /* 0x0000000600037202 */ /* 0x000fe40000000f00 */
[----:B------:R-:W-:-:S02]  /*ee50*/  F2FP.F16.F32.PACK_AB R152, R49, R48 ;  /* 0x000000303198723e */ /* 0x000fc400000000ff */
[----:B------:R-:W-:Y:S02]  /*ee60*/  F2FP.F16.F32.PACK_AB R153, R51, R50 ;  /* 0x000000323399723e */ /* 0x000fe400000000ff */
[----:B------:R-:W-:Y:S02]  /*ee70*/  F2FP.F16.F32.PACK_AB R154, R53, R52 ;  /* 0x00000034359a723e */ /* 0x000fe400000000ff */
[----:B------:R-:W-:Y:S02]  /*ee80*/  F2FP.F16.F32.PACK_AB R155, R55, R54 ;  /* 0x00000036379b723e */ /* 0x000fe400000000ff */
[----:B------:R-:W-:Y:S02]  /*ee90*/  MOV R17, R4 ;  /* 0x0000000400117202 */ /* 0x000fe40000000f00 */
[----:B------:R-:W-:Y:S01]  /*eea0*/  MOV R161, R10 ;  /* 0x0000000a00a17202 */ /* 0x000fe20000000f00 */
[----:B------:R2:W-:Y:S01]  /*eeb0*/  STSM.16.M88.4 [R163], R152 ;  /* 0x00000098a3007844 */ /* 0x0005e20000000200 */
[----:B------:R-:W-:-:S02]  /*eec0*/  MOV R162, R8 ;  /* 0x0000000800a27202 */ /* 0x000fc40000000f00 */
[----:B------:R-:W-:Y:S02]  /*eed0*/  F2FP.F16.F32.PACK_AB R4, R57, R56 ;  /* 0x000000383904723e */ /* 0x000fe400000000ff */
[----:B------:R-:W-:Y:S02]  /*eee0*/  F2FP.F16.F32.PACK_AB R5, R59, R58 ;  /* 0x0000003a3b05723e */ /* 0x000fe400000000ff */
[----:B------:R-:W-:Y:S02]  /*eef0*/  F2FP.F16.F32.PACK_AB R6, R61, R60 ;  /* 0x0000003c3d06723e */ /* 0x000fe400000000ff */
[----:B------:R-:W-:Y:S02]  /*ef00*/  F2FP.F16.F32.PACK_AB R7, R63, R62 ;  /* 0x0000003e3f07723e */ /* 0x000fe400000000ff */
[----:B------:R-:W-:Y:S02]  /*ef10*/  F2FP.F16.F32.PACK_AB R8, R65, R64 ;  /* 0x000000404108723e */ /* 0x000fe400000000ff */
[----:B------:R-:W-:Y:S01]  /*ef20*/  F2FP.F16.F32.PACK_AB R9, R67, R66 ;  /* 0x000000424309723e */ /* 0x000fe200000000ff */
[----:B------:R3:W-:Y:S01]  /*ef30*/  STSM.16.M88.4 [R156], R4 ;  /* 0x000000049c007844 */ /* 0x0007e20000000200 */
[----:B------:R-:W-:-:S02]  /*ef40*/  F2FP.F16.F32.PACK_AB R10, R69, R68 ;  /* 0x00000044450a723e */ /* 0x000fc400000000ff */
[----:B------:R-:W-:Y:S02]  /*ef50*/  F2FP.F16.F32.PACK_AB R11, R71, R70 ;  /* 0x00000046470b723e */ /* 0x000fe400000000ff */
[----:B0-----:R-:W-:Y:S02]  /*ef60*/  F2FP.F16.F32.PACK_AB R12, R73, R72 ;  /* 0x00000048490c723e */ /* 0x001fe400000000ff */
[----:B------:R-:W-:Y:S01]  /*ef70*/  F2FP.F16.F32.PACK_AB R13, R75, R74 ;  /* 0x0000004a4b0d723e */ /* 0x000fe200000000ff */
[----:B------:R0:W-:Y:S01]  /*ef80*/  STSM.16.M88.4 [R157], R8 ;  /* 0x000000089d007844 */ /* 0x0001e20000000200 */
[----:B------:R-:W-:Y:S02]  /*ef90*/  F2FP.F16.F32.PACK_AB R14, R77, R76 ;  /* 0x0000004c4d0e723e */ /* 0x000fe400000000ff */
[----:B------:R-:W-:Y:S02]  /*efa0*/  F2FP.F16.F32.PACK_AB R15, R79, R78 ;  /* 0x0000004e4f0f723e */ /* 0x000fe400000000ff */
[----:B-1----:R-:W-:-:S02]  /*efb0*/  F2FP.F16.F32.PACK_AB R20, R81, R80 ;  /* 0x000000505114723e */ /* 0x002fc400000000ff */
[----:B------:R-:W-:Y:S01]  /*efc0*/  F2FP.F16.F32.PACK_AB R21, R83, R82 ;  /* 0x000000525315723e */ /* 0x000fe200000000ff */
[----:B------:R1:W-:Y:S01]  /*efd0*/  STSM.16.M88.4 [R158], R12 ;  /* 0x0000000c9e007844 */ /* 0x0003e20000000200 */
[----:B------:R-:W-:Y:S02]  /*efe0*/  F2FP.F16.F32.PACK_AB R22, R85, R84 ;  /* 0x000000545516723e */ /* 0x000fe400000000ff */
[----:B------:R-:W-:Y:S02]  /*eff0*/  F2FP.F16.F32.PACK_AB R23, R87, R86 ;  /* 0x000000565717723e */ /* 0x000fe400000000ff */
[----:B--2---:R-:W-:Y:S02]  /*f000*/  F2FP.F16.F32.PACK_AB R152, R89, R88 ;  /* 0x000000585998723e */ /* 0x004fe400000000ff */
[----:B------:R-:W-:Y:S01]  /*f010*/  F2FP.F16.F32.PACK_AB R153, R91, R90 ;  /* 0x0000005a5b99723e */ /* 0x000fe200000000ff */
[----:B------:R2:W-:Y:S01]  /*f020*/  STSM.16.M88.4 [R159], R20 ;  /* 0x000000149f007844 */ /* 0x0005e20000000200 */
[----:B------:R-:W-:-:S02]  /*f030*/  F2FP.F16.F32.PACK_AB R154, R93, R92 ;  /* 0x0000005c5d9a723e */ /* 0x000fc400000000ff */
[----:B------:R-:W-:Y:S02]  /*f040*/  F2FP.F16.F32.PACK_AB R155, R95, R94 ;  /* 0x0000005e5f9b723e */ /* 0x000fe400000000ff */
[----:B---3--:R-:W-:Y:S02]  /*f050*/  F2FP.F16.F32.PACK_AB R156, R97, R96 ;  /* 0x00000060619c723e */ /* 0x008fe400000000ff */
[----:B0-----:R-:W-:Y:S01]  /*f060*/  F2FP.F16.F32.PACK_AB R157, R99, R98 ;  /* 0x00000062639d723e */ /* 0x001fe200000000ff */
[----:B------:R0:W-:Y:S01]  /*f070*/  STSM.16.M88.4 [R18], R152 ;  /* 0x0000009812007844 */ /* 0x0001e20000000200 */
[----:B-1----:R-:W-:Y:S02]  /*f080*/  F2FP.F16.F32.PACK_AB R158, R101, R100 ;  /* 0x00000064659e723e */ /* 0x002fe400000000ff */
[----:B------:R-:W-:Y:S02]  /*f090*/  F2FP.F16.F32.PACK_AB R4, R105, R104 ;  /* 0x000000686904723e */ /* 0x000fe400000000ff */
[----:B------:R-:W-:-:S02]  /*f0a0*/  F2FP.F16.F32.PACK_AB R5, R107, R106 ;  /* 0x0000006a6b05723e */ /* 0x000fc400000000ff */
[----:B------:R-:W-:Y:S02]  /*f0b0*/  F2FP.F16.F32.PACK_AB R6, R109, R108 ;  /* 0x0000006c6d06723e */ /* 0x000fe400000000ff */
[----:B--2---:R-:W-:Y:S02]  /*f0c0*/  F2FP.F16.F32.PACK_AB R159, R103, R102 ;  /* 0x00000066679f723e */ /* 0x004fe400000000ff */
[----:B------:R-:W-:Y:S02]  /*f0d0*/  F2FP.F16.F32.PACK_AB R7, R111, R110 ;  /* 0x0000006e6f07723e */ /* 0x000fe400000000ff */
[----:B------:R-:W-:Y:S01]  /*f0e0*/  F2FP.F16.F32.PACK_AB R8, R113, R112 ;  /* 0x000000707108723e */ /* 0x000fe200000000ff */
[----:B------:R-:W-:Y:S01]  /*f0f0*/  STSM.16.M88.4 [R160], R156 ;  /* 0x0000009ca0007844 */ /* 0x000fe20000000200 */
[----:B------:R-:W-:Y:S01]  /*f100*/  F2FP.F16.F32.PACK_AB R9, R115, R114 ;  /* 0x000000727309723e */ /* 0x000fe200000000ff */
[----:B0-----:R-:W-:Y:S01]  /*f110*/  IMAD.U32 R152, RZ, RZ, UR9 ;  /* 0x00000009ff987e24 */ /* 0x001fe2000f8e00ff */
[----:B------:R-:W-:Y:S01]  /*f120*/  F2FP.F16.F32.PACK_AB R10, R117, R116 ;  /* 0x00000074750a723e */ /* 0x000fe200000000ff */
[----:B------:R0:W-:Y:S01]  /*f130*/  STSM.16.M88.4 [R161], R4 ;  /* 0x00000004a1007844 */ /* 0x0001e20000000200 */
[----:B------:R-:W-:Y:S01]  /*f140*/  F2FP.F16.F32.PACK_AB R11, R119, R118 ;  /* 0x00000076770b723e */ /* 0x000fe200000000ff */
[----:B------:R-:W-:Y:S01]  /*f150*/  IMAD.U32 R153, RZ, RZ, UR12 ;  /* 0x0000000cff997e24 */ /* 0x000fe2000f8e00ff */
[----:B------:R-:W-:Y:S01]  /*f160*/  F2FP.F16.F32.PACK_AB R12, R121, R120 ;  /* 0x00000078790c723e */ /* 0x000fe200000000ff */
[----:B------:R-:W-:Y:S01]  /*f170*/  ULDC.64 UR12, c[0x0][0xc08] ;  /* 0x00030200000c7ab9 */ /* 0x000fe20000000a00 */
[----:B------:R-:W-:Y:S01]  /*f180*/  F2FP.F16.F32.PACK_AB R13, R123, R122 ;  /* 0x0000007a7b0d723e */ /* 0x000fe200000000ff */
[----:B------:R1:W-:Y:S01]  /*f190*/  STSM.16.M88.4 [R162], R8 ;  /* 0x00000008a2007844 */ /* 0x0003e20000000200 */
[----:B------:R-:W-:-:S02]  /*f1a0*/  F2FP.F16.F32.PACK_AB R14, R125, R124 ;  /* 0x0000007c7d0e723e */ /* 0x000fc400000000ff */
[----:B------:R-:W-:Y:S02]  /*f1b0*/  F2FP.F16.F32.PACK_AB R15, R127, R126 ;  /* 0x0000007e7f0f723e */ /* 0x000fe400000000ff */
[----:B------:R-:W-:Y:S02]  /*f1c0*/  MOV R164, R164 ;  /* 0x000000a400a47202 */ /* 0x000fe40000000f00 */
[----:B------:R-:W-:Y:S01]  /*f1d0*/  F2FP.F16.F32.PACK_AB R20, R129, R128 ;  /* 0x000000808114723e */ /* 0x000fe200000000ff */
[----:B------:R-:W-:Y:S01]  /*f1e0*/  STSM.16.M88.4 [R3], R12 ;  /* 0x0000000c03007844 */ /* 0x000fe20000000200 */
[----:B------:R-:W-:Y:S02]  /*f1f0*/  F2FP.F16.F32.PACK_AB R21, R131, R130 ;  /* 0x000000828315723e */ /* 0x000fe400000000ff */
[----:B------:R-:W-:Y:S02]  /*f200*/  F2FP.F16.F32.PACK_AB R22, R133, R132 ;  /* 0x000000848516723e */ /* 0x000fe400000000ff */
[----:B------:R-:W-:-:S02]  /*f210*/  F2FP.F16.F32.PACK_AB R23, R135, R134 ;  /* 0x000000868717723e */ /* 0x000fc400000000ff */
[----:B------:R-:W-:Y:S02]  /*f220*/  MOV R166, R166 ;  /* 0x000000a600a67202 */ /* 0x000fe40000000f00 */
[----:B0-----:R-:W-:Y:S01]  /*f230*/  F2FP.F16.F32.PACK_AB R4, R137, R136 ;  /* 0x000000888904723e */ /* 0x001fe200000000ff */
[----:B------:R-:W-:Y:S01]  /*f240*/  STSM.16.M88.4 [R164], R20 ;  /* 0x00000014a4007844 */ /* 0x000fe20000000200 */
[----:B------:R-:W-:Y:S02]  /*f250*/  F2FP.F16.F32.PACK_AB R5, R139, R138 ;  /* 0x0000008a8b05723e */ /* 0x000fe400000000ff */
[----:B------:R-:W-:Y:S02]  /*f260*/  F2FP.F16.F32.PACK_AB R6, R141, R140 ;  /* 0x0000008c8d06723e */ /* 0x000fe400000000ff */
[----:B------:R-:W-:Y:S02]  /*f270*/  F2FP.F16.F32.PACK_AB R7, R143, R142 ;  /* 0x0000008e8f07723e */ /* 0x000fe400000000ff */
[----:B-1----:R-:W-:-:S02]  /*f280*/  F2FP.F16.F32.PACK_AB R8, R145, R144 ;  /* 0x000000909108723e */ /* 0x002fc400000000ff */
[----:B------:R-:W-:Y:S01]  /*f290*/  F2FP.F16.F32.PACK_AB R9, R147, R146 ;  /* 0x000000929309723e */ /* 0x000fe200000000ff */
[----:B------:R0:W-:Y:S01]  /*f2a0*/  STSM.16.M88.4 [R166], R4 ;  /* 0x00000004a6007844 */ /* 0x0001e20000000200 */
[----:B------:R-:W-:Y:S02]  /*f2b0*/  F2FP.F16.F32.PACK_AB R10, R149, R148 ;  /* 0x00000094950a723e */ /* 0x000fe400000000ff */
[----:B------:R-:W-:Y:S02]  /*f2c0*/  F2FP.F16.F32.PACK_AB R11, R151, R150 ;  /* 0x00000096970b723e */ /* 0x000fe400000000ff */
[----:B------:R-:W-:-:S03]  /*f2d0*/  ISETP.NE.U32.AND P0, PT, RZ, UR14, PT ;  /* 0x0000000eff007c0c */ /* 0x000fc6000bf05070 */
[----:B------:R1:W-:Y:S01]  /*f2e0*/  STSM.16.M88.4 [R17], R8 ;  /* 0x0000000811007844 */ /* 0x0003e20000000200 */
[----:B------:R-:W-:Y:S01]  /*f2f0*/  BAR.SYNC.DEFER_BLOCKING 0x1, 0x100 ;  /* 0x0044000000007b1d */ /* 0x000fe20000010000 */
[----:B------:R-:W-:Y:S01]  /*f300*/  ISETP.NE.AND.EX P0, PT, RZ, UR15, PT, P0 ;  /* 0x0000000fff007c0c */ /* 0x000fe2000bf05300 */
[----:B------:R-:W-:-:S04]  /*f310*/  UISETP.NE.U32.AND UP0, UPT, UR12, URZ, UPT ;  /* 0x0000003f0c00728c */ /* 0x000fc8000bf05070 */
[----:B------:R-:W-:-:S08]  /*f320*/  UISETP.NE.AND.EX UP0, UPT, UR13, URZ, UPT, UP0 ;  /* 0x0000003f0d00728c */ /* 0x000fd0000bf05300 */
[----:B------:R-:W2:Y:S03]  /*f330*/  @P0 LDG.E R18, desc[UR22][R152.64] ;  /* 0x0000001698120981 */ /* 0x000ea6000c1e1900 */
[----:B------:R-:W-:Y:S01]  /*f340*/  @UP0 UIADD3 UR12, UP1, UR4, UR12, URZ ;  /* 0x0000000c040c0290 */ /* 0x000fe2000ff3e03f */
[----:B------:R-:W-:Y:S02]  /*f350*/  PLOP3.LUT P4, PT, PT, PT, UP0, 0x80, 0x0 ;  /* 0x000000000000781c */ /* 0x000fe40003f8f008 */
[----:B------:R-:W-:Y:S01]  /*f360*/  ULDC UR4, c[0x0][0xad4] ;  /* 0x0002b50000047ab9 */ /* 0x000fe20000000800 */
[----:B------:R-:W-:Y:S02]  /*f370*/  @UP0 UIADD3.X UR13, UR16, UR13, URZ, UP1, !UPT ;  /* 0x0000000d100d0290 */ /* 0x000fe40008ffe43f */
[----:B0-----:R-:W-:-:S04]  /*f380*/  IMAD.U32 R4, RZ, RZ, UR12 ;  /* 0x0000000cff047e24 */ /* 0x001fc8000f8e00ff */
[----:B------:R-:W-:-:S05]  /*f390*/  IMAD.U32 R5, RZ, RZ, UR13 ;  /* 0x0000000dff057e24 */ /* 0x000fca000f8e00ff */
        /* <DEDUP_REMOVED lines=13> */
[----:B------:R-:W-:Y:S01]  /*f470*/  USEL UR9, UR18, URZ, !UP0 ;  /* 0x0000003f12097287 */ /* 0x000fe2000c000000 */
[----:B------:R-:W-:Y:S01]  /*f480*/  @UP1 ULDC UR25, c[0x0][0xbec] ;  /* 0x0002fb0000191ab9 */ /* 0x000fe20000000800 */
[----:B------:R-:W-:Y:S02]  /*f490*/  USEL UR22, UR17, URZ, !UP0 ;  /* 0x0000003f11167287 */ /* 0x000fe4000c000000 */
[----:B------:R-:W-:Y:S02]  /*f4a0*/  USEL UR21, UR19, URZ, UP2 ;  /* 0x0000003f13157287 */ /* 0x000fe40009000000 */
[----:B------:R-:W-:Y:S01]  /*f4b0*/  @P1 IMAD.HI.U32 R4, R14, UR25, RZ ;  /* 0x000000190e041c27 */ /* 0x000fe2000f8e00ff */
[----:B------:R-:W-:-:S03]  /*f4c0*/  @UP1 ULDC UR28, c[0x0][0xbf0] ;  /* 0x0002fc00001c1ab9 */ /* 0x000fc60000000800 */
[----:B------:R-:W-:Y:S01]  /*f4d0*/  ULDC.64 UR16, c[0x0][UR23+0x220] ;  /* 0x0000880017107abb */ /* 0x000fe20008000a00 */
[----:B------:R-:W-:Y:S01]  /*f4e0*/  ULDC.64 UR14, c[0x0][UR23+0x218] ;  /* 0x00008600170e7abb */ /* 0x000fe20008000a00 */
[----:B------:R-:W-:Y:S01]  /*f4f0*/  ULDC.64 UR18, c[0x0][UR23+0x228] ;  /* 0x00008a0017127abb */ /* 0x000fe20008000a00 */
[----:B------:R-:W-:Y:S01]  /*f500*/  UIMAD UR17, UR17, UR9, URZ ;  /* 0x00000009111172a4 */ /* 0x000fe2000f8e023f */
[----:B------:R-:W-:Y:S01]  /*f510*/  @P1 SHF.R.U32.HI R5, RZ, UR28, R4 ;  /* 0x0000001cff051c19 */ /* 0x000fe20008011604 */
[----:B------:R-:W-:Y:S02]  /*f520*/  UIMAD.WIDE.U32 UR12, UR14, UR24, URZ ;  /* 0x000000180e0c72a5 */ /* 0x000fe4000f8e003f */
[----:B------:R-:W-:Y:S02]  /*f530*/  UIMAD UR24, UR15, UR24, URZ ;  /* 0x000000180f1872a4 */ /* 0x000fe4000f8e023f */
[----:B------:R-:W-:Y:S01]  /*f540*/  UIMAD.WIDE.U32 UR26, UR18, UR21, URZ ;  /* 0x00000015121a72a5 */ /* 0x000fe2000f8e003f */
[----:B------:R-:W-:Y:S01]  /*f550*/  IMAD.MOV R7, RZ, RZ, -R5 ;  /* 0x000000ffff077224 */ /* 0x000fe200078e0a05 */
[----:B------:R-:W-:-:S02]  /*f560*/  UIMAD.WIDE.U32 UR14, UR16, UR9, URZ ;  /* 0x00000009100e72a5 */ /* 0x000fc4000f8e003f */
[----:B------:R-:W-:Y:S01]  /*f570*/  UIMAD UR18, UR19, UR21, URZ ;  /* 0x00000015131272a4 */ /* 0x000fe2000f8e023f */
[----:B------:R-:W-:Y:S01]  /*f580*/  IMAD R7, R7, UR20, R14 ;  /* 0x0000001407077c24 */ /* 0x000fe2000f8e020e */
[----:B------:R-:W-:Y:S01]  /*f590*/  UIMAD UR17, UR16, UR22, UR17 ;  /* 0x00000016101172a4 */ /* 0x000fe2000f8e0211 */
[----:B------:R-:W-:Y:S01]  /*f5a0*/  IMAD.U32 R4, RZ, RZ, UR26 ;  /* 0x0000001aff047e24 */ /* 0x000fe2000f8e00ff */
[----:B------:R-:W-:Y:S02]  /*f5b0*/  UIADD3 UR18, UR27, UR18, URZ ;  /* 0x000000121b127290 */ /* 0x000fe4000fffe03f */
[----:B------:R-:W-:Y:S01]  /*f5c0*/  UIADD3 UR24, UR13, UR24, URZ ;  /* 0x000000180d187290 */ /* 0x000fe2000fffe03f */
[----:B------:R-:W-:Y:S01]  /*f5d0*/  SHF.R.S32.HI R6, RZ, 0x1f, R7 ;  /* 0x0000001fff067819 */ /* 0x000fe20000011407 */
[----:B------:R-:W-:Y:S02]  /*f5e0*/  UIADD3 UR17, UR15, UR17, URZ ;  /* 0x000000110f117290 */ /* 0x000fe4000fffe03f */
[----:B-1----:R-:W-:Y:S01]  /*f5f0*/  IMAD.U32 R8, RZ, RZ, UR18 ;  /* 0x00000012ff087e24 */ /* 0x002fe2000f8e00ff */
[----:B--2---:R-:W-:-:S13]  /*f600*/  @P0 R2UR UR4, R18 ;  /* 0x00000000120402ca */ /* 0x004fda00000e0000 */
[----:B------:R-:W-:Y:S02]  /*f610*/  UIADD3 UR12, UP0, UP3, UR14, UR12, UR4 ;  /* 0x0000000c0e0c7290 */ /* 0x000fe4000fb1e004 */
[----:B------:R-:W-:-:S04]  /*f620*/  USHF.R.S32.HI UR16, URZ, 0x1f, UR4 ;  /* 0x0000001f3f107899 */ /* 0x000fc80008011404 */
[----:B------:R-:W-:Y:S01]  /*f630*/  UIADD3.X UR14, UR17, UR24, UR16, UP0, UP3 ;  /* 0x00000018110e7290 */ /* 0x000fe200087e6410 */
[----:B------:R-:W-:Y:S01]  /*f640*/  IADD3 R4, P2, P3, R5, UR12, R4 ;  /* 0x0000000c05047c10 */ /* 0x000fe2000fb5e004 */
[----:B------:R-:W-:Y:S01]  /*f650*/  ULDC.64 UR12, c[0x0][UR23+0x210] ;  /* 0x00008400170c7abb */ /* 0x000fe20008000a00 */
[----:B------:R-:W-:Y:S01]  /*f660*/  SHF.R.S32.HI R5, RZ, 0x1f, R5 ;  /* 0x0000001fff057819 */ /* 0x000fe20000011405 */
[----:B------:R-:W-:-:S03]  /*f670*/  IMAD R9, R7, UR13, RZ ;  /* 0x0000000d07097c24 */ /* 0x000fc6000f8e02ff */
[----:B------:R-:W-:Y:S01]  /*f680*/  IADD3.X R5, R5, UR14, R8, P2, P3 ;  /* 0x0000000e05057c10 */ /* 0x000fe200097e6408 */
[----:B------:R-:W-:Y:S01]  /*f690*/  IMAD R9, R6, UR12, R9 ;  /* 0x0000000c06097c24 */ /* 0x000fe2000f8e0209 */
[----:B------:R-:W-:Y:S01]  /*f6a0*/  ULDC.64 UR14, c[0x0][0xba8] ;  /* 0x0002ea00000e7ab9 */ /* 0x000fe20000000a00 */
[----:B------:R-:W-:Y:S01]  /*f6b0*/  @!UP2 ULDC UR14, c[0x0][0xb50] ;  /* 0x0002d400000eaab9 */ /* 0x000fe20000000800 */
[----:B------:R-:W-:Y:S01]  /*f6c0*/  @!UP2 ULDC UR15, c[0x0][0xb54] ;  /* 0x0002d500000faab9 */ /* 0x000fe20000000800 */
[----:B------:R-:W-:Y:S01]  /*f6d0*/  IMAD.WIDE.U32 R4, R7, UR12, R4 ;  /* 0x0000000c07047c25 */ /* 0x000fe2000f8e0004 */
[----:B------:R-:W-:Y:S01]  /*f6e0*/  ULDC UR12, c[0x0][0xa88] ;  /* 0x0002a200000c7ab9 */ /* 0x000fe20000000800 */
[----:B---3--:R-:W-:Y:S02]  /*f6f0*/  @P4 R2UR UR12, R3 ;  /* 0x00000000030c42ca */ /* 0x008fe400000e0000 */
[----:B------:R-:W-:Y:S01]  /*f700*/  IMAD.IADD R5, R5, 0x1, R9 ;  /* 0x0000000105057824 */ /* 0x000fe200078e0209 */
[----:B------:R-:W-:-:S04]  /*f710*/  LEA R8, P2, R4, UR14, 0x2 ;  /* 0x0000000e04087c11 */ /* 0x000fc8000f8410ff */
[----:B------:R-:W-:Y:S01]  /*f720*/  LEA.HI.X R9, R4, UR15, R5, 0x2, P2 ;  /* 0x0000000f04097c11 */ /* 0x000fe200090f1405 */
[----:B------:R-:W-:Y:S08]  /*f730*/  @P4 BRA `(.L_x_2384) ;  /* 0x00000000001c4947 */ /* 0x000ff00003800000 */
[----:B------:R-:W-:Y:S05]  /*f740*/  @!P0 BRA `(.L_x_2384) ;  /* 0x0000000000188947 */ /* 0x000fea0003800000 */
[----:B------:R-:W-:Y:S02]  /*f750*/  ULDC.64 UR12, c[0x0][0x208] ;  /* 0x00008200000c7ab9 */ /* 0x000fe40000000a00 */
[----:B------:R-:W2:Y:S04]  /*f760*/  LDG.E R4, desc[UR12][R152.64] ;  /* 0x0000000c98047981 */ /* 0x000ea8000c1e1900 */
[----:B------:R-:W3:Y:S01]  /*f770*/  LDG.E R3, desc[UR12][R152.64+0x4] ;  /* 0x0000040c98037981 */ /* 0x000ee2000c1e1900 */
[----:B--2---:R-:W-:Y:S02]  /*f780*/  R2UR UR13, R4 ;  /* 0x00000000040d72ca */ /* 0x004fe400000e0000 */
[----:B---3--:R-:W-:-:S13]  /*f790*/  R2UR UR12, R3 ;  /* 0x00000000030c72ca */ /* 0x008fda00000e0000 */
[----:B------:R-:W-:-:S12]  /*f7a0*/  UIADD3 UR12, -UR13, UR12, URZ ;  /* 0x0000000c0d0c7290 */ /* 0x000fd8000fffe13f */
.L_x_2384:
[----:B------:R-:W2:Y:S04]  /*f7b0*/  LDL R10, [R1+0x60] ;  /* 0x00006000010a7983 */ /* 0x000ea80000100800 */
[----:B------:R-:W3:Y:S01]  /*f7c0*/  LDL R3, [R1+0x34] ;  /* 0x0000340001037983 */ /* 0x000ee20000100800 */
[----:B------:R-:W-:Y:S01]  /*f7d0*/  R2UR UR13, R212 ;  /* 0x00000000d40d72ca */ /* 0x000fe200000e0000 */
[----:B------:R-:W-:Y:S02]  /*f7e0*/  UIMAD UR12, UR12, UR20, URZ ;  /* 0x000000140c0c72a4 */ /* 0x000fe4000f8e023f */
[----:B------:R-:W-:Y:S01]  /*f7f0*/  SHFL.IDX PT, R4, R8, RZ, 0x1c1f ;  /* 0x001c1fff08047589 */ /* 0x000fe200000e0000 */
[----:B------:R-:W-:-:S03]  /*f800*/  ULDC.64 UR14, c[0x0][0x208] ;  /* 0x00008200000e7ab9 */ /* 0x000fc60000000a00 */
[----:B------:R-:W0:Y:S04]  /*f810*/  SHFL.IDX PT, R5, R9, RZ, 0x1c1f ;  /* 0x001c1fff09057589 */ /* 0x000e2800000e0000 */
[----:B------:R-:W-:Y:S04]  /*f820*/  SHFL.IDX PT, R6, R8, 0x1, 0x1c1f ;  /* 0x003c1f0008067f89 */ /* 0x000fe800000e0000 */
[----:B------:R-:W1:Y:S01]  /*f830*/  SHFL.IDX PT, R7, R9, 0x1, 0x1c1f ;  /* 0x003c1f0009077f89 */ /* 0x000e6200000e0000 */
[----:B--2---:R-:W-:Y:S01]  /*f840*/  VIADD R12, R10, UR13 ;  /* 0x0000000d0a0c7c36 */ /* 0x004fe20008000000 */
        /* <DEDUP_REMOVED lines=201> */
.L_x_2387:
[----:B------:R-:W-:Y:S05]  /*104e0*/  BSYNC B1 ;  /* 0x0000000000017941 */ /* 0x000fea0003800000 */
.L_x_2386:
        /* <DEDUP_REMOVED lines=22> */
.L_x_2389:
[----:B------:R-:W-:Y:S05]  /*10650*/  BSYNC B1 ;  /* 0x0000000000017941 */ /* 0x000fea0003800000 */
.L_x_2388:
        /* <DEDUP_REMOVED lines=22> */
.L_x_2391:
[----:B------:R-:W-:Y:S05]  /*107c0*/  BSYNC B1 ;  /* 0x0000000000017941 */ /* 0x000fea0003800000 */
.L_x_2390:
        /* <DEDUP_REMOVED lines=26> */
.L_x_2385:
        /* <DEDUP_REMOVED lines=15> */
[C---:B------:R-:W-:Y:S01]  /*10a60*/  VIADD R171, R19.reuse, 0x48 ;  /* 0x0000004813ab7836 */ /* 0x040fe20000000000 */
[----:B------:R-:W-:Y:S01]  /*10a70*/  UIMAD UR4, UR4, UR16, URZ ;  /* 0x00000010040472a4 */ /* 0x000fe2000f8e023f */
[C---:B------:R-:W-:Y:S01]  /*10a80*/  VIADD R173, R19.reuse, 0x40 ;  /* 0x0000004013ad7836 */ /* 0x040fe20000000000 */
[----:B------:R-:W-:Y:S01]  /*10a90*/  UIMAD UR11, UR19, UR15, UR11 ;  /* 0x0000000f130b72a4 */ /* 0x000fe2000f8e020b */
[C---:B------:R-:W-:Y:S01]  /*10aa0*/  VIADD R175, R19.reuse, 0x38 ;  /* 0x0000003813af7836 */ /* 0x040fe20000000000 */
[----:B------:R-:W-:Y:S01]  /*10ab0*/  UIMAD UR4, UR9, UR17, UR4 ;  /* 0x00000011090472a4 */ /* 0x000fe2000f8e0204 */
[C---:B------:R-:W-:Y:S01]  /*10ac0*/  VIADD R177, R19.reuse, 0x30 ;  /* 0x0000003013b17836 */ /* 0x040fe20000000000 */
[----:B------:R-:W-:Y:S01]  /*10ad0*/  UIMAD.WIDE.U32 UR10, UR9, UR16, UR10 ;  /* 0x00000010090a72a5 */ /* 0x000fe2000f8e000a */
[C---:B------:R-:W-:Y:S01]  /*10ae0*/  VIADD R179, R19.reuse, 0x28 ;  /* 0x0000002813b37836 */ /* 0x040fe20000000000 */
[----:B------:R-:W-:Y:S01]  /*10af0*/  ULDC.64 UR14, c[0x0][0xb48] ;  /* 0x0002d200000e7ab9 */ /* 0x000fe20000000a00 */
[----:B------:R-:W-:Y:S01]  /*10b00*/  @UP1 ULDC UR9, c[0x0][0xbec] ;  /* 0x0002fb0000091ab9 */ /* 0x000fe20000000800 */
[----:B------:R-:W-:Y:S01]  /*10b10*/  UIADD3 UR11, UR11, UR4, URZ ;  /* 0x000000040b0b7290 */ /* 0x000fe2000fffe03f */
[----:B------:R-:W-:Y:S01]  /*10b20*/  @P1 IMAD.HI.U32 R0, R14, UR9, RZ ;  /* 0x000000090e001c27 */ /* 0x000fe2000f8e00ff */
[----:B------:R-:W-:Y:S01]  /*10b30*/  UIADD3 UR8, UR8, 0x38820, URZ ;  /* 0x0003882008087890 */ /* 0x000fe2000fffe03f */
[----:B------:R-:W-:Y:S01]  /*10b40*/  BSSY B1, `(.L_x_2393) ;  /* 0x00000d0000017945 */ /* 0x000fe20003800000 */
[----:B------:R-:W-:Y:S01]  /*10b50*/  @UP1 ULDC UR4, c[0x0][0xbf0] ;  /* 0x0002fc0000041ab9 */ /* 0x000fe20000000800 */
[----:B------:R-:W-:Y:S01]  /*10b60*/  UIMAD.WIDE.U32 UR10, UR18, UR14, UR10 ;  /* 0x0000000e120a72a5 */ /* 0x000fe2000f8e000a */
[----:B------:R-:W-:Y:S01]  /*10b70*/  @P1 SHF.R.U32.HI R5, RZ, UR4, R0 ;  /* 0x00000004ff051c19 */ /* 0x000fe20008011600 */
[----:B------:R-:W-:Y:S01]  /*10b80*/  UPRMT UR8, URZ, 0x654, UR8 ;  /* 0x000006543f087896 */ /* 0x000fe20008000008 */
[----:B------:R-:W-:Y:S01]  /*10b90*/  VIADD R181, R19, 0x20 ;  /* 0x0000002013b57836 */ /* 0x000fe20000000000 */
        /* <DEDUP_REMOVED lines=34> */
[C---:B------:R-:W-:Y:S01]  /*10dc0*/  VIADD R187, R19.reuse, 0x8 ;  /* 0x0000000813bb7836 */ /* 0x040fe20000000000 */
[----:B------:R0:W1:Y:S01]  /*10dd0*/  SHFL.IDX PT, R2, R0, RZ, 0x1c1f ;  /* 0x001c1fff00027589 */ /* 0x00006200000e0000 */
[----:B------:R-:W-:Y:S01]  /*10de0*/  SHF.R.S32.HI R160, RZ, 0x1f, R229 ;  /* 0x0000001fffa07819 */ /* 0x000fe200000114e5 */
[C---:B------:R-:W-:Y:S01]  /*10df0*/  VIADD R166, R19.reuse, 0x58 ;  /* 0x0000005813a67836 */ /* 0x040fe20000000000 */
[----:B------:R-:W-:Y:S01]  /*10e00*/  SHF.R.S32.HI R161, RZ, 0x1f, R230 ;  /* 0x0000001fffa17819 */ /* 0x000fe200000114e6 */
[----:B------:R0:W2:Y:S01]  /*10e10*/  SHFL.IDX PT, R3, R11, RZ, 0x1c1f ;  /* 0x001c1fff0b037589 */ /* 0x0000a200000e0000 */
        /* <DEDUP_REMOVED lines=22> */
[----:B------:R-:W-:Y:S02]  /*10f80*/  SHF.R.S32.HI R183, RZ, 0x1f, R183 ;  /* 0x0000001fffb77819 */ /* 0x000fe400000114b7 */
[----:B------:R-:W-:Y:S02]  /*10f90*/  SHF.R.S32.HI R185, RZ, 0x1f, R185 ;  /* 0x0000001fffb97819 */ /* 0x000fe400000114b9 */
[----:B------:R-:W-:Y:S01]  /*10fa0*/  SHF.R.S32.HI R187, RZ, 0x1f, R187 ;  /* 0x0000001fffbb7819 */ /* 0x000fe200000114bb */
[----:B012---:R-:W-:Y:S06]  /*10fb0*/  @P0 BRA `(.L_x_2394) ;  /* 0x0000000800200947 */ /* 0x007fec0003800000 */
[----:B------:R-:W-:Y:S01]  /*10fc0*/  ULDC UR4, c[0x0][0xac8] ;  /* 0x0002b20000047ab9 */ /* 0x000fe20000000800 */
[----:B------:R-:W-:Y:S01]  /*10fd0*/  ULDC.64 UR8, c[0x0][0x208] ;  /* 0x0000820000087ab9 */ /* 0x000fe20000000a00 */
[----:B------:R-:W-:Y:S01]  /*10fe0*/  ISETP.GE.AND P4, PT, R186, UR4, PT ;  /* 0x00000004ba007c0c */ /* 0x000fe2000bf86270 */
[C---:B------:R-:W-:Y:S01]  /*10ff0*/  VIADD R23, R19.reuse, 0xf8 ;  /* 0x000000f813177836 */ /* 0x040fe20000000000 */
[----:B------:R-:W-:Y:S02]  /*11000*/  ISETP.GE.AND P3, PT, R184, UR4, PT ;  /* 0x00000004b8007c0c */ /* 0x000fe4000bf66270 */
[----:B------:R-:W-:Y:S02]  /*11010*/  ISETP.GE.AND P5, PT, R19, UR4, PT ;  /* 0x0000000413007c0c */ /* 0x000fe4000bfa6270 */
[----:B------:R-:W-:Y:S02]  /*11020*/  ISETP.GE.AND P1, PT, R180, UR4, PT ;  /* 0x00000004b4007c0c */ /* 0x000fe4000bf26270 */
[----:B------:R-:W-:-:S02]  /*11030*/  ISETP.GE.AND P0, PT, R182, UR4, PT ;  /* 0x00000004b6007c0c */ /* 0x000fc4000bf06270 */
[----:B------:R-:W-:-:S03]  /*11040*/  SHF.R.S32.HI R17, RZ, 0x1f, R215 ;  /* 0x0000001fff117819 */ /* 0x000fc600000114d7 */
[-C--:B------:R-:W-:Y:S02]  /*11050*/  @!P4 LEA R4, P2, R186, R2.reuse, 0x2 ;  /* 0x00000002ba04c211 */ /* 0x080fe400078410ff */
[----:B------:R-:W-:Y:S02]  /*11060*/  @!P3 LEA R6, P6, R184, R2, 0x2 ;  /* 0x00000002b806b211 */ /* 0x000fe400078c10ff */
[----:B------:R-:W-:Y:S01]  /*11070*/  @!P5 IMAD.WIDE R8, R19, 0x4, R2 ;  /* 0x000000041308d825 */ /* 0x000fe200078e0202 */
[-C--:B------:R-:W-:Y:S02]  /*11080*/  @!P4 LEA.HI.X R5, R186, R3.reuse, R187, 0x2, P2 ;  /* 0x00000003ba05c211 */ /* 0x080fe400010f14bb */
[----:B------:R-:W-:Y:S02]  /*11090*/  ISETP.GE.AND P2, PT, R178, UR4, PT ;  /* 0x00000004b2007c0c */ /* 0x000fe4000bf46270 */
[----:B------:R-:W-:Y:S01]  /*110a0*/  @!P3 LEA.HI.X R7, R184, R3, R185, 0x2, P6 ;  /* 0x00000003b807b211 */ /* 0x000fe200030f14b9 */
[----:B------:R0:W-:Y:S04]  /*110b0*/  @!P5 ST.E.64 desc[UR8][R8.64], R24 ;  /* 0x000000180800d985 */ /* 0x0001e8000c101b08 */
[----:B------:R1:W-:Y:S01]  /*110c0*/  @!P4 ST.E.64 desc[UR8][R4.64], R28 ;  /* 0x0000001c0400c985 */ /* 0x0003e2000c101b08 */
[----:B------:R-:W-:-:S03]  /*110d0*/  ISETP.GE.AND P4, PT, R174, UR4, PT ;  /* 0x00000004ae007c0c */ /* 0x000fc6000bf86270 */
[----:B------:R2:W-:Y:S01]  /*110e0*/  @!P3 ST.E.64 desc[UR8][R6.64], R32 ;  /* 0x000000200600b985 */ /* 0x0005e2000c101b08 */
[----:B------:R-:W-:Y:S01]  /*110f0*/  ISETP.GE.AND P3, PT, R176, UR4, PT ;  /* 0x00000004b0007c0c */ /* 0x000fe2000bf66270 */
[----:B0-----:R-:W-:Y:S01]  /*11100*/  VIADD R25, R19, 0xe8 ;  /* 0x000000e813197836 */ /* 0x001fe20000000000 */
[-C--:B-1----:R-:W-:Y:S02]  /*11110*/  @!P0 LEA R4, P6, R182, R2.reuse, 0x2 ;  /* 0x00000002b6048211 */ /* 0x082fe400078c10ff */
[-C--:B--2---:R-:W-:Y:S02]  /*11120*/  @!P1 LEA R6, P5, R180, R2.reuse, 0x2 ;  /* 0x00000002b4069211 */ /* 0x084fe400078a10ff */
        /* <DEDUP_REMOVED lines=21> */
[-C--:B0-----:R-:W-:Y:S02]  /*11280*/  @!P0 LEA R4, P4, R170, R2.reuse, 0x2 ;  /* 0x00000002aa048211 */ /* 0x081fe400078810ff */
[----:B-1----:R-:W-:Y:S02]  /*11290*/  @!P1 LEA R6, P5, R168, R2, 0x2 ;  /* 0x00000002a8069211 */ /* 0x002fe400078a10ff */
[-C--:B------:R-:W-:Y:S02]  /*112a0*/  @!P0 LEA.HI.X R5, R170, R3.reuse, R171, 0x2, P4 ;  /* 0x00000003aa058211 */ /* 0x080fe400020f14ab */
[----:B------:R-:W-:Y:S02]  /*112b0*/  ISETP.GE.AND P4, PT, R233, UR4, PT ;  /* 0x00000004e9007c0c */ /* 0x000fe4000bf86270 */
[----:B------:R-:W-:Y:S01]  /*112c0*/  @!P1 LEA.HI.X R7, R168, R3, R169, 0x2, P5 ;  /* 0x00000003a8079211 */ /* 0x000fe200028f14a9 */
[----:B------:R0:W-:Y:S01]  /*112d0*/  @!P0 ST.E.64 desc[UR8][R4.64], R60 ;  /* 0x0000003c04008985 */ /* 0x0001e2000c101b08 */
[----:B------:R-:W-:-:S02]  /*112e0*/  ISETP.GE.AND P5, PT, R232, UR4, PT ;  /* 0x00000004e8007c0c */ /* 0x000fc4000bfa6270 */
[----:B--2---:R-:W-:Y:S01]  /*112f0*/  @!P2 LEA R8, P6, R166, R2, 0x2 ;  /* 0x00000002a608a211 */ /* 0x004fe200078c10ff */
        /* <DEDUP_REMOVED lines=23> */
[----:B--2---:R-:W-:-:S02]  /*11470*/  @!P2 LEA R8, P6, R229, R2, 0x2 ;  /* 0x00000002e508a211 */ /* 0x004fc400078c10ff */
[-C--:B------:R-:W-:Y:S01]  /*11480*/  @!P4 LEA R14, P0, R227, R2.reuse, 0x2 ;  /* 0x00000002e30ec211 */ /* 0x080fe200078010ff */
[----:B------:R1:W-:Y:S01]  /*11490*/  @!P1 ST.E.64 desc[UR8][R6.64], R88 ;  /* 0x0000005806009985 */ /* 0x0003e2000c101b08 */
[-C--:B------:R-:W-:Y:S02]  /*114a0*/  @!P2 LEA.HI.X R9, R229, R3.reuse, R160, 0x2, P6 ;  /* 0x00000003e509a211 */ /* 0x080fe400030f14a0 */
[C---:B------:R-:W-:Y:S02]  /*114b0*/  @!P5 LEA R12, P1, R228.reuse, R2, 0x2 ;  /* 0x00000002e40cd211 */ /* 0x040fe400078210ff */
[-C--:B------:R-:W-:Y:S01]  /*114c0*/  @!P4 LEA.HI.X R15, R227, R3.reuse, R158, 0x2, P0 ;  /* 0x00000003e30fc211 */ /* 0x080fe200000f149e */
[----:B------:R2:W-:Y:S01]  /*114d0*/  @!P2 ST.E.64 desc[UR8][R8.64], R92 ;  /* 0x0000005c0800a985 */ /* 0x0005e2000c101b08 */
[----:B------:R-:W-:Y:S02]  /*114e0*/  ISETP.GE.AND P2, PT, R225, UR4, PT ;  /* 0x00000004e1007c0c */ /* 0x000fe4000bf46270 */
[----:B------:R-:W-:-:S02]  /*114f0*/  @!P5 LEA.HI.X R13, R228, R3, R159, 0x2, P1 ;  /* 0x00000003e40dd211 */ /* 0x000fc400008f149f */
[-C--:B------:R-:W-:Y:S02]  /*11500*/  @!P3 LEA R20, P6, R226, R2.reuse, 0x2 ;  /* 0x00000002e214b211 */ /* 0x080fe400078c10ff */
[----:B------:R-:W-:Y:S01]  /*11510*/  ISETP.GE.AND P1, PT, R224, UR4, PT ;  /* 0x00000004e0007c0c */ /* 0x000fe2000bf26270 */
[----:B------:R-:W-:Y:S01]  /*11520*/  @!P5 ST.E.64 desc[UR8][R12.64], R96 ;  /* 0x000000600c00d985 */ /* 0x000fe2000c101b08 */
[----:B------:R-:W-:Y:S02]  /*11530*/  @!P3 LEA.HI.X R21, R226, R3, R157, 0x2, P6 ;  /* 0x00000003e215b211 */ /* 0x000fe400030f149d */
[----:B------:R-:W-:Y:S01]  /*11540*/  ISETP.GE.AND P0, PT, R223, UR4, PT ;  /* 0x00000004df007c0c */ /* 0x000fe2000bf06270 */
[----:B------:R3:W-:Y:S01]  /*11550*/  @!P4 ST.E.64 desc[UR8][R14.64], R100 ;  /* 0x000000640e00c985 */ /* 0x0007e2000c101b08 */
[----:B------:R-:W-:Y:S02]  /*11560*/  ISETP.GE.AND P4, PT, R221, UR4, PT ;  /* 0x00000004dd007c0c */ /* 0x000fe4000bf86270 */
[----:B0-----:R-:W-:Y:S01]  /*11570*/  @!P2 LEA R4, P6, R225, R2, 0x2 ;  /* 0x00000002e104a211 */ /* 0x001fe200078c10ff */
[----:B------:R0:W-:Y:S01]  /*11580*/  @!P3 ST.E.64 desc[UR8][R20.64], R104 ;  /* 0x000000681400b985 */ /* 0x0001e2000c101b08 */
[----:B------:R-:W-:-:S02]  /*11590*/  ISETP.GE.AND P3, PT, R222, UR4, PT ;  /* 0x00000004de007c0c */ /* 0x000fc4000bf66270 */
[----:B------:R-:W-:Y:S02]  /*115a0*/  @!P2 LEA.HI.X R5, R225, R3, R156, 0x2, P6 ;  /* 0x00000003e105a211 */ /* 0x000fe400030f149c */
[----:B-1----:R-:W-:-:S03]  /*115b0*/  @!P1 LEA R6, P5, R224, R2, 0x2 ;  /* 0x00000002e0069211 */ /* 0x002fc600078a10ff */
[CC--:B--2---:R-:W-:Y:S01]  /*115c0*/  @!P0 LEA R8, P6, R223.reuse, R2.reuse, 0x2 ;  /* 0x00000002df088211 */ /* 0x0c4fe200078c10ff */
[----:B------:R1:W-:Y:S01]  /*115d0*/  @!P2 ST.E.64 desc[UR8][R4.64], R108 ;  /* 0x0000006c0400a985 */ /* 0x0003e2000c101b08 */
[-C--:B------:R-:W-:Y:S02]  /*115e0*/  @!P1 LEA.HI.X R7, R224, R3.reuse, R155, 0x2, P5 ;  /* 0x00000003e0079211 */ /* 0x080fe400028f149b */
[-C--:B------:R-:W-:Y:S02]  /*115f0*/  @!P0 LEA.HI.X R9, R223, R3.reuse, R154, 0x2, P6 ;  /* 0x00000003df098211 */ /* 0x080fe400030f149a */
[-C--:B---3--:R-:W-:Y:S01]  /*11600*/  @!P4 LEA R14, P5, R221, R2.reuse, 0x2 ;  /* 0x00000002dd0ec211 */ /* 0x088fe200078a10ff */
[----:B------:R2:W-:Y:S01]  /*11610*/  @!P1 ST.E.64 desc[UR8][R6.64], R112 ;  /* 0x0000007006009985 */ /* 0x0005e2000c101b08 */
[----:B------:R-:W-:Y:S01]  /*11620*/  @!P3 LEA R12, P1, R222, R2, 0x2 ;  /* 0x00000002de0cb211 */ /* 0x000fe200078210ff */
[----:B0-----:R-:W-:Y:S01]  /*11630*/  VIADD R21, R19, 0xf0 ;  /* 0x000000f013157836 */ /* 0x001fe20000000000 */
[----:B------:R-:W-:Y:S01]  /*11640*/  ISETP.GE.AND P2, PT, R220, UR4, PT ;  /* 0x00000004dc007c0c */ /* 0x000fe2000bf46270 */
[----:B------:R0:W-:Y:S01]  /*11650*/  @!P0 ST.E.64 desc[UR8][R8.64], R116 ;  /* 0x0000007408008985 */ /* 0x0001e2000c101b08 */
[----:B------:R-:W-:-:S02]  /*11660*/  @!P3 LEA.HI.X R13, R222, R3, R153, 0x2, P1 ;  /* 0x00000003de0db211 */ /* 0x000fc400008f1499 */
[----:B------:R-:W-:Y:S02]  /*11670*/  ISETP.GE.AND P1, PT, R219, UR4, PT ;  /* 0x00000004db007c0c */ /* 0x000fe4000bf26270 */
[----:B------:R-:W-:Y:S01]  /*11680*/  @!P4 LEA.HI.X R15, R221, R3, R152, 0x2, P5 ;  /* 0x00000003dd0fc211 */ /* 0x000fe200028f1498 */
[----:B------:R3:W-:Y:S01]  /*11690*/  @!P3 ST.E.64 desc[UR8][R12.64], R120 ;  /* 0x000000780c00b985 */ /* 0x0007e2000c101b08 */
[----:B------:R-:W-:Y:S02]  /*116a0*/  ISETP.GE.AND P0, PT, R215, UR4, PT ;  /* 0x00000004d7007c0c */ /* 0x000fe4000bf06270 */
[----:B------:R-:W-:Y:S01]  /*116b0*/  ISETP.GE.AND P3, PT, R21, UR4, PT ;  /* 0x0000000415007c0c */ /* 0x000fe2000bf66270 */
[----:B------:R4:W-:Y:S01]  /*116c0*/  @!P4 ST.E.64 desc[UR8][R14.64], R124 ;  /* 0x0000007c0e00c985 */ /* 0x0009e2000c101b08 */
[----:B------:R-:W-:Y:S02]  /*116d0*/  ISETP.GE.AND P4, PT, R25, UR4, PT ;  /* 0x0000000419007c0c */ /* 0x000fe4000bf86270 */
[----:B-1----:R-:W-:-:S03]  /*116e0*/  @!P2 LEA R4, P5, R220, R2, 0x2 ;  /* 0x00000002dc04a211 */ /* 0x002fc600078a10ff */
[-C--:B--2---:R-:W-:Y:S02]  /*116f0*/  @!P1 LEA R6, P6, R219, R2.reuse, 0x2 ;  /* 0x00000002db069211 */ /* 0x084fe400078c10ff */
[-C--:B------:R-:W-:Y:S02]  /*11700*/  @!P2 LEA.HI.X R5, R220, R3.reuse, R22, 0x2, P5 ;  /* 0x00000003dc05a211 */ /* 0x080fe400028f1416 */
[----:B0-----:R-:W-:Y:S02]  /*11710*/  @!P0 LEA R8, P5, R215, R2, 0x2 ;  /* 0x00000002d7088211 */ /* 0x001fe400078a10ff */
[-C--:B------:R-:W-:Y:S01]  /*11720*/  @!P1 LEA.HI.X R7, R219, R3.reuse, R18, 0x2, P6 ;  /* 0x00000003db079211 */ /* 0x080fe200030f1412 */
[----:B------:R0:W-:Y:S01]  /*11730*/  @!P2 ST.E.64 desc[UR8][R4.64], R128 ;  /* 0x000000800400a985 */ /* 0x0001e2000c101b08 */
[----:B------:R-:W-:Y:S02]  /*11740*/  ISETP.GE.AND P6, PT, R23, UR4, PT ;  /* 0x0000000417007c0c */ /* 0x000fe4000bfc6270 */
[----:B------:R-:W-:Y:S01]  /*11750*/  @!P0 LEA.HI.X R9, R215, R3, R17, 0x2, P5 ;  /* 0x00000003d7098211 */ /* 0x000fe200028f1411 */
[----:B------:R0:W-:Y:S01]  /*11760*/  @!P1 ST.E.64 desc[UR8][R6.64], R132 ;  /* 0x0000008406009985 */ /* 0x0001e2000c101b08 */
[----:B---3--:R-:W-:-:S02]  /*11770*/  SHF.R.S32.HI R13, RZ, 0x1f, R25 ;  /* 0x0000001fff0d7819 */ /* 0x008fc40000011419 */
[CC--:B------:R-:W-:Y:S01]  /*11780*/  @!P4 LEA R12, P5, R25.reuse, R2.reuse, 0x2 ;  /* 0x00000002190cc211 */ /* 0x0c0fe200078a10ff */
[----:B------:R0:W-:Y:S01]  /*11790*/  @!P0 ST.E.64 desc[UR8][R8.64], R136 ;  /* 0x0000008808008985 */ /* 0x0001e2000c101b08 */
[----:B----4-:R-:W-:Y:S02]  /*117a0*/  SHF.R.S32.HI R15, RZ, 0x1f, R21 ;  /* 0x0000001fff0f7819 */ /* 0x010fe40000011415 */
        /* <DEDUP_REMOVED lines=9> */
.L_x_2394:
[----:B------:R-:W-:Y:S05]  /*11840*/  BSYNC B1 ;  /* 0x0000000000017941 */ /* 0x000fea0003800000 */
.L_x_2393:
[----:B------:R-:W-:Y:S01]  /*11850*/  ISETP.GE.AND P0, PT, R10, UR12, PT ;  /* 0x0000000c0a007c0c */ /* 0x000fe2000bf06270 */
[----:B0-----:R0:W1:Y:S04]  /*11860*/  SHFL.IDX PT, R3, R11, 0x1, 0x1c1f ;  /* 0x003c1f000b037f89 */ /* 0x00106800000e0000 */
        /* <DEDUP_REMOVED lines=11> */
[----:B------:R-:W-:-:S03]  /*11920*/  SHF.R.S32.HI R0, RZ, 0x1f, R21 ;  /* 0x0000001fff007819 */ /* 0x000fc60000011415 */
[CC--:B--2---:R-:W-:Y:S02]  /*11930*/  @!P5 LEA R6, P3, R186.reuse, R2.reuse, 0x2 ;  /* 0x00000002ba06d211 */ /* 0x0c4fe400078610ff */
[----:B-1----:R-:W-:Y:S02]  /*11940*/  @!P4 IMAD.WIDE R4, R19, 0x4, R2 ;  /* 0x000000041304c825 */ /* 0x002fe400078e0202 */
[-C--:B------:R-:W-:Y:S02]  /*11950*/  @!P5 LEA.HI.X R7, R186, R3.reuse, R187, 0x2, P3 ;  /* 0x00000003ba07d211 */ /* 0x080fe400018f14bb */
[-C--:B------:R-:W-:Y:S01]  /*11960*/  @!P2 LEA R8, P6, R184, R2.reuse, 0x2 ;  /* 0x00000002b808a211 */ /* 0x080fe200078c10ff */
[----:B------:R0:W-:Y:S01]  /*11970*/  @!P4 ST.E.64 desc[UR8][R4.64], R26 ;  /* 0x0000001a0400c985 */ /* 0x0001e2000c101b08 */
[----:B------:R-:W-:Y:S02]  /*11980*/  ISETP.GE.AND P3, PT, R178, UR4, PT ;  /* 0x00000004b2007c0c */ /* 0x000fe4000bf66270 */
[----:B------:R-:W-:Y:S01]  /*11990*/  @!P2 LEA.HI.X R9, R184, R3, R185, 0x2, P6 ;  /* 0x00000003b809a211 */ /* 0x000fe200030f14b9 */
[----:B------:R1:W-:Y:S01]  /*119a0*/  @!P5 ST.E.64 desc[UR8][R6.64], R30 ;  /* 0x0000001e0600d985 */ /* 0x0003e2000c101b08 */
[----:B------:R-:W-:-:S02]  /*119b0*/  @!P1 LEA R10, P5, R182, R2, 0x2 ;  /* 0x00000002b60a9211 */ /* 0x000fc400078a10ff */
[----:B------:R-:W-:Y:S01]  /*119c0*/  ISETP.GE.AND P4, PT, R176, UR4, PT ;  /* 0x00000004b0007c0c */ /* 0x000fe2000bf86270 */
[----:B------:R2:W-:Y:S01]  /*119d0*/  @!P2 ST.E.64 desc[UR8][R8.64], R34 ;  /* 0x000000220800a985 */ /* 0x0005e2000c101b08 */
[-C--:B------:R-:W-:Y:S02]  /*119e0*/  @!P0 LEA R12, P6, R180, R2.reuse, 0x2 ;  /* 0x00000002b40c8211 */ /* 0x080fe400078c10ff */
[-C--:B------:R-:W-:Y:S02]  /*119f0*/  @!P1 LEA.HI.X R11, R182, R3.reuse, R183, 0x2, P5 ;  /* 0x00000003b60b9211 */ /* 0x080fe400028f14b7 */
[----:B------:R-:W-:Y:S02]  /*11a00*/  ISETP.GE.AND P5, PT, R174, UR4, PT ;  /* 0x00000004ae007c0c */ /* 0x000fe4000bfa6270 */
[----:B------:R-:W-:Y:S01]  /*11a10*/  @!P0 LEA.HI.X R13, R180, R3, R181, 0x2, P6 ;  /* 0x00000003b40d8211 */ /* 0x000fe200030f14b5 */
[----:B------:R3:W-:Y:S01]  /*11a20*/  @!P1 ST.E.64 desc[UR8][R10.64], R38 ;  /* 0x000000260a009985 */ /* 0x0007e2000c101b08 */
[----:B0-----:R-:W-:-:S02]  /*11a30*/  @!P3 LEA R4, P6, R178, R2, 0x2 ;  /* 0x00000002b204b211 */ /* 0x001fc400078c10ff */
[----:B------:R-:W-:Y:S01]  /*11a40*/  ISETP.GE.AND P1, PT, R170, UR4, PT ;  /* 0x00000004aa007c0c */ /* 0x000fe2000bf26270 */
[----:B------:R0:W-:Y:S01]  /*11a50*/  @!P0 ST.E.64 desc[UR8][R12.64], R42 ;  /* 0x0000002a0c008985 */ /* 0x0001e2000c101b08 */
[----:B------:R-:W-:Y:S02]  /*11a60*/  ISETP.GE.AND P0, PT, R172, UR4, PT ;  /* 0x00000004ac007c0c */ /* 0x000fe4000bf06270 */
[-C--:B-1----:R-:W-:Y:S02]  /*11a70*/  @!P4 LEA R6, P2, R176, R2.reuse, 0x2 ;  /* 0x00000002b006c211 */ /* 0x082fe400078410ff */
[-C--:B------:R-:W-:Y:S02]  /*11a80*/  @!P3 LEA.HI.X R5, R178, R3.reuse, R179, 0x2, P6 ;  /* 0x00000003b205b211 */ /* 0x080fe400030f14b3 */
[----:B------:R-:W-:Y:S02]  /*11a90*/  @!P5 LEA R14, P6, R174, R2, 0x2 ;  /* 0x00000002ae0ed211 */ /* 0x000fe400078c10ff */
[----:B------:R-:W-:Y:S01]  /*11aa0*/  @!P4 LEA.HI.X R7, R176, R3, R177, 0x2, P2 ;  /* 0x00000003b007c211 */ /* 0x000fe200010f14b1 */
[----:B------:R1:W-:Y:S01]  /*11ab0*/  @!P3 ST.E.64 desc[UR8][R4.64], R46 ;  /* 0x0000002e0400b985 */ /* 0x0003e2000c101b08 */
[----:B------:R-:W-:-:S02]  /*11ac0*/  ISETP.GE.AND P2, PT, R168, UR4, PT ;  /* 0x00000004a8007c0c */ /* 0x000fc4000bf46270 */
[-C--:B------:R-:W-:Y:S01]  /*11ad0*/  @!P5 LEA.HI.X R15, R174, R3.reuse, R175, 0x2, P6 ;  /* 0x00000003ae0fd211 */ /* 0x080fe200030f14af */
[----:B------:R4:W-:Y:S01]  /*11ae0*/  @!P4 ST.E.64 desc[UR8][R6.64], R50 ;  /* 0x000000320600c985 */ /* 0x0009e2000c101b08 */
[-C--:B--2---:R-:W-:Y:S02]  /*11af0*/  @!P0 LEA R8, P4, R172, R2.reuse, 0x2 ;  /* 0x00000002ac088211 */ /* 0x084fe400078810ff */
[----:B------:R-:W-:Y:S01]  /*11b00*/  ISETP.GE.AND P3, PT, R166, UR4, PT ;  /* 0x00000004a6007c0c */ /* 0x000fe2000bf66270 */
[----:B------:R2:W-:Y:S01]  /*11b10*/  @!P5 ST.E.64 desc[UR8][R14.64], R54 ;  /* 0x000000360e00d985 */ /* 0x0005e2000c101b08 */
[----:B---3--:R-:W-:Y:S02]  /*11b20*/  @!P1 LEA R10, P5, R170, R2, 0x2 ;  /* 0x00000002aa0a9211 */ /* 0x008fe400078a10ff */
[----:B------:R-:W-:Y:S02]  /*11b30*/  @!P0 LEA.HI.X R9, R172, R3, R173, 0x2, P4 ;  /* 0x00000003ac098211 */ /* 0x000fe400020f14ad */
[----:B------:R-:W-:-:S02]  /*11b40*/  ISETP.GE.AND P4, PT, R234, UR4, PT ;  /* 0x00000004ea007c0c */ /* 0x000fc4000bf86270 */
[-C--:B------:R-:W-:Y:S01]  /*11b50*/  @!P1 LEA.HI.X R11, R170, R3.reuse, R171, 0x2, P5 ;  /* 0x00000003aa0b9211 */ /* 0x080fe200028f14ab */
[----:B------:R-:W-:Y:S01]  /*11b60*/  @!P0 ST.E.64 desc[UR8][R8.64], R58 ;  /* 0x0000003a08008985 */ /* 0x000fe2000c101b08 */
[----:B------:R-:W-:Y:S02]  /*11b70*/  ISETP.GE.AND P5, PT, R233, UR4, PT ;  /* 0x00000004e9007c0c */ /* 0x000fe4000bfa6270 */
[CC--:B0-----:R-:W-:Y:S01]  /*11b80*/  @!P2 LEA R12, P6, R168.reuse, R2.reuse, 0x2 ;  /* 0x00000002a80ca211 */ /* 0x0c1fe200078c10ff */
[----:B------:R0:W-:Y:S01]  /*11b90*/  @!P1 ST.E.64 desc[UR8][R10.64], R62 ;  /* 0x0000003e0a009985 */ /* 0x0001e2000c101b08 */
[----:B------:R-:W-:Y:S02]  /*11ba0*/  ISETP.GE.AND P1, PT, R231, UR4, PT ;  /* 0x00000004e7007c0c */ /* 0x000fe4000bf26270 */
[----:B------:R-:W-:Y:S02]  /*11bb0*/  @!P2 LEA.HI.X R13, R168, R3, R169, 0x2, P6 ;  /* 0x00000003a80da211 */ /* 0x000fe400030f14a9 */
[----:B-1----:R-:W-:-:S02]  /*11bc0*/  @!P3 LEA R4, P6, R166, R2, 0x2 ;  /* 0x00000002a604b211 */ /* 0x002fc400078c10ff */
[-C--:B----4-:R-:W-:Y:S01]  /*11bd0*/  @!P4 LEA R6, P0, R234, R2.reuse, 0x2 ;  /* 0x00000002ea06c211 */ /* 0x090fe200078010ff */
[----:B------:R1:W-:Y:S01]  /*11be0*/  @!P2 ST.E.64 desc[UR8][R12.64], R66 ;  /* 0x000000420c00a985 */ /* 0x0003e2000c101b08 */
[----:B------:R-:W-:Y:S02]  /*11bf0*/  ISETP.GE.AND P2, PT, R232, UR4, PT ;  /* 0x00000004e8007c0c */ /* 0x000fe4000bf46270 */
        /* <DEDUP_REMOVED lines=8> */
[----:B------:R-:W-:Y:S01]  /*11c80*/  @!P2 LEA R8, P6, R232, R2, 0x2 ;  /* 0x00000002e808a211 */ /* 0x000fe200078c10ff */
[----:B------:R0:W-:Y:S01]  /*11c90*/  @!P5 ST.E.64 desc[UR8][R14.64], R78 ;  /* 0x0000004e0e00d985 */ /* 0x0001e2000c101b08 */
[----:B------:R-:W-:Y:S02]  /*11ca0*/  ISETP.GE.AND P5, PT, R229, UR4, PT ;  /* 0x00000004e5007c0c */ /* 0x000fe4000bfa6270 */
[----:B------:R-:W-:Y:S02]  /*11cb0*/  ISETP.GE.AND P4, PT, R228, UR4, PT ;  /* 0x00000004e4007c0c */ /* 0x000fe4000bf86270 */
[----:B------:R-:W-:-:S02]  /*11cc0*/  @!P2 LEA.HI.X R9, R232, R3, R163, 0x2, P6 ;  /* 0x00000003e809a211 */ /* 0x000fc400030f14a3 */
[CC--:B-1----:R-:W-:Y:S02]  /*11cd0*/  @!P0 LEA R12, P6, R230.reuse, R2.reuse, 0x2 ;  /* 0x00000002e60c8211 */ /* 0x0c2fe400078c10ff */
[-C--:B------:R-:W-:Y:S01]  /*11ce0*/  @!P1 LEA.HI.X R11, R231, R3.reuse, R162, 0x2, P3 ;  /* 0x00000003e70b9211 */ /* 0x080fe200018f14a2 */
[----:B------:R1:W-:Y:S01]  /*11cf0*/  @!P2 ST.E.64 desc[UR8][R8.64], R82 ;  /* 0x000000520800a985 */ /* 0x0003e2000c101b08 */
[----:B------:R-:W-:Y:S02]  /*11d00*/  ISETP.GE.AND P3, PT, R227, UR4, PT ;  /* 0x00000004e3007c0c */ /* 0x000fe4000bf66270 */
[----:B------:R-:W-:Y:S01]  /*11d10*/  @!P0 LEA.HI.X R13, R230, R3, R161, 0x2, P6 ;  /* 0x00000003e60d8211 */ /* 0x000fe200030f14a1 */
[----:B------:R4:W-:Y:S01]  /*11d20*/  @!P1 ST.E.64 desc[UR8][R10.64], R86 ;  /* 0x000000560a009985 */ /* 0x0009e2000c101b08 */
[-C--:B--2---:R-:W-:Y:S02]  /*11d30*/  @!P5 LEA R4, P2, R229, R2.reuse, 0x2 ;  /* 0x00000002e504d211 */ /* 0x084fe400078410ff */
[----:B---3--:R-:W-:Y:S01]  /*11d40*/  @!P4 LEA R6, P1, R228, R2, 0x2 ;  /* 0x00000002e406c211 */ /* 0x008fe200078210ff */
[----:B------:R2:W-:Y:S01]  /*11d50*/  @!P0 ST.E.64 desc[UR8][R12.64], R90 ;  /* 0x0000005a0c008985 */ /* 0x0005e2000c101b08 */
[----:B------:R-:W-:-:S02]  /*11d60*/  ISETP.GE.AND P0, PT, R226, UR4, PT ;  /* 0x00000004e2007c0c */ /* 0x000fc4000bf06270 */
[-C--:B------:R-:W-:Y:S02]  /*11d70*/  @!P5 LEA.HI.X R5, R229, R3.reuse, R160, 0x2, P2 ;  /* 0x00000003e505d211 */ /* 0x080fe400010f14a0 */
[----:B------:R-:W-:Y:S02]  /*11d80*/  ISETP.GE.AND P2, PT, R225, UR4, PT ;  /* 0x00000004e1007c0c */ /* 0x000fe4000bf46270 */
[-C--:B------:R-:W-:Y:S01]  /*11d90*/  @!P4 LEA.HI.X R7, R228, R3.reuse, R159, 0x2, P1 ;  /* 0x00000003e407c211 */ /* 0x080fe200008f149f */
[----:B------:R3:W-:Y:S01]  /*11da0*/  @!P5 ST.E.64 desc[UR8][R4.64], R94 ;  /* 0x0000005e0400d985 */ /* 0x0007e2000c101b08 */
[C---:B0-----:R-:W-:Y:S02]  /*11db0*/  @!P3 LEA R14, P6, R227.reuse, R2, 0x2 ;  /* 0x00000002e30eb211 */ /* 0x041fe400078c10ff */
[----:B------:R-:W-:Y:S01]  /*11dc0*/  ISETP.GE.AND P1, PT, R224, UR4, PT ;  /* 0x00000004e0007c0c */ /* 0x000fe2000bf26270 */
[----:B------:R0:W-:Y:S01]  /*11dd0*/  @!P4 ST.E.64 desc[UR8][R6.64], R98 ;  /* 0x000000620600c985 */ /* 0x0001e2000c101b08 */
[----:B------:R-:W-:-:S02]  /*11de0*/  @!P3 LEA.HI.X R15, R227, R3, R158, 0x2, P6 ;  /* 0x00000003e30fb211 */ /* 0x000fc400030f149e */
[----:B------:R-:W-:Y:S02]  /*11df0*/  ISETP.GE.AND P4, PT, R223, UR4, PT ;  /* 0x00000004df007c0c */ /* 0x000fe4000bf86270 */
[-C--:B-1----:R-:W-:Y:S01]  /*11e00*/  @!P0 LEA R8, P6, R226, R2.reuse, 0x2 ;  /* 0x00000002e2088211 */ /* 0x082fe200078c10ff */
[----:B------:R1:W-:Y:S01]  /*11e10*/  @!P3 ST.E.64 desc[UR8][R14.64], R102 ;  /* 0x000000660e00b985 */ /* 0x0003e2000c101b08 */
[C---:B----4-:R-:W-:Y:S02]  /*11e20*/  @!P2 LEA R10, P3, R225.reuse, R2, 0x2 ;  /* 0x00000002e10aa211 */ /* 0x050fe400078610ff */
[----:B------:R-:W-:Y:S02]  /*11e30*/  ISETP.GE.AND P5, PT, R222, UR4, PT ;  /* 0x00000004de007c0c */ /* 0x000fe4000bfa6270 */
[-C--:B------:R-:W-:Y:S02]  /*11e40*/  @!P0 LEA.HI.X R9, R226, R3.reuse, R157, 0x2, P6 ;  /* 0x00000003e2098211 */ /* 0x080fe400030f149d */
[----:B------:R-:W-:-:S02]  /*11e50*/  @!P2 LEA.HI.X R11, R225, R3, R156, 0x2, P3 ;  /* 0x00000003e10ba211 */ /* 0x000fc400018f149c */
[----:B------:R-:W-:Y:S01]  /*11e60*/  ISETP.GE.AND P3, PT, R221, UR4, PT ;  /* 0x00000004dd007c0c */ /* 0x000fe2000bf66270 */
[----:B------:R4:W-:Y:S01]  /*11e70*/  @!P0 ST.E.64 desc[UR8][R8.64], R106 ;  /* 0x0000006a08008985 */ /* 0x0009e2000c101b08 */
[CC--:B--2---:R-:W-:Y:S02]  /*11e80*/  @!P1 LEA R12, P6, R224.reuse, R2.reuse, 0x2 ;  /* 0x00000002e00c9211 */ /* 0x0c4fe400078c10ff */
[CC--:B---3--:R-:W-:Y:S01]  /*11e90*/  @!P4 LEA R4, P0, R223.reuse, R2.reuse, 0x2 ;  /* 0x00000002df04c211 */ /* 0x0c8fe200078010ff */
[----:B------:R-:W-:Y:S01]  /*11ea0*/  @!P2 ST.E.64 desc[UR8][R10.64], R110 ;  /* 0x0000006e0a00a985 */ /* 0x000fe2000c101b08 */
[-C--:B------:R-:W-:Y:S02]  /*11eb0*/  @!P1 LEA.HI.X R13, R224, R3.reuse, R155, 0x2, P6 ;  /* 0x00000003e00d9211 */ /* 0x080fe400030f149b */
[----:B------:R-:W-:Y:S02]  /*11ec0*/  @!P4 LEA.HI.X R5, R223, R3, R154, 0x2, P0 ;  /* 0x00000003df05c211 */ /* 0x000fe400000f149a */
[----:B------:R-:W-:Y:S01]  /*11ed0*/  ISETP.GE.AND P0, PT, R220, UR4, PT ;  /* 0x00000004dc007c0c */ /* 0x000fe2000bf06270 */
[----:B------:R-:W-:Y:S01]  /*11ee0*/  @!P1 ST.E.64 desc[UR8][R12.64], R114 ;  /* 0x000000720c009985 */ /* 0x000fe2000c101b08 */
[----:B0-----:R-:W-:-:S02]  /*11ef0*/  @!P5 LEA R6, P6, R222, R2, 0x2 ;  /* 0x00000002de06d211 */ /* 0x001fc400078c10ff */
[----:B-1----:R-:W-:Y:S01]  /*11f00*/  @!P3 LEA R14, P2, R221, R2, 0x2 ;  /* 0x00000002dd0eb211 */ /* 0x002fe200078410ff */
[----:B------:R0:W-:Y:S01]  /*11f10*/  @!P4 ST.E.64 desc[UR8][R4.64], R118 ;  /* 0x000000760400c985 */ /* 0x0001e2000c101b08 */
[-C--:B------:R-:W-:Y:S02]  /*11f20*/  @!P5 LEA.HI.X R7, R222, R3.reuse, R153, 0x2, P6 ;  /* 0x00000003de07d211 */ /* 0x080fe400030f1499 */
[----:B------:R-:W-:Y:S02]  /*11f30*/  ISETP.GE.AND P4, PT, R219, UR4, PT ;  /* 0x00000004db007c0c */ /* 0x000fe4000bf86270 */
[----:B------:R-:W-:Y:S01]  /*11f40*/  ISETP.GE.AND P1, PT, R21, UR4, PT ;  /* 0x0000000415007c0c */ /* 0x000fe2000bf26270 */
[----:B------:R-:W-:Y:S01]  /*11f50*/  @!P5 ST.E.64 desc[UR8][R6.64], R122 ;  /* 0x0000007a0600d985 */ /* 0x000fe2000c101b08 */
[----:B------:R-:W-:Y:S02]  /*11f60*/  @!P3 LEA.HI.X R15, R221, R3, R152, 0x2, P2 ;  /* 0x00000003dd0fb211 */ /* 0x000fe400010f1498 */
[----:B------:R-:W-:-:S02]  /*11f70*/  ISETP.GE.AND P2, PT, R17, UR4, PT ;  /* 0x0000000411007c0c */ /* 0x000fc4000bf46270 */
[----:B------:R-:W-:Y:S01]  /*11f80*/  ISETP.GE.AND P5, PT, R215, UR4, PT ;  /* 0x00000004d7007c0c */ /* 0x000fe2000bfa6270 */
[----:B------:R1:W-:Y:S01]  /*11f90*/  @!P3 ST.E.64 desc[UR8][R14.64], R126 ;  /* 0x0000007e0e00b985 */ /* 0x0003e2000c101b08 */
[----:B----4-:R-:W-:-:S04]  /*11fa0*/  @!P0 LEA R8, P6, R220, R2, 0x2 ;  /* 0x00000002dc088211 */ /* 0x010fc800078c10ff */
[-C--:B------:R-:W-:Y:S02]  /*11fb0*/  @!P0 LEA.HI.X R9, R220, R3.reuse, R22, 0x2, P6 ;  /* 0x00000003dc098211 */ /* 0x080fe400030f1416 */
[-C--:B0-----:R-:W-:Y:S02]  /*11fc0*/  @!P4 LEA R4, P6, R219, R2.reuse, 0x2 ;  /* 0x00000002db04c211 */ /* 0x081fe400078c10ff */
[-C--:B------:R-:W-:Y:S01]  /*11fd0*/  @!P1 LEA R10, P3, R21, R2.reuse, 0x2 ;  /* 0x00000002150a9211 */ /* 0x080fe200078610ff */
[----:B------:R0:W-:Y:S01]  /*11fe0*/  @!P0 ST.E.64 desc[UR8][R8.64], R130 ;  /* 0x0000008208008985 */ /* 0x0001e2000c101b08 */
[-C--:B------:R-:W-:Y:S02]  /*11ff0*/  @!P4 LEA.HI.X R5, R219, R3.reuse, R18, 0x2, P6 ;  /* 0x00000003db05c211 */ /* 0x080fe400030f1412 */
[----:B------:R-:W-:Y:S01]  /*12000*/  @!P1 LEA.HI.X R11, R21, R3, R0, 0x2, P3 ;  /* 0x00000003150b9211 */ /* 0x000fe200018f1400 */
[----:B-1----:R-:W-:Y:S01]  /*12010*/  VIADD R15, R19, 0xf8 ;  /* 0x000000f8130f7836 */ /* 0x002fe20000000000 */
[----:B------:R-:W-:Y:S01]  /*12020*/  SHF.R.S32.HI R7, RZ, 0x1f, R17 ;  /* 0x0000001fff077819 */ /* 0x000fe20000011411 */
[----:B------:R0:W-:Y:S01]  /*12030*/  @!P4 ST.E.64 desc[UR8][R4.64], R134 ;  /* 0x000000860400c985 */ /* 0x0001e2000c101b08 */
[----:B------:R-:W-:-:S02]  /*12040*/  @!P2 LEA R12, P6, R17, R2, 0x2 ;  /* 0x00000002110ca211 */ /* 0x000fc400078c10ff */
[----:B------:R-:W-:Y:S02]  /*12050*/  ISETP.GE.AND P0, PT, R15, UR4, PT ;  /* 0x000000040f007c0c */ /* 0x000fe4000bf06270 */
[----:B------:R-:W-:Y:S02]  /*12060*/  SHF.R.S32.HI R0, RZ, 0x1f, R215 ;  /* 0x0000001fff007819 */ /* 0x000fe400000114d7 */
[----:B------:R-:W-:Y:S02]  /*12070*/  @!P5 LEA R6, P3, R215, R2, 0x2 ;  /* 0x00000002d706d211 */ /* 0x000fe400078610ff */
[-C--:B------:R-:W-:Y:S02]  /*12080*/  @!P2 LEA.HI.X R13, R17, R3.reuse, R7, 0x2, P6 ;  /* 0x00000003110da211 */ /* 0x080fe400030f1407 */
[----:B------:R-:W-:-:S05]  /*12090*/  @!P5 LEA.HI.X R7, R215, R3, R0, 0x2, P3 ;  /* 0x00000003d707d211 */ /* 0x000fca00018f1400 */
[----:B------:R0:W-:Y:S04]  /*120a0*/  @!P5 ST.E.64 desc[UR8][R6.64], R138 ;  /* 0x0000008a0600d985 */ /* 0x0001e8000c101b08 */
[----:B------:R0:W-:Y:S04]  /*120b0*/  @!P1 ST.E.64 desc[UR8][R10.64], R142 ;  /* 0x0000008e0a009985 */ /* 0x0001e8000c101b08 */
[----:B------:R0:W-:Y:S01]  /*120c0*/  @!P2 ST.E.64 desc[UR8][R12.64], R146 ;  /* 0x000000920c00a985 */ /* 0x0001e2000c101b08 */
[----:B------:R-:W-:Y:S05]  /*120d0*/  @P0 BRA `(.L_x_2392) ;  /* 0x0000001000380947 */ /* 0x000fea0003800000 */
[----:B------:R-:W-:Y:S01]  /*120e0*/  LEA R2, P0, R15, R2, 0x2 ;  /* 0x000000020f027211 */ /* 0x000fe200078010ff */
[----:B------:R-:W-:Y:S01]  /*120f0*/  ULDC.64 UR8, c[0x0][0x208] ;  /* 0x0000820000087ab9 */ /* 0x000fe20000000a00 */
[----:B------:R-:W-:-:S04]  /*12100*/  SHF.R.S32.HI R0, RZ, 0x1f, R15 ;  /* 0x0000001fff007819 */ /* 0x000fc8000001140f */
[----:B------:R-:W-:-:S05]  /*12110*/  LEA.HI.X R3, R15, R3, R0, 0x2, P0 ;  /* 0x000000030f037211 */ /* 0x000fca00000f1400 */
[----:B------:R1:W-:Y:S01]  /*12120*/  ST.E.64 desc[UR8][R2.64], R150 ;  /* 0x0000009602007985 */ /* 0x0003e2000c101b08 */
[----:B------:R-:W-:Y:S05]  /*12130*/  BRA `(.L_x_2392) ;  /* 0x0000001000207947 */ /* 0x000fea0003800000 */
.L_x_2383:
        /* <DEDUP_REMOVED lines=38> */
.L_x_2395:
[----:B------:R-:W2:Y:S01]  /*123a0*/  LDL.LU R2, [R1+0x2c] ;  /* 0x00002c0001027983 */ /* 0x000ea20000300800 */
[----:B------:R-:W-:Y:S01]  /*123b0*/  R2UR UR9, R217 ;  /* 0x00000000d90972ca */ /* 0x000fe200000e0000 */
[----:B------:R-:W-:-:S12]  /*123c0*/  BSSY B1, `(.L_x_2396) ;  /* 0x000003f000017945 */ /* 0x000fd80003800000 */
[----:B------:R-:W-:Y:S01]  /*123d0*/  USEL UR12, UR9, URZ, !UP0 ;  /* 0x0000003f090c7287 */ /* 0x000fe2000c000000 */
[----:B--2---:R-:W-:-:S13]  /*123e0*/  R2UR UR8, R2 ;  /* 0x00000000020872ca */ /* 0x004fda00000e0000 */
[----:B------:R-:W-:Y:S01]  /*123f0*/  USEL UR13, UR8, URZ, !UP0 ;  /* 0x0000003f080d7287 */ /* 0x000fe2000c000000 */
[----:B------:R-:W-:Y:S11]  /*12400*/  @P0 BRA `(.L_x_2397) ;  /* 0x0000000000e80947 */ /* 0x000ff60003800000 */
[----:B------:R-:W0:Y:S01]  /*12410*/  S2R R4, SR_TID.X ;  /* 0x0000000000047919 */ /* 0x000e220000002100 */
[----:B------:R-:W1:Y:S01]  /*12420*/  LDC R9, c[0x0][0xbe8] ;  /* 0x0002fa00ff097b82 */ /* 0x000e620000000800 */
[----:B------:R-:W-:-:S13]  /*12430*/  R2UR UR8, R212 ;  /* 0x00000000d40872ca */ /* 0x000fda00000e0000 */
        /* <DEDUP_REMOVED lines=55> */
.L_x_2397:
[----:B------:R-:W-:Y:S05]  /*127b0*/  BSYNC B1 ;  /* 0x0000000000017941 */ /* 0x000fea0003800000 */
.L_x_2396:
        /* <DEDUP_REMOVED lines=11> */
[----:B------:R-:W-:Y:S01]  /*12870*/  R2UR UR14, R212 ;  /* 0x00000000d40e72ca */ /* 0x000fe200000e0000 */
[----:B------:R-:W-:Y:S01]  /*12880*/  BSSY B1, `(.L_x_2398) ;  /* 0x000004e000017945 */ /* 0x000fe20003800000 */
        /* <DEDUP_REMOVED lines=77> */
.L_x_2399:
[----:B------:R-:W-:Y:S05]  /*12d60*/  BSYNC B1 ;  /* 0x0000000000017941 */ /* 0x000fea0003800000 */
.L_x_2398:
        /* <DEDUP_REMOVED lines=22> */
.L_x_2401:
[----:B------:R-:W-:Y:S05]  /*12ed0*/  BSYNC B1 ;  /* 0x0000000000017941 */ /* 0x000fea0003800000 */
.L_x_2400:
        /* <DEDUP_REMOVED lines=22> */
.L_x_2403:
[----:B------:R-:W-:Y:S05]  /*13040*/  BSYNC B1 ;  /* 0x0000000000017941 */ /* 0x000fea0003800000 */
.L_x_2402:
        /* <DEDUP_REMOVED lines=23> */
.L_x_2392:
[----:B------:R-:W-:Y:S05]  /*131c0*/  BSYNC B0 ;  /* 0x0000000000007941 */ /* 0x000fea0003800000 */
.L_x_2382:
[----:B------:R-:W-:Y:S02]  /*131d0*/  ULDC UR4, c[0x0][0xc3c] ;  /* 0x00030f0000047ab9 */ /* 0x000fe40000000800 */
[----:B------:R-:W-:-:S06]  /*131e0*/  UISETP.GE.AND UP0, UPT, UR7, UR4, UPT ;  /* 0x000000040700728c */ /* 0x000fcc000bf06270 */
[----:B------:R-:W-:-:S13]  /*131f0*/  PLOP3.LUT P0, PT, PT, PT, UP0, 0x80, 0x0 ;  /* 0x000000000000781c */ /* 0x000fda0003f0f008 */
[----:B------:R-:W-:Y:S05]  /*13200*/  @!P0 BRA `(.L_x_2404) ;  /* 0xfffffedc00d88947 */ /* 0x000fea000383ffff */
[----:B------:R-:W-:Y:S05]  /*13210*/  EXIT ;  /* 0x000000000000794d */ /* 0x000fea0003800000 */
.L_x_2345:
        /* <DEDUP_REMOVED lines=18> */
.L_x_2405:
        /* <DEDUP_REMOVED lines=44> */
.L_x_2409:
        /* <DEDUP_REMOVED lines=40> */
.L_x_2407:
        /* <DEDUP_REMOVED lines=12> */
.L_x_2410:
        /* <DEDUP_REMOVED lines=63> */
.L_x_2411:
        /* <DEDUP_REMOVED lines=62> */
.L_x_2412:
[----:B01----:R-:W-:-:S05]  /*14110*/  LOP3.LUT R3, RZ, R2, RZ, 0x33, !PT ;  /* 0x00000002ff037212 */ /* 0x003fca00078e33ff */
[----:B------:R-:W-:-:S05]  /*14120*/  IMAD.IADD R2, R4, 0x1, R3 ;  /* 0x0000000104027824 */ /* 0x000fca00078e0203 */
[----:B------:R1:W-:Y:S01]  /*14130*/  STL [R1+0x4], R2 ;  /* 0x0000040201007387 */ /* 0x0003e20000100800 */
[----:B------:R-:W-:Y:S05]  /*14140*/  BRA `(.L_x_2413) ;  /* 0x0000000000107947 */ /* 0x000fea0003800000 */
.L_x_2408:
[----:B------:R-:W-:Y:S01]  /*14150*/  IMAD.U32 R2, RZ, RZ, UR6 ;  /* 0x00000006ff027e24 */ /* 0x000fe2000f8e00ff */
[----:B------:R0:W-:Y:S04]  /*14160*/  STL [R1+0x4], RZ ;  /* 0x000004ff01007387 */ /* 0x0001e80000100800 */
[----:B------:R0:W-:Y:S04]  /*14170*/  STL [R1+0x8], RZ ;  /* 0x000008ff01007387 */ /* 0x0001e80000100800 */
[----:B------:R0:W-:Y:S02]  /*14180*/  STL [R1], R2 ;  /* 0x0000000201007387 */ /* 0x0001e40000100800 */
.L_x_2413:
        /* <DEDUP_REMOVED lines=10> */
.L_x_2406:
[----:B0-2---:R-:W2:Y:S01]  /*14230*/  LDL R0, [R1+0xc] ;  /* 0x00000c0001007983 */ /* 0x005ea20000100800 */
[----:B------:R-:W-:Y:S01]  /*14240*/  ULDC UR4, c[0x0][0xc3c] ;  /* 0x00030f0000047ab9 */ /* 0x000fe20000000800 */
[----:B------:R-:W-:Y:S02]  /*14250*/  IMAD.MOV.U32 R19, RZ, RZ, RZ ;  /* 0x000000ffff137224 */ /* 0x000fe400078e00ff */
[----:B------:R0:W-:Y:S01]  /*14260*/  STL [R1+0x58], RZ ;  /* 0x000058ff01007387 */ /* 0x0001e20000100800 */
[----:B--2---:R-:W-:Y:S01]  /*14270*/  ISETP.GE.AND P0, PT, R0, UR4, PT ;  /* 0x0000000400007c0c */ /* 0x004fe2000bf06270 */
[----:B------:R-:W-:-:S05]  /*14280*/  IMAD.MOV.U32 R0, RZ, RZ, 0x1 ;  /* 0x00000001ff007424 */ /* 0x000fca00078e00ff */
[----:B------:R0:W-:Y:S07]  /*14290*/  STL [R1+0x14], R0 ;  /* 0x0000140001007387 */ /* 0x0001ee0000100800 */
[----:B------:R-:W-:Y:S05]  /*142a0*/  @P0 BRA `(.L_x_2414) ;  /* 0x0000006800600947 */ /* 0x000fea0003800000 */
[----:B------:R-:W2:Y:S01]  /*142b0*/  S2UR UR5, SR_CgaCtaId ;  /* 0x00000000000579c3 */ /* 0x000ea20000008800 */
[C---:B0-----:R-:W-:Y:S01]  /*142c0*/  IMAD.SHL.U32 R0, R6.reuse, 0x8, RZ ;  /* 0x0000000806007824 */ /* 0x041fe200078e00ff */
[----:B------:R-:W-:Y:S01]  /*142d0*/  LOP3.LUT R4, R6, 0x7f, RZ, 0xc0, !PT ;  /* 0x0000007f06047812 */ /* 0x000fe200078ec0ff */
[----:B------:R-:W-:Y:S01]  /*142e0*/  UMOV UR4, 0x400 ;  /* 0x0000040000047882 */ /* 0x000fe20000000000 */
[----:B------:R-:W-:Y:S01]  /*142f0*/  BSSY B8, `(.L_x_2414) ;  /* 0x0000693000087945 */ /* 0x000fe20003800000 */
[----:B------:R-:W-:Y:S01]  /*14300*/  IMAD.MOV.U32 R19, RZ, RZ, RZ ;  /* 0x000000ffff137224 */ /* 0x000fe200078e00ff */
[----:B------:R-:W-:Y:S01]  /*14310*/  LOP3.LUT R3, R0, 0x1f8, RZ, 0xc0, !PT ;  /* 0x000001f800037812 */ /* 0x000fe200078ec0ff */
[----:B-1----:R-:W-:Y:S01]  /*14320*/  IMAD.SHL.U32 R2, R4, 0x8, RZ ;  /* 0x0000000804027824 */ /* 0x002fe200078e00ff */
        /* <DEDUP_REMOVED lines=9> */
[----:B--2---:R-:W-:-:S06]  /*143c0*/  ULEA UR4, UR5, UR4, 0x18 ;  /* 0x0000000405047291 */ /* 0x004fcc000f8ec03f */
[----:B------:R-:W-:-:S04]  /*143d0*/  IMAD.U32 R18, RZ, RZ, UR4 ;  /* 0x00000004ff127e24 */ /* 0x000fc8000f8e00ff */
[----:B------:R-:W-:-:S05]  /*143e0*/  IMAD R3, R3, 0x2, R18 ;  /* 0x0000000203037824 */ /* 0x000fca00078e0212 */
[----:B------:R0:W-:Y:S04]  /*143f0*/  STL [R1+0x24], R3 ;  /* 0x0000240301007387 */ /* 0x0001e80000100800 */
[----:B------:R1:W-:Y:S04]  /*14400*/  STL [R1+0x14], R2 ;  /* 0x0000140201007387 */ /* 0x0003e80000100800 */
[----:B------:R2:W-:Y:S01]  /*14410*/  STL [R1+0x58], RZ ;  /* 0x000058ff01007387 */ /* 0x0005e20000100800 */
[C---:B0-----:R-:W-:Y:S02]  /*14420*/  LOP3.LUT R3, R0.reuse, 0x40, RZ, 0xfc, !PT ;  /* 0x0000004000037812 */ /* 0x041fe400078efcff */
[----:B-1----:R-:W-:-:S02]  /*14430*/  LOP3.LUT R2, R0, 0x80, RZ, 0xfc, !PT ;  /* 0x0000008000027812 */ /* 0x002fc400078efcff */
[----:B--2---:R-:W-:-:S07]  /*14440*/  LOP3.LUT R0, R0, 0xc0, RZ, 0xfc, !PT ;  /* 0x000000c000007812 */ /* 0x004fce00078efcff */
.L_x_2529:
[----:B------:R-:W2:Y:S01]  /*14450*/  LDL R0, [R1+0xc] ;  /* 0x00000c0001007983 */ /* 0x000ea20000100800 */
[----:B------:R-:W2:Y:S01]  /*14460*/  LDC.64 R2, c[0x0][0xc88] ;  /* 0x00032200ff027b82 */ /* 0x000ea20000000a00 */
[----:B------:R-:W-:Y:S01]  /*14470*/  ULDC.64 UR4, c[0x0][0x208] ;  /* 0x0000820000047ab9 */ /* 0x000fe20000000a00 */
[----:B--2---:R-:W-:-:S05]  /*14480*/  IMAD.WIDE R2, R0, 0x4, R2 ;  /* 0x0000000400027825 */ /* 0x004fca00078e0202 */
[----:B------:R-:W2:Y:S01]  /*14490*/  LDG.E R11, desc[UR4][R2.64] ;  /* 0x00000004020b7981 */ /* 0x000ea2000c1e1900 */
[----:B------:R-:W-:Y:S05]  /*144a0*/  YIELD ;  /* 0x0000000000007946 */ /* 0x000fea0003800000 */
[----:B------:R-:W-:Y:S01]  /*144b0*/  ULDC.64 UR4, c[0x0][0xa28] ;  /* 0x00028a0000047ab9 */ /* 0x000fe20000000a00 */
[----:B------:R-:W-:Y:S01]  /*144c0*/  IMAD.MOV.U32 R0, RZ, RZ, RZ ;  /* 0x000000ffff007224 */ /* 0x000fe200078e00ff */
[----:B------:R-:W-:Y:S01]  /*144d0*/  ISETP.NE.U32.AND P0, PT, RZ, UR4, PT ;  /* 0x00000004ff007c0c */ /* 0x000fe2000bf05070 */
[----:B------:R-:W-:Y:S01]  /*144e0*/  ULDC.64 UR10, c[0x0][0x208] ;  /* 0x00008200000a7ab9 */ /* 0x000fe20000000a00 */
[----:B01----:R-:W-:Y:S01]  /*144f0*/  IMAD.MOV.U32 R6, RZ, RZ, RZ ;  /* 0x000000ffff067224 */ /* 0x003fe200078e00ff */
        /* <DEDUP_REMOVED lines=48> */
.L_x_2415:
[----:B------:R-:W2:Y:S01]  /*14800*/  LDL.LU R7, [R1+0x8] ;  /* 0x0000080001077983 */ /* 0x000ea20000300800 */
[----:B------:R-:W-:Y:S02]  /*14810*/  ULDC.64 UR4, c[0x0][0xa20] ;  /* 0x0002880000047ab9 */ /* 0x000fe40000000a00 */
[----:B------:R-:W-:-:S04]  /*14820*/  ISETP.NE.U32.AND P1, PT, RZ, UR4, PT ;  /* 0x00000004ff007c0c */ /* 0x000fc8000bf25070 */
[----:B------:R-:W-:Y:S02]  /*14830*/  ISETP.NE.AND.EX P1, PT, RZ, UR5, PT, P1 ;  /* 0x00000005ff007c0c */ /* 0x000fe4000bf25310 */
[C---:B--2---:R-:W-:Y:S02]  /*14840*/  LOP3.LUT R2, R7.reuse, 0xff000000, RZ, 0xc0, !PT ;  /* 0xff00000007027812 */ /* 0x044fe400078ec0ff */
        /* <DEDUP_REMOVED lines=11> */
[----:B--2---:R-:W-:-:S05]  /*14900*/  IADD3.X R7, R10, UR5, RZ, P0, !PT ;  /* 0x000000050a077c10 */ /* 0x004fca00087fe4ff */
[----:B------:R2:W5:Y:S01]  /*14910*/  LDG.E R6, desc[UR6][R6.64] ;  /* 0x0000000606067981 */ /* 0x000562000c1e1900 */
[----:B------:R-:W-:Y:S05]  /*14920*/  BRA `(.L_x_2417) ;  /* 0x0000000000147947 */ /* 0x000fea0003800000 */
.L_x_2416:
[----:B------:R-:W-:Y:S05]  /*14930*/  @!P0 BRA `(.L_x_2417) ;  /* 0x0000000000108947 */ /* 0x000fea0003800000 */
[----:B------:R-:W-:Y:S02]  /*14940*/  ULDC.64 UR4, c[0x0][0x208] ;  /* 0x0000820000047ab9 */ /* 0x000fe40000000a00 */
[----:B------:R-:W3:Y:S04]  /*14950*/  LDG.E R6, desc[UR4][R4.64] ;  /* 0x0000000404067981 */ /* 0x000ee8000c1e1900 */
[----:B------:R-:W3:Y:S02]  /*14960*/  LDG.E R4, desc[UR4][R4.64+0x4] ;  /* 0x0000040404047981 */ /* 0x000ee4000c1e1900 */
[----:B---3--:R-:W-:-:S07]  /*14970*/  IMAD.IADD R6, R4, 0x1, -R6 ;  /* 0x0000000104067824 */ /* 0x008fce00078e0a06 */
.L_x_2417:
[----:B------:R-:W3:Y:S01]  /*14980*/  LDL R5, [R1+0x4] ;  /* 0x0000040001057983 */ /* 0x000ee20000100800 */
[----:B-----5:R-:W-:Y:S01]  /*14990*/  IMAD.IADD R6, R6, 0x1, -R0 ;  /* 0x0000000106067824 */ /* 0x020fe200078e0a00 */
[----:B------:R-:W-:Y:S01]  /*149a0*/  BSSY B0, `(.L_x_2418) ;  /* 0x000003a000007945 */ /* 0x000fe20003800000 */
[----:B------:R-:W4:Y:S02]  /*149b0*/  LDC R0, c[0x0][0x448] ;  /* 0x00011200ff007b82 */ /* 0x000f240000000800 */
[----:B----4-:R-:W-:-:S13]  /*149c0*/  ISETP.NE.AND P0, PT, R0, 0x1, PT ;  /* 0x000000010000780c */ /* 0x010fda0003f05270 */
[----:B--2---:R-:W2:Y:S08]  /*149d0*/  @P0 LDC R3, c[0x0][0x44c] ;  /* 0x00011300ff030b82 */ /* 0x004eb00000000800 */
[----:B------:R-:W4:Y:S01]  /*149e0*/  @P0 LDC R4, c[0x0][0x450] ;  /* 0x00011400ff040b82 */ /* 0x000f220000000800 */
[----:B---3--:R-:W-:Y:S02]  /*149f0*/  IMAD.SHL.U32 R0, R5, 0x80, RZ ;  /* 0x0000008005007824 */ /* 0x008fe400078e00ff */
[----:B------:R-:W-:-:S02]  /*14a00*/  IMAD.MOV.U32 R5, RZ, RZ, RZ ;  /* 0x000000ffff057224 */ /* 0x000fc400078e00ff */
[----:B------:R-:W-:Y:S02]  /*14a10*/  VIADD R0, R0, 0x7f ;  /* 0x0000007f00007836 */ /* 0x000fe40000000000 */
[----:B------:R-:W-:Y:S02]  /*14a20*/  IMAD.MOV.U32 R10, RZ, RZ, R5 ;  /* 0x000000ffff0a7224 */ /* 0x000fe400078e0005 */
[----:B--2---:R-:W-:-:S05]  /*14a30*/  @P0 IMAD.HI.U32 R3, R0, R3, RZ ;  /* 0x0000000300030227 */ /* 0x004fca00078e00ff */
[----:B----4-:R-:W-:Y:S01]  /*14a40*/  @P0 SHF.R.U32.HI R0, RZ, R4, R3 ;  /* 0x00000004ff000219 */ /* 0x010fe20000011603 */
[C---:B------:R-:W-:Y:S01]  /*14a50*/  VIADD R3, R6.reuse, 0x4f ;  /* 0x0000004f06037836 */ /* 0x040fe20000000000 */
[----:B------:R-:W-:Y:S02]  /*14a60*/  IADD3 R6, R6, 0x50, -R9 ;  /* 0x0000005006067810 */ /* 0x000fe40007ffe809 */
[----:B01----:R-:W-:Y:S01]  /*14a70*/  LOP3.LUT R9, R2, 0xff, RZ, 0xc0, !PT ;  /* 0x000000ff02097812 */ /* 0x003fe200078ec0ff */
[----:B------:R-:W-:-:S04]  /*14a80*/  IMAD.HI R3, R3, 0x66666667, RZ ;  /* 0x6666666703037827 */ /* 0x000fc800078e02ff */
[----:B------:R-:W-:Y:S01]  /*14a90*/  IMAD.IADD R0, R6, 0x1, R0 ;  /* 0x0000000106007824 */ /* 0x000fe200078e0200 */
[----:B------:R-:W-:-:S03]  /*14aa0*/  SHF.R.U32.HI R4, RZ, 0x1f, R3 ;  /* 0x0000001fff047819 */ /* 0x000fc60000011603 */
[----:B------:R-:W-:Y:S01]  /*14ab0*/  IMAD.HI R0, R0, 0x66666667, RZ ;  /* 0x6666666700007827 */ /* 0x000fe200078e02ff */
[----:B------:R-:W-:-:S04]  /*14ac0*/  LEA.HI.SX32 R4, R3, R4, 0x1b ;  /* 0x0000000403047211 */ /* 0x000fc800078fdaff */
[----:B------:R-:W-:-:S04]  /*14ad0*/  SHF.R.U32.HI R3, RZ, 0x1f, R0 ;  /* 0x0000001fff037819 */ /* 0x000fc80000011600 */
[----:B------:R-:W-:Y:S02]  /*14ae0*/  LEA.HI.SX32 R3, R0, R3, 0x1b ;  /* 0x0000000300037211 */ /* 0x000fe400078fdaff */
[----:B------:R-:W-:Y:S02]  /*14af0*/  SHF.R.U32.HI R0, RZ, 0x10, R2 ;  /* 0x00000010ff007819 */ /* 0x000fe40000011602 */
[----:B------:R-:W-:Y:S02]  /*14b00*/  VIMNMX R8, R4, R3, PT ;  /* 0x0000000304087248 */ /* 0x000fe40003fe0100 */
[----:B------:R-:W-:Y:S02]  /*14b10*/  ISETP.NE.AND P0, PT, R0, RZ, PT ;  /* 0x000000ff0000720c */ /* 0x000fe40003f05270 */
[----:B------:R-:W-:Y:S01]  /*14b20*/  ISETP.GE.AND P1, PT, R8, 0x1, PT ;  /* 0x000000010800780c */ /* 0x000fe20003f26270 */
[----:B------:R0:W-:Y:S04]  /*14b30*/  STL [R1+0x38], R8 ;  /* 0x0000380801007387 */ /* 0x0001e80000100800 */
[----:B------:R0:W-:Y:S04]  /*14b40*/  STL [R1+0x3c], R5 ;  /* 0x00003c0501007387 */ /* 0x0001e80000100800 */
[----:B------:R0:W-:Y:S02]  /*14b50*/  STL [R1+0x48], R9 ;  /* 0x0000480901007387 */ /* 0x0001e40000100800 */
[----:B------:R-:W1:Y:S02]  /*14b60*/  @!P0 LDC R0, c[0x0][0x9f0] ;  /* 0x00027c00ff008b82 */ /* 0x000e640000000800 */
[----:B------:R-:W-:Y:S05]  /*14b70*/  @!P1 BRA `(.L_x_2419) ;  /* 0x0000000000709947 */ /* 0x000fea0003800000 */
[----:B-1----:R-:W-:-:S04]  /*14b80*/  IABS R4, R0 ;  /* 0x0000000000047213 */ /* 0x002fc80000000000 */
[----:B------:R-:W1:Y:S08]  /*14b90*/  I2F.RP R2, R4 ;  /* 0x0000000400027306 */ /* 0x000e700000209400 */
[----:B-1----:R-:W1:Y:S02]  /*14ba0*/  MUFU.RCP R2, R2 ;  /* 0x0000000200027308 */ /* 0x002e640000001000 */
[----:B-1----:R-:W-:-:S06]  /*14bb0*/  VIADD R2, R2, 0xffffffe ;  /* 0x0ffffffe02027836 */ /* 0x002fcc0000000000 */
[----:B------:R-:W1:Y:S02]  /*14bc0*/  F2I.FTZ.U32.TRUNC.NTZ R3, R2 ;  /* 0x0000000200037305 */ /* 0x000e64000021f000 */
[----:B-1----:R-:W-:-:S04]  /*14bd0*/  IMAD.MOV R2, RZ, RZ, -R3 ;  /* 0x000000ffff027224 */ /* 0x002fc800078e0a03 */
[----:B0-----:R-:W-:Y:S02]  /*14be0*/  IMAD R5, R2, R4, RZ ;  /* 0x0000000402057224 */ /* 0x001fe400078e02ff */
[----:B------:R-:W-:-:S04]  /*14bf0*/  IMAD.MOV.U32 R2, RZ, RZ, RZ ;  /* 0x000000ffff027224 */ /* 0x000fc800078e00ff */
[----:B------:R-:W-:Y:S01]  /*14c00*/  IMAD.HI.U32 R7, R3, R5, R2 ;  /* 0x0000000503077227 */ /* 0x000fe200078e0002 */
        /* <DEDUP_REMOVED lines=19> */
.L_x_2419:
[----:B------:R-:W-:Y:S05]  /*14d40*/  BSYNC B0 ;  /* 0x0000000000007941 */ /* 0x000fea0003800000 */
.L_x_2418:
[----:B-1----:R-:W-:Y:S01]  /*14d50*/  IMAD.MOV.U32 R0, RZ, RZ, R10 ;  /* 0x000000ffff007224 */ /* 0x002fe200078e000a */
[----:B------:R-:W-:Y:S03]  /*14d60*/  BSSY B7, `(.L_x_2420) ;  /* 0x00004ca000077945 */ /* 0x000fe60003800000 */
[----:B------:R-:W-:-:S05]  /*14d70*/  IMAD R2, R9, R0, RZ ;  /* 0x0000000009027224 */ /* 0x000fca00078e02ff */
[----:B------:R-:W-:Y:S01]  /*14d80*/  VIADDMNMX R0, R2, R0, R8, PT ;  /* 0x0000000002007246 */ /* 0x000fe20003800108 */
[----:B------:R1:W-:Y:S03]  /*14d90*/  STL [R1+0x28], R2 ;  /* 0x0000280201007387 */ /* 0x0003e60000100800 */
[----:B------:R-:W-:Y:S01]  /*14da0*/  ISETP.GT.AND P0, PT, R0, R2, PT ;  /* 0x000000020000720c */ /* 0x000fe20003f04270 */
[----:B------:R1:W-:-:S12]  /*14db0*/  STL [R1+0x40], R0 ;  /* 0x0000400001007387 */ /* 0x0003d80000100800 */
[----:B------:R-:W-:Y:S05]  /*14dc0*/  @P0 BRA `(.L_x_2421) ;  /* 0x00000000004c0947 */ /* 0x000fea0003800000 */
[----:B-1----:R-:W1:Y:S02]  /*14dd0*/  S2R R0, SR_TID.X ;  /* 0x0000000000007919 */ /* 0x002e640000002100 */
[----:B-1----:R-:W-:-:S04]  /*14de0*/  LOP3.LUT R0, R0, 0x7f, RZ, 0xc0, !PT ;  /* 0x0000007f00007812 */ /* 0x002fc800078ec0ff */
[----:B------:R-:W-:-:S13]  /*14df0*/  ISETP.NE.AND P0, PT, R0, RZ, PT ;  /* 0x000000ff0000720c */ /* 0x000fda0003f05270 */
[----:B------:R-:W-:Y:S05]  /*14e00*/  @P0 BRA `(.L_x_2422) ;  /* 0x0000004800fc0947 */ /* 0x000fea0003800000 */
[----:B------:R-:W1:Y:S01]  /*14e10*/  S2R R3, SR_LANEID ;  /* 0x0000000000037919 */ /* 0x000e620000000000 */
[----:B------:R-:W-:Y:S01]  /*14e20*/  VOTEU.ANY UR4, UPT, PT ;  /* 0x0000000000047886 */ /* 0x000fe200038e0100 */
[----:B------:R-:W-:Y:S01]  /*14e30*/  ULDC.64 UR6, c[0x0][0x208] ;  /* 0x0000820000067ab9 */ /* 0x000fe20000000a00 */
[----:B------:R-:W1:Y:S08]  /*14e40*/  FLO.U32 R0, UR4 ;  /* 0x0000000400007d00 */ /* 0x000e7000080e0000 */
[----:B0-----:R-:W0:Y:S01]  /*14e50*/  POPC R5, UR4 ;  /* 0x0000000400057d09 */ /* 0x001e220008000000 */
[----:B-1----:R-:W-:-:S02]  /*14e60*/  ISETP.EQ.U32.AND P0, PT, R0, R3, PT ;  /* 0x000000030000720c */ /* 0x002fc40003f02070 */
[----:B------:R-:W0:Y:S11]  /*14e70*/  LDC.64 R2, c[0x0][0xc60] ;  /* 0x00031800ff027b82 */ /* 0x000e360000000a00 */
[----:B0-----:R-:W3:Y:S01]  /*14e80*/  @P0 ATOMG.E.ADD.STRONG.GPU PT, R3, desc[UR6][R2.64], R5 ;  /* 0x00000005020309a8 */ /* 0x001ee200081ee1c6 */
[----:B------:R-:W0:Y:S02]  /*14e90*/  S2R R4, SR_LTMASK ;  /* 0x0000000000047919 */ /* 0x000e240000003900 */
[----:B0-----:R-:W-:-:S04]  /*14ea0*/  LOP3.LUT R4, R4, UR4, RZ, 0xc0, !PT ;  /* 0x0000000404047c12 */ /* 0x001fc8000f8ec0ff */
[----:B------:R-:W0:Y:S01]  /*14eb0*/  POPC R7, R4 ;  /* 0x0000000400077309 */ /* 0x000e220000000000 */
[----:B---3--:R-:W0:Y:S02]  /*14ec0*/  SHFL.IDX PT, R0, R3, R0, 0x1f ;  /* 0x00001f0003007589 */ /* 0x008e2400000e0000 */
[----:B0-----:R-:W-:-:S05]  /*14ed0*/  IADD3 R0, R0, UR38, R7 ;  /* 0x0000002600007c10 */ /* 0x001fca000fffe007 */
[----:B------:R3:W-:Y:S01]  /*14ee0*/  STL [R1], R0 ;  /* 0x0000000001007387 */ /* 0x0007e20000100800 */
[----:B------:R-:W-:Y:S05]  /*14ef0*/  BRA `(.L_x_2422) ;  /* 0x0000004800c07947 */ /* 0x000fea0003800000 */
.L_x_2421:
[----:B-1----:R-:W-:Y:S01]  /*14f00*/  VIADD R0, R18, 0x24400 ;  /* 0x0002440012007836 */ /* 0x002fe20000000000 */
[----:B------:R-:W-:Y:S04]  /*14f10*/  BSSY B6, `(.L_x_2423) ;  /* 0x0000013000067945 */ /* 0x000fe80003800000 */
[----:B------:R-:W-:-:S13]  /*14f20*/  LOP3.LUT P0, RZ, R0, 0x3ff, RZ, 0xc0, !PT ;  /* 0x000003ff00ff7812 */ /* 0x000fda000780c0ff */
[----:B------:R-:W-:Y:S05]  /*14f30*/  @!P0 BRA `(.L_x_2424) ;  /* 0x0000000000408947 */ /* 0x000fea0003800000 */
[----:B------:R-:W-:Y:S01]  /*14f40*/  MOV R2, 0x0 ;  /* 0x0000000000027802 */ /* 0x000fe20000000f00 */
[----:B------:R-:W-:Y:S01]  /*14f50*/  ULDC.64 UR6, c[0x4][0xa8] ;  /* 0x01002a0000067ab9 */ /* 0x000fe20000000a00 */
[----:B------:R-:W-:Y:S01]  /*14f60*/  ULDC.64 UR8, c[0x4][0xb0] ;  /* 0x01002c0000087ab9 */ /* 0x000fe20000000a00 */
[----:B------:R-:W-:Y:S01]  /*14f70*/  ULDC.64 UR4, c[0x4][0x8] ;  /* 0x0100020000047ab9 */ /* 0x000fe20000000a00 */
[----:B------:R-:W-:Y:S02]  /*14f80*/  IMAD.U32 R4, RZ, RZ, UR6 ;  /* 0x00000006ff047e24 */ /* 0x000fe4000f8e00ff */
        /* <DEDUP_REMOVED lines=11> */
.L_x_2424:
[----:B------:R-:W-:Y:S05]  /*15040*/  BSYNC B6 ;  /* 0x0000000000067941 */ /* 0x000fea0003800000 */
.L_x_2423:
        /* <DEDUP_REMOVED lines=8> */
[----:B------:R1:W3:Y:S01]  /*150d0*/  LDC.64 R2, c[0x4][R0] ;  /* 0x0100000000027b82 */ /* 0x0002e20000000a00 */
[----:B------:R-:W-:Y:S02]  /*150e0*/  IMAD.U32 R4, RZ, RZ, UR6 ;  /* 0x00000006ff047e24 */ /* 0x000fe4000f8e00ff */
[----:B0-----:R-:W-:Y:S02]  /*150f0*/  IMAD.U32 R5, RZ, RZ, UR7 ;  /* 0x00000007ff057e24 */ /* 0x001fe4000f8e00ff */
[----:B------:R-:W-:Y:S02]  /*15100*/  IMAD.U32 R6, RZ, RZ, UR8 ;  /* 0x00000008ff067e24 */ /* 0x000fe4000f8e00ff */
[----:B------:R-:W-:-:S02]  /*15110*/  IMAD.U32 R7, RZ, RZ, UR9 ;  /* 0x00000009ff077e24 */ /* 0x000fc4000f8e00ff */
[----:B--2---:R-:W-:Y:S02]  /*15120*/  IMAD.U32 R10, RZ, RZ, UR4 ;  /* 0x00000004ff0a7e24 */ /* 0x004fe4000f8e00ff */
[----:B------:R-:W-:Y:S02]  /*15130*/  IMAD.U32 R11, RZ, RZ, UR5 ;  /* 0x00000005ff0b7e24 */ /* 0x000fe4000f8e00ff */
[----:B------:R-:W-:Y:S02]  /*15140*/  IMAD.MOV.U32 R8, RZ, RZ, 0x70 ;  /* 0x00000070ff087424 */ /* 0x000fe400078e00ff */
[----:B------:R-:W-:Y:S02]  /*15150*/  IMAD.MOV.U32 R12, RZ, RZ, 0x1 ;  /* 0x00000001ff0c7424 */ /* 0x000fe400078e00ff */
[----:B-1----:R-:W-:-:S07]  /*15160*/  IMAD.MOV.U32 R13, RZ, RZ, RZ ;  /* 0x000000ffff0d7224 */ /* 0x002fce00078e00ff */
[----:B------:R-:W-:-:S07]  /*15170*/  LEPC R20, `(.L_x_2427) ;  /* 0x000000001014794e */ /* 0x000fce0000000000 */
[----:B---3--:R-:W-:Y:S05]  /*15180*/  CALL.ABS.NOINC R2 ;  /* 0x0000000002007343 */ /* 0x008fea0003c00000 */
.L_x_2427:
        /* <DEDUP_REMOVED lines=16> */
.L_x_2426:
[----:B------:R-:W-:Y:S05]  /*15290*/  BSYNC B6 ;  /* 0x0000000000067941 */ /* 0x000fea0003800000 */
.L_x_2425:
[----:B------:R-:W3:Y:S01]  /*152a0*/  LDL.LU R4, [R1+0x1c] ;  /* 0x00001c0001047983 */ /* 0x000ee20000300800 */
[----:B------:R-:W-:-:S03]  /*152b0*/  ULDC.64 UR4, c[0x0][0x9f8] ;  /* 0x00027e0000047ab9 */ /* 0x000fc60000000a00 */
[----:B------:R-:W4:Y:S01]  /*152c0*/  LDL R7, [R1+0x10] ;  /* 0x0000100001077983 */ /* 0x000f220000100800 */
[----:B------:R-:W-:Y:S01]  /*152d0*/  ISETP.NE.U32.AND P0, PT, RZ, UR4, PT ;  /* 0x00000004ff007c0c */ /* 0x000fe2000bf05070 */
[----:B------:R-:W-:Y:S02]  /*152e0*/  ULDC.64 UR6, c[0x0][0x208] ;  /* 0x0000820000067ab9 */ /* 0x000fe40000000a00 */
[----:B------:R-:W5:Y:S01]  /*152f0*/  LDL R0, [R1+0x40] ;  /* 0x0000400001007983 */ /* 0x000f620000100800 */
[----:B------:R-:W-:-:S13]  /*15300*/  ISETP.NE.AND.EX P0, PT, RZ, UR5, PT, P0 ;  /* 0x00000005ff007c0c */ /* 0x000fda000bf05300 */
[----:B------:R-:W-:-:S04]  /*15310*/  @P0 IADD3 R2, P1, R17, UR4, RZ ;  /* 0x0000000411020c10 */ /* 0x000fc8000ff3e0ff */
[----:B---3--:R-:W-:Y:S01]  /*15320*/  @P0 IADD3.X R3, R4, UR5, RZ, P1, !PT ;  /* 0x0000000504030c10 */ /* 0x008fe20008ffe4ff */
[----:B------:R-:W-:-:S04]  /*15330*/  ULDC.64 UR4, c[0x0][0xa08] ;  /* 0x0002820000047ab9 */ /* 0x000fc80000000a00 */
[----:B----4-:R1:W0:Y:S02]  /*15340*/  @P0 LDG.E R7, desc[UR6][R2.64] ;  /* 0x0000000602070981 */ /* 0x010224000c1e1900 */
[----:B-1----:R-:W1:Y:S01]  /*15350*/  LDC.64 R2, c[0x0][0x418] ;  /* 0x00010600ff027b82 */ /* 0x002e620000000a00 */
[----:B-----5:R-:W-:Y:S01]  /*15360*/  VIADD R0, R0, 0xffffffff ;  /* 0xffffffff00007836 */ /* 0x020fe20000000000 */
[----:B0-----:R-:W-:Y:S01]  /*15370*/  SHF.R.S32.HI R8, RZ, 0x1f, R7 ;  /* 0x0000001fff087819 */ /* 0x001fe20000011407 */
[----:B------:R0:W-:Y:S04]  /*15380*/  @P0 STL [R1+0x10], R7 ;  /* 0x0000100701000387 */ /* 0x0001e80000100800 */
[----:B------:R0:W-:Y:S01]  /*15390*/  STL [R1+0x1c], R8 ;  /* 0x00001c0801007387 */ /* 0x0001e20000100800 */
[----:B-1----:R-:W-:Y:S01]  /*153a0*/  LOP3.LUT P0, RZ, R2, UR4, RZ, 0xfc, !PT ;  /* 0x0000000402ff7c12 */ /* 0x002fe2000f80fcff */
[----:B------:R-:W-:-:S03]  /*153b0*/  UMOV UR4, 0xffffffff ;  /* 0xffffffff00047882 */ /* 0x000fc60000000000 */
[----:B------:R-:W-:-:S04]  /*153c0*/  LOP3.LUT P0, RZ, R3, UR5, RZ, 0xfc, P0 ;  /* 0x0000000503ff7c12 */ /* 0x000fc8000800fcff */
[----:B------:R-:W-:Y:S01]  /*153d0*/  SEL R17, R7, RZ, !P0 ;  /* 0x000000ff07117207 */ /* 0x000fe20004000000 */
[----:B0-----:R-:W-:Y:S08]  /*153e0*/  BRA.DIV UR4, `(.L_x_2428) ;  /* 0x0000005e04b07947 */ /* 0x001ff0000b800000 */
[----:B------:R-:W0:Y:S02]  /*153f0*/  S2R R4, SR_TID.X ;  /* 0x0000000000047919 */ /* 0x000e240000002100 */
[----:B0-----:R-:W-:-:S04]  /*15400*/  SHF.R.U32.HI R4, RZ, 0x5, R4 ;  /* 0x00000005ff047819 */ /* 0x001fc80000011604 */
[----:B------:R-:W-:-:S05]  /*15410*/  LOP3.LUT R4, R4, 0x3, RZ, 0xc0, !PT ;  /* 0x0000000304047812 */ /* 0x000fca00078ec0ff */
[----:B------:R0:W1:Y:S02]  /*15420*/  SHFL.IDX PT, R14, R4, RZ, 0x1f ;  /* 0x00001fff040e7589 */ /* 0x00006400000e0000 */
.L_x_2545:
[----:B------:R-:W-:Y:S01]  /*15430*/  PLOP3.LUT P1, PT, PT, PT, PT, 0x8, 0x0 ;  /* 0x000000000000781c */ /* 0x000fe20003f2e170 */
[----:B------:R3:W-:Y:S01]  /*15440*/  STL [R1+0x8], R0 ;  /* 0x0000080001007387 */ /* 0x0007e20000100800 */
[----:B-1----:R-:W-:Y:S02]  /*15450*/  ISETP.NE.AND P0, PT, R14, RZ, PT ;  /* 0x000000ff0e00720c */ /* 0x002fe40003f05270 */
[----:B0-----:R-:W-:-:S05]  /*15460*/  P2R R4, PR, RZ, 0x2 ;  /* 0x00000002ff047803 */ /* 0x001fca0000000000 */
[----:B------:R3:W-:Y:S06]  /*15470*/  STL [R1+0x20], R4 ;  /* 0x0000200401007387 */ /* 0x0007ec0000100800 */
[----:B------:R-:W-:Y:S05]  /*15480*/  @P0 BRA `(.L_x_2429) ;  /* 0x0000000400440947 */ /* 0x000fea0003800000 */
[----:B------:R-:W-:-:S03]  /*15490*/  UMOV UR4, 0xffffffff ;  /* 0xffffffff00047882 */ /* 0x000fc60000000000 */
[----:B------:R-:W-:Y:S05]  /*154a0*/  BRA.DIV UR4, `(.L_x_2430) ;  /* 0x0000005e04b47947 */ /* 0x000fea000b800000 */
[----:B------:R-:W-:-:S13]  /*154b0*/  ELECT P6, URZ, PT ;  /* 0x00000000003f782f */ /* 0x000fda00038c0000 */
.L_x_2548:
[----:B------:R-:W-:Y:S05]  /*154c0*/  @!P6 BRA `(.L_x_2429) ;  /* 0x000000040034e947 */ /* 0x000fea0003800000 */
[----:B------:R-:W-:-:S04]  /*154d0*/  ISETP.NE.U32.AND P0, PT, R2, RZ, PT ;  /* 0x000000ff0200720c */ /* 0x000fc80003f05070 */
[----:B------:R-:W-:-:S13]  /*154e0*/  ISETP.NE.AND.EX P0, PT, R3, RZ, PT, P0 ;  /* 0x000000ff0300720c */ /* 0x000fda0003f05300 */
[----:B------:R-:W-:Y:S05]  /*154f0*/  @!P0 BRA `(.L_x_2431) ;  /* 0x0000000000548947 */ /* 0x000fea0003800000 */
[----:B------:R-:W0:Y:S01]  /*15500*/  LDC R6, c[0x0][0x43c] ;  /* 0x00010f00ff067b82 */ /* 0x000e220000000800 */
[----:B------:R-:W-:Y:S01]  /*15510*/  IMAD.MOV.U32 R9, RZ, RZ, R0 ;  /* 0x000000ffff097224 */ /* 0x000fe200078e0000 */
[----:B------:R-:W-:Y:S01]  /*15520*/  ULDC.64 UR4, c[0x0][0x428] ;  /* 0x00010a0000047ab9 */ /* 0x000fe20000000a00 */
[----:B------:R-:W-:Y:S02]  /*15530*/  ULDC.64 UR6, c[0x0][0x208] ;  /* 0x0000820000067ab9 */ /* 0x000fe40000000a00 */
[----:B---3--:R-:W-:Y:S01]  /*15540*/  IMAD.MOV.U32 R0, RZ, RZ, R9 ;  /* 0x000000ffff007224 */ /* 0x008fe200078e0009 */
[----:B0-----:R-:W-:-:S13]  /*15550*/  ISETP.NE.AND P0, PT, R6, 0x1, PT ;  /* 0x000000010600780c */ /* 0x001fda0003f05270 */
[----:B------:R-:W0:Y:S02]  /*15560*/  @P0 LDC.64 R4, c[0x0][0x440] ;  /* 0x00011000ff040b82 */ /* 0x000e240000000a00 */
[----:B0-----:R-:W-:-:S05]  /*15570*/  @P0 IMAD.HI.U32 R4, R9, R4, RZ ;  /* 0x0000000409040227 */ /* 0x001fca00078e00ff */
        /* <DEDUP_REMOVED lines=13> */
.L_x_2431:
[----:B0-----:R-:W4:Y:S01]  /*15650*/  LDL R2, [R1+0x14] ;  /* 0x0000140001027983 */ /* 0x001f220000100800 */
[----:B---3--:R-:W-:Y:S01]  /*15660*/  IMAD R0, R19, 0x8, R18 ;  /* 0x0000000813007824 */ /* 0x008fe200078e0212 */
[----:B----4-:R-:W-:-:S04]  /*15670*/  SHF.L.U32 R2, R2, 0x1f, RZ ;  /* 0x0000001f02027819 */ /* 0x010fc800000006ff */
[----:B------:R-:W0:Y:S02]  /*15680*/  SYNCS.PHASECHK.TRANS64.TRYWAIT P0, [R0+URZ+0x38840], R2 ;  /* 0x03884002000075a7 */ /* 0x000e24000800017f */
[----:B0-----:R-:W-:Y:S05]  /*15690*/  @!P0 BRA `(.L_x_2432) ;  /* 0x0000005c00588947 */ /* 0x001fea0003800000 */
.L_x_2549:
[----:B------:R-:W1:Y:S02]  /*156a0*/  S2R R3, SR_TID.X ;  /* 0x0000000000037919 */ /* 0x000e640000002100 */
[----:B-1----:R-:W-:-:S04]  /*156b0*/  LOP3.LUT R3, R3, 0x7f, RZ, 0xc0, !PT ;  /* 0x0000007f03037812 */ /* 0x002fc800078ec0ff */
[----:B------:R-:W-:-:S13]  /*156c0*/  ISETP.NE.AND P0, PT, R3, RZ, PT ;  /* 0x000000ff0300720c */ /* 0x000fda0003f05270 */
[----:B------:R-:W-:Y:S05]  /*156d0*/  @P0 BRA `(.L_x_2433) ;  /* 0x00000000001c0947 */ /* 0x000fea0003800000 */
[----:B------:R-:W1:Y:S01]  /*156e0*/  S2R R3, SR_TID.X ;  /* 0x0000000000037919 */ /* 0x000e620000002100 */
[----:B0-----:R-:W-:-:S04]  /*156f0*/  IMAD.MOV.U32 R2, RZ, RZ, 0xa000 ;  /* 0x0000a000ff027424 */ /* 0x001fc800078e00ff */
[----:B------:R3:W-:Y:S01]  /*15700*/  SYNCS.ARRIVE.TRANS64 RZ, [R0+URZ+0x38830], R2 ;  /* 0x0388300200ff79a7 */ /* 0x0007e2000800003f */
[----:B-1----:R-:W-:-:S04]  /*15710*/  LOP3.LUT R3, R3, 0x1f, RZ, 0xc0, !PT ;  /* 0x0000001f03037812 */ /* 0x002fc800078ec0ff */
[----:B------:R-:W-:-:S13]  /*15720*/  ISETP.NE.AND P0, PT, R3, RZ, PT ;  /* 0x000000ff0300720c */ /* 0x000fda0003f05270 */
[----:B---3--:R-:W-:Y:S05]  /*15730*/  @!P0 BRA `(.L_x_2433) ;  /* 0x0000000000048947 */ /* 0x008fea0003800000 */
[----:B------:R-:W-:Y:S01]  /*15740*/  BPT.TRAP 0x1 ;  /* 0x000000040000795c */ /* 0x000fe20000300000 */
.L_x_2433:
[----:B------:R-:W3:Y:S04]  /*15750*/  LDL R3, [R1+0x8] ;  /* 0x0000080001037983 */ /* 0x000ee80000100800 */
[----:B0-----:R-:W4:Y:S01]  /*15760*/  LDL R2, [R1+0x18] ;  /* 0x0000180001027983 */ /* 0x001f220000100800 */
        /* <DEDUP_REMOVED lines=20> */
[----:B----4-:R-:W-:-:S13]  /*158b0*/  R2UR UR5, R2 ;  /* 0x00000000020572ca */ /* 0x010fda00000e0000 */
[----:B------:R-:W-:Y:S02]  /*158c0*/  UIMAD UR11, UR11, 0x50, UR5 ;  /* 0x000000500b0b78a4 */ /* 0x000fe4000f8e0205 */
[----:B------:R-:W-:-:S09]  /*158d0*/  UIADD3.X UR5, URZ, UR37, URZ, UP0, !UPT ;  /* 0x000000253f057290 */ /* 0x000fd200087fe43f */
[----:B------:R1:W-:Y:S02]  /*158e0*/  UTMALDG.4D [UR8], [UR4], desc[UR6] ;  /* 0x00000608040075b4 */ /* 0x0003e40008019000 */
[----:B-1----:R-:W-:Y:S01]  /*158f0*/  UMOV UR8, UR15 ;  /* 0x0000000f00087c82 */ /* 0x002fe20008000000 */
[----:B------:R-:W-:Y:S02]  /*15900*/  UMOV UR10, UR16 ;  /* 0x00000010000a7c82 */ /* 0x000fe40008000000 */
[----:B------:R1:W-:Y:S02]  /*15910*/  UTMALDG.4D [UR8], [UR4], desc[UR6] ;  /* 0x00000608040075b4 */ /* 0x0003e40008019000 */
[----:B-1----:R-:W-:Y:S01]  /*15920*/  UMOV UR8, UR17 ;  /* 0x0000001100087c82 */ /* 0x002fe20008000000 */
[----:B------:R-:W-:Y:S01]  /*15930*/  UMOV UR10, UR14 ;  /* 0x0000000e000a7c82 */ /* 0x000fe20008000000 */
[----:B------:R-:W-:Y:S01]  /*15940*/  UMOV UR14, 0xc0 ;  /* 0x000000c0000e7882 */ /* 0x000fe20000000000 */
[----:B------:R1:W-:Y:S02]  /*15950*/  UTMALDG.4D [UR8], [UR4], desc[UR6] ;  /* 0x00000608040075b4 */ /* 0x0003e40008019000 */
[----:B-1----:R-:W-:Y:S01]  /*15960*/  UMOV UR8, UR18 ;  /* 0x0000001200087c82 */ /* 0x002fe20008000000 */
[----:B------:R-:W-:-:S02]  /*15970*/  UMOV UR10, UR14 ;  /* 0x0000000e000a7c82 */ /* 0x000fc40008000000 */
[----:B------:R0:W-:Y:S02]  /*15980*/  UTMALDG.4D [UR8], [UR4], desc[UR6] ;  /* 0x00000608040075b4 */ /* 0x0001e40008019000 */
[----:B0-----:R-:W-:Y:S01]  /*15990*/  NOP ;  /* 0x0000000000007918 */ /* 0x001fe20000000000 */
.L_x_2429:
[----:B------:R-:W4:Y:S04]  /*159a0*/  LDL.LU R3, [R1+0x30] ;  /* 0x0000300001037983 */ /* 0x000f280000300800 */
[----:B------:R-:W5:Y:S04]  /*159b0*/  LDL.LU R5, [R1+0x2c] ;  /* 0x00002c0001057983 */ /* 0x000f680000300800 */
[----:B---3--:R-:W3:Y:S01]  /*159c0*/  LDL.LU R4, [R1+0x44] ;  /* 0x0000440001047983 */ /* 0x008ee20000300800 */
        /* <DEDUP_REMOVED lines=9> */
[----:B----4-:R-:W-:Y:S02]  /*15a60*/  SHF.R.S32.HI R0, RZ, 0x1f, R3 ;  /* 0x0000001fff007819 */ /* 0x010fe40000011403 */
[----:B-----5:R-:W-:-:S03]  /*15a70*/  SEL R5, R5, RZ, !P0 ;  /* 0x000000ff05057207 */ /* 0x020fc60004000000 */
[----:B------:R-:W-:Y:S01]  /*15a80*/  IMAD R0, R0, UR4, RZ ;  /* 0x0000000400007c24 */ /* 0x000fe2000f8e02ff */
[----:B---3--:R-:W-:-:S03]  /*15a90*/  SEL R4, R4, RZ, !P0 ;  /* 0x000000ff04047207 */ /* 0x008fc60004000000 */
        /* <DEDUP_REMOVED lines=8> */
[----:B0-----:R-:W-:Y:S01]  /*15b20*/  MOV R2, 0x0 ;  /* 0x0000000000027802 */ /* 0x001fe20000000f00 */
        /* <DEDUP_REMOVED lines=14> */
[----:B0-----:R-:W-:Y:S05]  /*15c10*/  CALL.ABS.NOINC R2 ;  /* 0x0000000002007343 */ /* 0x001fea0003c00000 */
.L_x_2435:
[----:B------:R-:W-:Y:S05]  /*15c20*/  BSYNC B6 ;  /* 0x0000000000067941 */ /* 0x000fea0003800000 */
.L_x_2434:
[----:B0-----:R-:W3:Y:S01]  /*15c30*/  LDL.LU R0, [R1+0x44] ;  /* 0x0000440001007983 */ /* 0x001ee20000300800 */
[----:B------:R-:W-:Y:S01]  /*15c40*/  ULDC.64 UR4, c[0x0][0x2d8] ;  /* 0x0000b60000047ab9 */ /* 0x000fe20000000a00 */
[----:B------:R-:W0:Y:S01]  /*15c50*/  LDC R7, c[0x0][0x448] ;  /* 0x00011200ff077b82 */ /* 0x000e220000000800 */
[----:B------:R-:W-:Y:S01]  /*15c60*/  ULDC.64 UR6, c[0x0][0x280] ;  /* 0x0000a00000067ab9 */ /* 0x000fe20000000a00 */
[----:B------:R-:W4:Y:S04]  /*15c70*/  LDL.LU R4, [R1+0x30] ;  /* 0x0000300001047983 */ /* 0x000f280000300800 */
[----:B------:R-:W4:Y:S04]  /*15c80*/  LDL.LU.64 R2, [R1+0x50] ;  /* 0x0000500001027983 */ /* 0x000f280000300a00 */
[----:B------:R-:W3:Y:S04]  /*15c90*/  LDL.LU R5, [R1+0x2c] ;  /* 0x00002c0001057983 */ /* 0x000ee80000300800 */
[----:B------:R-:W3:Y:S01]  /*15ca0*/  LDL R8, [R1+0x4] ;  /* 0x0000040001087983 */ /* 0x000ee20000100800 */
[----:B------:R-:W1:Y:S01]  /*15cb0*/  S2R R9, SR_TID.X ;  /* 0x0000000000097919 */ /* 0x000e620000002100 */
[----:B--2---:R-:W2:Y:S01]  /*15cc0*/  S2R R10, SR_TID.X ;  /* 0x00000000000a7919 */ /* 0x004ea20000002100 */
[----:B0-----:R-:W-:-:S13]  /*15cd0*/  ISETP.NE.AND P0, PT, R7, 0x1, PT ;  /* 0x000000010700780c */ /* 0x001fda0003f05270 */
[----:B------:R-:W0:Y:S01]  /*15ce0*/  @P0 LDC R6, c[0x0][0x450] ;  /* 0x00011400ff060b82 */ /* 0x000e220000000800 */
[----:B-1----:R-:W-:Y:S02]  /*15cf0*/  IMAD.SHL.U32 R9, R9, 0x8, RZ ;  /* 0x0000000809097824 */ /* 0x002fe400078e00ff */
[----:B--2---:R-:W-:-:S03]  /*15d00*/  IMAD.SHL.U32 R10, R10, 0x8, RZ ;  /* 0x000000080a0a7824 */ /* 0x004fc600078e00ff */
[----:B------:R-:W-:-:S04]  /*15d10*/  LOP3.LUT R9, R9, 0x38, RZ, 0xc0, !PT ;  /* 0x0000003809097812 */ /* 0x000fc800078ec0ff */
[C---:B------:R-:W-:Y:S02]  /*15d20*/  LOP3.LUT R12, R9.reuse, 0x40, RZ, 0xfc, !PT ;  /* 0x00000040090c7812 */ /* 0x040fe400078efcff */
[C---:B------:R-:W-:Y:S02]  /*15d30*/  LOP3.LUT R11, R9.reuse, 0x80, RZ, 0xfc, !PT ;  /* 0x00000080090b7812 */ /* 0x040fe400078efcff */
[----:B------:R-:W-:Y:S02]  /*15d40*/  LOP3.LUT R9, R9, 0xc0, RZ, 0xfc, !PT ;  /* 0x000000c009097812 */ /* 0x000fe400078efcff */
[----:B------:R-:W-:Y:S01]  /*15d50*/  LOP3.LUT R10, R10, 0x38, RZ, 0xc0, !PT ;  /* 0x000000380a0a7812 */ /* 0x000fe200078ec0ff */
[----:B----4-:R-:W-:Y:S02]  /*15d60*/  IMAD.MOV.U32 R3, RZ, RZ, R4 ;  /* 0x000000ffff037224 */ /* 0x010fe400078e0004 */
[----:B------:R-:W1:Y:S01]  /*15d70*/  S2R R4, SR_TID.X ;  /* 0x0000000000047919 */ /* 0x000e620000002100 */
[----:B------:R-:W-:-:S04]  /*15d80*/  IMAD.WIDE.U32 R2, R16, UR4, R2 ;  /* 0x0000000410027c25 */ /* 0x000fc8000f8e0002 */
[----:B------:R-:W-:Y:S01]  /*15d90*/  IMAD R3, R16, UR5, R3 ;  /* 0x0000000510037c24 */ /* 0x000fe2000f8e0203 */
[----:B------:R-:W-:Y:S02]  /*15da0*/  ULDC.64 UR4, c[0x0][0x2e0] ;  /* 0x0000b80000047ab9 */ /* 0x000fe40000000a00 */
[----:B---3--:R-:W-:Y:S02]  /*15db0*/  IMAD R0, R0, UR4, RZ ;  /* 0x0000000400007c24 */ /* 0x008fe4000f8e02ff */
[----:B------:R-:W-:-:S04]  /*15dc0*/  IMAD.WIDE.U32 R2, R5, UR4, R2 ;  /* 0x0000000405027c25 */ /* 0x000fc8000f8e0002 */
[----:B------:R-:W-:Y:S01]  /*15dd0*/  IMAD R0, R5, UR5, R0 ;  /* 0x0000000505007c24 */ /* 0x000fe2000f8e0200 */
[----:B------:R-:W-:-:S03]  /*15de0*/  ULDC.64 UR4, c[0x0][0x2d0] ;  /* 0x0000b40000047ab9 */ /* 0x000fc60000000a00 */
[----:B------:R-:W-:Y:S01]  /*15df0*/  IMAD.IADD R3, R3, 0x1, R0 ;  /* 0x0000000103037824 */ /* 0x000fe200078e0200 */
[----:B-1----:R-:W-:-:S04]  /*15e00*/  LOP3.LUT R4, R4, 0x7f, RZ, 0xc0, !PT ;  /* 0x0000007f04047812 */ /* 0x002fc800078ec0ff */
[----:B------:R-:W-:Y:S02]  /*15e10*/  SHF.R.U32.HI R5, RZ, 0x3, R4 ;  /* 0x00000003ff057819 */ /* 0x000fe40000011604 */
[----:B------:R-:W1:Y:S02]  /*15e20*/  S2R R4, SR_TID.X ;  /* 0x0000000000047919 */ /* 0x000e640000002100 */
[----:B-1----:R-:W-:-:S05]  /*15e30*/  IMAD.SHL.U32 R4, R4, 0x10, RZ ;  /* 0x0000001004047824 */ /* 0x002fca00078e00ff */
[----:B------:R-:W-:Y:S02]  /*15e40*/  LOP3.LUT R4, R5, 0x70, R4, 0xf8, !PT ;  /* 0x0000007005047812 */ /* 0x000fe400078ef804 */
[----:B------:R-:W1:Y:S03]  /*15e50*/  @P0 LDC R5, c[0x0][0x44c] ;  /* 0x00011300ff050b82 */ /* 0x000e660000000800 */
[----:B------:R-:W-:-:S04]  /*15e60*/  IMAD R0, R8, 0x80, R4 ;  /* 0x0000008008007824 */ /* 0x000fc800078e0204 */
[----:B------:R-:W-:Y:S02]  /*15e70*/  IMAD.MOV.U32 R4, RZ, RZ, R0 ;  /* 0x000000ffff047224 */ /* 0x000fe400078e0000 */
[----:B-1----:R-:W-:-:S05]  /*15e80*/  @P0 IMAD.HI.U32 R5, R0, R5, RZ ;  /* 0x0000000500050227 */ /* 0x002fca00078e00ff */
[----:B0-----:R-:W-:-:S05]  /*15e90*/  @P0 SHF.R.U32.HI R4, RZ, R6, R5 ;  /* 0x00000006ff040219 */ /* 0x001fca0000011605 */
        /* <DEDUP_REMOVED lines=31> */
[----:B---3--:R-:W-:-:S03]  /*16090*/  IMAD R2, R8, 0x80, R11 ;  /* 0x0000008008027824 */ /* 0x008fc600078e020b */
        /* <DEDUP_REMOVED lines=86> */
.L_x_2566:
        /* <DEDUP_REMOVED lines=14> */
.L_x_2438:
[----:B------:R-:W-:Y:S05]  /*166e0*/  BSYNC B0 ;  /* 0x0000000000007941 */ /* 0x000fea0003800000 */
.L_x_2437:
[----:B------:R-:W-:Y:S01]  /*166f0*/  NOP ;  /* 0x0000000000007918 */ /* 0x000fe20000000000 */
[----:B------:R-:W-:Y:S01]  /*16700*/  PLOP3.LUT P0, PT, PT, PT, PT, 0x80, 0x0 ;  /* 0x000000000000781c */ /* 0x000fe20003f0f070 */
[----:B0-----:R-:W-:-:S12]  /*16710*/  VIADD R6, R18, 0x38800 ;  /* 0x0003880012067836 */ /* 0x001fd80000000000 */
.L_x_2439:
        /* <DEDUP_REMOVED lines=18> */
.L_x_2567:
[----:B------:R-:W-:Y:S05]  /*16840*/  BSYNC B0 ;  /* 0x0000000000007941 */ /* 0x000fea0003800000 */
.L_x_2440:
        /* <DEDUP_REMOVED lines=55> */
.L_x_2448:
[----:B------:R-:W-:Y:S01]  /*16bc0*/  IMAD R3, R9, 0x8, R18 ;  /* 0x0000000809037824 */ /* 0x000fe200078e0212 */
[----:B------:R-:W-:Y:S01]  /*16bd0*/  SHF.L.U32 R2, R11, 0x1f, RZ ;  /* 0x0000001f0b027819 */ /* 0x000fe200000006ff */
[----:B------:R-:W-:Y:S03]  /*16be0*/  BSSY B3, `(.L_x_2449) ;  /* 0x0000003000037945 */ /* 0x000fe60003800000 */
[----:B------:R-:W1:Y:S02]  /*16bf0*/  SYNCS.PHASECHK.TRANS64.TRYWAIT P0, [R3+URZ+0x38840], R2 ;  /* 0x03884002030075a7 */ /* 0x000e64000800017f */
[----:B-1----:R-:W-:Y:S05]  /*16c00*/  @!P0 BRA `(.L_x_2450) ;  /* 0x0000005400308947 */ /* 0x002fea0003800000 */
.L_x_2568:
[----:B------:R-:W-:Y:S05]  /*16c10*/  BSYNC B3 ;  /* 0x0000000000037941 */ /* 0x000fea0003800000 */
.L_x_2449:
        /* <DEDUP_REMOVED lines=12> */
.L_x_2452:
[----:B------:R-:W-:Y:S05]  /*16ce0*/  BSYNC B3 ;  /* 0x0000000000037941 */ /* 0x000fea0003800000 */
.L_x_2451:
        /* <DEDUP_REMOVED lines=12> */
.L_x_2453:
        /* <DEDUP_REMOVED lines=16> */
.L_x_2454:
        /* <DEDUP_REMOVED lines=16> */
.L_x_2455:
        /* <DEDUP_REMOVED lines=16> */
.L_x_2456:
        /* <DEDUP_REMOVED lines=16> */
.L_x_2569:
[----:B------:R-:W-:Y:S05]  /*171b0*/  BSYNC B3 ;  /* 0x0000000000037941 */ /* 0x000fea0003800000 */
.L_x_2457:
        /* <DEDUP_REMOVED lines=12> */
.L_x_2460:
[----:B------:R-:W-:Y:S05]  /*17280*/  BSYNC B3 ;  /* 0x0000000000037941 */ /* 0x000fea0003800000 */
.L_x_2459:
        /* <DEDUP_REMOVED lines=13> */
.L_x_2461:
        /* <DEDUP_REMOVED lines=15> */
.L_x_2462:
        /* <DEDUP_REMOVED lines=15> */
.L_x_2463:
        /* <DEDUP_REMOVED lines=15> */
.L_x_2464:
        /* <DEDUP_REMOVED lines=12> */
.L_x_2447:
[----:B------:R-:W-:Y:S05]  /*176f0*/  BSYNC B1 ;  /* 0x0000000000017941 */ /* 0x000fea0003800000 */
.L_x_2446:
[----:B0-----:R-:W2:Y:S01]  /*17700*/  LDL.LU R0, [R1+0x40] ;  /* 0x0000400001007983 */ /* 0x001ea20000300800 */
[----:B------:R-:W-:-:S03]  /*17710*/  IMAD.MOV.U32 R19, RZ, RZ, R9 ;  /* 0x000000ffff137224 */ /* 0x000fc600078e0009 */
[----:B------:R0:W-:Y:S02]  /*17720*/  STL [R1+0x14], R11 ;  /* 0x0000140b01007387 */ /* 0x0001e40000100800 */
[----:B0-2---:R-:W-:-:S07]  /*17730*/  VIADD R0, R0, 0xfffffffd ;  /* 0xfffffffd00007836 */ /* 0x005fce0000000000 */
.L_x_2445:
[----:B------:R-:W-:Y:S05]  /*17740*/  BSYNC B2 ;  /* 0x0000000000027941 */ /* 0x000fea0003800000 */
.L_x_2444:
[----:B------:R-:W-:Y:S01]  /*17750*/  VIADD R10, R10, 0xfffffffe ;  /* 0xfffffffe0a0a7836 */ /* 0x000fe20000000000 */
[----:B------:R-:W-:-:S04]  /*17760*/  LOP3.LUT R8, RZ, R8, RZ, 0x33, !PT ;  /* 0x00000008ff087212 */ /* 0x000fc800078e33ff */
[----:B------:R-:W-:-:S13]  /*17770*/  ISETP.NE.AND P0, PT, R10, R8, PT ;  /* 0x000000080a00720c */ /* 0x000fda0003f05270 */
[----:B------:R-:W-:Y:S05]  /*17780*/  @!P0 BRA `(.L_x_2443) ;  /* 0x0000001800c48947 */ /* 0x000fea0003800000 */
[----:B------:R-:W-:-:S07]  /*17790*/  IMAD.MOV.U32 R9, RZ, RZ, R17 ;  /* 0x000000ffff097224 */ /* 0x000fce00078e0011 */
.L_x_2503:
        /* <DEDUP_REMOVED lines=36> */
.L_x_2467:
[----:B------:R-:W-:Y:S01]  /*179e0*/  IMAD R3, R4, 0x8, R18 ;  /* 0x0000000804037824 */ /* 0x000fe200078e0212 */
[----:B------:R-:W-:Y:S01]  /*179f0*/  SHF.L.U32 R2, R5, 0x1f, RZ ;  /* 0x0000001f05027819 */ /* 0x000fe200000006ff */
[----:B------:R-:W-:Y:S03]  /*17a00*/  BSSY B2, `(.L_x_2468) ;  /* 0x0000003000027945 */ /* 0x000fe60003800000 */
[----:B------:R-:W1:Y:S02]  /*17a10*/  SYNCS.PHASECHK.TRANS64.TRYWAIT P0, [R3+URZ+0x38840], R2 ;  /* 0x03884002030075a7 */ /* 0x000e64000800017f */
[----:B-1----:R-:W-:Y:S05]  /*17a20*/  @!P0 BRA `(.L_x_2469) ;  /* 0x0000004400d08947 */ /* 0x002fea0003800000 */
.L_x_2570:
[----:B------:R-:W-:Y:S05]  /*17a30*/  BSYNC B2 ;  /* 0x0000000000027941 */ /* 0x000fea0003800000 */
.L_x_2468:
        /* <DEDUP_REMOVED lines=12> */
.L_x_2471:
[----:B------:R-:W-:Y:S05]  /*17b00*/  BSYNC B2 ;  /* 0x0000000000027941 */ /* 0x000fea0003800000 */
.L_x_2470:
        /* <DEDUP_REMOVED lines=12> */
.L_x_2472:
        /* <DEDUP_REMOVED lines=16> */
.L_x_2473:
        /* <DEDUP_REMOVED lines=16> */
.L_x_2474:
        /* <DEDUP_REMOVED lines=16> */
.L_x_2475:
        /* <DEDUP_REMOVED lines=16> */
.L_x_2571:
[----:B------:R-:W-:Y:S05]  /*17fd0*/  BSYNC B2 ;  /* 0x0000000000027941 */ /* 0x000fea0003800000 */
.L_x_2476:
        /* <DEDUP_REMOVED lines=11> */
.L_x_2479:
[----:B------:R-:W-:Y:S05]  /*18090*/  BSYNC B2 ;  /* 0x0000000000027941 */ /* 0x000fea0003800000 */
.L_x_2478:
        /* <DEDUP_REMOVED lines=12> */
.L_x_2480:
        /* <DEDUP_REMOVED lines=15> */
.L_x_2481:
        /* <DEDUP_REMOVED lines=15> */
.L_x_2482:
        /* <DEDUP_REMOVED lines=15> */
.L_x_2483:
        /* <DEDUP_REMOVED lines=12> */
.L_x_2466:
[----:B------:R-:W-:Y:S05]  /*184f0*/  BSYNC B1 ;  /* 0x0000000000017941 */ /* 0x000fea0003800000 */
.L_x_2465:
        /* <DEDUP_REMOVED lines=36> */
.L_x_2486:
[----:B------:R-:W-:Y:S01]  /*18740*/  IMAD R2, R19, 0x8, R18 ;  /* 0x0000000813027824 */ /* 0x000fe200078e0212 */
[----:B------:R-:W-:Y:S01]  /*18750*/  SHF.L.U32 R3, R12, 0x1f, RZ ;  /* 0x0000001f0c037819 */ /* 0x000fe200000006ff */
[----:B------:R-:W-:Y:S03]  /*18760*/  BSSY B2, `(.L_x_2487) ;  /* 0x0000003000027945 */ /* 0x000fe60003800000 */
[----:B------:R-:W2:Y:S02]  /*18770*/  SYNCS.PHASECHK.TRANS64.TRYWAIT P0, [R2+URZ+0x38840], R3 ;  /* 0x03884003020075a7 */ /* 0x000ea4000800017f */
[----:B--2---:R-:W-:Y:S05]  /*18780*/  @!P0 BRA `(.L_x_2488) ;  /* 0x0000003800a08947 */ /* 0x004fea0003800000 */
.L_x_2572:
[----:B------:R-:W-:Y:S05]  /*18790*/  BSYNC B2 ;  /* 0x0000000000027941 */ /* 0x000fea0003800000 */
.L_x_2487:
        /* <DEDUP_REMOVED lines=12> */
.L_x_2490:
[----:B------:R-:W-:Y:S05]  /*18860*/  BSYNC B2 ;  /* 0x0000000000027941 */ /* 0x000fea0003800000 */
.L_x_2489:
        /* <DEDUP_REMOVED lines=13> */
.L_x_2491:
        /* <DEDUP_REMOVED lines=16> */
.L_x_2492:
        /* <DEDUP_REMOVED lines=16> */
.L_x_2493:
        /* <DEDUP_REMOVED lines=16> */
.L_x_2494:
        /* <DEDUP_REMOVED lines=15> */
.L_x_2573:
[----:B------:R-:W-:Y:S05]  /*18d30*/  BSYNC B2 ;  /* 0x0000000000027941 */ /* 0x000fea0003800000 */
.L_x_2495:
        /* <DEDUP_REMOVED lines=11> */
.L_x_2498:
[----:B------:R-:W-:Y:S05]  /*18df0*/  BSYNC B2 ;  /* 0x0000000000027941 */ /* 0x000fea0003800000 */
.L_x_2497:
        /* <DEDUP_REMOVED lines=12> */
.L_x_2499:
        /* <DEDUP_REMOVED lines=15> */
.L_x_2500:
        /* <DEDUP_REMOVED lines=15> */
.L_x_2501:
        /* <DEDUP_REMOVED lines=15> */
.L_x_2502:
        /* <DEDUP_REMOVED lines=12> */
.L_x_2485:
[----:B------:R-:W-:Y:S05]  /*19250*/  BSYNC B1 ;  /* 0x0000000000017941 */ /* 0x000fea0003800000 */
.L_x_2484:
[----:B------:R-:W2:Y:S01]  /*19260*/  LDL R2, [R1+0x28] ;  /* 0x0000280001027983 */ /* 0x000ea20000100800 */
[----:B------:R-:W-:Y:S01]  /*19270*/  VIADD R0, R0, 0xfffffffe ;  /* 0xfffffffe00007836 */ /* 0x000fe20000000000 */
[----:B--2---:R-:W-:-:S13]  /*19280*/  ISETP.GT.AND P0, PT, R7, R2, PT ;  /* 0x000000020700720c */ /* 0x004fda0003f04270 */
[----:B------:R-:W-:Y:S05]  /*19290*/  @P0 BRA `(.L_x_2503) ;  /* 0xffffffe400400947 */ /* 0x000fea000383ffff */
.L_x_2443:
[----:B------:R-:W-:Y:S05]  /*192a0*/  BSYNC B0 ;  /* 0x0000000000007941 */ /* 0x000fea0003800000 */
.L_x_2442:
        /* <DEDUP_REMOVED lines=19> */
.L_x_2505:
[----:B------:R-:W-:Y:S05]  /*193e0*/  BSYNC B0 ;  /* 0x0000000000007941 */ /* 0x000fea0003800000 */
.L_x_2504:
        /* <DEDUP_REMOVED lines=11> */
.L_x_2574:
[----:B------:R-:W-:Y:S05]  /*194a0*/  BSYNC B1 ;  /* 0x0000000000017941 */ /* 0x000fea0003800000 */
.L_x_2508:
        /* <DEDUP_REMOVED lines=9> */
.L_x_2511:
[----:B------:R-:W-:Y:S05]  /*19540*/  BSYNC B1 ;  /* 0x0000000000017941 */ /* 0x000fea0003800000 */
.L_x_2510:
        /* <DEDUP_REMOVED lines=12> */
.L_x_2512:
        /* <DEDUP_REMOVED lines=15> */
.L_x_2513:
        /* <DEDUP_REMOVED lines=15> */
.L_x_2514:
        /* <DEDUP_REMOVED lines=15> */
.L_x_2515:
        /* <DEDUP_REMOVED lines=10> */
.L_x_2507:
[----:B------:R-:W-:Y:S05]  /*19980*/  BSYNC B0 ;  /* 0x0000000000007941 */ /* 0x000fea0003800000 */
.L_x_2506:
[----:B------:R-:W2:Y:S01]  /*19990*/  LDL.LU R4, [R1+0x14] ;  /* 0x0000140001047983 */ /* 0x000ea20000300800 */
[----:B------:R-:W-:-:S05]  /*199a0*/  VIADD R19, R19, 0x1 ;  /* 0x0000000113137836 */ /* 0x000fca0000000000 */
[----:B------:R-:W-:-:S04]  /*199b0*/  ISETP.NE.AND P0, PT, R19, 0x2, PT ;  /* 0x000000021300780c */ /* 0x000fc80003f05270 */
[----:B------:R-:W-:Y:S02]  /*199c0*/  SEL R0, RZ, 0x1, P0 ;  /* 0x00000001ff007807 */ /* 0x000fe40000000000 */
[----:B------:R-:W-:Y:S02]  /*199d0*/  SEL R19, R19, RZ, P0 ;  /* 0x000000ff13137207 */ /* 0x000fe40000000000 */
[----:B--2---:R-:W-:-:S05]  /*199e0*/  LOP3.LUT R4, R4, R0, RZ, 0x3c, !PT ;  /* 0x0000000004047212 */ /* 0x004fca00078e3cff */
[----:B------:R2:W-:Y:S02]  /*199f0*/  STL [R1+0x14], R4 ;  /* 0x0000140401007387 */ /* 0x0005e40000100800 */
.L_x_2422:
[----:B------:R-:W-:Y:S05]  /*19a00*/  BSYNC B7 ;  /* 0x0000000000077941 */ /* 0x000fea0003800000 */
.L_x_2420:
[----:B---3--:R-:W3:Y:S02]  /*19a10*/  LDL R0, [R1+0x5c] ;  /* 0x00005c0001007983 */ /* 0x008ee40000100800 */
[----:B---3--:R-:W-:-:S13]  /*19a20*/  ISETP.NE.AND P0, PT, R0, RZ, PT ;  /* 0x000000ff0000720c */ /* 0x008fda0003f05270 */
        /* <DEDUP_REMOVED lines=12> */
.L_x_2516:
[----:B--2---:R-:W2:Y:S01]  /*19af0*/  S2R R10, SR_TID.X ;  /* 0x00000000000a7919 */ /* 0x004ea20000002100 */
[----:B------:R-:W-:Y:S01]  /*19b00*/  UMOV UR4, 0xffffffff ;  /* 0xffffffff00047882 */ /* 0x000fe20000000000 */
[----:B--2---:R-:W-:-:S04]  /*19b10*/  LOP3.LUT R10, R10, 0x1f, RZ, 0xc0, !PT ;  /* 0x0000001f0a0a7812 */ /* 0x004fc800078ec0ff */
[----:B------:R-:W-:Y:S01]  /*19b20*/  ISETP.NE.AND P0, PT, R10, 0x1f, PT ;  /* 0x0000001f0a00780c */ /* 0x000fe20003f05270 */
[----:B------:R-:W-:-:S12]  /*19b30*/  BRA.DIV UR4, `(.L_x_2518) ;  /* 0x0000002604f07947 */ /* 0x000fd8000b800000 */
[----:B------:R-:W2:Y:S01]  /*19b40*/  LDL.LU R3, [R1] ;  /* 0x0000000001037983 */ /* 0x000ea20000300800 */
[----:B------:R-:W-:-:S03]  /*19b50*/  ULDC UR4, c[0x0][0xc3c] ;  /* 0x00030f0000047ab9 */ /* 0x000fc60000000800 */
[----:B01----:R-:W3:Y:S01]  /*19b60*/  LDL R8, [R1+0xc] ;  /* 0x00000c0001087983 */ /* 0x003ee20000100800 */
[----:B------:R-:W-:Y:S01]  /*19b70*/  ULDC.64 UR6, c[0x0][0x208] ;  /* 0x0000820000067ab9 */ /* 0x000fe20000000a00 */
[----:B---3--:R-:W-:Y:S02]  /*19b80*/  IMAD.IADD R0, R8, 0x1, R10 ;  /* 0x0000000108007824 */ /* 0x008fe400078e020a */
[----:B--2---:R-:W-:-:S03]  /*19b90*/  IMAD.MOV.U32 R8, RZ, RZ, R3 ;  /* 0x000000ffff087224 */ /* 0x004fc600078e0003 */
[----:B------:R-:W-:-:S13]  /*19ba0*/  ISETP.GE.OR P1, PT, R0, UR4, !P0 ;  /* 0x0000000400007c0c */ /* 0x000fda000c726670 */
[----:B------:R-:W0:Y:S08]  /*19bb0*/  @!P1 LDC.64 R2, c[0x0][0xc80] ;  /* 0x00032000ff029b82 */ /* 0x000e300000000a00 */
[----:B------:R-:W1:Y:S01]  /*19bc0*/  @!P1 LDC.64 R6, c[0x0][0xc78] ;  /* 0x00031e00ff069b82 */ /* 0x000e620000000a00 */
[----:B0-----:R-:W-:-:S05]  /*19bd0*/  @!P1 IMAD.WIDE R2, R0, 0x4, R2 ;  /* 0x0000000400029825 */ /* 0x001fca00078e0202 */
[----:B------:R1:W2:Y:S02]  /*19be0*/  @!P1 LDG.E R5, desc[UR6][R2.64] ;  /* 0x0000000602059981 */ /* 0x0002a4000c1e1900 */
[----:B-1----:R-:W-:-:S06]  /*19bf0*/  @!P1 IMAD.WIDE R2, R0, 0x4, R6 ;  /* 0x0000000400029825 */ /* 0x002fcc00078e0206 */
[----:B------:R-:W3:Y:S01]  /*19c00*/  @!P1 LDG.E R2, desc[UR6][R2.64] ;  /* 0x0000000602029981 */ /* 0x000ee2000c1e1900 */
[----:B------:R-:W-:Y:S02]  /*19c10*/  CS2R R6, SRZ ;  /* 0x0000000000067805 */ /* 0x000fe4000001ff00 */
[C---:B------:R-:W-:Y:S02]  /*19c20*/  ISETP.GE.U32.AND P2, PT, R10.reuse, 0x2, PT ;  /* 0x000000020a00780c */ /* 0x040fe40003f46070 */
[C---:B------:R-:W-:Y:S01]  /*19c30*/  ISETP.GE.U32.AND P3, PT, R10.reuse, 0x4, PT ;  /* 0x000000040a00780c */ /* 0x040fe20003f66070 */
[----:B------:R-:W-:Y:S01]  /*19c40*/  SHFL.IDX PT, R4, R8, RZ, 0x1f ;  /* 0x00001fff08047589 */ /* 0x000fe200000e0000 */
[C---:B------:R-:W-:Y:S02]  /*19c50*/  ISETP.GE.U32.AND P4, PT, R10.reuse, 0x8, PT ;  /* 0x000000080a00780c */ /* 0x040fe40003f86070 */
[----:B------:R-:W-:Y:S01]  /*19c60*/  ISETP.GE.U32.AND P5, PT, R10, 0x10, PT ;  /* 0x000000100a00780c */ /* 0x000fe20003fa6070 */
[----:B------:R-:W-:Y:S01]  /*19c70*/  SHFL.IDX PT, R0, R8, 0x1, 0x1f ;  /* 0x00201f0008007f89 */ /* 0x000fe200000e0000 */
[----:B--2---:R-:W-:-:S02]  /*19c80*/  @!P1 IMAD.MOV.U32 R6, RZ, RZ, R5 ;  /* 0x000000ffff069224 */ /* 0x004fc400078e0005 */
[----:B------:R-:W-:Y:S02]  /*19c90*/  IMAD.MOV.U32 R5, RZ, RZ, RZ ;  /* 0x000000ffff057224 */ /* 0x000fe400078e00ff */
        /* <DEDUP_REMOVED lines=19> */
.L_x_2584:
[----:B------:R-:W-:Y:S02]  /*19dd0*/  ULDC UR4, c[0x0][0xc38] ;  /* 0x00030e0000047ab9 */ /* 0x000fe40000000800 */
[----:B------:R-:W-:-:S04]  /*19de0*/  IMAD.U32 R8, RZ, RZ, UR4 ;  /* 0x00000004ff087e24 */ /* 0x000fc8000f8e00ff */
[----:B-1----:R-:W-:-:S04]  /*19df0*/  IMAD R9, R9, R8, RZ ;  /* 0x0000000809097224 */ /* 0x002fc800078e02ff */
[----:B------:R-:W-:-:S05]  /*19e00*/  IMAD.IADD R0, R0, 0x1, R9 ;  /* 0x0000000100007824 */ /* 0x000fca00078e0209 */
[----:B------:R-:W-:-:S13]  /*19e10*/  ISETP.GT.AND P6, PT, R0, R4, PT ;  /* 0x000000040000720c */ /* 0x000fda0003fc4270 */
[----:B------:R-:W-:Y:S05]  /*19e20*/  @P6 BRA `(.L_x_2519) ;  /* 0x0000000000b06947 */ /* 0x000fea0003800000 */
.L_x_2522:
        /* <DEDUP_REMOVED lines=38> */
.L_x_2592:
[----:B------:R-:W-:Y:S02]  /*1a090*/  ULDC UR4, c[0x0][0xc38] ;  /* 0x00030e0000047ab9 */ /* 0x000fe40000000800 */
[----:B------:R-:W-:-:S04]  /*1a0a0*/  IMAD.U32 R8, RZ, RZ, UR4 ;  /* 0x00000004ff087e24 */ /* 0x000fc8000f8e00ff */
[----:B-1----:R-:W-:-:S04]  /*1a0b0*/  IMAD R9, R9, R8, RZ ;  /* 0x0000000809097224 */ /* 0x002fc800078e02ff */
[----:B------:R-:W-:-:S05]  /*1a0c0*/  IMAD.IADD R0, R9, 0x1, R0 ;  /* 0x0000000109007824 */ /* 0x000fca00078e0200 */
[----:B------:R-:W-:-:S13]  /*1a0d0*/  ISETP.GT.AND P6, PT, R0, R4, PT ;  /* 0x000000040000720c */ /* 0x000fda0003fc4270 */
[----:B------:R-:W-:Y:S05]  /*1a0e0*/  @!P6 BRA `(.L_x_2522) ;  /* 0xfffffffc0050e947 */ /* 0x000fea000383ffff */
.L_x_2519:
        /* <DEDUP_REMOVED lines=12> */
.L_x_2597:
[----:B------:R-:W-:-:S13]  /*1a1b0*/  ISETP.NE.AND P0, PT, R3, RZ, PT ;  /* 0x000000ff0300720c */ /* 0x000fda0003f05270 */
[----:B------:R-:W-:Y:S05]  /*1a1c0*/  @!P0 BRA `(.L_x_2524) ;  /* 0x0000000000148947 */ /* 0x000fea0003800000 */
[----:B------:R-:W-:Y:S01]  /*1a1d0*/  UMOV UR4, 0xffffffff ;  /* 0xffffffff00047882 */ /* 0x000fe20000000000 */
[----:B---3--:R-:W-:Y:S02]  /*1a1e0*/  VIADD R10, R10, 0xffffffff ;  /* 0xffffffff0a0a7836 */ /* 0x008fe40000000000 */
[----:B------:R-:W-:Y:S05]  /*1a1f0*/  BRA.DIV UR4, `(.L_x_2525) ;  /* 0x0000002a04e07947 */ /* 0x000fea000b800000 */
[----:B0-----:R0:W2:Y:S02]  /*1a200*/  SHFL.IDX PT, R2, R2, R10, 0x1f ;  /* 0x00001f0a02027589 */ /* 0x0010a400000e0000 */
.L_x_2600:
[----:B--2---:R-:W-:-:S07]  /*1a210*/  IMAD.MOV.U32 R5, RZ, RZ, R2 ;  /* 0x000000ffff057224 */ /* 0x004fce00078e0002 */
.L_x_2524:
[----:B0-----:R-:W-:Y:S01]  /*1a220*/  IMAD R2, R5, R8, R9 ;  /* 0x0000000805027224 */ /* 0x001fe200078e0209 */
[----:B------:R-:W-:-:S03]  /*1a230*/  ISETP.NE.AND P0, PT, R7, 0x1, PT ;  /* 0x000000010700780c */ /* 0x000fc60003f05270 */
[----:B------:R-:W-:Y:S01]  /*1a240*/  IMAD.IADD R4, R4, 0x1, -R2 ;  /* 0x0000000104047824 */ /* 0x000fe200078e0a02 */
[----:B------:R0:W-:Y:S09]  /*1a250*/  STL [R1], R2 ;  /* 0x0000000201007387 */ /* 0x0001f20000100800 */
[----:B------:R-:W-:Y:S05]  /*1a260*/  @!P0 BRA `(.L_x_2526) ;  /* 0x0000000000e48947 */ /* 0x000fea0003800000 */
[----:B------:R-:W-:-:S04]  /*1a270*/  IABS R5, R0 ;  /* 0x0000000000057213 */ /* 0x000fc80000000000 */
        /* <DEDUP_REMOVED lines=25> */
[----:B-1-3--:R-:W-:Y:S02]  /*1a410*/  IMAD R6, R2, R5, RZ ;  /* 0x0000000502067224 */ /* 0x00afe400078e02ff */
        /* <DEDUP_REMOVED lines=30> */
.L_x_2526:
[----:B------:R-:W2:Y:S01]  /*1a600*/  LDL R5, [R1+0xc] ;  /* 0x00000c0001057983 */ /* 0x000ea20000100800 */
[----:B0-----:R-:W2:Y:S01]  /*1a610*/  LDC.64 R2, c[0x0][0xc90] ;  /* 0x00032400ff027b82 */ /* 0x001ea20000000a00 */
[----:B------:R-:W-:Y:S01]  /*1a620*/  ULDC.64 UR4, c[0x0][0x208] ;  /* 0x0000820000047ab9 */ /* 0x000fe20000000a00 */
[----:B--2---:R-:W-:-:S05]  /*1a630*/  IMAD.WIDE R2, R5, 0x4, R2 ;  /* 0x0000000405027825 */ /* 0x004fca00078e0202 */
[----:B-1-3--:R-:W2:Y:S02]  /*1a640*/  LDG.E R6, desc[UR4][R2.64] ;  /* 0x0000000402067981 */ /* 0x00aea4000c1e1900 */
        /* <DEDUP_REMOVED lines=59> */
.L_x_2527:
[----:B-1----:R-:W-:-:S05]  /*1aa00*/  LOP3.LUT R3, RZ, R4, RZ, 0x33, !PT ;  /* 0x00000004ff037212 */ /* 0x002fca00078e33ff */
[----:B------:R-:W-:-:S05]  /*1aa10*/  IMAD.IADD R0, R0, 0x1, R3 ;  /* 0x0000000100007824 */ /* 0x000fca00078e0203 */
[----:B------:R1:W-:Y:S01]  /*1aa20*/  STL [R1+0x4], R0 ;  /* 0x0000040001007387 */ /* 0x0003e20000100800 */
[----:B------:R-:W-:Y:S05]  /*1aa30*/  BRA `(.L_x_2528) ;  /* 0x0000000000287947 */ /* 0x000fea0003800000 */
.L_x_2520:
        /* <DEDUP_REMOVED lines=10> */
.L_x_2528:
[----:B0-----:R-:W2:Y:S04]  /*1aae0*/  LDL R2, [R1+0xc] ;  /* 0x00000c0001027983 */ /* 0x001ea80000100800 */
[----:B------:R-:W3:Y:S04]  /*1aaf0*/  LDL R3, [R1+0x8] ;  /* 0x0000080001037983 */ /* 0x000ee80000100800 */
[----:B------:R-:W4:Y:S04]  /*1ab00*/  LDL R5, [R1+0x4] ;  /* 0x0000040001057983 */ /* 0x000f280000100800 */
[----:B------:R-:W4:Y:S01]  /*1ab10*/  LDL R4, [R1] ;  /* 0x0000000001047983 */ /* 0x000f220000100800 */
[----:B-1----:R-:W0:Y:S01]  /*1ab20*/  S2R R0, SR_TID.X ;  /* 0x0000000000007919 */ /* 0x002e220000002100 */
[----:B------:R-:W-:Y:S05]  /*1ab30*/  WARPSYNC.ALL ;  /* 0x0000000000007948 */ /* 0x000fea0003800000 */
[----:B0-----:R-:W-:Y:S01]  /*1ab40*/  LOP3.LUT R0, R0, 0x1f, RZ, 0xc0, !PT ;  /* 0x0000001f00007812 */ /* 0x001fe200078ec0ff */
[----:B------:R-:W-:Y:S03]  /*1ab50*/  BAR.SYNC.DEFER_BLOCKING 0x4, 0x180 ;  /* 0x0106000000007b1d */ /* 0x000fe60000010000 */
[----:B------:R-:W-:-:S13]  /*1ab60*/  ISETP.NE.AND P0, PT, R0, RZ, PT ;  /* 0x000000ff0000720c */ /* 0x000fda0003f05270 */
[----:B------:R-:W0:Y:S01]  /*1ab70*/  @!P0 S2R R0, SR_CgaCtaId ;  /* 0x0000000000008919 */ /* 0x000e220000008800 */
[----:B--2---:R-:W-:Y:S01]  /*1ab80*/  IMAD.MOV.U32 R7, RZ, RZ, R2 ;  /* 0x000000ffff077224 */ /* 0x004fe200078e0002 */
[----:B------:R-:W-:Y:S01]  /*1ab90*/  @!P0 MOV R2, 0x400 ;  /* 0x0000040000028802 */ /* 0x000fe20000000f00 */
[----:B---3--:R-:W-:-:S03]  /*1aba0*/  IMAD.MOV.U32 R6, RZ, RZ, R3 ;  /* 0x000000ffff067224 */ /* 0x008fc600078e0003 */
[----:B0-----:R-:W-:-:S05]  /*1abb0*/  @!P0 LEA R18, R0, R2, 0x18 ;  /* 0x0000000200128211 */ /* 0x001fca00078ec0ff */
[----:B----4-:R0:W-:Y:S01]  /*1abc0*/  @!P0 STS.128 [R18+0x388d0], R4 ;  /* 0x0388d00412008388 */ /* 0x0101e20000000c00 */
[----:B------:R-:W-:Y:S06]  /*1abd0*/  BAR.ARV 0x5, 0x180 ;  /* 0x0146000000007b1d */ /* 0x000fec0000002000 */
.L_x_2517:
[----:B------:R-:W2:Y:S01]  /*1abe0*/  LDL R0, [R1+0xc] ;  /* 0x00000c0001007983 */ /* 0x000ea20000100800 */
[----:B------:R-:W-:Y:S02]  /*1abf0*/  ULDC UR4, c[0x0][0xc3c] ;  /* 0x00030f0000047ab9 */ /* 0x000fe40000000800 */
[----:B--2---:R-:W-:-:S13]  /*1ac00*/  ISETP.GE.AND P0, PT, R0, UR4, PT ;  /* 0x0000000400007c0c */ /* 0x004fda000bf06270 */
[----:B------:R-:W-:Y:S05]  /*1ac10*/  @!P0 BRA `(.L_x_2529) ;  /* 0xffffff98000c8947 */ /* 0x000fea000383ffff */
[----:B------:R-:W-:Y:S05]  /*1ac20*/  BSYNC B8 ;  /* 0x0000000000087941 */ /* 0x000fea0003800000 */
.L_x_2414:
[----:B0-----:R-:W2:Y:S01]  /*1ac30*/  LDL.LU R0, [R1+0x58] ;  /* 0x0000580001007983 */ /* 0x001ea20000300800 */
[----:B------:R-:W-:Y:S01]  /*1ac40*/  BSSY B0, `(.L_x_2530) ;  /* 0x000000b000007945 */ /* 0x000fe20003800000 */
[----:B-1----:R-:W0:Y:S01]  /*1ac50*/  S2R R5, SR_CgaCtaId ;  /* 0x0000000000057919 */ /* 0x002e220000008800 */
        /* <DEDUP_REMOVED lines=9> */
.L_x_2601:
[----:B------:R-:W-:Y:S05]  /*1acf0*/  BSYNC B0 ;  /* 0x0000000000007941 */ /* 0x000fea0003800000 */
.L_x_2530:
[----:B------:R-:W-:-:S03]  /*1ad00*/  UMOV UR4, 0xffffffff ;  /* 0xffffffff00047882 */ /* 0x000fc60000000000 */
[----:B------:R-:W-:Y:S05]  /*1ad10*/  BRA.DIV UR4, `(.L_x_2532) ;  /* 0x0000002204587947 */ /* 0x000fea000b800000 */
[----:B------:R-:W1:Y:S02]  /*1ad20*/  S2R R2, SR_TID.X ;  /* 0x0000000000027919 */ /* 0x000e640000002100 */
[----:B-1----:R-:W-:-:S04]  /*1ad30*/  SHF.R.U32.HI R2, RZ, 0x5, R2 ;  /* 0x00000005ff027819 */ /* 0x002fc80000011602 */
[----:B------:R-:W-:-:S05]  /*1ad40*/  LOP3.LUT R2, R2, 0x3, RZ, 0xc0, !PT ;  /* 0x0000000302027812 */ /* 0x000fca00078ec0ff */
[----:B------:R1:W2:Y:S02]  /*1ad50*/  SHFL.IDX PT, R14, R2, RZ, 0x1f ;  /* 0x00001fff020e7589 */ /* 0x0002a400000e0000 */
.L_x_2604:
[----:B--2---:R-:W-:Y:S01]  /*1ad60*/  ISETP.NE.AND P0, PT, R14, RZ, PT ;  /* 0x000000ff0e00720c */ /* 0x004fe20003f05270 */
[----:B------:R-:W-:-:S12]  /*1ad70*/  BSSY B0, `(.L_x_2533) ;  /* 0x0000027000007945 */ /* 0x000fd80003800000 */
[----:B------:R-:W-:Y:S05]  /*1ad80*/  @P0 BRA `(.L_x_2534) ;  /* 0x0000000000940947 */ /* 0x000fea0003800000 */
[----:B------:R-:W-:-:S03]  /*1ad90*/  UMOV UR4, 0xffffffff ;  /* 0xffffffff00047882 */ /* 0x000fc60000000000 */
[----:B------:R-:W-:Y:S05]  /*1ada0*/  BRA.DIV UR4, `(.L_x_2535) ;  /* 0x0000002204687947 */ /* 0x000fea000b800000 */
[----:B------:R-:W-:-:S13]  /*1adb0*/  ELECT P6, URZ, PT ;  /* 0x00000000003f782f */ /* 0x000fda00038c0000 */
.L_x_2607:
        /* <DEDUP_REMOVED lines=8> */
.L_x_2536:
        /* <DEDUP_REMOVED lines=13> */
.L_x_2608:
[----:B------:R-:W1:Y:S02]  /*1af10*/  SYNCS.PHASECHK.TRANS64.TRYWAIT P0, [R7+URZ], R2 ;  /* 0x00000002070075a7 */ /* 0x000e64000800017f */
[----:B-1----:R-:W-:Y:S05]  /*1af20*/  @!P0 BRA `(.L_x_2538) ;  /* 0x00000020003c8947 */ /* 0x002fea0003800000 */
.L_x_2609:
[----:B------:R-:W-:Y:S05]  /*1af30*/  @!P2 BRA `(.L_x_2539) ;  /* 0x000000000004a947 */ /* 0x000fea0003800000 */
[----:B------:R-:W-:Y:S01]  /*1af40*/  BPT.TRAP 0x1 ;  /* 0x000000040000795c */ /* 0x000fe20000300000 */
.L_x_2539:
[----:B------:R-:W-:-:S04]  /*1af50*/  VIADD R0, R0, 0x38860 ;  /* 0x0003886000007836 */ /* 0x000fc80000000000 */
[----:B------:R-:W-:-:S04]  /*1af60*/  IMAD R4, R19, 0x8, R0 ;  /* 0x0000000813047824 */ /* 0x000fc800078e0200 */
[----:B------:R-:W2:Y:S02]  /*1af70*/  SYNCS.PHASECHK.TRANS64.TRYWAIT P0, [R4+URZ], R5 ;  /* 0x00000005040075a7 */ /* 0x000ea4000800017f */
[----:B--2---:R-:W-:Y:S05]  /*1af80*/  @!P0 BRA `(.L_x_2540) ;  /* 0x0000002000388947 */ /* 0x004fea0003800000 */
.L_x_2610:
[----:B------:R-:W-:-:S07]  /*1af90*/  IMAD R3, R3, 0x8, R0 ;  /* 0x0000000803037824 */ /* 0x000fce00078e0200 */
.L_x_2541:
[----:B---3--:R3:W4:Y:S02]  /*1afa0*/  SYNCS.PHASECHK.TRANS64.TRYWAIT P0, [R3+URZ], R2 ;  /* 0x00000002030075a7 */ /* 0x008724000800017f */
[----:B----4-:R-:W-:Y:S05]  /*1afb0*/  @!P0 NANOSLEEP.SYNCS 0x989680 ;  /* 0x009896800000895d */ /* 0x010fea0003900000 */
[----:B------:R-:W4:Y:S02]  /*1afc0*/  @!P0 SYNCS.PHASECHK.TRANS64 P0, [R3+URZ], R2 ;  /* 0x00000002030085a7 */ /* 0x000f24000800007f */
[----:B----4-:R-:W-:Y:S05]  /*1afd0*/  @!P0 BRA `(.L_x_2541) ;  /* 0xfffffffc00f08947 */ /* 0x010fea000383ffff */
.L_x_2534:
[----:B------:R-:W-:Y:S05]  /*1afe0*/  BSYNC B0 ;  /* 0x0000000000007941 */ /* 0x000fea0003800000 */
.L_x_2533:
[----:B------:R-:W-:Y:S05]  /*1aff0*/  EXIT ;  /* 0x000000000000794d */ /* 0x000fea0003800000 */
.L_x_2353:
[----:B------:R-:W-:-:S13]  /*1b000*/  R2UR UR4, R17 ;  /* 0x00000000110472ca */ /* 0x000fda00000e0000 */
[----:B0-----:R-:W-:-:S04]  /*1b010*/  IMAD.U32 R3, RZ, RZ, UR4 ;  /* 0x00000004ff037e24 */ /* 0x001fc8000f8e00ff */
[----:B------:R0:W1:Y:S03]  /*1b020*/  SYNCS.PHASECHK.TRANS64.TRYWAIT P1, [R3+URZ+0x38800], R0 ;  /* 0x03880000030075a7 */ /* 0x000066000802017f */
[----:B-1----:R-:W-:Y:S05]  /*1b030*/  @!P1 NANOSLEEP.SYNCS 0x989680 ;  /* 0x009896800000995d */ /* 0x002fea0003900000 */
[----:B------:R-:W1:Y:S02]  /*1b040*/  @!P1 SYNCS.PHASECHK.TRANS64 P1, [R3+URZ+0x38800], R0 ;  /* 0x03880000030095a7 */ /* 0x000e64000802007f */
[----:B-1----:R-:W-:Y:S05]  /*1b050*/  @!P1 BRA `(.L_x_2353) ;  /* 0xfffffffc00e89947 */ /* 0x002fea000383ffff */
[----:B------:R-:W-:Y:S05]  /*1b060*/  BRA `(.L_x_2542) ;  /* 0xfffffe7000c47947 */ /* 0x000fea000383ffff */
.L_x_2357:
[----:B-1----:R1:W2:Y:S02]  /*1b070*/  SYNCS.PHASECHK.TRANS64.TRYWAIT P2, [R0+URZ+0x38830], R3 ;  /* 0x03883003000075a7 */ /* 0x0022a4000804017f */
[----:B--2---:R-:W-:Y:S05]  /*1b080*/  @!P2 NANOSLEEP.SYNCS 0x989680 ;  /* 0x009896800000a95d */ /* 0x004fea0003900000 */
[----:B------:R-:W2:Y:S02]  /*1b090*/  @!P2 SYNCS.PHASECHK.TRANS64 P2, [R0+URZ+0x38830], R3 ;  /* 0x038830030000a5a7 */ /* 0x000ea4000804007f */
[----:B--2---:R-:W-:Y:S05]  /*1b0a0*/  @!P2 BRA `(.L_x_2357) ;  /* 0xfffffffc00f0a947 */ /* 0x004fea000383ffff */
[----:B------:R-:W-:Y:S05]  /*1b0b0*/  BRA `(.L_x_2356) ;  /* 0xfffffe7000f47947 */ /* 0x000fea000383ffff */
.L_x_2362:
[----:B------:R-:W-:-:S13]  /*1b0c0*/  R2UR UR4, R3 ;  /* 0x00000000030472ca */ /* 0x000fda00000e0000 */
[----:B-1----:R-:W-:-:S04]  /*1b0d0*/  IMAD.U32 R152, RZ, RZ, UR4 ;  /* 0x00000004ff987e24 */ /* 0x002fc8000f8e00ff */
[----:B------:R1:W2:Y:S03]  /*1b0e0*/  SYNCS.PHASECHK.TRANS64.TRYWAIT P3, [R152+URZ+0x38830], R4 ;  /* 0x03883004980075a7 */ /* 0x0002a6000806017f */
[----:B--2---:R-:W-:Y:S05]  /*1b0f0*/  @!P3 NANOSLEEP.SYNCS 0x989680 ;  /* 0x009896800000b95d */ /* 0x004fea0003900000 */
[----:B------:R-:W2:Y:S02]  /*1b100*/  @!P3 SYNCS.PHASECHK.TRANS64 P3, [R152+URZ+0x38830], R4 ;  /* 0x038830049800b5a7 */ /* 0x000ea4000806007f */
[----:B--2---:R-:W-:Y:S05]  /*1b110*/  @!P3 BRA `(.L_x_2362) ;  /* 0xfffffffc00e8b947 */ /* 0x004fea000383ffff */
[----:B------:R-:W-:Y:S05]  /*1b120*/  BRA `(.L_x_2361) ;  /* 0xfffffeac00487947 */ /* 0x000fea000383ffff */
.L_x_2366:
[----:B--2---:R-:W-:-:S04]  /*1b130*/  IMAD.U32 R2, RZ, RZ, UR4 ;  /* 0x00000004ff027e24 */ /* 0x004fc8000f8e00ff */
[----:B------:R2:W3:Y:S03]  /*1b140*/  SYNCS.PHASECHK.TRANS64.TRYWAIT P3, [R2+URZ+0x38850], R0 ;  /* 0x03885000020075a7 */ /* 0x0004e6000806017f */
[----:B---3--:R-:W-:Y:S05]  /*1b150*/  @!P3 NANOSLEEP.SYNCS 0x989680 ;  /* 0x009896800000b95d */ /* 0x008fea0003900000 */
[----:B------:R-:W3:Y:S02]  /*1b160*/  @!P3 SYNCS.PHASECHK.TRANS64 P3, [R2+URZ+0x38850], R0 ;  /* 0x038850000200b5a7 */ /* 0x000ee4000806007f */
[----:B---3--:R-:W-:Y:S05]  /*1b170*/  @!P3 BRA `(.L_x_2366) ;  /* 0xfffffffc00ecb947 */ /* 0x008fea000383ffff */
[----:B------:R-:W-:Y:S05]  /*1b180*/  BRA `(.L_x_2365) ;  /* 0xfffffed0006c7947 */ /* 0x000fea000383ffff */
.L_x_2372:
[----:B-1----:R-:W-:-:S04]  /*1b190*/  IMAD.U32 R4, RZ, RZ, UR4 ;  /* 0x00000004ff047e24 */ /* 0x002fc8000f8e00ff */
[----:B------:R1:W2:Y:S03]  /*1b1a0*/  SYNCS.PHASECHK.TRANS64.TRYWAIT P2, [R4+URZ+0x38830], R3 ;  /* 0x03883003040075a7 */ /* 0x0002a6000804017f */
[----:B--2---:R-:W-:Y:S05]  /*1b1b0*/  @!P2 NANOSLEEP.SYNCS 0x989680 ;  /* 0x009896800000a95d */ /* 0x004fea0003900000 */
[----:B------:R-:W2:Y:S02]  /*1b1c0*/  @!P2 SYNCS.PHASECHK.TRANS64 P2, [R4+URZ+0x38830], R3 ;  /* 0x038830030400a5a7 */ /* 0x000ea4000804007f */
[----:B--2---:R-:W-:Y:S05]  /*1b1d0*/  @!P2 BRA `(.L_x_2372) ;  /* 0xfffffffc00eca947 */ /* 0x004fea000383ffff */
[----:B------:R-:W-:Y:S05]  /*1b1e0*/  BRA `(.L_x_2371) ;  /* 0xfffffee8005c7947 */ /* 0x000fea000383ffff */
.L_x_2376:
[----:B---3--:R-:W-:-:S04]  /*1b1f0*/  IMAD.U32 R2, RZ, RZ, UR4 ;  /* 0x00000004ff027e24 */ /* 0x008fc8000f8e00ff */
[----:B------:R3:W4:Y:S03]  /*1b200*/  SYNCS.PHASECHK.TRANS64.TRYWAIT P2, [R2+URZ+0x38850], R0 ;  /* 0x03885000020075a7 */ /* 0x000726000804017f */
[----:B----4-:R-:W-:Y:S05]  /*1b210*/  @!P2 NANOSLEEP.SYNCS 0x989680 ;  /* 0x009896800000a95d */ /* 0x010fea0003900000 */
[----:B------:R-:W4:Y:S02]  /*1b220*/  @!P2 SYNCS.PHASECHK.TRANS64 P2, [R2+URZ+0x38850], R0 ;  /* 0x038850000200a5a7 */ /* 0x000f24000804007f */
[----:B----4-:R-:W-:Y:S05]  /*1b230*/  @!P2 BRA `(.L_x_2376) ;  /* 0xfffffffc00eca947 */ /* 0x010fea000383ffff */
[----:B------:R-:W-:Y:S05]  /*1b240*/  BRA `(.L_x_2375) ;  /* 0xffffff0c00847947 */ /* 0x000fea000383ffff */
.L_x_2381:
[----:B-1----:R-:W-:-:S04]  /*1b250*/  IMAD.U32 R7, RZ, RZ, UR8 ;  /* 0x00000008ff077e24 */ /* 0x002fc8000f8e00ff */
[----:B------:R1:W2:Y:S03]  /*1b260*/  SYNCS.PHASECHK.TRANS64.TRYWAIT P0, [R7+URZ+0x38850], R0 ;  /* 0x03885000070075a7 */ /* 0x0002a6000800017f */
[----:B--2---:R-:W-:Y:S05]  /*1b270*/  @!P0 NANOSLEEP.SYNCS 0x989680 ;  /* 0x009896800000895d */ /* 0x004fea0003900000 */
[----:B------:R-:W2:Y:S02]  /*1b280*/  @!P0 SYNCS.PHASECHK.TRANS64 P0, [R7+URZ+0x38850], R0 ;  /* 0x03885000070085a7 */ /* 0x000ea4000800007f */
[----:B--2---:R-:W-:Y:S05]  /*1b290*/  @!P0 BRA `(.L_x_2381) ;  /* 0xfffffffc00ec8947 */ /* 0x004fea000383ffff */
[----:B------:R-:W-:Y:S05]  /*1b2a0*/  BRA `(.L_x_2380) ;  /* 0xffffff2400947947 */ /* 0x000fea000383ffff */
.L_x_2428:
[----:B------:R-:W0:Y:S01]  /*1b2b0*/  S2R R4, SR_TID.X ;  /* 0x0000000000047919 */ /* 0x000e220000002100 */
[----:B------:R-:W-:Y:S01]  /*1b2c0*/  BSSY B0, `(.L_x_2543) ;  /* 0x000000a000007945 */ /* 0x000fe20003800000 */
[----:B------:R-:W-:Y:S02]  /*1b2d0*/  IMAD.MOV.U32 R12, RZ, RZ, RZ ;  /* 0x000000ffff0c7224 */ /* 0x000fe400078e00ff */
[----:B------:R-:W-:Y:S02]  /*1b2e0*/  IMAD.MOV.U32 R11, RZ, RZ, 0x1f ;  /* 0x0000001fff0b7424 */ /* 0x000fe400078e00ff */
[----:B------:R-:W-:Y:S01]  /*1b2f0*/  IMAD.MOV.U32 R15, RZ, RZ, -0x1 ;  /* 0xffffffffff0f7424 */ /* 0x000fe200078e00ff */
[----:B0-----:R-:W-:-:S04]  /*1b300*/  SHF.R.U32.HI R4, RZ, 0x5, R4 ;  /* 0x00000005ff047819 */ /* 0x001fc80000011604 */
[----:B------:R-:W-:-:S05]  /*1b310*/  LOP3.LUT R4, R4, 0x3, RZ, 0xc0, !PT ;  /* 0x0000000304047812 */ /* 0x000fca00078ec0ff */
[----:B------:R-:W-:-:S07]  /*1b320*/  IMAD.MOV.U32 R13, RZ, RZ, R4 ;  /* 0x000000ffff0d7224 */ /* 0x000fce00078e0004 */
[----:B--2---:R-:W-:Y:S05]  /*1b330*/  WARPSYNC.COLLECTIVE R15, `(.L_x_2544) ;  /* 0x000000000f087348 */ /* 0x004fea0003c00000 */
[----:B------:R0:W1:Y:S02]  /*1b340*/  SHFL.IDX P6, R14, R13, R12, R11 ;  /* 0x0000000c0d0e7389 */ /* 0x00006400000c000b */
[----:B012---:R-:W-:Y:S01]  /*1b350*/  ENDCOLLECTIVE ;  /* 0x000000000000791b */ /* 0x007fe20003800000 */
.L_x_2544:
[----:B------:R-:W-:Y:S05]  /*1b360*/  BSYNC B0 ;  /* 0x0000000000007941 */ /* 0x000fea0003800000 */
.L_x_2543:
[----:B------:R-:W-:Y:S05]  /*1b370*/  BRA `(.L_x_2545) ;  /* 0xffffffa0002c7947 */ /* 0x000fea000383ffff */
.L_x_2430:
[----:B------:R-:W-:Y:S01]  /*1b380*/  BSSY B0, `(.L_x_2546) ;  /* 0x0000006000007945 */ /* 0x000fe20003800000 */
[----:B------:R-:W-:-:S07]  /*1b390*/  IMAD.MOV.U32 R15, RZ, RZ, -0x1 ;  /* 0xffffffffff0f7424 */ /* 0x000fce00078e00ff */
[----:B--23--:R-:W-:Y:S05]  /*1b3a0*/  WARPSYNC.COLLECTIVE R15, `(.L_x_2547) ;  /* 0x000000000f0c7348 */ /* 0x00cfea0003c00000 */
[----:B------:R-:W-:Y:S02]  /*1b3b0*/  ELECT P6, UR62, PT ;  /* 0x00000000003e782f */ /* 0x000fe400038c0000 */
[----:B------:R-:W-:Y:S01]  /*1b3c0*/  MOV R14, UR62 ;  /* 0x0000003e000e7c02 */ /* 0x000fe20008000f00 */
[----:B--23--:R-:W-:Y:S10]  /*1b3d0*/  ENDCOLLECTIVE ;  /* 0x000000000000791b */ /* 0x00cff40003800000 */
.L_x_2547:
[----:B------:R-:W-:Y:S05]  /*1b3e0*/  BSYNC B0 ;  /* 0x0000000000007941 */ /* 0x000fea0003800000 */
.L_x_2546:
[----:B------:R-:W-:Y:S05]  /*1b3f0*/  BRA `(.L_x_2548) ;  /* 0xffffffa000307947 */ /* 0x000fea000383ffff */
.L_x_2432:
[----:B0-----:R0:W1:Y:S02]  /*1b400*/  SYNCS.PHASECHK.TRANS64.TRYWAIT P0, [R0+URZ+0x38840], R2 ;  /* 0x03884002000075a7 */ /* 0x001064000800017f */
[----:B-1----:R-:W-:Y:S05]  /*1b410*/  @!P0 NANOSLEEP.SYNCS 0x989680 ;  /* 0x009896800000895d */ /* 0x002fea0003900000 */
[----:B------:R-:W1:Y:S02]  /*1b420*/  @!P0 SYNCS.PHASECHK.TRANS64 P0, [R0+URZ+0x38840], R2 ;  /* 0x03884002000085a7 */ /* 0x000e64000800007f */
[----:B-1----:R-:W-:Y:S05]  /*1b430*/  @!P0 BRA `(.L_x_2432) ;  /* 0xfffffffc00f08947 */ /* 0x002fea000383ffff */
[----:B------:R-:W-:Y:S05]  /*1b440*/  BRA `(.L_x_2549) ;  /* 0xffffffa000947947 */ /* 0x000fea000383ffff */
.L_x_2436:
[----:B------:R-:W2:Y:S01]  /*1b450*/  LDL.LU R11, [R1+0x34] ;  /* 0x00003400010b7983 */ /* 0x000ea20000300800 */
[----:B------:R-:W-:Y:S02]  /*1b460*/  IMAD.MOV.U32 R13, RZ, RZ, R3 ;  /* 0x000000ffff0d7224 */ /* 0x000fe400078e0003 */
[----:B------:R-:W-:Y:S01]  /*1b470*/  IMAD.MOV.U32 R12, RZ, RZ, RZ ;  /* 0x000000ffff0c7224 */ /* 0x000fe200078e00ff */
[----:B------:R-:W0:Y:S01]  /*1b480*/  S2R R5, SR_TID.X ;  /* 0x0000000000057919 */ /* 0x000e220000002100 */
[----:B------:R-:W-:Y:S01]  /*1b490*/  IMAD.MOV.U32 R15, RZ, RZ, -0x1 ;  /* 0xffffffffff0f7424 */ /* 0x000fe200078e00ff */
[----:B0-----:R-:W-:-:S04]  /*1b4a0*/  LOP3.LUT R5, R5, 0x7f, RZ, 0xc0, !PT ;  /* 0x0000007f05057812 */ /* 0x001fc800078ec0ff */
[----:B------:R-:W-:-:S05]  /*1b4b0*/  SHF.R.U32.HI R5, RZ, 0x3, R5 ;  /* 0x00000003ff057819 */ /* 0x000fca0000011605 */
[----:B------:R-:W-:-:S04]  /*1b4c0*/  IMAD R2, R8, 0x80, R5 ;  /* 0x0000008008027824 */ /* 0x000fc800078e0205 */
[----:B------:R-:W-:Y:S02]  /*1b4d0*/  VIADD R5, R2, 0x10 ;  /* 0x0000001002057836 */ /* 0x000fe40000000000 */
[----:B--2---:R-:W-:Y:S02]  /*1b4e0*/  IMAD R0, R11, R7, RZ ;  /* 0x000000070b007224 */ /* 0x004fe400078e02ff */
[----:B------:R-:W-:-:S03]  /*1b4f0*/  IMAD.MOV.U32 R11, RZ, RZ, 0x181f ;  /* 0x0000181fff0b7424 */ /* 0x000fc600078e00ff */
[----:B------:R-:W-:-:S13]  /*1b500*/  ISETP.GE.AND P5, PT, R2, R0, PT ;  /* 0x000000000200720c */ /* 0x000fda0003fa6270 */
[----:B-----5:R-:W-:Y:S05]  /*1b510*/  WARPSYNC.COLLECTIVE R15, `(.L_x_2550) ;  /* 0x000000000f087348 */ /* 0x020fea0003c00000 */
[----:B------:R0:W1:Y:S02]  /*1b520*/  SHFL.IDX P6, R14, R13, R12, R11 ;  /* 0x0000000c0d0e7389 */ /* 0x00006400000c000b */
[----:B01---5:R-:W-:Y:S01]  /*1b530*/  ENDCOLLECTIVE ;  /* 0x000000000000791b */ /* 0x023fe20003800000 */
.L_x_2550:
[----:B------:R-:W-:Y:S02]  /*1b540*/  IMAD.MOV.U32 R13, RZ, RZ, R4 ;  /* 0x000000ffff0d7224 */ /* 0x000fe400078e0004 */
[----:B------:R-:W-:-:S07]  /*1b550*/  IMAD.MOV.U32 R6, RZ, RZ, R14 ;  /* 0x000000ffff067224 */ /* 0x000fce00078e000e */
[----:B------:R-:W-:Y:S05]  /*1b560*/  WARPSYNC.COLLECTIVE R15, `(.L_x_2551) ;  /* 0x000000000f087348 */ /* 0x000fea0003c00000 */
[----:B------:R0:W1:Y:S02]  /*1b570*/  SHFL.IDX P6, R14, R13, R12, R11 ;  /* 0x0000000c0d0e7389 */ /* 0x00006400000c000b */
[----:B01----:R-:W-:Y:S01]  /*1b580*/  ENDCOLLECTIVE ;  /* 0x000000000000791b */ /* 0x003fe20003800000 */
.L_x_2551:
        /* <DEDUP_REMOVED lines=20> */
.L_x_2552:
[----:B------:R-:W-:Y:S02]  /*1b6d0*/  IMAD.MOV.U32 R13, RZ, RZ, R4 ;  /* 0x000000ffff0d7224 */ /* 0x000fe400078e0004 */
[----:B------:R-:W-:-:S07]  /*1b6e0*/  IMAD.MOV.U32 R6, RZ, RZ, R14 ;  /* 0x000000ffff067224 */ /* 0x000fce00078e000e */
[----:B------:R-:W-:Y:S05]  /*1b6f0*/  WARPSYNC.COLLECTIVE R15, `(.L_x_2553) ;  /* 0x000000000f087348 */ /* 0x000fea0003c00000 */
[----:B------:R0:W1:Y:S02]  /*1b700*/  SHFL.IDX P6, R14, R13, R12, R11 ;  /* 0x0000000c0d0e7389 */ /* 0x00006400000c000b */
[----:B01----:R-:W-:Y:S01]  /*1b710*/  ENDCOLLECTIVE ;  /* 0x000000000000791b */ /* 0x003fe20003800000 */
.L_x_2553:
        /* <DEDUP_REMOVED lines=20> */
.L_x_2554:
[----:B------:R-:W-:Y:S02]  /*1b860*/  IMAD.MOV.U32 R13, RZ, RZ, R4 ;  /* 0x000000ffff0d7224 */ /* 0x000fe400078e0004 */
[----:B------:R-:W-:-:S07]  /*1b870*/  IMAD.MOV.U32 R6, RZ, RZ, R14 ;  /* 0x000000ffff067224 */ /* 0x000fce00078e000e */
[----:B------:R-:W-:Y:S05]  /*1b880*/  WARPSYNC.COLLECTIVE R15, `(.L_x_2555) ;  /* 0x000000000f087348 */ /* 0x000fea0003c00000 */
[----:B------:R0:W1:Y:S02]  /*1b890*/  SHFL.IDX P6, R14, R13, R12, R11 ;  /* 0x0000000c0d0e7389 */ /* 0x00006400000c000b */
[----:B01----:R-:W-:Y:S01]  /*1b8a0*/  ENDCOLLECTIVE ;  /* 0x000000000000791b */ /* 0x003fe20003800000 */
.L_x_2555:
        /* <DEDUP_REMOVED lines=20> */
.L_x_2556:
[----:B------:R-:W-:Y:S02]  /*1b9f0*/  IMAD.MOV.U32 R13, RZ, RZ, R4 ;  /* 0x000000ffff0d7224 */ /* 0x000fe400078e0004 */
[----:B------:R-:W-:-:S07]  /*1ba00*/  IMAD.MOV.U32 R6, RZ, RZ, R14 ;  /* 0x000000ffff067224 */ /* 0x000fce00078e000e */
[----:B------:R-:W-:Y:S05]  /*1ba10*/  WARPSYNC.COLLECTIVE R15, `(.L_x_2557) ;  /* 0x000000000f087348 */ /* 0x000fea0003c00000 */
[----:B------:R0:W1:Y:S02]  /*1ba20*/  SHFL.IDX P6, R14, R13, R12, R11 ;  /* 0x0000000c0d0e7389 */ /* 0x00006400000c000b */
[----:B01----:R-:W-:Y:S01]  /*1ba30*/  ENDCOLLECTIVE ;  /* 0x000000000000791b */ /* 0x003fe20003800000 */
.L_x_2557:
        /* <DEDUP_REMOVED lines=20> */
.L_x_2558:
[----:B------:R-:W-:Y:S02]  /*1bb80*/  IMAD.MOV.U32 R13, RZ, RZ, R4 ;  /* 0x000000ffff0d7224 */ /* 0x000fe400078e0004 */
[----:B------:R-:W-:-:S07]  /*1bb90*/  IMAD.MOV.U32 R6, RZ, RZ, R14 ;  /* 0x000000ffff067224 */ /* 0x000fce00078e000e */
[----:B------:R-:W-:Y:S05]  /*1bba0*/  WARPSYNC.COLLECTIVE R15, `(.L_x_2559) ;  /* 0x000000000f087348 */ /* 0x000fea0003c00000 */
[----:B------:R0:W1:Y:S02]  /*1bbb0*/  SHFL.IDX P6, R14, R13, R12, R11 ;  /* 0x0000000c0d0e7389 */ /* 0x00006400000c000b */
[----:B01----:R-:W-:Y:S01]  /*1bbc0*/  ENDCOLLECTIVE ;  /* 0x000000000000791b */ /* 0x003fe20003800000 */
.L_x_2559:
        /* <DEDUP_REMOVED lines=20> */
.L_x_2560:
[----:B------:R-:W-:Y:S02]  /*1bd10*/  IMAD.MOV.U32 R13, RZ, RZ, R4 ;  /* 0x000000ffff0d7224 */ /* 0x000fe400078e0004 */
[----:B------:R-:W-:-:S07]  /*1bd20*/  IMAD.MOV.U32 R6, RZ, RZ, R14 ;  /* 0x000000ffff067224 */ /* 0x000fce00078e000e */
[----:B------:R-:W-:Y:S05]  /*1bd30*/  WARPSYNC.COLLECTIVE R15, `(.L_x_2561) ;  /* 0x000000000f087348 */ /* 0x000fea0003c00000 */
[----:B------:R0:W1:Y:S02]  /*1bd40*/  SHFL.IDX P6, R14, R13, R12, R11 ;  /* 0x0000000c0d0e7389 */ /* 0x00006400000c000b */
[----:B01----:R-:W-:Y:S01]  /*1bd50*/  ENDCOLLECTIVE ;  /* 0x000000000000791b */ /* 0x003fe20003800000 */
.L_x_2561:
        /* <DEDUP_REMOVED lines=18> */
.L_x_2562:
[----:B------:R-:W-:-:S05]  /*1be80*/  VIADD R7, R2, 0x60 ;  /* 0x0000006002077836 */ /* 0x000fca0000000000 */
[----:B------:R-:W-:Y:S01]  /*1be90*/  ISETP.GE.AND P5, PT, R7, R0, PT ;  /* 0x000000000700720c */ /* 0x000fe20003fa6270 */
[----:B------:R-:W-:Y:S02]  /*1bea0*/  IMAD.MOV.U32 R13, RZ, RZ, R4 ;  /* 0x000000ffff0d7224 */ /* 0x000fe400078e0004 */
[----:B------:R-:W-:-:S10]  /*1beb0*/  IMAD.MOV.U32 R8, RZ, RZ, R14 ;  /* 0x000000ffff087224 */ /* 0x000fd400078e000e */
[----:B------:R-:W-:Y:S05]  /*1bec0*/  WARPSYNC.COLLECTIVE R15, `(.L_x_2563) ;  /* 0x000000000f087348 */ /* 0x000fea0003c00000 */
[----:B------:R0:W1:Y:S02]  /*1bed0*/  SHFL.IDX P6, R14, R13, R12, R11 ;  /* 0x0000000c0d0e7389 */ /* 0x00006400000c000b */
[----:B01----:R-:W-:Y:S01]  /*1bee0*/  ENDCOLLECTIVE ;  /* 0x000000000000791b */ /* 0x003fe20003800000 */
.L_x_2563:
        /* <DEDUP_REMOVED lines=18> */
.L_x_2564:
[----:B------:R-:W-:Y:S02]  /*1c010*/  IMAD.MOV.U32 R13, RZ, RZ, R4 ;  /* 0x000000ffff0d7224 */ /* 0x000fe400078e0004 */
[----:B------:R-:W-:-:S07]  /*1c020*/  IMAD.MOV.U32 R5, RZ, RZ, R14 ;  /* 0x000000ffff057224 */ /* 0x000fce00078e000e */
[----:B------:R-:W-:Y:S05]  /*1c030*/  WARPSYNC.COLLECTIVE R15, `(.L_x_2565) ;  /* 0x000000000f087348 */ /* 0x000fea0003c00000 */
[----:B------:R0:W1:Y:S02]  /*1c040*/  SHFL.IDX P6, R14, R13, R12, R11 ;  /* 0x0000000c0d0e7389 */ /* 0x00006400000c000b */
[----:B01----:R-:W-:Y:S01]  /*1c050*/  ENDCOLLECTIVE ;  /* 0x000000000000791b */ /* 0x003fe20003800000 */
.L_x_2565:
[----:B------:R-:W-:Y:S01]  /*1c060*/  IMAD.MOV.U32 R3, RZ, RZ, R14 ;  /* 0x000000ffff037224 */ /* 0x000fe200078e000e */
[----:B------:R-:W-:Y:S06]  /*1c070*/  BRA `(.L_x_2566) ;  /* 0xffffffa400607947 */ /* 0x000fec000383ffff */
.L_x_2441:
[----:B0-----:R0:W3:Y:S02]  /*1c080*/  SYNCS.PHASECHK.TRANS64.TRYWAIT P0, [R18+URZ+0x38820], R0 ;  /* 0x03882000120075a7 */ /* 0x0010e4000800017f */
[----:B---3--:R-:W-:Y:S05]  /*1c090*/  @!P0 NANOSLEEP.SYNCS 0x989680 ;  /* 0x009896800000895d */ /* 0x008fea0003900000 */
[----:B------:R-:W3:Y:S02]  /*1c0a0*/  @!P0 SYNCS.PHASECHK.TRANS64 P0, [R18+URZ+0x38820], R0 ;  /* 0x03882000120085a7 */ /* 0x000ee4000800007f */
[----:B---3--:R-:W-:Y:S05]  /*1c0b0*/  @!P0 BRA `(.L_x_2441) ;  /* 0xfffffffc00f08947 */ /* 0x008fea000383ffff */
[----:B------:R-:W-:Y:S05]  /*1c0c0*/  BRA `(.L_x_2567) ;  /* 0xffffffa400dc7947 */ /* 0x000fea000383ffff */
.L_x_2450:
[----:B-1----:R1:W2:Y:S02]  /*1c0d0*/  SYNCS.PHASECHK.TRANS64.TRYWAIT P0, [R3+URZ+0x38840], R2 ;  /* 0x03884002030075a7 */ /* 0x0022a4000800017f */
[----:B--2---:R-:W-:Y:S05]  /*1c0e0*/  @!P0 NANOSLEEP.SYNCS 0x989680 ;  /* 0x009896800000895d */ /* 0x004fea0003900000 */
[----:B------:R-:W2:Y:S02]  /*1c0f0*/  @!P0 SYNCS.PHASECHK.TRANS64 P0, [R3+URZ+0x38840], R2 ;  /* 0x03884002030085a7 */ /* 0x000ea4000800007f */
[----:B--2---:R-:W-:Y:S05]  /*1c100*/  @!P0 BRA `(.L_x_2450) ;  /* 0xfffffffc00f08947 */ /* 0x004fea000383ffff */
[----:B------:R-:W-:Y:S05]  /*1c110*/  BRA `(.L_x_2568) ;  /* 0xffffffa800bc7947 */ /* 0x000fea000383ffff */
.L_x_2458:
[----:B0-----:R0:W1:Y:S02]  /*1c120*/  SYNCS.PHASECHK.TRANS64.TRYWAIT P0, [R3+URZ+0x60], R2 ;  /* 0x00006002030075a7 */ /* 0x001064000800017f */
[----:B-1----:R-:W-:Y:S05]  /*1c130*/  @!P0 NANOSLEEP.SYNCS 0x989680 ;  /* 0x009896800000895d */ /* 0x002fea0003900000 */
[----:B------:R-:W1:Y:S02]  /*1c140*/  @!P0 SYNCS.PHASECHK.TRANS64 P0, [R3+URZ+0x60], R2 ;  /* 0x00006002030085a7 */ /* 0x000e64000800007f */
[----:B-1----:R-:W-:Y:S05]  /*1c150*/  @!P0 BRA `(.L_x_2458) ;  /* 0xfffffffc00f08947 */ /* 0x002fea000383ffff */
[----:B------:R-:W-:Y:S05]  /*1c160*/  BRA `(.L_x_2569) ;  /* 0xffffffb000107947 */ /* 0x000fea000383ffff */
.L_x_2469:
[----:B-1----:R1:W2:Y:S02]  /*1c170*/  SYNCS.PHASECHK.TRANS64.TRYWAIT P0, [R3+URZ+0x38840], R2 ;  /* 0x03884002030075a7 */ /* 0x0022a4000800017f */
[----:B--2---:R-:W-:Y:S05]  /*1c180*/  @!P0 NANOSLEEP.SYNCS 0x989680 ;  /* 0x009896800000895d */ /* 0x004fea0003900000 */
[----:B------:R-:W2:Y:S02]  /*1c190*/  @!P0 SYNCS.PHASECHK.TRANS64 P0, [R3+URZ+0x38840], R2 ;  /* 0x03884002030085a7 */ /* 0x000ea4000800007f */
[----:B--2---:R-:W-:Y:S05]  /*1c1a0*/  @!P0 BRA `(.L_x_2469) ;  /* 0xfffffffc00f08947 */ /* 0x004fea000383ffff */
[----:B------:R-:W-:Y:S05]  /*1c1b0*/  BRA `(.L_x_2570) ;  /* 0xffffffb8001c7947 */ /* 0x000fea000383ffff */
.L_x_2477:
[----:B0-----:R0:W1:Y:S02]  /*1c1c0*/  SYNCS.PHASECHK.TRANS64.TRYWAIT P0, [R2+URZ+0x60], R3 ;  /* 0x00006003020075a7 */ /* 0x001064000800017f */
[----:B-1----:R-:W-:Y:S05]  /*1c1d0*/  @!P0 NANOSLEEP.SYNCS 0x989680 ;  /* 0x009896800000895d */ /* 0x002fea0003900000 */
[----:B------:R-:W1:Y:S02]  /*1c1e0*/  @!P0 SYNCS.PHASECHK.TRANS64 P0, [R2+URZ+0x60], R3 ;  /* 0x00006003020085a7 */ /* 0x000e64000800007f */
[----:B-1----:R-:W-:Y:S05]  /*1c1f0*/  @!P0 BRA `(.L_x_2477) ;  /* 0xfffffffc00f08947 */ /* 0x002fea000383ffff */
[----:B------:R-:W-:Y:S05]  /*1c200*/  BRA `(.L_x_2571) ;  /* 0xffffffbc00707947 */ /* 0x000fea000383ffff */
.L_x_2488:
[----:B--2---:R2:W3:Y:S02]  /*1c210*/  SYNCS.PHASECHK.TRANS64.TRYWAIT P0, [R2+URZ+0x38840], R3 ;  /* 0x03884003020075a7 */ /* 0x0044e4000800017f */
[----:B---3--:R-:W-:Y:S05]  /*1c220*/  @!P0 NANOSLEEP.SYNCS 0x989680 ;  /* 0x009896800000895d */ /* 0x008fea0003900000 */
[----:B------:R-:W3:Y:S02]  /*1c230*/  @!P0 SYNCS.PHASECHK.TRANS64 P0, [R2+URZ+0x38840], R3 ;  /* 0x03884003020085a7 */ /* 0x000ee4000800007f */
[----:B---3--:R-:W-:Y:S05]  /*1c240*/  @!P0 BRA `(.L_x_2488) ;  /* 0xfffffffc00f08947 */ /* 0x008fea000383ffff */
[----:B------:R-:W-:Y:S05]  /*1c250*/  BRA `(.L_x_2572) ;  /* 0xffffffc4004c7947 */ /* 0x000fea000383ffff */
.L_x_2496:
[----:B0-----:R0:W1:Y:S02]  /*1c260*/  SYNCS.PHASECHK.TRANS64.TRYWAIT P0, [R2+URZ+0x60], R5 ;  /* 0x00006005020075a7 */ /* 0x001064000800017f */
[----:B-1----:R-:W-:Y:S05]  /*1c270*/  @!P0 NANOSLEEP.SYNCS 0x989680 ;  /* 0x009896800000895d */ /* 0x002fea0003900000 */
[----:B------:R-:W1:Y:S02]  /*1c280*/  @!P0 SYNCS.PHASECHK.TRANS64 P0, [R2+URZ+0x60], R5 ;  /* 0x00006005020085a7 */ /* 0x000e64000800007f */
[----:B-1----:R-:W-:Y:S05]  /*1c290*/  @!P0 BRA `(.L_x_2496) ;  /* 0xfffffffc00f08947 */ /* 0x002fea000383ffff */
[----:B------:R-:W-:Y:S05]  /*1c2a0*/  BRA `(.L_x_2573) ;  /* 0xffffffc800a07947 */ /* 0x000fea000383ffff */
.L_x_2509:
[----:B--2---:R2:W3:Y:S02]  /*1c2b0*/  SYNCS.PHASECHK.TRANS64.TRYWAIT P0, [R0+URZ+0x38860], R2 ;  /* 0x03886002000075a7 */ /* 0x0044e4000800017f */
[----:B---3--:R-:W-:Y:S05]  /*1c2c0*/  @!P0 NANOSLEEP.SYNCS 0x989680 ;  /* 0x009896800000895d */ /* 0x008fea0003900000 */
[----:B------:R-:W3:Y:S02]  /*1c2d0*/  @!P0 SYNCS.PHASECHK.TRANS64 P0, [R0+URZ+0x38860], R2 ;  /* 0x03886002000085a7 */ /* 0x000ee4000800007f */
[----:B---3--:R-:W-:Y:S05]  /*1c2e0*/  @!P0 BRA `(.L_x_2509) ;  /* 0xfffffffc00f08947 */ /* 0x008fea000383ffff */
[----:B------:R-:W-:Y:S05]  /*1c2f0*/  BRA `(.L_x_2574) ;  /* 0xffffffd000687947 */ /* 0x000fea000383ffff */
.L_x_2518:
[----:B------:R-:W2:Y:S01]  /*1c300*/  LDL R0, [R1] ;  /* 0x0000000001007983 */ /* 0x000ea20000100800 */
[----:B------:R-:W-:Y:S01]  /*1c310*/  BSSY B0, `(.L_x_2575) ;  /* 0x0000008000007945 */ /* 0x000fe20003800000 */
[----:B0-----:R-:W-:Y:S02]  /*1c320*/  IMAD.MOV.U32 R12, RZ, RZ, RZ ;  /* 0x000000ffff0c7224 */ /* 0x001fe400078e00ff */
[----:B------:R-:W-:Y:S02]  /*1c330*/  IMAD.MOV.U32 R11, RZ, RZ, 0x1f ;  /* 0x0000001fff0b7424 */ /* 0x000fe400078e00ff */
[----:B------:R-:W-:Y:S02]  /*1c340*/  IMAD.MOV.U32 R15, RZ, RZ, -0x1 ;  /* 0xffffffffff0f7424 */ /* 0x000fe400078e00ff */
[----:B--2---:R-:W-:-:S07]  /*1c350*/  IMAD.MOV.U32 R13, RZ, RZ, R0 ;  /* 0x000000ffff0d7224 */ /* 0x004fce00078e0000 */
[----:B-1----:R-:W-:Y:S05]  /*1c360*/  WARPSYNC.COLLECTIVE R15, `(.L_x_2576) ;  /* 0x000000000f087348 */ /* 0x002fea0003c00000 */
[----:B------:R0:W2:Y:S02]  /*1c370*/  SHFL.IDX P6, R14, R13, R12, R11 ;  /* 0x0000000c0d0e7389 */ /* 0x0000a400000c000b */
[----:B012---:R-:W-:Y:S01]  /*1c380*/  ENDCOLLECTIVE ;  /* 0x000000000000791b */ /* 0x007fe20003800000 */
.L_x_2576:
[----:B------:R-:W-:Y:S05]  /*1c390*/  BSYNC B0 ;  /* 0x0000000000007941 */ /* 0x000fea0003800000 */
.L_x_2575:
        /* <DEDUP_REMOVED lines=9> */
.L_x_2577:
        /* <DEDUP_REMOVED lines=14> */
[C---:B------:R-:W-:Y:S02]  /*1c510*/  ISETP.GE.U32.AND P3, PT, R10.reuse, 0x4, PT ;  /* 0x000000040a00780c */ /* 0x040fe40003f66070 */
[C---:B------:R-:W-:Y:S02]  /*1c520*/  ISETP.GE.U32.AND P4, PT, R10.reuse, 0x8, PT ;  /* 0x000000080a00780c */ /* 0x040fe40003f86070 */
[----:B------:R-:W-:Y:S01]  /*1c530*/  ISETP.GE.U32.AND P5, PT, R10, 0x10, PT ;  /* 0x000000100a00780c */ /* 0x000fe20003fa6070 */
[----:B--2---:R-:W-:-:S02]  /*1c540*/  @!P1 IMAD.MOV.U32 R6, RZ, RZ, R5 ;  /* 0x000000ffff069224 */ /* 0x004fc400078e0005 */
[----:B------:R-:W-:Y:S02]  /*1c550*/  IMAD.MOV.U32 R5, RZ, RZ, RZ ;  /* 0x000000ffff057224 */ /* 0x000fe400078e00ff */
[----:B---3--:R-:W-:Y:S01]  /*1c560*/  @!P1 IMAD.MOV.U32 R7, RZ, RZ, R2 ;  /* 0x000000ffff079224 */ /* 0x008fe200078e0002 */
[----:B------:R-:W-:-:S03]  /*1c570*/  ISETP.NE.AND P1, PT, R10, RZ, PT ;  /* 0x000000ff0a00720c */ /* 0x000fc60003f25270 */
[----:B------:R-:W-:-:S04]  /*1c580*/  IMAD R2, R7, R6, RZ ;  /* 0x0000000607027224 */ /* 0x000fc800078e02ff */
[----:B------:R-:W-:-:S07]  /*1c590*/  IMAD.MOV.U32 R13, RZ, RZ, R2 ;  /* 0x000000ffff0d7224 */ /* 0x000fce00078e0002 */
[----:B------:R-:W-:Y:S05]  /*1c5a0*/  WARPSYNC.COLLECTIVE R15, `(.L_x_2578) ;  /* 0x000000000f087348 */ /* 0x000fea0003c00000 */
[----:B------:R0:W1:Y:S02]  /*1c5b0*/  SHFL.UP P6, R14, R13, R12, R11 ;  /* 0x0400000c0d0e7389 */ /* 0x00006400000c000b */
[----:B01----:R-:W-:Y:S01]  /*1c5c0*/  ENDCOLLECTIVE ;  /* 0x000000000000791b */ /* 0x003fe20003800000 */
.L_x_2578:
        /* <DEDUP_REMOVED lines=8> */
.L_x_2579:
        /* <DEDUP_REMOVED lines=8> */
.L_x_2580:
        /* <DEDUP_REMOVED lines=8> */
.L_x_2581:
        /* <DEDUP_REMOVED lines=8> */
.L_x_2582:
        /* <DEDUP_REMOVED lines=9> */
.L_x_2583:
[----:B------:R-:W-:Y:S01]  /*1c860*/  IMAD.MOV.U32 R9, RZ, RZ, R14 ;  /* 0x000000ffff097224 */ /* 0x000fe200078e000e */
[----:B------:R-:W-:Y:S06]  /*1c870*/  BRA `(.L_x_2584) ;  /* 0xffffffd400547947 */ /* 0x000fec000383ffff */
.L_x_2521:
        /* <DEDUP_REMOVED lines=8> */
.L_x_2586:
[----:B------:R-:W-:Y:S05]  /*1c900*/  BSYNC B0 ;  /* 0x0000000000007941 */ /* 0x000fea0003800000 */
.L_x_2585:
        /* <DEDUP_REMOVED lines=10> */
.L_x_2587:
        /* <DEDUP_REMOVED lines=8> */
.L_x_2588:
        /* <DEDUP_REMOVED lines=8> */
.L_x_2589:
        /* <DEDUP_REMOVED lines=8> */
.L_x_2590:
        /* <DEDUP_REMOVED lines=9> */
.L_x_2591:
[----:B------:R-:W-:Y:S01]  /*1cbc0*/  IMAD.MOV.U32 R9, RZ, RZ, R14 ;  /* 0x000000ffff097224 */ /* 0x000fe200078e000e */
[----:B------:R-:W-:Y:S06]  /*1cbd0*/  BRA `(.L_x_2592) ;  /* 0xffffffd4002c7947 */ /* 0x000fec000383ffff */
.L_x_2523:
[----:B------:R-:W-:Y:S01]  /*1cbe0*/  BSSY B0, `(.L_x_2593) ;  /* 0x0000006000007945 */ /* 0x000fe20003800000 */
[----:B------:R-:W-:Y:S01]  /*1cbf0*/  PLOP3.LUT P6, PT, P6, PT, PT, 0x8, 0x0 ;  /* 0x000000000000781c */ /* 0x000fe200037ce170 */
[----:B------:R-:W-:-:S12]  /*1cc00*/  IMAD.MOV.U32 R15, RZ, RZ, -0x1 ;  /* 0xffffffffff0f7424 */ /* 0x000fd800078e00ff */
[----:B0-----:R-:W-:Y:S05]  /*1cc10*/  WARPSYNC.COLLECTIVE R15, `(.L_x_2594) ;  /* 0x000000000f087348 */ /* 0x001fea0003c00000 */
[----:B------:R-:W-:Y:S01]  /*1cc20*/  VOTE.ANY R14, PT, P6 ;  /* 0x00000000000e7806 */ /* 0x000fe200030e0100 */
[----:B0-----:R-:W-:Y:S06]  /*1cc30*/  ENDCOLLECTIVE ;  /* 0x000000000000791b */ /* 0x001fec0003800000 */
.L_x_2594:
[----:B------:R-:W-:Y:S05]  /*1cc40*/  BSYNC B0 ;  /* 0x0000000000007941 */ /* 0x000fea0003800000 */
.L_x_2593:
        /* <DEDUP_REMOVED lines=10> */
.L_x_2595:
[----:B------:R-:W-:Y:S02]  /*1ccf0*/  IMAD.MOV.U32 R13, RZ, RZ, R7 ;  /* 0x000000ffff0d7224 */ /* 0x000fe400078e0007 */
[----:B------:R-:W-:-:S07]  /*1cd00*/  IMAD.MOV.U32 R0, RZ, RZ, R14 ;  /* 0x000000ffff007224 */ /* 0x000fce00078e000e */
[----:B------:R-:W-:Y:S05]  /*1cd10*/  WARPSYNC.COLLECTIVE R15, `(.L_x_2596) ;  /* 0x000000000f087348 */ /* 0x000fea0003c00000 */
[----:B------:R0:W1:Y:S02]  /*1cd20*/  SHFL.IDX P6, R14, R13, R12, R11 ;  /* 0x0000000c0d0e7389 */ /* 0x00006400000c000b */
[----:B01----:R-:W-:Y:S01]  /*1cd30*/  ENDCOLLECTIVE ;  /* 0x000000000000791b */ /* 0x003fe20003800000 */
.L_x_2596:
[----:B------:R-:W-:Y:S02]  /*1cd40*/  IMAD.MOV.U32 R7, RZ, RZ, R14 ;  /* 0x000000ffff077224 */ /* 0x000fe400078e000e */
[----:B------:R-:W-:-:S05]  /*1cd50*/  IMAD.IADD R6, R10, 0x1, R16 ;  /* 0x000000010a067824 */ /* 0x000fca00078e0210 */
[----:B------:R1:W-:Y:S01]  /*1cd60*/  STL [R1+0xc], R6 ;  /* 0x00000c0601007387 */ /* 0x0003e20000100800 */
[----:B------:R-:W-:Y:S05]  /*1cd70*/  BRA `(.L_x_2597) ;  /* 0xffffffd4000c7947 */ /* 0x000fea000383ffff */
.L_x_2525:
        /* <DEDUP_REMOVED lines=8> */
.L_x_2599:
[----:B------:R-:W-:Y:S05]  /*1ce00*/  BSYNC B0 ;  /* 0x0000000000007941 */ /* 0x000fea0003800000 */
.L_x_2598:
[----:B------:R-:W-:Y:S01]  /*1ce10*/  IMAD.MOV.U32 R2, RZ, RZ, R14 ;  /* 0x000000ffff027224 */ /* 0x000fe200078e000e */
[----:B------:R-:W-:Y:S06]  /*1ce20*/  BRA `(.L_x_2600) ;  /* 0xffffffd000f87947 */ /* 0x000fec000383ffff */
.L_x_2531:
[----:B0-----:R0:W1:Y:S02]  /*1ce30*/  SYNCS.PHASECHK.TRANS64.TRYWAIT P0, [R0+URZ+0x38820], R3 ;  /* 0x03882003000075a7 */ /* 0x001064000800017f */
[----:B-1----:R-:W-:Y:S05]  /*1ce40*/  @!P0 NANOSLEEP.SYNCS 0x989680 ;  /* 0x009896800000895d */ /* 0x002fea0003900000 */
[----:B------:R-:W1:Y:S02]  /*1ce50*/  @!P0 SYNCS.PHASECHK.TRANS64 P0, [R0+URZ+0x38820], R3 ;  /* 0x03882003000085a7 */ /* 0x000e64000800007f */
[----:B-1----:R-:W-:Y:S05]  /*1ce60*/  @!P0 BRA `(.L_x_2531) ;  /* 0xfffffffc00f08947 */ /* 0x002fea000383ffff */
[----:B------:R-:W-:Y:S05]  /*1ce70*/  BRA `(.L_x_2601) ;  /* 0xffffffdc009c7947 */ /* 0x000fea000383ffff */
.L_x_2532:
        /* <DEDUP_REMOVED lines=11> */
.L_x_2603:
[----:B------:R-:W-:Y:S05]  /*1cf30*/  BSYNC B0 ;  /* 0x0000000000007941 */ /* 0x000fea0003800000 */
.L_x_2602:
[----:B------:R-:W-:Y:S05]  /*1cf40*/  BRA `(.L_x_2604) ;  /* 0xffffffdc00847947 */ /* 0x000fea000383ffff */
.L_x_2535:
[----:B------:R-:W-:Y:S01]  /*1cf50*/  BSSY B1, `(.L_x_2605) ;  /* 0x0000006000017945 */ /* 0x000fe20003800000 */
[----:B------:R-:W-:-:S07]  /*1cf60*/  IMAD.MOV.U32 R15, RZ, RZ, -0x1 ;  /* 0xffffffffff0f7424 */ /* 0x000fce00078e00ff */
[----:B01----:R-:W-:Y:S05]  /*1cf70*/  WARPSYNC.COLLECTIVE R15, `(.L_x_2606) ;  /* 0x000000000f0c7348 */ /* 0x003fea0003c00000 */
[----:B------:R-:W-:Y:S02]  /*1cf80*/  ELECT P6, UR62, PT ;  /* 0x00000000003e782f */ /* 0x000fe400038c0000 */
[----:B------:R-:W-:Y:S01]  /*1cf90*/  MOV R14, UR62 ;  /* 0x0000003e000e7c02 */ /* 0x000fe20008000f00 */
[----:B01----:R-:W-:Y:S10]  /*1cfa0*/  ENDCOLLECTIVE ;  /* 0x000000000000791b */ /* 0x003ff40003800000 */
.L_x_2606:
[----:B------:R-:W-:Y:S05]  /*1cfb0*/  BSYNC B1 ;  /* 0x0000000000017941 */ /* 0x000fea0003800000 */
.L_x_2605:
[----:B------:R-:W-:Y:S05]  /*1cfc0*/  BRA `(.L_x_2607) ;  /* 0xffffffdc007c7947 */ /* 0x000fea000383ffff */
.L_x_2537:
[----:B0-----:R0:W1:Y:S02]  /*1cfd0*/  SYNCS.PHASECHK.TRANS64.TRYWAIT P0, [R6+URZ], R5 ;  /* 0x00000005060075a7 */ /* 0x001064000800017f */
[----:B-1----:R-:W-:Y:S05]  /*1cfe0*/  @!P0 NANOSLEEP.SYNCS 0x989680 ;  /* 0x009896800000895d */ /* 0x002fea0003900000 */
[----:B------:R-:W1:Y:S02]  /*1cff0*/  @!P0 SYNCS.PHASECHK.TRANS64 P0, [R6+URZ], R5 ;  /* 0x00000005060085a7 */ /* 0x000e64000800007f */
[----:B-1----:R-:W-:Y:S05]  /*1d000*/  @!P0 BRA `(.L_x_2537) ;  /* 0xfffffffc00f08947 */ /* 0x002fea000383ffff */
[----:B------:R-:W-:Y:S05]  /*1d010*/  BRA `(.L_x_2608) ;  /* 0xffffffdc00bc7947 */ /* 0x000fea000383ffff */
.L_x_2538:
[----:B-1----:R1:W2:Y:S02]  /*1d020*/  SYNCS.PHASECHK.TRANS64.TRYWAIT P0, [R7+URZ], R2 ;  /* 0x00000002070075a7 */ /* 0x0022a4000800017f */
[----:B--2---:R-:W-:Y:S05]  /*1d030*/  @!P0 NANOSLEEP.SYNCS 0x989680 ;  /* 0x009896800000895d */ /* 0x004fea0003900000 */
[----:B------:R-:W2:Y:S02]  /*1d040*/  @!P0 SYNCS.PHASECHK.TRANS64 P0, [R7+URZ], R2 ;  /* 0x00000002070085a7 */ /* 0x000ea4000800007f */
[----:B--2---:R-:W-:Y:S05]  /*1d050*/  @!P0 BRA `(.L_x_2538) ;  /* 0xfffffffc00f08947 */ /* 0x004fea000383ffff */
[----:B------:R-:W-:Y:S05]  /*1d060*/  BRA `(.L_x_2609) ;  /* 0xffffffdc00b07947 */ /* 0x000fea000383ffff */
.L_x_2540:
[----:B--2---:R2:W3:Y:S02]  /*1d070*/  SYNCS.PHASECHK.TRANS64.TRYWAIT P0, [R4+URZ], R5 ;  /* 0x00000005040075a7 */ /* 0x0044e4000800017f */
[----:B---3--:R-:W-:Y:S05]  /*1d080*/  @!P0 NANOSLEEP.SYNCS 0x989680 ;  /* 0x009896800000895d */ /* 0x008fea0003900000 */
[----:B------:R-:W3:Y:S02]  /*1d090*/  @!P0 SYNCS.PHASECHK.TRANS64 P0, [R4+URZ], R5 ;  /* 0x00000005040085a7 */ /* 0x000ee4000800007f */
[----:B---3--:R-:W-:Y:S05]  /*1d0a0*/  @!P0 BRA `(.L_x_2540) ;  /* 0xfffffffc00f08947 */ /* 0x008fea000383ffff */
[----:B------:R-:W-:Y:S05]  /*1d0b0*/  BRA `(.L_x_2610) ;  /* 0xffffffdc00b47947 */ /* 0x000fea000383ffff */
.L_x_2611:
        /* <DEDUP_REMOVED lines=12> */
.L_x_3207:


//--------------------- .text._ZN7cutlass13device_kernelIN5flash11enable_sm90INS1_16FlashAttnFwdSm90INS1_25CollectiveMainloopFwdSm90ILi2EN4cute5tupleIJNS5_1CILi1EEES8_S8_EEENS6_IJNS7_ILi128EEENS7_ILi80EEENS7_ILi256EEEEEELi256ENS_6half_tEfNS_4arch4Sm90ELb1ELb0ELb0ELb1ELb0ELb1ELb0ELb1ELb1ELb1ELb1ELb0EEENS1_21CollectiveEpilogueFwdINS6_IJSA_SC_SB_EEES9_SE_SG_Li256ELb1ELb1ELb1ELb0EEENS1_36VarlenDynamicPersistentTileSchedulerILi128ELi80ELi256ELi128ELb1ELb1ELb1ELb1ELb1ELb1EEEEEEEEEvNT_6ParamsE --------------------------
	.section	.text._ZN7cutlass13device_kernelIN5flash11enable_sm90INS1_16FlashAttnFwdSm90INS1_25CollectiveMainloopFwdSm90ILi2EN4cute5tupleIJNS5_1CILi1EEES8_S8_EEENS6_IJNS7_ILi128EEENS7_ILi80EEENS7_ILi256EEEEEELi256ENS_6half_tEfNS_4arch4Sm90ELb1ELb0ELb0ELb1ELb0ELb1ELb0ELb1ELb1ELb1ELb1ELb0EEENS1_21CollectiveEpilogueFwdINS6_IJSA_SC_SB_EEES9_SE_SG_Li256ELb1ELb1ELb1ELb0EEENS1_36VarlenDynamicPersistentTileSchedulerILi128ELi80ELi256ELi128ELb1ELb1ELb1ELb1ELb1ELb1EEEEEEEEEvNT_6ParamsE,"ax",@progbits
	.align	128
.text._ZN7cutlass13device_kernelIN5flash11enable_sm90INS1_16FlashAttnFwdSm90INS1_25CollectiveMainloopFwdSm90ILi2EN4cute5tupleIJNS5_1CILi1EEES8_S8_EEENS6_IJNS7_ILi128EEENS7_ILi80EEENS7_ILi256EEEEEELi256ENS_6half_tEfNS_4arch4Sm90ELb1ELb0ELb0ELb1ELb0ELb1ELb0ELb1ELb1ELb1ELb1ELb0EEENS1_21CollectiveEpilogueFwdINS6_IJSA_SC_SB_EEES9_SE_SG_Li256ELb1ELb1ELb1ELb0EEENS1_36VarlenDynamicPersistentTileSchedulerILi128ELi80ELi256ELi128ELb1ELb1ELb1ELb1ELb1ELb1EEEEEEEEEvNT_6ParamsE:
        .type           _ZN7cutlass13device_kernelIN5flash11enable_sm90INS1_16FlashAttnFwdSm90INS1_25CollectiveMainloopFwdSm90ILi2EN4cute5tupleIJNS5_1CILi1EEES8_S8_EEENS6_IJNS7_ILi128EEENS7_ILi80EEENS7_ILi256EEEEEELi256ENS_6half_tEfNS_4arch4Sm90ELb1ELb0ELb0ELb1ELb0ELb1ELb0ELb1ELb1ELb1ELb1ELb0EEENS1_21CollectiveEpilogueFwdINS6_IJSA_SC_SB_EEES9_SE_SG_Li256ELb1ELb1ELb1ELb0EEENS1_36VarlenDynamicPersistentTileSchedulerILi128ELi80ELi256ELi128ELb1ELb1ELb1ELb1ELb1ELb1EEEEEEEEEvNT_6ParamsE,@function
        .size           _ZN7cutlass13device_kernelIN5flash11enable_sm90INS1_16FlashAttnFwdSm90INS1_25CollectiveMainloopFwdSm90ILi2EN4cute5tupleIJNS5_1CILi1EEES8_S8_EEENS6_IJNS7_ILi128EEENS7_ILi80EEENS7_ILi256EEEEEELi256ENS_6half_tEfNS_4arch4Sm90ELb1ELb0ELb0ELb1ELb0ELb1ELb0ELb1ELb1ELb1ELb1ELb0EEENS1_21CollectiveEpilogueFwdINS6_IJSA_SC_SB_EEES9_SE_SG_Li256ELb1ELb1ELb1ELb0EEENS1_36VarlenDynamicPersistentTileSchedulerILi128ELi80ELi256ELi128ELb1ELb1ELb1ELb1ELb1ELb1EEEEEEEEEvNT_6ParamsE,(.L_x_3208 - _ZN7cutlass13device_kernelIN5flash11enable_sm90INS1_16FlashAttnFwdSm90INS1_25CollectiveMainloopFwdSm90ILi2EN4cute5tupleIJNS5_1CILi1EEES8_S8_EEENS6_IJNS7_ILi128EEENS7_ILi80EEENS7_ILi256EEEEEELi256ENS_6half_tEfNS_4arch4Sm90ELb1ELb0ELb0ELb1ELb0ELb1ELb0ELb1ELb1ELb1ELb1ELb0EEENS1_21CollectiveEpilogueFwdINS6_IJSA_SC_SB_EEES9_SE_SG_Li256ELb1ELb1ELb1ELb0EEENS1_36VarlenDynamicPersistentTileSchedulerILi128ELi80ELi256ELi128ELb1ELb1ELb1ELb1ELb1ELb1EEEEEEEEEvNT_6ParamsE)
        .other          _ZN7cutlass13device_kernelIN5flash11enable_sm90INS1_16FlashAttnFwdSm90INS1_25CollectiveMainloopFwdSm90ILi2EN4cute5tupleIJNS5_1CILi1EEES8_S8_EEENS6_IJNS7_ILi128EEENS7_ILi80EEENS7_ILi256EEEEEELi256ENS_6half_tEfNS_4arch4Sm90ELb1ELb0ELb0ELb1ELb0ELb1ELb0ELb1ELb1ELb1ELb1ELb0EEENS1_21CollectiveEpilogueFwdINS6_IJSA_SC_SB_EEES9_SE_SG_Li256ELb1ELb1ELb1ELb0EEENS1_36VarlenDynamicPersistentTileSchedulerILi128ELi80ELi256ELi128ELb1ELb1ELb1ELb1ELb1ELb1EEEEEEEEEvNT_6ParamsE,@"STO_CUDA_ENTRY STV_DEFAULT"
_ZN7cutlass13device_kernelIN5flash11enable_sm90INS1_16FlashAttnFwdSm90INS1_25CollectiveMainloopFwdSm90ILi2EN4cute5tupleIJNS5_1CILi1EEES8_S8_EEENS6_IJNS7_ILi128EEENS7_ILi80EEENS7_ILi256EEEEEELi256ENS_6half_tEfNS_4arch4Sm90ELb1ELb0ELb0ELb1ELb0ELb1ELb0ELb1ELb1ELb1ELb1ELb0EEENS1_21CollectiveEpilogueFwdINS6_IJSA_SC_SB_EEES9_SE_SG_Li256ELb1ELb1ELb1ELb0EEENS1_36VarlenDynamicPersistentTileSchedulerILi128ELi80ELi256ELi128ELb1ELb1ELb1ELb1ELb1ELb1EEEEEEEEEvNT_6ParamsE:
        /* <DEDUP_REMOVED lines=24> */
.L_x_2613:
[----:B------:R-:W-:Y:S05]  /*0180*/  BSYNC B0 ;  /* 0x0000000000007941 */ /* 0x000fea0003800000 */
.L_x_2612:
        /* <DEDUP_REMOVED lines=41> */
.L_x_2614:
        /* <DEDUP_REMOVED lines=22> */
.L_x_2615:
        /* <DEDUP_REMOVED lines=18> */
.L_x_2616:
        /* <DEDUP_REMOVED lines=22> */
.L_x_2617:
        /* <DEDUP_REMOVED lines=22> */
.L_x_2618:
        /* <DEDUP_REMOVED lines=9> */
.L_x_2621:
        /* <DEDUP_REMOVED lines=16> */
[----:B------:R-:W-:Y:S01]  /*0af0*/  VIADD R6, R6, 0xffffff80 ;  /* 0xffffff8006067836 */ /* 0x000fe20000000000 */
[----:B------:R-:W-:Y:S02]  /*0b00*/  R2UR UR4, R16 ;  /* 0x00000000100472ca */ /* 0x000fe400000e0000 */
[----:B------:R-:W-:Y:S02]  /*0b10*/  CS2R R218, SRZ ;  /* 0x0000000000da7805 */ /* 0x000fe4000001ff00 */
[----:B------:R-:W-:Y:S01]  /*0b20*/  MOV R17, RZ ;  /* 0x000000ff00117202 */ /* 0x000fe20000000f00 */
[----:B------:R-:W-:Y:S01]  /*0b30*/  IMAD.MOV.U32 R216, RZ, RZ, RZ ;  /* 0x000000ffffd87224 */ /* 0x000fe200078e00ff */
[----:B------:R-:W-:-:S04]  /*0b40*/  SHF.R.S32.HI R3, RZ, 0x1f, R6 ;  /* 0x0000001fff037819 */ /* 0x000fc80000011406 */
[CC--:B------:R-:W-:Y:S02]  /*0b50*/  LEA.HI R4, R3.reuse, R6.reuse, RZ, 0x5 ;  /* 0x0000000603047211 */ /* 0x0c0fe400078f28ff */
[CC--:B------:R-:W-:Y:S02]  /*0b60*/  LEA.HI R212, R3.reuse, R6.reuse, RZ, 0x3 ;  /* 0x0000000603d47211 */ /* 0x0c0fe400078f18ff */
[CC--:B0-----:R-:W-:Y:S01]  /*0b70*/  LEA.HI R2, R3.reuse, R6.reuse, RZ, 0x4 ;  /* 0x0000000603027211 */ /* 0x0c1fe200078f20ff */
[----:B------:R-:W-:Y:S01]  /*0b80*/  IMAD.SHL.U32 R5, R4, 0x20, RZ ;  /* 0x0000002004057824 */ /* 0x000fe200078e00ff */
[CC--:B------:R-:W-:Y:S01]  /*0b90*/  LEA.HI R10, R3.reuse, R6.reuse, RZ, 0x2 ;  /* 0x00000006030a7211 */ /* 0x0c0fe200078f10ff */
[----:B------:R-:W-:Y:S01]  /*0ba0*/  UIADD3 UR4, UR4, 0x14400, URZ ;  /* 0x0001440004047890 */ /* 0x000fe2000fffe03f */
[----:B------:R-:W-:Y:S02]  /*0bb0*/  LEA.HI R8, R3, R6, RZ, 0x6 ;  /* 0x0000000603087211 */ /* 0x000fe400078f30ff */
[----:B------:R-:W-:-:S02]  /*0bc0*/  LOP3.LUT R7, R212, 0xfffffff8, RZ, 0xc0, !PT ;  /* 0xfffffff8d4077812 */ /* 0x000fc400078ec0ff */
[----:B------:R-:W-:Y:S01]  /*0bd0*/  LOP3.LUT R11, R10, 0xfffffffc, RZ, 0xc0, !PT ;  /* 0xfffffffc0a0b7812 */ /* 0x000fe200078ec0ff */
[----:B------:R-:W-:Y:S01]  /*0be0*/  IMAD.SHL.U32 R8, R8, 0x8, RZ ;  /* 0x0000000808087824 */ /* 0x000fe200078e00ff */
[----:B------:R-:W-:Y:S01]  /*0bf0*/  SHF.R.S32.HI R212, RZ, 0x3, R212 ;  /* 0x00000003ffd47819 */ /* 0x000fe200000114d4 */
[C---:B------:R-:W-:Y:S01]  /*0c00*/  IMAD.IADD R18, R6.reuse, 0x1, -R7 ;  /* 0x0000000106127824 */ /* 0x040fe200078e0a07 */
[----:B------:R-:W-:Y:S01]  /*0c10*/  LOP3.LUT R7, R5, 0xfffffc00, RZ, 0xc0, !PT ;  /* 0xfffffc0005077812 */ /* 0x000fe200078ec0ff */
[----:B------:R-:W-:Y:S01]  /*0c20*/  IMAD.IADD R10, R6, 0x1, -R11 ;  /* 0x00000001060a7824 */ /* 0x000fe200078e0a0b */
[----:B------:R-:W-:Y:S01]  /*0c30*/  SHF.R.S32.HI R5, RZ, 0x4, R2 ;  /* 0x00000004ff057819 */ /* 0x000fe20000011402 */
[----:B------:R-:W-:Y:S01]  /*0c40*/  IMAD.SHL.U32 R22, R18, 0x4, RZ ;  /* 0x0000000412167824 */ /* 0x000fe200078e00ff */
[----:B------:R-:W-:Y:S02]  /*0c50*/  LOP3.LUT R227, R8, 0xfffffe00, RZ, 0xc0, !PT ;  /* 0xfffffe0008e37812 */ /* 0x000fe400078ec0ff */
[----:B------:R-:W-:Y:S01]  /*0c60*/  LEA.HI R12, R10, R10, RZ, 0x1 ;  /* 0x0000000a0a0c7211 */ /* 0x000fe200078f08ff */
[C---:B------:R-:W-:Y:S01]  /*0c70*/  VIADD R215, R22.reuse, 0x20 ;  /* 0x0000002016d77836 */ /* 0x040fe20000000000 */
[C---:B------:R-:W-:Y:S01]  /*0c80*/  IADD3 R214, R22.reuse, 0x40, RZ ;  /* 0x0000004016d67810 */ /* 0x040fe20007ffe0ff */
[----:B------:R-:W-:Y:S01]  /*0c90*/  VIADD R217, R22, 0x60 ;  /* 0x0000006016d97836 */ /* 0x000fe20000000000 */
[----:B------:R-:W-:-:S03]  /*0ca0*/  SHF.R.S32.HI R23, RZ, 0x1f, R22 ;  /* 0x0000001fff177819 */ /* 0x000fc60000011416 */
[----:B------:R-:W-:Y:S01]  /*0cb0*/  IMAD.IADD R213, R22, 0x1, R214 ;  /* 0x0000000116d57824 */ /* 0x000fe200078e02d6 */
[----:B--2---:R-:W-:Y:S02]  /*0cc0*/  R2UR UR5, R0 ;  /* 0x00000000000572ca */ /* 0x004fe400000e0000 */
[----:B------:R-:W-:Y:S02]  /*0cd0*/  LEA.HI R0, R3, R6, RZ, 0x7 ;  /* 0x0000000603007211 */ /* 0x000fe400078f38ff */
[----:B------:R-:W-:Y:S02]  /*0ce0*/  LOP3.LUT R3, R2, 0x3fffff0, RZ, 0xc0, !PT ;  /* 0x03fffff002037812 */ /* 0x000fe400078ec0ff */
[----:B------:R-:W-:Y:S02]  /*0cf0*/  LOP3.LUT R9, R0, 0xffffff80, RZ, 0xc0, !PT ;  /* 0xffffff8000097812 */ /* 0x000fe400078ec0ff */
[----:B------:R-:W-:Y:S01]  /*0d00*/  LEA.HI R2, R2, R5, RZ, 0x1 ;  /* 0x0000000502027211 */ /* 0x000fe200078f08ff */
[C---:B------:R-:W-:Y:S01]  /*0d10*/  IMAD.IADD R4, R6.reuse, 0x1, -R3 ;  /* 0x0000000106047824 */ /* 0x040fe200078e0a03 */
[----:B------:R-:W-:-:S02]  /*0d20*/  IADD3 R21, R6, -R9, RZ ;  /* 0x8000000906157210 */ /* 0x000fc40007ffe0ff */
[----:B------:R-:W-:Y:S01]  /*0d30*/  LOP3.LUT R2, R2, 0x1ffffffe, RZ, 0xc0, !PT ;  /* 0x1ffffffe02027812 */ /* 0x000fe200078ec0ff */
[----:B------:R-:W-:Y:S01]  /*0d40*/  IMAD R7, R4, 0x40, R7 ;  /* 0x0000004004077824 */ /* 0x000fe200078e0207 */
[----:B------:R-:W-:Y:S01]  /*0d50*/  SHF.R.S32.HI R6, RZ, 0x1f, R21 ;  /* 0x0000001fff067819 */ /* 0x000fe20000011415 */
[----:B------:R-:W-:Y:S01]  /*0d60*/  STL [R1+0xa4], R21 ;  /* 0x0000a41501007387 */ /* 0x000fe20000100800 */
[----:B------:R-:W-:Y:S01]  /*0d70*/  SHF.R.S32.HI R3, RZ, 0x7, R0 ;  /* 0x00000007ff037819 */ /* 0x000fe20000011400 */
[----:B------:R-:W-:Y:S01]  /*0d80*/  IMAD.IADD R2, R5, 0x1, -R2 ;  /* 0x0000000105027824 */ /* 0x000fe200078e0a02 */
[----:B------:R-:W-:Y:S01]  /*0d90*/  LEA.HI R9, R6, R21, RZ, 0x2 ;  /* 0x0000001506097211 */ /* 0x000fe200078f10ff */
[----:B------:R-:W-:Y:S01]  /*0da0*/  VIADD R5, R212, 0x20 ;  /* 0x00000020d4057836 */ /* 0x000fe20000000000 */
[----:B------:R-:W-:Y:S01]  /*0db0*/  LEA.HI R0, R0, R3, RZ, 0x1 ;  /* 0x0000000300007211 */ /* 0x000fe200078f08ff */
[----:B------:R-:W-:Y:S01]  /*0dc0*/  IMAD R2, R2, 0x8, R7 ;  /* 0x0000000802027824 */ /* 0x000fe200078e0207 */
[--C-:B------:R-:W-:Y:S01]  /*0dd0*/  SHF.R.S32.HI R4, RZ, 0x2, R9.reuse ;  /* 0x00000002ff047819 */ /* 0x100fe20000011409 */
[----:B------:R0:W-:Y:S01]  /*0de0*/  STL [R1+0x60], R18 ;  /* 0x0000601201007387 */ /* 0x0001e20000100800 */
[----:B------:R-:W-:Y:S01]  /*0df0*/  SHF.R.S32.HI R11, RZ, 0x1f, R9 ;  /* 0x0000001fff0b7819 */ /* 0x000fe20000011409 */
[----:B------:R-:W-:Y:S01]  /*0e00*/  IMAD.SHL.U32 R223, R5, 0x40, RZ ;  /* 0x0000004005df7824 */ /* 0x000fe200078e00ff */
[----:B------:R-:W-:Y:S01]  /*0e10*/  LOP3.LUT R0, R0, 0x3fffffe, RZ, 0xc0, !PT ;  /* 0x03fffffe00007812 */ /* 0x000fe200078ec0ff */
[----:B------:R1:W-:Y:S01]  /*0e20*/  STL [R1+0xbc], R2 ;  /* 0x0000bc0201007387 */ /* 0x0003e20000100800 */
[----:B------:R-:W-:Y:S01]  /*0e30*/  LEA.HI R11, R11, R4, RZ, 0x3 ;  /* 0x000000040b0b7211 */ /* 0x000fe200078f18ff */
[----:B------:R-:W-:Y:S01]  /*0e40*/  ULOP3.LUT UR5, UR5, 0x1, URZ, 0xfc, !UPT ;  /* 0x0000000105057892 */ /* 0x000fe2000f8efc3f */
[----:B------:R-:W-:-:S02]  /*0e50*/  IADD3 R0, R3, -R0, RZ ;  /* 0x8000000003007210 */ /* 0x000fc40007ffe0ff */
[----:B------:R-:W-:Y:S01]  /*0e60*/  LOP3.LUT R11, R11, 0xfffffff8, RZ, 0xc0, !PT ;  /* 0xfffffff80b0b7812 */ /* 0x000fe200078ec0ff */
[----:B0-----:R-:W-:Y:S01]  /*0e70*/  IMAD.SHL.U32 R18, R18, 0x8, RZ ;  /* 0x0000000812127824 */ /* 0x001fe200078e00ff */
[----:B------:R-:W-:Y:S02]  /*0e80*/  LEA.HI R6, R6, R21, RZ, 0x5 ;  /* 0x0000001506067211 */ /* 0x000fe400078f28ff */
[----:B------:R-:W-:Y:S01]  /*0e90*/  LOP3.LUT R3, R12, 0x1ffffffe, RZ, 0xc0, !PT ;  /* 0x1ffffffe0c037812 */ /* 0x000fe200078ec0ff */
[----:B------:R-:W-:Y:S01]  /*0ea0*/  IMAD.IADD R11, R4, 0x1, -R11 ;  /* 0x00000001040b7824 */ /* 0x000fe200078e0a0b */
[----:B------:R-:W-:Y:S01]  /*0eb0*/  SHF.R.S32.HI R4, RZ, 0x1f, R213 ;  /* 0x0000001fff047819 */ /* 0x000fe200000114d5 */
[----:B------:R-:W-:Y:S01]  /*0ec0*/  IMAD.SHL.U32 R12, R212, 0x40, RZ ;  /* 0x00000040d40c7824 */ /* 0x000fe200078e00ff */
[----:B-1----:R-:W-:Y:S01]  /*0ed0*/  SHF.R.S32.HI R2, RZ, 0x1f, R5 ;  /* 0x0000001fff027819 */ /* 0x002fe20000011405 */
[----:B------:R-:W-:Y:S01]  /*0ee0*/  IMAD.IADD R235, R10, 0x1, -R3 ;  /* 0x000000010aeb7824 */ /* 0x000fe200078e0a03 */
[----:B------:R-:W-:Y:S01]  /*0ef0*/  LEA.HI R8, R4, R213, RZ, 0x3 ;  /* 0x000000d504087211 */ /* 0x000fe200078f18ff */
[----:B------:R-:W-:Y:S01]  /*0f00*/  VIADD R10, R212, 0x40 ;  /* 0x00000040d40a7836 */ /* 0x000fe20000000000 */
[----:B------:R-:W-:Y:S01]  /*0f10*/  SHF.R.S32.HI R6, RZ, 0x5, R6 ;  /* 0x00000005ff067819 */ /* 0x000fe20000011406 */
[----:B------:R-:W-:Y:S01]  /*0f20*/  VIADD R220, R18, 0x80 ;  /* 0x0000008012dc7836 */ /* 0x000fe20000000000 */
[----:B------:R-:W-:Y:S01]  /*0f30*/  LEA.HI R2, R2, R5, RZ, 0x3 ;  /* 0x0000000502027211 */ /* 0x000fe200078f18ff */
[----:B------:R-:W-:Y:S01]  /*0f40*/  IMAD.SHL.U32 R222, R10, 0x40, RZ ;  /* 0x000000400ade7824 */ /* 0x000fe200078e00ff */
[----:B------:R-:W-:Y:S01]  /*0f50*/  LEA.HI R5, R4, R213, RZ, 0x6 ;  /* 0x000000d504057211 */ /* 0x000fe200078f30ff */
[----:B------:R-:W-:Y:S01]  /*0f60*/  IMAD R11, R6, 0x10, R11 ;  /* 0x00000010060b7824 */ /* 0x000fe200078e020b */
[----:B------:R-:W-:Y:S01]  /*0f70*/  LOP3.LUT R3, R12, 0x1c0, RZ, 0xc0, !PT ;  /* 0x000001c00c037812 */ /* 0x000fe200078ec0ff */
[----:B------:R-:W-:Y:S01]  /*0f80*/  VIADD R221, R18, 0xc0 ;  /* 0x000000c012dd7836 */ /* 0x000fe20000000000 */
[----:B------:R-:W-:Y:S01]  /*0f90*/  LOP3.LUT R4, R8, 0x38, RZ, 0xc0, !PT ;  /* 0x0000003808047812 */ /* 0x000fe200078ec0ff */
[----:B------:R-:W-:Y:S01]  /*0fa0*/  IMAD.SHL.U32 R6, R5, 0x80, RZ ;  /* 0x0000008005067824 */ /* 0x000fe200078e00ff */
[----:B------:R-:W-:Y:S01]  /*0fb0*/  SHF.R.U32.HI R228, RZ, 0x3, R3 ;  /* 0x00000003ffe47819 */ /* 0x000fe20000011603 */
[----:B------:R-:W-:Y:S01]  /*0fc0*/  IMAD R11, R0, 0x40, R11 ;  /* 0x00000040000b7824 */ /* 0x000fe200078e020b */
[----:B------:R-:W-:Y:S01]  /*0fd0*/  LOP3.LUT R5, R4, 0x1c0, R12, 0xf8, !PT ;  /* 0x000001c004057812 */ /* 0x000fe200078ef80c */
[----:B------:R-:W-:Y:S01]  /*0fe0*/  IMAD.U32 R0, RZ, RZ, UR5 ;  /* 0x00000005ff007e24 */ /* 0x000fe2000f8e00ff */
[----:B------:R-:W-:Y:S01]  /*0ff0*/  SHF.L.U32 R2, R2, 0x6, RZ ;  /* 0x0000000602027819 */ /* 0x000fe200000006ff */
[----:B------:R-:W-:Y:S01]  /*1000*/  IMAD R235, R235, 0x8, R11 ;  /* 0x00000008ebeb7824 */ /* 0x000fe200078e020b */
[----:B------:R-:W-:Y:S01]  /*1010*/  LOP3.LUT R6, R6, 0xffffe000, RZ, 0xc0, !PT ;  /* 0xffffe00006067812 */ /* 0x000fe200078ec0ff */
[----:B------:R-:W-:Y:S01]  /*1020*/  STL [R1+0xb8], R11 ;  /* 0x0000b80b01007387 */ /* 0x000fe20000100800 */
[----:B------:R-:W-:-:S02]  /*1030*/  LOP3.LUT R5, R5, R228, RZ, 0x3c, !PT ;  /* 0x000000e405057212 */ /* 0x000fc400078e3cff */
[----:B------:R-:W-:Y:S01]  /*1040*/  LOP3.LUT R223, R223, 0x1c0, RZ, 0xc0, !PT ;  /* 0x000001c0dfdf7812 */ /* 0x000fe200078ec0ff */
[----:B------:R-:W-:Y:S01]  /*1050*/  STL [R1+0x78], RZ ;  /* 0x000078ff01007387 */ /* 0x000fe20000100800 */
[----:B------:R-:W-:Y:S02]  /*1060*/  LOP3.LUT R226, R2, 0xfffffe00, RZ, 0xc0, !PT ;  /* 0xfffffe0002e27812 */ /* 0x000fe400078ec0ff */
[----:B------:R-:W-:Y:S01]  /*1070*/  IADD3 R2, R5, R6, R227 ;  /* 0x0000000605027210 */ /* 0x000fe20007ffe0e3 */
[----:B------:R-:W-:Y:S01]  /*1080*/  IMAD.MOV.U32 R5, RZ, RZ, R13 ;  /* 0x000000ffff057224 */ /* 0x000fe200078e000d */
[----:B------:R-:W-:Y:S01]  /*1090*/  MOV R13, UR4 ;  /* 0x00000004000d7c02 */ /* 0x000fe20008000f00 */
[----:B------:R0:W-:Y:S01]  /*10a0*/  STL [R1+0x5c], R0 ;  /* 0x00005c0001007387 */ /* 0x0001e20000100800 */
[----:B------:R-:W-:Y:S02]  /*10b0*/  SHF.R.U32.HI R20, RZ, 0x3, R223 ;  /* 0x00000003ff147819 */ /* 0x000fe400000116df */
[----:B------:R-:W-:Y:S01]  /*10c0*/  LOP3.LUT R7, R223, 0x38, R8, 0xf8, !PT ;  /* 0x00000038df077812 */ /* 0x000fe200078ef808 */
[----:B------:R1:W-:Y:S01]  /*10d0*/  STL [R1+0x90], R13 ;  /* 0x0000900d01007387 */ /* 0x0003e20000100800 */
[----:B------:R-:W-:-:S02]  /*10e0*/  LOP3.LUT R222, R222, 0x1c0, RZ, 0xc0, !PT ;  /* 0x000001c0dede7812 */ /* 0x000fc400078ec0ff */
[----:B------:R-:W-:Y:S02]  /*10f0*/  LOP3.LUT R7, R7, R20, RZ, 0x3c, !PT ;  /* 0x0000001407077212 */ /* 0x000fe400078e3cff */
[----:B------:R-:W-:Y:S02]  /*1100*/  LOP3.LUT R236, R3, 0x38, R18, 0xf8, !PT ;  /* 0x0000003803ec7812 */ /* 0x000fe400078ef812 */
[----:B0-----:R-:W-:Y:S02]  /*1110*/  SHF.R.S32.HI R0, RZ, 0x1f, R10 ;  /* 0x0000001fff007819 */ /* 0x001fe4000001140a */
[----:B------:R-:W-:Y:S01]  /*1120*/  IADD3 R4, R7, R6, R226 ;  /* 0x0000000607047210 */ /* 0x000fe20007ffe0e2 */
[----:B------:R-:W-:Y:S01]  /*1130*/  IMAD.MOV.U32 R6, RZ, RZ, R14 ;  /* 0x000000ffff067224 */ /* 0x000fe200078e000e */
[----:B-1----:R-:W-:Y:S01]  /*1140*/  SHF.R.S32.HI R13, RZ, 0x1f, R215 ;  /* 0x0000001fff0d7819 */ /* 0x002fe200000114d7 */
[----:B------:R-:W-:Y:S01]  /*1150*/  IMAD.MOV.U32 R7, RZ, RZ, R15 ;  /* 0x000000ffff077224 */ /* 0x000fe200078e000f */
[----:B------:R-:W-:-:S02]  /*1160*/  LEA.HI R0, R0, R10, RZ, 0x3 ;  /* 0x0000000a00007211 */ /* 0x000fc400078f18ff */
[----:B------:R-:W-:Y:S01]  /*1170*/  SHF.R.S32.HI R14, RZ, 0x1f, R214 ;  /* 0x0000001fff0e7819 */ /* 0x000fe200000114d6 */
[----:B------:R0:W-:Y:S01]  /*1180*/  STL [R1+0x9c], R13 ;  /* 0x00009c0d01007387 */ /* 0x0001e20000100800 */
[----:B------:R-:W-:Y:S01]  /*1190*/  LOP3.LUT R3, R223, 0x38, R18, 0xf8, !PT ;  /* 0x00000038df037812 */ /* 0x000fe200078ef812 */
[----:B------:R-:W-:Y:S01]  /*11a0*/  IMAD.SHL.U32 R0, R0, 0x40, RZ ;  /* 0x0000004000007824 */ /* 0x000fe200078e00ff */
[----:B------:R-:W-:Y:S01]  /*11b0*/  SHF.R.S32.HI R12, RZ, 0x1f, R212 ;  /* 0x0000001fff0c7819 */ /* 0x000fe200000114d4 */
[----:B------:R1:W-:Y:S01]  /*11c0*/  STL [R1+0x98], R14 ;  /* 0x0000980e01007387 */ /* 0x0003e20000100800 */
[----:B------:R-:W-:Y:S02]  /*11d0*/  SHF.R.U32.HI R12, RZ, 0x3, R222 ;  /* 0x00000003ff0c7819 */ /* 0x000fe400000116de */
[----:B------:R-:W-:Y:S02]  /*11e0*/  LOP3.LUT R10, R222, 0x38, R18, 0xf8, !PT ;  /* 0x00000038de0a7812 */ /* 0x000fe400078ef812 */
[----:B------:R-:W-:-:S02]  /*11f0*/  LOP3.LUT R225, R0, 0xfffffe00, RZ, 0xc0, !PT ;  /* 0xfffffe0000e17812 */ /* 0x000fc400078ec0ff */
[----:B0-----:R-:W-:Y:S02]  /*1200*/  SHF.R.S32.HI R13, RZ, 0x1f, R217 ;  /* 0x0000001fff0d7819 */ /* 0x001fe400000114d9 */
[----:B------:R-:W-:Y:S02]  /*1210*/  LOP3.LUT R9, R9, 0x7ffffffc, RZ, 0xc0, !PT ;  /* 0x7ffffffc09097812 */ /* 0x000fe400078ec0ff */
[----:B-1----:R-:W-:Y:S01]  /*1220*/  SHF.R.S32.HI R14, RZ, 0x1f, R220 ;  /* 0x0000001fff0e7819 */ /* 0x002fe200000114dc */
[----:B------:R0:W-:Y:S01]  /*1230*/  STL [R1+0x94], R13 ;  /* 0x0000940d01007387 */ /* 0x0001e20000100800 */
[----:B------:R-:W-:Y:S02]  /*1240*/  LOP3.LUT R3, R226, R3, R20, 0xf6, !PT ;  /* 0x00000003e2037212 */ /* 0x000fe400078ef614 */
[----:B------:R-:W-:Y:S01]  /*1250*/  SHF.R.S32.HI R0, RZ, 0x3, R8 ;  /* 0x00000003ff007819 */ /* 0x000fe20000011408 */
[----:B------:R-:W-:Y:S01]  /*1260*/  STL [R1+0x84], R14 ;  /* 0x0000840e01007387 */ /* 0x000fe20000100800 */
[----:B------:R-:W-:-:S02]  /*1270*/  LOP3.LUT R10, R225, R10, R12, 0xf6, !PT ;  /* 0x0000000ae10a7212 */ /* 0x000fc400078ef60c */
[----:B------:R-:W-:Y:S02]  /*1280*/  IADD3 R9, R21, -R9, RZ ;  /* 0x8000000915097210 */ /* 0x000fe40007ffe0ff */
[----:B------:R-:W-:Y:S02]  /*1290*/  LEA R3, R3, UR4, 0x1 ;  /* 0x0000000403037c11 */ /* 0x000fe4000f8e08ff */
[----:B0-----:R-:W-:Y:S01]  /*12a0*/  SHF.R.S32.HI R13, RZ, 0x1f, R221 ;  /* 0x0000001fff0d7819 */ /* 0x001fe200000114dd */
[----:B------:R-:W-:Y:S01]  /*12b0*/  IMAD.SHL.U32 R234, R9, 0x2, RZ ;  /* 0x0000000209ea7824 */ /* 0x000fe200078e00ff */
[----:B------:R-:W-:Y:S02]  /*12c0*/  LOP3.LUT R44, R8, 0xfffffff8, RZ, 0xc0, !PT ;  /* 0xfffffff8082c7812 */ /* 0x000fe400078ec0ff */
[----:B------:R-:W-:Y:S01]  /*12d0*/  LOP3.LUT R236, R227, R236, R228, 0xf6, !PT ;  /* 0x000000ece3ec7212 */ /* 0x000fe200078ef6e4 */
[----:B------:R-:W-:Y:S01]  /*12e0*/  STL [R1+0x80], R13 ;  /* 0x0000800d01007387 */ /* 0x000fe20000100800 */
[C---:B------:R-:W-:Y:S01]  /*12f0*/  VIADD R42, R234.reuse, 0x18 ;  /* 0x00000018ea2a7836 */ /* 0x040fe20000000000 */
[C---:B------:R-:W-:Y:S01]  /*1300*/  IADD3 R40, R234.reuse, 0x28, RZ ;  /* 0x00000028ea287810 */ /* 0x040fe20007ffe0ff */
[C---:B------:R-:W-:Y:S01]  /*1310*/  VIADD R39, R234.reuse, 0x30 ;  /* 0x00000030ea277836 */ /* 0x040fe20000000000 */
[----:B------:R0:W-:Y:S01]  /*1320*/  STL [R1+0x64], R0 ;  /* 0x0000640001007387 */ /* 0x0001e20000100800 */
[C---:B------:R-:W-:Y:S01]  /*1330*/  VIADD R36, R234.reuse, 0x48 ;  /* 0x00000048ea247836 */ /* 0x040fe20000000000 */
[C---:B------:R-:W-:Y:S01]  /*1340*/  IADD3 R34, R234.reuse, 0x58, RZ ;  /* 0x00000058ea227810 */ /* 0x040fe20007ffe0ff */
[C---:B------:R-:W-:Y:S01]  /*1350*/  VIADD R33, R234.reuse, 0x60 ;  /* 0x00000060ea217836 */ /* 0x040fe20000000000 */
[----:B------:R1:W-:Y:S01]  /*1360*/  STL [R1+0xb0], R3 ;  /* 0x0000b00301007387 */ /* 0x0003e20000100800 */
[C---:B------:R-:W-:Y:S01]  /*1370*/  VIADD R30, R234.reuse, 0x78 ;  /* 0x00000078ea1e7836 */ /* 0x040fe20000000000 */
[C---:B------:R-:W-:Y:S01]  /*1380*/  IADD3 R28, R234.reuse, 0x88, RZ ;  /* 0x00000088ea1c7810 */ /* 0x040fe20007ffe0ff */
[C---:B------:R-:W-:Y:S01]  /*1390*/  VIADD R27, R234.reuse, 0x90 ;  /* 0x00000090ea1b7836 */ /* 0x040fe20000000000 */
[----:B------:R-:W-:Y:S01]  /*13a0*/  STL [R1+0x7c], R44 ;  /* 0x00007c2c01007387 */ /* 0x000fe20000100800 */
[----:B------:R-:W-:Y:S01]  /*13b0*/  VIADD R24, R234, 0xa8 ;  /* 0x000000a8ea187836 */ /* 0x000fe20000000000 */
[----:B0-----:R-:W-:Y:S01]  /*13c0*/  LEA R0, R10, UR4, 0x1 ;  /* 0x000000040a007c11 */ /* 0x001fe2000f8e08ff */
[C---:B------:R-:W-:Y:S01]  /*13d0*/  VIADD R15, R234.reuse, 0xc0 ;  /* 0x000000c0ea0f7836 */ /* 0x040fe20000000000 */
[----:B------:R-:W-:Y:S01]  /*13e0*/  SHF.R.S32.HI R10, RZ, 0x1f, R44 ;  /* 0x0000001fff0a7819 */ /* 0x000fe2000001142c */
[C---:B------:R-:W-:Y:S01]  /*13f0*/  VIADD R45, R234.reuse, 0x8 ;  /* 0x00000008ea2d7836 */ /* 0x040fe20000000000 */
[C---:B------:R-:W-:Y:S01]  /*1400*/  IADD3 R20, R234.reuse, 0xb8, RZ ;  /* 0x000000b8ea147810 */ /* 0x040fe20007ffe0ff */
[----:B------:R0:W-:Y:S01]  /*1410*/  STL [R1+0xa8], R0 ;  /* 0x0000a80001007387 */ /* 0x0001e20000100800 */
[C---:B-1----:R-:W-:Y:S01]  /*1420*/  VIADD R3, R234.reuse, 0xf0 ;  /* 0x000000f0ea037836 */ /* 0x042fe20000000000 */
[C---:B------:R-:W-:Y:S01]  /*1430*/  IADD3 R8, R234.reuse, 0xe8, RZ ;  /* 0x000000e8ea087810 */ /* 0x040fe20007ffe0ff */
[C---:B------:R-:W-:Y:S01]  /*1440*/  VIADD R43, R234.reuse, 0x10 ;  /* 0x00000010ea2b7836 */ /* 0x040fe20000000000 */
[----:B------:R1:W-:Y:S01]  /*1450*/  STL [R1+0xa0], R10 ;  /* 0x0000a00a01007387 */ /* 0x0003e20000100800 */
[C---:B------:R-:W-:Y:S01]  /*1460*/  VIADD R41, R234.reuse, 0x20 ;  /* 0x00000020ea297836 */ /* 0x040fe20000000000 */
[----:B------:R-:W-:Y:S01]  /*1470*/  SHF.R.S32.HI R3, RZ, 0x1f, R3 ;  /* 0x0000001fff037819 */ /* 0x000fe20000011403 */
[----:B------:R-:W-:Y:S01]  /*1480*/  VIADD R38, R234, 0x38 ;  /* 0x00000038ea267836 */ /* 0x000fe20000000000 */
[----:B------:R-:W-:Y:S01]  /*1490*/  LEA R3, R4, UR4, 0x1 ;  /* 0x0000000404037c11 */ /* 0x000fe2000f8e08ff */
[C---:B------:R-:W-:Y:S01]  /*14a0*/  VIADD R37, R234.reuse, 0x40 ;  /* 0x00000040ea257836 */ /* 0x040fe20000000000 */
[----:B------:R-:W-:Y:S01]  /*14b0*/  SHF.R.S32.HI R19, RZ, 0x1f, R18 ;  /* 0x0000001fff137819 */ /* 0x000fe20000011412 */
[----:B0-----:R-:W-:Y:S01]  /*14c0*/  VIADD R0, R234, 0xf8 ;  /* 0x000000f8ea007836 */ /* 0x001fe20000000000 */
[----:B------:R-:W-:Y:S01]  /*14d0*/  LEA R230, R236, UR4, 0x1 ;  /* 0x00000004ece67c11 */ /* 0x000fe2000f8e08ff */
[C---:B------:R-:W-:Y:S01]  /*14e0*/  VIADD R35, R234.reuse, 0x50 ;  /* 0x00000050ea237836 */ /* 0x040fe20000000000 */
[----:B-1----:R-:W-:Y:S01]  /*14f0*/  SHF.R.S32.HI R10, RZ, 0x1f, R42 ;  /* 0x0000001fff0a7819 */ /* 0x002fe2000001142a */
[C---:B------:R-:W-:Y:S01]  /*1500*/  VIADD R32, R234.reuse, 0x68 ;  /* 0x00000068ea207836 */ /* 0x040fe20000000000 */
[----:B------:R-:W-:Y:S01]  /*1510*/  SHF.R.S32.HI R0, RZ, 0x1f, R0 ;  /* 0x0000001fff007819 */ /* 0x000fe20000011400 */
[----:B------:R-:W-:Y:S01]  /*1520*/  VIADD R31, R234, 0x70 ;  /* 0x00000070ea1f7836 */ /* 0x000fe20000000000 */
[----:B------:R-:W-:Y:S01]  /*1530*/  LEA R0, R2, UR4, 0x1 ;  /* 0x0000000402007c11 */ /* 0x000fe2000f8e08ff */
[C---:B------:R-:W-:Y:S01]  /*1540*/  VIADD R29, R234.reuse, 0x80 ;  /* 0x00000080ea1d7836 */ /* 0x040fe20000000000 */
[----:B------:R-:W-:Y:S01]  /*1550*/  SHF.R.S32.HI R10, RZ, 0x1f, R39 ;  /* 0x0000001fff0a7819 */ /* 0x000fe20000011427 */
[C---:B------:R-:W-:Y:S01]  /*1560*/  VIADD R26, R234.reuse, 0x98 ;  /* 0x00000098ea1a7836 */ /* 0x040fe20000000000 */
[----:B------:R-:W-:Y:S01]  /*1570*/  SHF.R.S32.HI R10, RZ, 0x1f, R36 ;  /* 0x0000001fff0a7819 */ /* 0x000fe20000011424 */
[----:B------:R0:W-:Y:S01]  /*1580*/  STL [R1+0xb4], R0 ;  /* 0x0000b40001007387 */ /* 0x0001e20000100800 */
        /* <DEDUP_REMOVED lines=32> */
[----:B0-----:R-:W-:-:S07]  /*1790*/  SHF.R.S32.HI R8, RZ, 0x1f, R8 ;  /* 0x0000001fff087819 */ /* 0x001fce0000011408 */
.L_x_2885:
[----:B01--4-:R-:W0:Y:S01]  /*17a0*/  LDC.64 R2, c[0x0][0xc88] ;  /* 0x00032200ff027b82 */ /* 0x013e220000000a00 */
[----:B------:R-:W-:Y:S01]  /*17b0*/  ULDC.64 UR10, c[0x0][0x208] ;  /* 0x00008200000a7ab9 */ /* 0x000fe20000000a00 */
[----:B------:R-:W-:Y:S01]  /*17c0*/  ULDC.64 UR4, c[0x0][0xa28] ;  /* 0x00028a0000047ab9 */ /* 0x000fe20000000a00 */
[----:B------:R-:W-:Y:S01]  /*17d0*/  ULDC.64 UR8, c[0x0][0xa18] ;  /* 0x0002860000087ab9 */ /* 0x000fe20000000a00 */
[----:B------:R-:W-:Y:S01]  /*17e0*/  ULDC.64 UR6, c[0x0][0xa08] ;  /* 0x0002820000067ab9 */ /* 0x000fe20000000a00 */
[----:B0-----:R-:W-:-:S05]  /*17f0*/  IMAD.WIDE R2, R7, 0x4, R2 ;  /* 0x0000000407027825 */ /* 0x001fca00078e0202 */
[----:B--2--5:R-:W2:Y:S01]  /*1800*/  LDG.E R25, desc[UR10][R2.64] ;  /* 0x0000000a02197981 */ /* 0x024ea2000c1e1900 */
[----:B------:R-:W-:Y:S01]  /*1810*/  ISETP.NE.U32.AND P2, PT, RZ, UR4, PT ;  /* 0x00000004ff007c0c */ /* 0x000fe2000bf45070 */
[----:B------:R-:W-:Y:S01]  /*1820*/  IMAD.MOV.U32 R11, RZ, RZ, RZ ;  /* 0x000000ffff0b7224 */ /* 0x000fe200078e00ff */
[----:B------:R-:W-:Y:S02]  /*1830*/  ISETP.NE.U32.AND P1, PT, RZ, UR8, PT ;  /* 0x00000008ff007c0c */ /* 0x000fe4000bf25070 */
[----:B------:R-:W-:Y:S02]  /*1840*/  ISETP.NE.AND.EX P2, PT, RZ, UR5, PT, P2 ;  /* 0x00000005ff007c0c */ /* 0x000fe4000bf45320 */
[----:B------:R-:W-:Y:S02]  /*1850*/  ISETP.NE.AND.EX P1, PT, RZ, UR9, PT, P1 ;  /* 0x00000009ff007c0c */ /* 0x000fe4000bf25310 */
[----:B------:R-:W-:Y:S02]  /*1860*/  ISETP.NE.U32.AND P0, PT, RZ, UR6, PT ;  /* 0x00000006ff007c0c */ /* 0x000fe4000bf05070 */
[----:B------:R-:W-:-:S02]  /*1870*/  MOV R113, RZ ;  /* 0x000000ff00717202 */ /* 0x000fc40000000f00 */
[----:B------:R-:W-:Y:S02]  /*1880*/  ISETP.NE.AND.EX P0, PT, RZ, UR7, PT, P0 ;  /* 0x00000007ff007c0c */ /* 0x000fe4000bf05300 */
[C---:B---3--:R-:W-:Y:S02]  /*1890*/  LOP3.LUT R4, R6.reuse, 0xff000000, RZ, 0xc0, !PT ;  /* 0xff00000006047812 */ /* 0x048fe400078ec0ff */
[----:B------:R-:W-:Y:S02]  /*18a0*/  LOP3.LUT R237, R6, 0xffff, RZ, 0xc0, !PT ;  /* 0x0000ffff06ed7812 */ /* 0x000fe400078ec0ff */
[----:B--2---:R-:W-:Y:S01]  /*18b0*/  SHF.R.S32.HI R0, RZ, 0x1f, R25 ;  /* 0x0000001fff007819 */ /* 0x004fe20000011419 */
[C---:B------:R-:W-:Y:S01]  /*18c0*/  IMAD.SHL.U32 R28, R25.reuse, 0x4, RZ ;  /* 0x00000004191c7824 */ /* 0x040fe200078e00ff */
[C---:B------:R-:W-:Y:S01]  /*18d0*/  @P2 LEA R2, P3, R25.reuse, UR4, 0x2 ;  /* 0x0000000419022c11 */ /* 0x040fe2000f8610ff */
[----:B------:R-:W-:Y:S01]  /*18e0*/  STL [R1+0x6c], R25 ;  /* 0x00006c1901007387 */ /* 0x000fe20000100800 */
[C-C-:B------:R-:W-:Y:S01]  /*18f0*/  SHF.L.U64.HI R27, R25.reuse, 0x2, R0.reuse ;  /* 0x00000002191b7819 */ /* 0x140fe20000010200 */
[----:B------:R-:W-:Y:S01]  /*1900*/  ULDC UR4, c[0x0][0x288] ;  /* 0x0000a20000047ab9 */ /* 0x000fe20000000800 */
[----:B------:R-:W-:Y:S01]  /*1910*/  @P2 LEA.HI.X R3, R25, UR5, R0, 0x2, P3 ;  /* 0x0000000519032c11 */ /* 0x000fe200098f1400 */
[----:B------:R0:W-:Y:S01]  /*1920*/  STL [R1+0x8c], R0 ;  /* 0x00008c0001007387 */ /* 0x0001e20000100800 */
[----:B------:R-:W-:Y:S01]  /*1930*/  IMAD.U32 R232, RZ, RZ, UR4 ;  /* 0x00000004ffe87e24 */ /* 0x000fe2000f8e00ff */
[----:B------:R-:W-:Y:S01]  /*1940*/  ULDC.64 UR4, c[0x0][0x418] ;  /* 0x0001060000047ab9 */ /* 0x000fe20000000a00 */
[----:B------:R-:W-:Y:S01]  /*1950*/  IADD3 R8, P4, R28, UR6, RZ ;  /* 0x000000061c087c10 */ /* 0x000fe2000ff9e0ff */
[----:B------:R1:W-:Y:S01]  /*1960*/  STL [R1+0x70], R28 ;  /* 0x0000701c01007387 */ /* 0x0003e20000100800 */
[----:B------:R-:W-:-:S02]  /*1970*/  UISETP.NE.U32.AND UP0, UPT, UR4, URZ, UPT ;  /* 0x0000003f0400728c */ /* 0x000fc4000bf05070 */
[----:B------:R-:W-:Y:S01]  /*1980*/  IADD3.X R9, R27, UR7, RZ, P4, !PT ;  /* 0x000000071b097c10 */ /* 0x000fe2000a7fe4ff */
[----:B------:R1:W-:Y:S01]  /*1990*/  STL [R1+0x74], R27 ;  /* 0x0000741b01007387 */ /* 0x0003e20000100800 */
[----:B------:R-:W-:Y:S01]  /*19a0*/  UISETP.NE.AND.EX UP0, UPT, UR5, URZ, UPT, UP0 ;  /* 0x0000003f0500728c */ /* 0x000fe2000bf05300 */
[----:B------:R-:W-:Y:S02]  /*19b0*/  ULDC UR4, c[0x0][0x424] ;  /* 0x0001090000047ab9 */ /* 0x000fe40000000800 */
[----:B------:R2:W5:Y:S01]  /*19c0*/  @P2 LDG.E R11, desc[UR10][R2.64] ;  /* 0x0000000a020b2981 */ /* 0x000562000c1e1900 */
[----:B------:R-:W-:Y:S01]  /*19d0*/  ULDC.64 UR6, c[0x0][0xa20] ;  /* 0x0002880000067ab9 */ /* 0x000fe20000000a00 */
[----:B------:R-:W-:Y:S01]  /*19e0*/  USEL UR4, UR4, 0x1, UP0 ;  /* 0x0000000104047887 */ /* 0x000fe20008000000 */
[----:B------:R-:W-:Y:S01]  /*19f0*/  ULDC UR5, c[0x0][0x2f0] ;  /* 0x0000bc0000057ab9 */ /* 0x000fe20000000800 */
[----:B0-----:R-:W-:Y:S01]  /*1a00*/  LOP3.LUT R0, R6, 0xff0000, RZ, 0xc0, !PT ;  /* 0x00ff000006007812 */ /* 0x001fe200078ec0ff */
[----:B------:R-:W5:Y:S01]  /*1a10*/  @P0 LDG.E R113, desc[UR10][R8.64] ;  /* 0x0000000a08710981 */ /* 0x000f62000c1e1900 */
[----:B--2---:R-:W-:-:S04]  /*1a20*/  @P1 IADD3 R2, P2, R28, UR8, RZ ;  /* 0x000000081c021c10 */ /* 0x004fc8000ff5e0ff */
[----:B------:R-:W-:Y:S02]  /*1a30*/  @P1 IADD3.X R3, R27, UR9, RZ, P2, !PT ;  /* 0x000000091b031c10 */ /* 0x000fe400097fe4ff */
[----:B------:R-:W-:Y:S01]  /*1a40*/  ISETP.NE.U32.AND P2, PT, RZ, UR6, PT ;  /* 0x00000006ff007c0c */ /* 0x000fe2000bf45070 */
[----:B------:R-:W-:Y:S02]  /*1a50*/  UIMAD UR4, UR4, UR5, URZ ;  /* 0x00000005040472a4 */ /* 0x000fe4000f8e023f */
        /* <DEDUP_REMOVED lines=16> */
.L_x_2623:
[----:B------:R-:W-:Y:S02]  /*1b60*/  IMAD.U32 R2, RZ, RZ, UR5 ;  /* 0x00000005ff027e24 */ /* 0x000fe4000f8e00ff */
[----:B------:R-:W-:Y:S01]  /*1b70*/  IMAD.U32 R26, RZ, RZ, UR4 ;  /* 0x00000004ff1a7e24 */ /* 0x000fe2000f8e00ff */
[----:B------:R-:W-:Y:S06]  /*1b80*/  @!P2 BRA `(.L_x_2624) ;  /* 0x000000000014a947 */ /* 0x000fec0003800000 */
[----:B------:R-:W-:Y:S01]  /*1b90*/  IADD3 R6, P0, R28, UR6, RZ ;  /* 0x000000061c067c10 */ /* 0x000fe2000ff1e0ff */
[----:B------:R-:W-:-:S03]  /*1ba0*/  ULDC.64 UR4, c[0x0][0x208] ;  /* 0x0000820000047ab9 */ /* 0x000fc60000000a00 */
[----:B------:R-:W-:-:S05]  /*1bb0*/  IADD3.X R7, R27, UR7, RZ, P0, !PT ;  /* 0x000000071b077c10 */ /* 0x000fca00087fe4ff */
[----:B------:R0:W5:Y:S01]  /*1bc0*/  LDG.E R26, desc[UR4][R6.64] ;  /* 0x00000004061a7981 */ /* 0x000162000c1e1900 */
[----:B------:R-:W-:Y:S05]  /*1bd0*/  BRA `(.L_x_2625) ;  /* 0x0000000000147947 */ /* 0x000fea0003800000 */
.L_x_2624:
[----:B------:R-:W-:Y:S05]  /*1be0*/  @!P0 BRA `(.L_x_2625) ;  /* 0x0000000000108947 */ /* 0x000fea0003800000 */
[----:B------:R-:W-:Y:S02]  /*1bf0*/  ULDC.64 UR4, c[0x0][0x208] ;  /* 0x0000820000047ab9 */ /* 0x000fe40000000a00 */
[----:B------:R-:W2:Y:S04]  /*1c00*/  LDG.E R3, desc[UR4][R8.64] ;  /* 0x0000000408037981 */ /* 0x000ea8000c1e1900 */
[----:B------:R-:W2:Y:S02]  /*1c10*/  LDG.E R26, desc[UR4][R8.64+0x4] ;  /* 0x00000404081a7981 */ /* 0x000ea4000c1e1900 */
[----:B--2---:R-:W-:-:S07]  /*1c20*/  IMAD.IADD R26, R26, 0x1, -R3 ;  /* 0x000000011a1a7824 */ /* 0x004fce00078e0a03 */
.L_x_2625:
[----:B------:R-:W-:Y:S01]  /*1c30*/  ULDC.64 UR4, c[0x0][0xa10] ;  /* 0x0002840000047ab9 */ /* 0x000fe20000000a00 */
[----:B------:R-:W-:Y:S01]  /*1c40*/  ULDC.64 UR6, c[0x0][0x208] ;  /* 0x0000820000067ab9 */ /* 0x000fe20000000a00 */
[----:B------:R-:W-:Y:S01]  /*1c50*/  ISETP.NE.U32.AND P0, PT, RZ, UR4, PT ;  /* 0x00000004ff007c0c */ /* 0x000fe2000bf05070 */
[----:B------:R-:W1:Y:S03]  /*1c60*/  LDC R4, c[0x0][0x448] ;  /* 0x00011200ff047b82 */ /* 0x000e660000000800 */
[----:B------:R-:W-:Y:S01]  /*1c70*/  ISETP.NE.AND.EX P0, PT, RZ, UR5, PT, P0 ;  /* 0x00000005ff007c0c */ /* 0x000fe2000bf05300 */
[----:B------:R-:W-:-:S12]  /*1c80*/  ULDC.64 UR4, c[0x0][0xa30] ;  /* 0x00028c0000047ab9 */ /* 0x000fd80000000a00 */
[----:B0-----:R-:W0:Y:S02]  /*1c90*/  @P0 LDC.64 R6, c[0x0][0xa10] ;  /* 0x00028400ff060b82 */ /* 0x001e240000000a00 */
[----:B0-----:R-:W-:-:S05]  /*1ca0*/  @P0 IMAD.WIDE R6, R25, 0x4, R6 ;  /* 0x0000000419060825 */ /* 0x001fca00078e0206 */
[----:B------:R-:W2:Y:S04]  /*1cb0*/  @P0 LDG.E R0, desc[UR6][R6.64] ;  /* 0x0000000606000981 */ /* 0x000ea8000c1e1900 */
[----:B------:R0:W2:Y:S01]  /*1cc0*/  @P0 LDG.E R3, desc[UR6][R6.64+0x4] ;  /* 0x0000040606030981 */ /* 0x0000a2000c1e1900 */
[----:B------:R-:W-:Y:S02]  /*1cd0*/  ISETP.NE.U32.AND P1, PT, RZ, UR4, PT ;  /* 0x00000004ff007c0c */ /* 0x000fe4000bf25070 */
[----:B-----5:R-:W-:Y:S02]  /*1ce0*/  MOV R152, R26 ;  /* 0x0000001a00987202 */ /* 0x020fe40000000f00 */
[----:B------:R-:W-:-:S13]  /*1cf0*/  ISETP.NE.AND.EX P1, PT, RZ, UR5, PT, P1 ;  /* 0x00000005ff007c0c */ /* 0x000fda000bf25310 */
[----:B0-----:R-:W-:-:S04]  /*1d00*/  @P1 IADD3 R6, P2, R28, UR4, RZ ;  /* 0x000000041c061c10 */ /* 0x001fc8000ff5e0ff */
[----:B------:R-:W-:-:S05]  /*1d10*/  @P1 IADD3.X R7, R27, UR5, RZ, P2, !PT ;  /* 0x000000051b071c10 */ /* 0x000fca00097fe4ff */
[----:B------:R0:W5:Y:S01]  /*1d20*/  @P1 LDG.E R152, desc[UR6][R6.64] ;  /* 0x0000000606981981 */ /* 0x000162000c1e1900 */
[----:B-1----:R-:W-:Y:S01]  /*1d30*/  ISETP.NE.AND P1, PT, R4, 0x1, PT ;  /* 0x000000010400780c */ /* 0x002fe20003f25270 */
[----:B------:R-:W-:Y:S01]  /*1d40*/  IMAD.SHL.U32 R231, R5, 0x80, RZ ;  /* 0x0000008005e77824 */ /* 0x000fe200078e00ff */
[----:B------:R-:W-:Y:S01]  /*1d50*/  LOP3.LUT R14, R10, 0xff, RZ, 0xc0, !PT ;  /* 0x000000ff0a0e7812 */ /* 0x000fe200078ec0ff */
[----:B------:R-:W-:Y:S01]  /*1d60*/  IMAD.IADD R11, R26, 0x1, -R11 ;  /* 0x000000011a0b7824 */ /* 0x000fe200078e0a0b */
[----:B------:R-:W-:Y:S01]  /*1d70*/  SHF.R.U32.HI R8, RZ, 0x10, R10 ;  /* 0x00000010ff087819 */ /* 0x000fe2000001160a */
[----:B------:R-:W-:Y:S01]  /*1d80*/  VIADD R4, R231, 0x7f ;  /* 0x0000007fe7047836 */ /* 0x000fe20000000000 */
[----:B------:R-:W-:Y:S01]  /*1d90*/  BSSY B0, `(.L_x_2626) ;  /* 0x0000033000007945 */ /* 0x000fe20003800000 */
[----:B------:R0:W-:Y:S04]  /*1da0*/  STL [R1+0x88], R14 ;  /* 0x0000880e01007387 */ /* 0x0001e80000100800 */
[----:B------:R0:W-:Y:S02]  /*1db0*/  STL [R1+0x68], R8 ;  /* 0x0000680801007387 */ /* 0x0001e40000100800 */
[----:B------:R-:W1:Y:S08]  /*1dc0*/  @P1 LDC R9, c[0x0][0x44c] ;  /* 0x00011300ff091b82 */ /* 0x000e700000000800 */
[----:B------:R-:W3:Y:S01]  /*1dd0*/  @P1 LDC R13, c[0x0][0x450] ;  /* 0x00011400ff0d1b82 */ /* 0x000ee20000000800 */
[----:B--2---:R-:W-:-:S02]  /*1de0*/  @P0 IMAD.IADD R2, R3, 0x1, -R0 ;  /* 0x0000000103020824 */ /* 0x004fc400078e0a00 */
[----:B-1----:R-:W-:-:S04]  /*1df0*/  @P1 IMAD.HI.U32 R0, R4, R9, RZ ;  /* 0x0000000904001227 */ /* 0x002fc800078e00ff */
[----:B------:R-:W-:Y:S01]  /*1e00*/  IMAD.IADD R233, R11, 0x1, R2 ;  /* 0x000000010be97824 */ /* 0x000fe200078e0202 */
[----:B---3--:R-:W-:-:S04]  /*1e10*/  @P1 SHF.R.U32.HI R4, RZ, R13, R0 ;  /* 0x0000000dff041219 */ /* 0x008fc80000011600 */
[C---:B------:R-:W-:Y:S02]  /*1e20*/  IADD3 R143, R233.reuse, 0x50, -R232 ;  /* 0x00000050e98f7810 */ /* 0x040fe40007ffe8e8 */
[----:B------:R-:W-:-:S03]  /*1e30*/  IADD3 R0, R233, 0x4f, RZ ;  /* 0x0000004fe9007810 */ /* 0x000fc60007ffe0ff */
[----:B------:R-:W-:Y:S02]  /*1e40*/  IMAD.IADD R4, R143, 0x1, R4 ;  /* 0x000000018f047824 */ /* 0x000fe400078e0204 */
[----:B------:R-:W-:-:S04]  /*1e50*/  IMAD.HI R0, R0, 0x66666667, RZ ;  /* 0x6666666700007827 */ /* 0x000fc800078e02ff */
[----:B------:R-:W-:Y:S01]  /*1e60*/  IMAD.HI R4, R4, 0x66666667, RZ ;  /* 0x6666666704047827 */ /* 0x000fe200078e02ff */
[----:B------:R-:W-:-:S04]  /*1e70*/  SHF.R.U32.HI R3, RZ, 0x1f, R0 ;  /* 0x0000001fff037819 */ /* 0x000fc80000011600 */
[----:B------:R-:W-:Y:S02]  /*1e80*/  SHF.R.U32.HI R5, RZ, 0x1f, R4 ;  /* 0x0000001fff057819 */ /* 0x000fe40000011604 */
[----:B------:R-:W-:Y:S01]  /*1e90*/  LEA.HI.SX32 R144, R0, R3, 0x1b ;  /* 0x0000000300907211 */ /* 0x000fe200078fdaff */
[----:B------:R-:W-:Y:S01]  /*1ea0*/  IMAD.MOV.U32 R0, RZ, RZ, RZ ;  /* 0x000000ffff007224 */ /* 0x000fe200078e00ff */
[----:B------:R-:W-:-:S04]  /*1eb0*/  LEA.HI.SX32 R5, R4, R5, 0x1b ;  /* 0x0000000504057211 */ /* 0x000fc800078fdaff */
[----:B------:R-:W-:-:S04]  /*1ec0*/  VIMNMX R9, R144, R5, PT ;  /* 0x0000000590097248 */ /* 0x000fc80003fe0100 */
[----:B------:R-:W-:-:S13]  /*1ed0*/  ISETP.GE.AND P0, PT, R9, 0x1, PT ;  /* 0x000000010900780c */ /* 0x000fda0003f06270 */
        /* <DEDUP_REMOVED lines=8> */
[----:B------:R-:W-:Y:S02]  /*1f60*/  IABS R8, R0 ;  /* 0x0000000000087213 */ /* 0x000fe40000000000 */
[----:B------:R-:W-:-:S04]  /*1f70*/  LOP3.LUT R0, R0, R10, RZ, 0x3c, !PT ;  /* 0x0000000a00007212 */ /* 0x000fc800078e3cff */
[----:B------:R-:W-:Y:S01]  /*1f80*/  ISETP.GE.AND P2, PT, R0, RZ, PT ;  /* 0x000000ff0000720c */ /* 0x000fe20003f46270 */
[----:B0-----:R-:W0:Y:S02]  /*1f90*/  MUFU.RCP R3, R3 ;  /* 0x0000000300037308 */ /* 0x001e240000001000 */
[----:B0-----:R-:W-:Y:S02]  /*1fa0*/  VIADD R4, R3, 0xffffffe ;  /* 0x0ffffffe03047836 */ /* 0x001fe40000000000 */
[----:B------:R-:W-:-:S04]  /*1fb0*/  IMAD.MOV R3, RZ, RZ, -R12 ;  /* 0x000000ffff037224 */ /* 0x000fc800078e0a0c */
[----:B------:R0:W1:Y:S02]  /*1fc0*/  F2I.FTZ.U32.TRUNC.NTZ R5, R4 ;  /* 0x0000000400057305 */ /* 0x000064000021f000 */
[----:B0-----:R-:W-:Y:S01]  /*1fd0*/  MOV R4, RZ ;  /* 0x000000ff00047202 */ /* 0x001fe20000000f00 */
[----:B-1----:R-:W-:-:S04]  /*1fe0*/  IMAD.MOV R7, RZ, RZ, -R5 ;  /* 0x000000ffff077224 */ /* 0x002fc800078e0a05 */
[----:B------:R-:W-:-:S04]  /*1ff0*/  IMAD R7, R7, R6, RZ ;  /* 0x0000000607077224 */ /* 0x000fc800078e02ff */
[----:B------:R-:W-:-:S06]  /*2000*/  IMAD.HI.U32 R5, R5, R7, R4 ;  /* 0x0000000705057227 */ /* 0x000fcc00078e0004 */
        /* <DEDUP_REMOVED lines=8> */
[----:B------:R-:W-:-:S04]  /*2090*/  IMAD.MOV.U32 R0, RZ, RZ, R5 ;  /* 0x000000ffff007224 */ /* 0x000fc800078e0005 */
[----:B------:R-:W-:Y:S01]  /*20a0*/  @!P2 IMAD.MOV R0, RZ, RZ, -R0 ;  /* 0x000000ffff00a224 */ /* 0x000fe200078e0a00 */
[----:B------:R-:W-:-:S07]  /*20b0*/  @!P1 LOP3.LUT R0, RZ, R10, RZ, 0x33, !PT ;  /* 0x0000000aff009212 */ /* 0x000fce00078e33ff */
.L_x_2627:
[----:B------:R-:W-:Y:S05]  /*20c0*/  BSYNC B0 ;  /* 0x0000000000007941 */ /* 0x000fea0003800000 */
.L_x_2626:
        /* <DEDUP_REMOVED lines=11> */
[----:B------:R-:W-:-:S05]  /*2180*/  @P0 IADD3 R0, R0, 0x4f, RZ ;  /* 0x0000004f00000810 */ /* 0x000fca0007ffe0ff */
[----:B------:R-:W-:-:S05]  /*2190*/  @P0 IMAD.HI R0, R0, 0x66666667, RZ ;  /* 0x6666666700000827 */ /* 0x000fca00078e02ff */
[----:B------:R-:W-:-:S04]  /*21a0*/  @P0 SHF.R.U32.HI R3, RZ, 0x1f, R0 ;  /* 0x0000001fff030819 */ /* 0x000fc80000011600 */
[----:B------:R-:W-:-:S04]  /*21b0*/  @P0 LEA.HI.SX32 R24, R0, R3, 0x1b ;  /* 0x0000000300180211 */ /* 0x000fc800078fdaff */
[----:B------:R-:W-:-:S13]  /*21c0*/  ISETP.GT.AND P0, PT, R24, R118, PT ;  /* 0x000000761800720c */ /* 0x000fda0003f04270 */
[----:B------:R-:W-:Y:S05]  /*21d0*/  @!P0 BRA `(.L_x_2628) ;  /* 0x0000009000a88947 */ /* 0x000fea0003800000 */
[----:B------:R-:W-:Y:S01]  /*21e0*/  VIADD R0, R16, 0x24400 ;  /* 0x0002440010007836 */ /* 0x000fe20000000000 */
[----:B------:R-:W-:Y:S04]  /*21f0*/  BSSY B6, `(.L_x_2629) ;  /* 0x0000013000067945 */ /* 0x000fe80003800000 */
[----:B------:R-:W-:-:S13]  /*2200*/  LOP3.LUT P0, RZ, R0, 0x3ff, RZ, 0xc0, !PT ;  /* 0x000003ff00ff7812 */ /* 0x000fda000780c0ff */
[----:B------:R-:W-:Y:S05]  /*2210*/  @!P0 BRA `(.L_x_2630) ;  /* 0x0000000000408947 */ /* 0x000fea0003800000 */
        /* <DEDUP_REMOVED lines=16> */
.L_x_2630:
[----:B------:R-:W-:Y:S05]  /*2320*/  BSYNC B6 ;  /* 0x0000000000067941 */ /* 0x000fea0003800000 */
.L_x_2629:
        /* <DEDUP_REMOVED lines=8> */
[----:B------:R-:W-:Y:S01]  /*23b0*/  MOV R11, UR7 ;  /* 0x00000007000b7c02 */ /* 0x000fe20008000f00 */
[----:B------:R-:W-:Y:S01]  /*23c0*/  IMAD.U32 R5, RZ, RZ, UR5 ;  /* 0x00000005ff057e24 */ /* 0x000fe2000f8e00ff */
[----:B------:R-:W0:Y:S01]  /*23d0*/  LDC.64 R14, c[0x4][R14] ;  /* 0x010000000e0e7b82 */ /* 0x000e220000000a00 */
[----:B------:R-:W-:Y:S01]  /*23e0*/  ULDC.64 UR4, c[0x4][0xb0] ;  /* 0x01002c0000047ab9 */ /* 0x000fe20000000a00 */
[----:B------:R-:W-:Y:S02]  /*23f0*/  IMAD.U32 R10, RZ, RZ, UR6 ;  /* 0x00000006ff0a7e24 */ /* 0x000fe4000f8e00ff */
[----:B------:R-:W-:-:S02]  /*2400*/  IMAD.U32 R6, RZ, RZ, UR4 ;  /* 0x00000004ff067e24 */ /* 0x000fc4000f8e00ff */
[----:B------:R-:W-:Y:S02]  /*2410*/  IMAD.U32 R7, RZ, RZ, UR5 ;  /* 0x00000005ff077e24 */ /* 0x000fe4000f8e00ff */
[----:B------:R-:W-:Y:S02]  /*2420*/  IMAD.MOV.U32 R8, RZ, RZ, 0x70 ;  /* 0x00000070ff087424 */ /* 0x000fe400078e00ff */
[----:B------:R-:W-:Y:S02]  /*2430*/  IMAD.MOV.U32 R12, RZ, RZ, 0x1 ;  /* 0x00000001ff0c7424 */ /* 0x000fe400078e00ff */
[----:B------:R-:W-:-:S07]  /*2440*/  IMAD.MOV.U32 R13, RZ, RZ, RZ ;  /* 0x000000ffff0d7224 */ /* 0x000fce00078e00ff */
[----:B------:R-:W-:-:S07]  /*2450*/  LEPC R20, `(.L_x_2632) ;  /* 0x000000001014794e */ /* 0x000fce0000000000 */
[----:B0----5:R-:W-:Y:S05]  /*2460*/  CALL.ABS.NOINC R14 ;  /* 0x000000000e007343 */ /* 0x021fea0003c00000 */
.L_x_2632:
[----:B------:R-:W-:Y:S05]  /*2470*/  BSYNC B6 ;  /* 0x0000000000067941 */ /* 0x000fea0003800000 */
.L_x_2631:
[----:B------:R-:W-:Y:S01]  /*2480*/  ULDC.64 UR4, c[0x0][0x9f8] ;  /* 0x00027e0000047ab9 */ /* 0x000fe20000000a00 */
[----:B------:R-:W-:Y:S01]  /*2490*/  IMAD.MOV.U32 R0, RZ, RZ, R25 ;  /* 0x000000ffff007224 */ /* 0x000fe200078e0019 */
[----:B------:R-:W-:Y:S01]  /*24a0*/  ISETP.NE.U32.AND P0, PT, RZ, UR4, PT ;  /* 0x00000004ff007c0c */ /* 0x000fe2000bf05070 */
[----:B------:R-:W-:Y:S01]  /*24b0*/  ULDC.64 UR6, c[0x0][0x208] ;  /* 0x0000820000067ab9 */ /* 0x000fe20000000a00 */
[----:B------:R-:W0:Y:S01]  /*24c0*/  LDC.64 R98, c[0x0][0x300] ;  /* 0x0000c000ff627b82 */ /* 0x000e220000000a00 */
[----:B------:R-:W-:Y:S01]  /*24d0*/  IMAD.IADD R113, R113, 0x1, R26 ;  /* 0x0000000171717824 */ /* 0x000fe200078e021a */
[----:B------:R-:W-:Y:S01]  /*24e0*/  ISETP.NE.AND.EX P0, PT, RZ, UR5, PT, P0 ;  /* 0x00000005ff007c0c */ /* 0x000fe2000bf05300 */
[----:B------:R-:W-:-:S05]  /*24f0*/  ULDC.64 UR8, c[0x0][0xa08] ;  /* 0x0002820000087ab9 */ /* 0x000fca0000000a00 */
[----:B------:R-:W1:Y:S07]  /*2500*/  LDC R115, c[0x0][0x3f4] ;  /* 0x0000fd00ff737b82 */ /* 0x000e6e0000000800 */
[----:B------:R-:W-:Y:S01]  /*2510*/  @P0 IADD3 R4, P1, R28, UR4, RZ ;  /* 0x000000041c040c10 */ /* 0x000fe2000ff3e0ff */
[----:B------:R-:W2:Y:S03]  /*2520*/  LDC.64 R104, c[0x0][0x3f8] ;  /* 0x0000fe00ff687b82 */ /* 0x000ea60000000a00 */
[----:B------:R-:W-:Y:S01]  /*2530*/  @P0 IADD3.X R5, R27, UR5, RZ, P1, !PT ;  /* 0x000000051b050c10 */ /* 0x000fe20008ffe4ff */
[----:B------:R-:W-:-:S04]  /*2540*/  ULDC.64 UR4, c[0x0][0x330] ;  /* 0x0000cc0000047ab9 */ /* 0x000fc80000000a00 */
[----:B------:R3:W4:Y:S01]  /*2550*/  @P0 LDG.E R0, desc[UR6][R4.64] ;  /* 0x0000000604000981 */ /* 0x000722000c1e1900 */
[----:B------:R-:W-:Y:S01]  /*2560*/  ULDC UR6, c[0x0][0x2f4] ;  /* 0x0000bd0000067ab9 */ /* 0x000fe20000000800 */
[----:B------:R-:W-:Y:S01]  /*2570*/  SHF.R.S32.HI R3, RZ, 0x1f, R113 ;  /* 0x0000001fff037819 */ /* 0x000fe20000011471 */
[----:B------:R-:W-:Y:S01]  /*2580*/  IMAD.WIDE.U32 R94, R237, UR4, R18 ;  /* 0x00000004ed5e7c25 */ /* 0x000fe2000f8e0012 */
[----:B------:R-:W-:Y:S01]  /*2590*/  ISETP.GE.AND P1, PT, R213, UR6, PT ;  /* 0x00000006d5007c0c */ /* 0x000fe2000bf26270 */
[----:B------:R-:W1:Y:S01]  /*25a0*/  LDC.64 R110, c[0x0][0x408] ;  /* 0x00010200ff6e7b82 */ /* 0x000e620000000a00 */
[----:B------:R-:W-:Y:S01]  /*25b0*/  ISETP.GE.AND P0, PT, R18, UR6, PT ;  /* 0x0000000612007c0c */ /* 0x000fe2000bf06270 */
[-C--:B0-----:R-:W-:Y:S01]  /*25c0*/  IMAD R8, R3, R98.reuse, RZ ;  /* 0x0000006203087224 */ /* 0x081fe200078e02ff */
[----:B------:R-:W-:Y:S01]  /*25d0*/  SEL R7, RZ, 0xffffffff, P1 ;  /* 0xffffffffff077807 */ /* 0x000fe20000800000 */
[----:B------:R-:W-:Y:S01]  /*25e0*/  IMAD R95, R237, UR5, R95 ;  /* 0x00000005ed5f7c24 */ /* 0x000fe2000f8e025f */
[----:B------:R-:W-:Y:S01]  /*25f0*/  SEL R6, RZ, 0x1, P0 ;  /* 0x00000001ff067807 */ /* 0x000fe20000000000 */
[----:B---3--:R-:W-:Y:S01]  /*2600*/  IMAD.WIDE.U32 R4, R113, R98, RZ ;  /* 0x0000006271047225 */ /* 0x008fe200078e00ff */
[----:B------:R-:W-:Y:S01]  /*2610*/  SHF.L.U32 R9, R7, 0x1, RZ ;  /* 0x0000000107097819 */ /* 0x000fe200000006ff */
[----:B------:R-:W-:Y:S01]  /*2620*/  ULDC.64 UR4, c[0x0][0x308] ;  /* 0x0000c20000047ab9 */ /* 0x000fe20000000a00 */
[----:B------:R-:W-:Y:S01]  /*2630*/  ISETP.NE.U32.AND P0, PT, RZ, UR8, PT ;  /* 0x00000008ff007c0c */ /* 0x000fe2000bf05070 */
[----:B------:R-:W-:Y:S01]  /*2640*/  IMAD R7, R113, R99, R8 ;  /* 0x0000006371077224 */ /* 0x000fe200078e0208 */
[----:B------:R-:W-:Y:S01]  /*2650*/  ISETP.GE.AND P1, PT, R220, UR6, PT ;  /* 0x00000006dc007c0c */ /* 0x000fe2000bf26270 */
[CC--:B--2---:R-:W-:Y:S01]  /*2660*/  IMAD.WIDE.U32 R100, R212.reuse, R104.reuse, R22 ;  /* 0x00000068d4647225 */ /* 0x0c4fe200078e0016 */
[----:B------:R-:W-:Y:S01]  /*2670*/  ISETP.NE.AND.EX P0, PT, RZ, UR9, PT, P0 ;  /* 0x00000009ff007c0c */ /* 0x000fe2000bf05300 */
[----:B------:R-:W-:Y:S01]  /*2680*/  ULDC.64 UR8, c[0x0][0x338] ;  /* 0x0000ce0000087ab9 */ /* 0x000fe20000000a00 */
[----:B------:R-:W-:Y:S01]  /*2690*/  LOP3.LUT R6, R9, 0x2, R6, 0xe2, !PT ;  /* 0x0000000209067812 */ /* 0x000fe200078ee206 */
[----:B------:R-:W-:Y:S01]  /*26a0*/  IMAD.IADD R5, R5, 0x1, R7 ;  /* 0x0000000105057824 */ /* 0x000fe200078e0207 */
[----:B------:R-:W-:Y:S01]  /*26b0*/  SEL R7, RZ, 0x4, P1 ;  /* 0x00000004ff077807 */ /* 0x000fe20000800000 */
[----:B------:R-:W-:Y:S01]  /*26c0*/  IMAD.WIDE.U32 R102, R212, R104, R18 ;  /* 0x00000068d4667225 */ /* 0x000fe200078e0012 */
[----:B------:R-:W-:Y:S01]  /*26d0*/  SHF.R.S32.HI R12, RZ, 0x1f, R212 ;  /* 0x0000001fff0c7819 */ /* 0x000fe200000114d4 */
[----:B------:R-:W0:Y:S01]  /*26e0*/  S2R R172, SR_TID.X ;  /* 0x0000000000ac7919 */ /* 0x000e220000002100 */
[----:B------:R-:W-:Y:S01]  /*26f0*/  LOP3.LUT R26, R6, R7, RZ, 0xfc, !PT ;  /* 0x00000007061a7212 */ /* 0x000fe200078efcff */
[----:B------:R-:W-:Y:S01]  /*2700*/  IMAD.WIDE.U32 R96, R237, UR4, R4 ;  /* 0x00000004ed607c25 */ /* 0x000fe2000f8e0004 */
[----:B------:R-:W-:-:S02]  /*2710*/  SHF.R.U32.HI R15, RZ, 0x3, R223 ;  /* 0x00000003ff0f7819 */ /* 0x000fc400000116df */
[----:B------:R-:W-:Y:S01]  /*2720*/  SHF.R.U32.HI R14, RZ, 0x3, R222 ;  /* 0x00000003ff0e7819 */ /* 0x000fe200000116de */
[----:B------:R-:W-:Y:S01]  /*2730*/  IMAD R97, R237, UR5, R97 ;  /* 0x00000005ed617c24 */ /* 0x000fe2000f8e0261 */
[----:B------:R-:W-:Y:S01]  /*2740*/  ULDC.64 UR4, c[0x0][0x310] ;  /* 0x0000c40000047ab9 */ /* 0x000fe20000000a00 */
[----:B------:R-:W-:Y:S01]  /*2750*/  IMAD R7, R12, R98, RZ ;  /* 0x000000620c077224 */ /* 0x000fe200078e02ff */
[----:B------:R-:W-:Y:S01]  /*2760*/  IADD3 R112, P3, R212, R113, RZ ;  /* 0x00000071d4707210 */ /* 0x000fe20007f7e0ff */
[----:B------:R-:W-:Y:S01]  /*2770*/  IMAD R6, R12, R104, RZ ;  /* 0x000000680c067224 */ /* 0x000fe200078e02ff */
[----:B------:R-:W-:Y:S01]  /*2780*/  ISETP.GE.AND P2, PT, R221, UR6, PT ;  /* 0x00000006dd007c0c */ /* 0x000fe2000bf46270 */
[----:B------:R-:W-:Y:S01]  /*2790*/  IMAD R35, R212, R99, R7 ;  /* 0x00000063d4237224 */ /* 0x000fe200078e0207 */
[--C-:B------:R-:W-:Y:S01]  /*27a0*/  SHF.L.U64.HI R34, R104, 0x5, R105.reuse ;  /* 0x0000000568227819 */ /* 0x100fe20000010269 */
[----:B------:R-:W-:Y:S01]  /*27b0*/  IMAD R7, R212, R105, R6 ;  /* 0x00000069d4077224 */ /* 0x000fe200078e0206 */
[----:B------:R-:W-:Y:S01]  /*27c0*/  SHF.L.U64.HI R33, R104, 0x6, R105 ;  /* 0x0000000668217819 */ /* 0x000fe20000010269 */
[----:B-1----:R-:W-:Y:S01]  /*27d0*/  IMAD.WIDE.U32 R106, R212, R110, R22 ;  /* 0x0000006ed46a7225 */ /* 0x002fe200078e0016 */
[----:B------:R-:W-:-:S02]  /*27e0*/  SHF.L.U32 R32, R104, 0x5, RZ ;  /* 0x0000000568207819 */ /* 0x000fc400000006ff */
[C---:B------:R-:W-:Y:S01]  /*27f0*/  SHF.L.U64.HI R123, R98.reuse, 0x5, R99 ;  /* 0x00000005627b7819 */ /* 0x040fe20000010263 */
[----:B------:R-:W-:Y:S01]  /*2800*/  IMAD.IADD R101, R101, 0x1, R7 ;  /* 0x0000000165657824 */ /* 0x000fe200078e0207 */
[----:B------:R-:W-:Y:S01]  /*2810*/  SHF.L.U64.HI R129, R98, 0x6, R99 ;  /* 0x0000000662817819 */ /* 0x000fe20000010263 */
[----:B------:R-:W-:Y:S01]  /*2820*/  IMAD.IADD R103, R7, 0x1, R103 ;  /* 0x0000000107677824 */ /* 0x000fe200078e0267 */
[----:B------:R-:W-:Y:S01]  /*2830*/  SHF.L.U64.HI R30, R110, 0x5, R111 ;  /* 0x000000056e1e7819 */ /* 0x000fe2000001026f */
[----:B------:R-:W-:Y:S01]  /*2840*/  IMAD.WIDE.U32 R108, R212, R110, R18 ;  /* 0x0000006ed46c7225 */ /* 0x000fe200078e0012 */
[----:B------:R-:W-:-:S03]  /*2850*/  SHF.L.U64.HI R29, R110, 0x6, R111 ;  /* 0x000000066e1d7819 */ /* 0x000fc6000001026f */
[----:B------:R-:W-:Y:S02]  /*2860*/  IMAD.SHL.U32 R20, R212, 0x40, RZ ;  /* 0x00000040d4147824 */ /* 0x000fe400078e00ff */
[----:B------:R-:W-:Y:S01]  /*2870*/  IMAD.X R113, R12, 0x1, R3, P3 ;  /* 0x000000010c717824 */ /* 0x000fe200018e0603 */
[----:B------:R-:W-:Y:S01]  /*2880*/  SEL R3, RZ, 0x8, P2 ;  /* 0x00000008ff037807 */ /* 0x000fe20001000000 */
[----:B------:R-:W-:Y:S01]  /*2890*/  IMAD.SHL.U32 R31, R104, 0x40, RZ ;  /* 0x00000040681f7824 */ /* 0x000fe200078e00ff */
[----:B0-----:R-:W-:Y:S01]  /*28a0*/  LEA.HI R172, R172, 0x8, RZ, 0x19 ;  /* 0x00000008acac7811 */ /* 0x001fe200078fc8ff */
[-C--:B-----5:R-:W-:Y:S01]  /*28b0*/  IMAD.WIDE.U32 R100, R152, R104.reuse, R100 ;  /* 0x0000006898647225 */ /* 0x0a0fe200078e0064 */
[C---:B------:R-:W-:Y:S02]  /*28c0*/  LOP3.LUT R3, R26.reuse, R3, RZ, 0xfc, !PT ;  /* 0x000000031a037212 */ /* 0x040fe400078efcff */
[----:B------:R-:W-:Y:S01]  /*28d0*/  LOP3.LUT R26, R26, 0x1, RZ, 0xc0, !PT ;  /* 0x000000011a1a7812 */ /* 0x000fe200078ec0ff */
[----:B------:R-:W-:-:S04]  /*28e0*/  IMAD.WIDE.U32 R102, R152, R104, R102 ;  /* 0x0000006898667225 */ /* 0x000fc800078e0066 */
[----:B------:R-:W-:Y:S02]  /*28f0*/  IMAD R119, R99, 0x50, RZ ;  /* 0x0000005063777824 */ /* 0x000fe400078e02ff */
[C---:B------:R-:W-:Y:S02]  /*2900*/  IMAD.SHL.U32 R128, R98.reuse, 0x20, RZ ;  /* 0x0000002062807824 */ /* 0x040fe400078e00ff */
[----:B------:R-:W-:Y:S02]  /*2910*/  IMAD.SHL.U32 R130, R98, 0x40, RZ ;  /* 0x0000004062827824 */ /* 0x000fe400078e00ff */
[----:B------:R-:W-:Y:S02]  /*2920*/  IMAD R121, R111, 0x50, RZ ;  /* 0x000000506f797824 */ /* 0x000fe400078e02ff */
[C---:B------:R-:W-:Y:S02]  /*2930*/  IMAD.SHL.U32 R28, R110.reuse, 0x20, RZ ;  /* 0x000000206e1c7824 */ /* 0x040fe400078e00ff */
[----:B------:R-:W-:Y:S01]  /*2940*/  IMAD.SHL.U32 R27, R110, 0x40, RZ ;  /* 0x000000406e1b7824 */ /* 0x000fe200078e00ff */
[----:B----4-:R-:W-:-:S02]  /*2950*/  SHF.R.S32.HI R4, RZ, 0x1f, R0 ;  /* 0x0000001fff047819 */ /* 0x010fc40000011400 */
[----:B------:R-:W-:Y:S02]  /*2960*/  SEL R5, R0, RZ, !P0 ;  /* 0x000000ff00057207 */ /* 0x000fe40004000000 */
[----:B------:R-:W-:Y:S02]  /*2970*/  SEL R4, R4, RZ, !P0 ;  /* 0x000000ff04047207 */ /* 0x000fe40004000000 */
[----:B------:R-:W-:Y:S01]  /*2980*/  ISETP.GE.AND P0, PT, R18, R115, PT ;  /* 0x000000731200720c */ /* 0x000fe20003f06270 */
[----:B------:R-:W-:-:S04]  /*2990*/  IMAD.WIDE.U32 R94, R5, UR8, R94 ;  /* 0x00000008055e7c25 */ /* 0x000fc8000f8e005e */
[C---:B------:R-:W-:Y:S02]  /*29a0*/  IMAD R0, R4.reuse, UR8, RZ ;  /* 0x0000000804007c24 */ /* 0x040fe4000f8e02ff */
[----:B------:R-:W-:Y:S02]  /*29b0*/  IMAD R4, R4, UR4, RZ ;  /* 0x0000000404047c24 */ /* 0x000fe4000f8e02ff */
[C---:B------:R-:W-:Y:S02]  /*29c0*/  IMAD R0, R5.reuse, UR9, R0 ;  /* 0x0000000905007c24 */ /* 0x040fe4000f8e0200 */
[C---:B------:R-:W-:Y:S02]  /*29d0*/  IMAD R9, R5.reuse, UR5, R4 ;  /* 0x0000000505097c24 */ /* 0x040fe4000f8e0204 */
[----:B------:R-:W-:-:S04]  /*29e0*/  IMAD.WIDE.U32 R96, R5, UR4, R96 ;  /* 0x0000000405607c25 */ /* 0x000fc8000f8e0060 */
[----:B------:R-:W-:-:S04]  /*29f0*/  IMAD.WIDE.U32 R4, R212, R98, R18 ;  /* 0x00000062d4047225 */ /* 0x000fc800078e0012 */
[----:B------:R-:W-:Y:S01]  /*2a00*/  IMAD.IADD R92, R97, 0x1, R9 ;  /* 0x00000001615c7824 */ /* 0x000fe200078e0209 */
[----:B------:R-:W-:Y:S01]  /*2a10*/  IADD3 R93, P1, R96, R4, RZ ;  /* 0x00000004605d7210 */ /* 0x000fe20007f3e0ff */
[----:B------:R-:W-:Y:S02]  /*2a20*/  IMAD R4, R12, R110, RZ ;  /* 0x0000006e0c047224 */ /* 0x000fe400078e02ff */
[----:B------:R-:W-:Y:S01]  /*2a30*/  IMAD.WIDE.U32 R98, R98, 0x50, RZ ;  /* 0x0000005062627825 */ /* 0x000fe200078e00ff */
[----:B------:R-:W-:Y:S02]  /*2a40*/  IADD3.X R35, R92, R5, R35, P1, !PT ;  /* 0x000000055c237210 */ /* 0x000fe40000ffe423 */
[----:B------:R-:W-:Y:S01]  /*2a50*/  SEL R5, R115, RZ, P0 ;  /* 0x000000ff73057207 */ /* 0x000fe20000000000 */
[----:B------:R-:W-:Y:S01]  /*2a60*/  IMAD R7, R212, R111, R4 ;  /* 0x0000006fd4077224 */ /* 0x000fe200078e0204 */
[----:B------:R-:W-:Y:S01]  /*2a70*/  ISETP.GE.AND P1, PT, R213, R115, PT ;  /* 0x00000073d500720c */ /* 0x000fe20003f26270 */
[----:B------:R-:W-:-:S02]  /*2a80*/  IMAD.IADD R119, R99, 0x1, R119 ;  /* 0x0000000163777824 */ /* 0x000fc400078e0277 */
[----:B------:R-:W-:Y:S01]  /*2a90*/  IMAD.IADD R5, R18, 0x1, R5 ;  /* 0x0000000112057824 */ /* 0x000fe200078e0205 */
[----:B------:R-:W-:Y:S01]  /*2aa0*/  SEL R6, R115, RZ, P1 ;  /* 0x000000ff73067207 */ /* 0x000fe20000800000 */
[----:B------:R-:W-:Y:S01]  /*2ab0*/  IMAD.IADD R109, R7, 0x1, R109 ;  /* 0x00000001076d7824 */ /* 0x000fe200078e026d */
[----:B------:R-:W-:Y:S02]  /*2ac0*/  IADD3 R107, R107, R7, RZ ;  /* 0x000000076b6b7210 */ /* 0x000fe40007ffe0ff */
[----:B------:R-:W-:Y:S01]  /*2ad0*/  SHF.R.S32.HI R4, RZ, 0x1f, R5 ;  /* 0x0000001fff047819 */ /* 0x000fe20000011405 */
[----:B------:R-:W-:Y:S01]  /*2ae0*/  IMAD.IADD R11, R213, 0x1, R6 ;  /* 0x00000001d50b7824 */ /* 0x000fe200078e0206 */
[----:B------:R-:W-:Y:S01]  /*2af0*/  SHF.L.U32 R115, R115, 0x1, RZ ;  /* 0x0000000173737819 */ /* 0x000fe200000006ff */
[-C--:B------:R-:W-:Y:S01]  /*2b00*/  IMAD.WIDE.U32 R106, R152, R110.reuse, R106 ;  /* 0x0000006e986a7225 */ /* 0x080fe200078e006a */
[CC--:B------:R-:W-:Y:S02]  /*2b10*/  LEA.HI R13, R4.reuse, R5.reuse, RZ, 0x3 ;  /* 0x00000005040d7211 */ /* 0x0c0fe400078f18ff */
[----:B------:R-:W-:Y:S01]  /*2b20*/  LEA.HI R4, R4, R5, RZ, 0x6 ;  /* 0x0000000504047211 */ /* 0x000fe200078f30ff */
[----:B------:R-:W-:Y:S01]  /*2b30*/  IMAD.WIDE.U32 R108, R152, R110, R108 ;  /* 0x0000006e986c7225 */ /* 0x000fe200078e006c */
[----:B------:R-:W-:-:S02]  /*2b40*/  LOP3.LUT R5, R223, 0x38, R13, 0xf8, !PT ;  /* 0x00000038df057812 */ /* 0x000fc400078ef80d */
[----:B------:R-:W-:Y:S02]  /*2b50*/  SHF.R.S32.HI R6, RZ, 0x6, R4 ;  /* 0x00000006ff067819 */ /* 0x000fe40000011404 */
[----:B------:R-:W-:Y:S02]  /*2b60*/  SHF.R.S32.HI R4, RZ, 0x1f, R11 ;  /* 0x0000001fff047819 */ /* 0x000fe4000001140b */
[----:B------:R-:W-:Y:S01]  /*2b70*/  LOP3.LUT R7, R5, R15, RZ, 0x3c, !PT ;  /* 0x0000000f05077212 */ /* 0x000fe200078e3cff */
[----:B------:R-:W-:Y:S01]  /*2b80*/  IMAD R136, R6, 0x1400, R226 ;  /* 0x0000140006887824 */ /* 0x000fe200078e02e2 */
[----:B------:R-:W-:Y:S01]  /*2b90*/  LOP3.LUT R8, R222, 0x38, R13, 0xf8, !PT ;  /* 0x00000038de087812 */ /* 0x000fe200078ef80d */
[----:B------:R-:W-:Y:S01]  /*2ba0*/  IMAD R138, R6, 0x1400, R227 ;  /* 0x00001400068a7824 */ /* 0x000fe200078e02e3 */
[-C--:B------:R-:W-:Y:S01]  /*2bb0*/  LEA.HI R5, R4, R11.reuse, RZ, 0x6 ;  /* 0x0000000b04057211 */ /* 0x080fe200078f30ff */
[----:B------:R-:W-:Y:S01]  /*2bc0*/  IMAD.IADD R136, R136, 0x1, R7 ;  /* 0x0000000188887824 */ /* 0x000fe200078e0207 */
[----:B------:R-:W-:Y:S01]  /*2bd0*/  LEA.HI R11, R4, R11, RZ, 0x3 ;  /* 0x0000000b040b7211 */ /* 0x000fe200078f18ff */
[----:B------:R-:W-:Y:S01]  /*2be0*/  IMAD R132, R6, 0x1400, R225 ;  /* 0x0000140006847824 */ /* 0x000fe200078e02e1 */
[----:B------:R-:W-:-:S02]  /*2bf0*/  LOP3.LUT R4, R13, 0x38, RZ, 0xc0, !PT ;  /* 0x000000380d047812 */ /* 0x000fc400078ec0ff */
[----:B------:R-:W-:Y:S02]  /*2c00*/  LOP3.LUT R9, R8, R14, RZ, 0x3c, !PT ;  /* 0x0000000e08097212 */ /* 0x000fe400078e3cff */
[----:B------:R-:W-:Y:S02]  /*2c10*/  SHF.R.S32.HI R8, RZ, 0x6, R5 ;  /* 0x00000006ff087819 */ /* 0x000fe40000011405 */
[----:B------:R-:W-:Y:S01]  /*2c20*/  LOP3.LUT R5, R4, 0x1c0, R20, 0xf8, !PT ;  /* 0x000001c004057812 */ /* 0x000fe200078ef814 */
[----:B------:R-:W-:Y:S01]  /*2c30*/  IMAD.IADD R132, R132, 0x1, R9 ;  /* 0x0000000184847824 */ /* 0x000fe200078e0209 */
[----:B------:R-:W-:Y:S01]  /*2c40*/  LOP3.LUT R7, R11, 0x38, RZ, 0xc0, !PT ;  /* 0x000000380b077812 */ /* 0x000fe200078ec0ff */
[C---:B------:R-:W-:Y:S01]  /*2c50*/  IMAD R137, R8.reuse, 0x1400, R227 ;  /* 0x0000140008897824 */ /* 0x040fe200078e02e3 */
[-C--:B------:R-:W-:Y:S01]  /*2c60*/  LOP3.LUT R5, R5, R228.reuse, RZ, 0x3c, !PT ;  /* 0x000000e405057212 */ /* 0x080fe200078e3cff */
[C---:B------:R-:W-:Y:S01]  /*2c70*/  IMAD R133, R8.reuse, 0x1400, R226 ;  /* 0x0000140008857824 */ /* 0x040fe200078e02e2 */
[----:B------:R-:W-:Y:S01]  /*2c80*/  LOP3.LUT R7, R7, 0x1c0, R20, 0xf8, !PT ;  /* 0x000001c007077812 */ /* 0x000fe200078ef814 */
[----:B------:R-:W-:Y:S01]  /*2c90*/  IMAD R131, R8, 0x1400, R225 ;  /* 0x0000140008837824 */ /* 0x000fe200078e02e1 */
[----:B------:R-:W-:Y:S01]  /*2ca0*/  LOP3.LUT R9, R223, 0x38, R11, 0xf8, !PT ;  /* 0x00000038df097812 */ /* 0x000fe200078ef80b */
[----:B------:R-:W-:Y:S01]  /*2cb0*/  IMAD.IADD R138, R138, 0x1, R5 ;  /* 0x000000018a8a7824 */ /* 0x000fe200078e0205 */
[----:B------:R-:W-:Y:S01]  /*2cc0*/  LOP3.LUT R4, R7, R228, RZ, 0x3c, !PT ;  /* 0x000000e407047212 */ /* 0x000fe200078e3cff */
[----:B------:R-:W-:Y:S01]  /*2cd0*/  IMAD R7, R105, 0x50, RZ ;  /* 0x0000005069077824 */ /* 0x000fe200078e02ff */
[----:B------:R-:W-:Y:S01]  /*2ce0*/  SHF.R.S32.HI R5, RZ, 0x1f, R152 ;  /* 0x0000001fff057819 */ /* 0x000fe20000011498 */
[----:B------:R-:W-:Y:S01]  /*2cf0*/  VIADD R8, R212, 0x40 ;  /* 0x00000040d4087836 */ /* 0x000fe20000000000 */
[----:B------:R-:W-:Y:S01]  /*2d00*/  LOP3.LUT R10, R222, 0x38, R11, 0xf8, !PT ;  /* 0x00000038de0a7812 */ /* 0x000fe200078ef80b */
[----:B------:R-:W-:Y:S01]  /*2d10*/  IMAD.IADD R137, R137, 0x1, R4 ;  /* 0x0000000189897824 */ /* 0x000fe200078e0204 */
[----:B------:R-:W-:Y:S01]  /*2d20*/  LOP3.LUT R6, R9, R15, RZ, 0x3c, !PT ;  /* 0x0000000f09067212 */ /* 0x000fe200078e3cff */
[C---:B------:R-:W-:Y:S01]  /*2d30*/  IMAD R4, R5.reuse, R104, RZ ;  /* 0x0000006805047224 */ /* 0x040fe200078e02ff */
[----:B------:R-:W-:Y:S01]  /*2d40*/  LOP3.LUT R10, R10, R14, RZ, 0x3c, !PT ;  /* 0x0000000e0a0a7212 */ /* 0x000fe200078e3cff */
[----:B------:R-:W-:Y:S01]  /*2d50*/  IMAD R5, R5, R110, RZ ;  /* 0x0000006e05057224 */ /* 0x000fe200078e02ff */
[----:B------:R-:W-:Y:S01]  /*2d60*/  SHF.R.S32.HI R14, RZ, 0x3, R13 ;  /* 0x00000003ff0e7819 */ /* 0x000fe2000001140d */
[----:B------:R-:W-:Y:S01]  /*2d70*/  IMAD R21, R152, R105, R4 ;  /* 0x0000006998157224 */ /* 0x000fe200078e0204 */
[----:B------:R-:W-:Y:S01]  /*2d80*/  SHF.R.S32.HI R12, RZ, 0x3, R11 ;  /* 0x00000003ff0c7819 */ /* 0x000fe2000001140b */
[----:B------:R-:W-:Y:S01]  /*2d90*/  VIADD R9, R212, 0x20 ;  /* 0x00000020d4097836 */ /* 0x000fe20000000000 */
[----:B------:R-:W-:Y:S01]  /*2da0*/  LOP3.LUT R13, R13, 0xfffffff8, RZ, 0xc0, !PT ;  /* 0xfffffff80d0d7812 */ /* 0x000fe200078ec0ff */
[----:B------:R-:W-:Y:S01]  /*2db0*/  IMAD.WIDE.U32 R104, R104, 0x50, RZ ;  /* 0x0000005068687825 */ /* 0x000fe200078e00ff */
[----:B------:R-:W-:-:S02]  /*2dc0*/  LOP3.LUT R11, R11, 0xfffffff8, RZ, 0xc0, !PT ;  /* 0xfffffff80b0b7812 */ /* 0x000fc400078ec0ff */
[----:B------:R-:W-:Y:S01]  /*2dd0*/  IADD3 R133, R133, R6, RZ ;  /* 0x0000000685857210 */ /* 0x000fe20007ffe0ff */
[----:B------:R-:W-:Y:S01]  /*2de0*/  IMAD R5, R152, R111, R5 ;  /* 0x0000006f98057224 */ /* 0x000fe200078e0205 */
[----:B------:R-:W-:Y:S01]  /*2df0*/  SHF.R.S32.HI R141, RZ, 0x1f, R9 ;  /* 0x0000001fff8d7819 */ /* 0x000fe20000011409 */
[----:B------:R-:W-:Y:S01]  /*2e00*/  IMAD.WIDE.U32 R110, R110, 0x50, RZ ;  /* 0x000000506e6e7825 */ /* 0x000fe200078e00ff */
[----:B------:R-:W-:Y:S02]  /*2e10*/  SHF.R.S32.HI R139, RZ, 0x1f, R8 ;  /* 0x0000001fff8b7819 */ /* 0x000fe40000011408 */
[----:B------:R-:W-:Y:S01]  /*2e20*/  LOP3.LUT R9, R3, 0x4, RZ, 0xc0, !PT ;  /* 0x0000000403097812 */ /* 0x000fe200078ec0ff */
[----:B------:R-:W-:Y:S01]  /*2e30*/  IMAD.IADD R131, R131, 0x1, R10 ;  /* 0x0000000183837824 */ /* 0x000fe200078e020a */
[----:B------:R-:W-:Y:S01]  /*2e40*/  LOP3.LUT R10, R3, 0x2, RZ, 0xc0, !PT ;  /* 0x00000002030a7812 */ /* 0x000fe200078ec0ff */
[----:B------:R-:W-:Y:S01]  /*2e50*/  IMAD.IADD R120, R105, 0x1, R7 ;  /* 0x0000000169787824 */ /* 0x000fe200078e0207 */
[----:B------:R-:W-:Y:S01]  /*2e60*/  LOP3.LUT R8, R3, 0x8, RZ, 0xc0, !PT ;  /* 0x0000000803087812 */ /* 0x000fe200078ec0ff */
[----:B------:R-:W-:Y:S01]  /*2e70*/  IMAD.IADD R25, R101, 0x1, R21 ;  /* 0x0000000165197824 */ /* 0x000fe200078e0215 */
[----:B------:R-:W-:Y:S01]  /*2e80*/  IADD3 R21, R21, R103, RZ ;  /* 0x0000006715157210 */ /* 0x000fe20007ffe0ff */
[----:B------:R-:W-:Y:S01]  /*2e90*/  IMAD.IADD R20, R107, 0x1, R5 ;  /* 0x000000016b147824 */ /* 0x000fe200078e0205 */
[----:B------:R-:W-:Y:S01]  /*2ea0*/  SHF.R.S32.HI R7, RZ, 0x1f, R13 ;  /* 0x0000001fff077819 */ /* 0x000fe2000001140d */
[----:B------:R-:W-:Y:S01]  /*2eb0*/  IMAD.IADD R15, R5, 0x1, R109 ;  /* 0x00000001050f7824 */ /* 0x000fe200078e026d */
[----:B------:R-:W-:Y:S01]  /*2ec0*/  SHF.R.S32.HI R6, RZ, 0x1f, R11 ;  /* 0x0000001fff067819 */ /* 0x000fe2000001140b */
[----:B------:R-:W-:-:S02]  /*2ed0*/  IMAD.IADD R121, R111, 0x1, R121 ;  /* 0x000000016f797824 */ /* 0x000fc400078e0279 */
[----:B------:R-:W-:-:S07]  /*2ee0*/  IMAD.IADD R5, R95, 0x1, R0 ;  /* 0x000000015f057824 */ /* 0x000fce00078e0200 */
.L_x_2740:
[----:B------:R-:W2:Y:S01]  /*2ef0*/  LDL.LU R40, [R1+0x10] ;  /* 0x0000100001287983 */ /* 0x000ea20000300800 */
[----:B------:R-:W-:Y:S01]  /*2f00*/  VIADD R24, R24, 0xffffffff ;  /* 0xffffffff18187836 */ /* 0x000fe20000000000 */
[----:B------:R-:W0:Y:S01]  /*2f10*/  LDC.64 R116, c[0x0][0x2e8] ;  /* 0x0000ba00ff747b82 */ /* 0x000e220000000a00 */
[----:B------:R-:W-:Y:S05]  /*2f20*/  YIELD ;  /* 0x0000000000007946 */ /* 0x000fea0003800000 */
[----:B-1----:R-:W-:Y:S01]  /*2f30*/  SHF.R.S32.HI R37, RZ, 0x1f, R24 ;  /* 0x0000001fff257819 */ /* 0x002fe20000011418 */
[-C--:B------:R-:W-:Y:S01]  /*2f40*/  IMAD R0, R119, R24.reuse, RZ ;  /* 0x0000001877007224 */ /* 0x080fe200078e02ff */
[----:B------:R-:W1:Y:S01]  /*2f50*/  LDC R122, c[0x0][0x3f4] ;  /* 0x0000fd00ff7a7b82 */ /* 0x000e620000000800 */
[----:B------:R-:W-:Y:S01]  /*2f60*/  IMAD.WIDE.U32 R124, R98, R24, RZ ;  /* 0x00000018627c7225 */ /* 0x000fe200078e00ff */
[----:B------:R-:W-:Y:S03]  /*2f70*/  BSSY B0, `(.L_x_2633) ;  /* 0x00007c0000007945 */ /* 0x000fe60003800000 */
[----:B------:R-:W-:Y:S01]  /*2f80*/  IMAD R3, R37, R98, R0 ;  /* 0x0000006225037224 */ /* 0x000fe200078e0200 */
[----:B------:R-:W-:-:S02]  /*2f90*/  IADD3 R0, P3, P4, R93, R124, R130 ;  /* 0x0000007c5d007210 */ /* 0x000fc40007c7e082 */
[-C--:B------:R-:W-:Y:S01]  /*2fa0*/  IADD3 R38, P2, R93, R124.reuse, RZ ;  /* 0x0000007c5d267210 */ /* 0x080fe20007f5e0ff */
[----:B------:R-:W-:Y:S01]  /*2fb0*/  IMAD.IADD R88, R125, 0x1, R3 ;  /* 0x000000017d587824 */ /* 0x000fe200078e0203 */
[----:B------:R-:W-:-:S04]  /*2fc0*/  IADD3 R4, P5, P6, R93, R124, R128 ;  /* 0x0000007c5d047210 */ /* 0x000fc80007ebe080 */
[C---:B------:R-:W-:Y:S02]  /*2fd0*/  IADD3.X R3, R35.reuse, R88, R129, P3, P4 ;  /* 0x0000005823037210 */ /* 0x040fe40001fe8481 */
[----:B------:R-:W-:Y:S02]  /*2fe0*/  ISETP.GT.AND P3, PT, R24, R118, PT ;  /* 0x000000761800720c */ /* 0x000fe40003f64270 */
[----:B------:R-:W-:Y:S02]  /*2ff0*/  IADD3.X R39, R88, R35, RZ, P2, !PT ;  /* 0x0000002358277210 */ /* 0x000fe400017fe4ff */
[C---:B0-----:R-:W-:Y:S02]  /*3000*/  LEA R48, P2, R0.reuse, R116, 0x1 ;  /* 0x0000007400307211 */ /* 0x041fe400078408ff */
[----:B------:R-:W-:Y:S02]  /*3010*/  IADD3.X R36, R35, R88, R123, P5, P6 ;  /* 0x0000005823247210 */ /* 0x000fe40002fec47b */
[----:B------:R-:W-:Y:S01]  /*3020*/  LEA.HI.X R49, R0, R117, R3, 0x1, P2 ;  /* 0x0000007500317211 */ /* 0x000fe200010f0c03 */
[----:B------:R-:W-:Y:S01]  /*3030*/  IMAD R3, R17, 0x5000, R236 ;  /* 0x0000500011037824 */ /* 0x000fe200078e02ec */
[----:B-1----:R-:W-:-:S02]  /*3040*/  ISETP.GE.AND P2, PT, R122, 0x1, PT ;  /* 0x000000017a00780c */ /* 0x002fc40003f46270 */
[-C--:B------:R-:W-:Y:S02]  /*3050*/  LEA R50, P5, R4, R116.reuse, 0x1 ;  /* 0x0000007404327211 */ /* 0x080fe400078a08ff */
[----:B------:R-:W-:Y:S02]  /*3060*/  LEA R60, P6, R38, R116, 0x1 ;  /* 0x00000074263c7211 */ /* 0x000fe400078c08ff */
[-C--:B------:R-:W-:Y:S01]  /*3070*/  LEA.HI.X R51, R4, R117.reuse, R36, 0x1, P5 ;  /* 0x0000007504337211 */ /* 0x080fe200028f0c24 */
[----:B------:R-:W-:Y:S01]  /*3080*/  IMAD R4, R3, 0x2, R16 ;  /* 0x0000000203047824 */ /* 0x000fe200078e0210 */
[----:B------:R-:W-:Y:S02]  /*3090*/  LEA.HI.X R61, R38, R117, R39, 0x1, P6 ;  /* 0x00000075263d7211 */ /* 0x000fe400030f0c27 */
        /* <DEDUP_REMOVED lines=8> */
[C---:B------:R-:W-:Y:S02]  /*3120*/  IMAD R39, R37.reuse, R104, R39 ;  /* 0x0000006825277224 */ /* 0x040fe400078e0227 */
        /* <DEDUP_REMOVED lines=27> */
[----:B0-----:R-:W-:Y:S01]  /*32e0*/  IMAD.X R40, R114, 0x1, R20, P4 ;  /* 0x0000000172287824 */ /* 0x001fe200020e0614 */
        /* <DEDUP_REMOVED lines=23> */
.L_x_2637:
[----:B------:R-:W-:Y:S05]  /*3460*/  BSYNC B1 ;  /* 0x0000000000017941 */ /* 0x000fea0003800000 */
.L_x_2636:
[----:B-1---5:R-:W-:Y:S01]  /*3470*/  IMAD.MOV.U32 R36, RZ, RZ, R79 ;  /* 0x000000ffff247224 */ /* 0x022fe200078e004f */
[----:B------:R-:W-:Y:S01]  /*3480*/  MOV R37, R78 ;  /* 0x0000004e00257202 */ /* 0x000fe20000000f00 */
[----:B0-----:R-:W-:Y:S01]  /*3490*/  VIADD R40, R212, 0x20 ;  /* 0x00000020d4287836 */ /* 0x001fe20000000000 */
[----:B------:R-:W-:Y:S01]  /*34a0*/  BSSY B1, `(.L_x_2638) ;  /* 0x0000042000017945 */ /* 0x000fe20003800000 */
[----:B------:R-:W-:Y:S01]  /*34b0*/  IMAD.MOV.U32 R39, RZ, RZ, R82 ;  /* 0x000000ffff277224 */ /* 0x000fe200078e0052 */
[----:B------:R-:W-:Y:S01]  /*34c0*/  PRMT R159, R37, 0x7610, R159 ;  /* 0x00007610259f7816 */ /* 0x000fe2000000009f */
[----:B------:R-:W-:Y:S01]  /*34d0*/  IMAD.MOV.U32 R38, RZ, RZ, R83 ;  /* 0x000000ffff267224 */ /* 0x000fe200078e0053 */
[----:B------:R-:W-:Y:S01]  /*34e0*/  PRMT R158, R36, 0x7610, R158 ;  /* 0x00007610249e7816 */ /* 0x000fe2000000009e */
[----:B------:R-:W-:Y:S01]  /*34f0*/  IMAD.MOV.U32 R36, RZ, RZ, R90 ;  /* 0x000000ffff247224 */ /* 0x000fe200078e005a */
[----:B------:R-:W-:Y:S01]  /*3500*/  ISETP.GE.AND P4, PT, R40, R3, PT ;  /* 0x000000032800720c */ /* 0x000fe20003f86270 */
        /* <DEDUP_REMOVED lines=17> */
[----:B------:R-:W-:Y:S02]  /*3620*/  PRMT R161, R161, 0x5410, R39 ;  /* 0x00005410a1a17816 */ /* 0x000fe40000000027 */
[----:B------:R-:W-:Y:S02]  /*3630*/  CS2R R74, SRZ ;  /* 0x00000000004a7805 */ /* 0x000fe4000001ff00 */
[----:B------:R-:W-:Y:S02]  /*3640*/  PRMT R160, R160, 0x5410, R38 ;  /* 0x00005410a0a07816 */ /* 0x000fe40000000026 */
[----:B------:R-:W-:Y:S02]  /*3650*/  CS2R R64, SRZ ;  /* 0x0000000000407805 */ /* 0x000fe4000001ff00 */
[----:B------:R-:W-:Y:S02]  /*3660*/  PRMT R164, R36, 0x5410, R37 ;  /* 0x0000541024a47816 */ /* 0x000fe40000000025 */
[----:B------:R-:W-:-:S02]  /*3670*/  CS2R R68, SRZ ;  /* 0x0000000000447805 */ /* 0x000fc4000001ff00 */
[----:B------:R-:W-:Y:S01]  /*3680*/  CS2R R72, SRZ ;  /* 0x0000000000487805 */ /* 0x000fe2000001ff00 */
[----:B------:R-:W-:Y:S01]  /*3690*/  IMAD.MOV.U32 R40, RZ, RZ, R126 ;  /* 0x000000ffff287224 */ /* 0x000fe200078e007e */
[----:B------:R-:W-:Y:S01]  /*36a0*/  CS2R R76, SRZ ;  /* 0x00000000004c7805 */ /* 0x000fe2000001ff00 */
[----:B------:R-:W-:Y:S01]  /*36b0*/  IMAD.MOV.U32 R41, RZ, RZ, R127 ;  /* 0x000000ffff297224 */ /* 0x000fe200078e007f */
        /* <DEDUP_REMOVED lines=10> */
[----:B------:R-:W-:Y:S02]  /*3760*/  LEA R38, P2, R36, UR4, 0x1 ;  /* 0x0000000424267c11 */ /* 0x000fe4000f8408ff */
[----:B------:R-:W-:Y:S02]  /*3770*/  ISETP.GE.AND P5, PT, R22, R122, PT ;  /* 0x0000007a1600720c */ /* 0x000fe40003fa6270 */
[----:B------:R-:W-:Y:S02]  /*3780*/  LEA.HI.X R39, R36, UR5, R39, 0x1, P2 ;  /* 0x0000000524277c11 */ /* 0x000fe400090f0c27 */
[----:B------:R-:W-:-:S04]  /*3790*/  LEA R36, P2, R37, UR6, 0x1 ;  /* 0x0000000625247c11 */ /* 0x000fc8000f8408ff */
[----:B------:R-:W-:Y:S02]  /*37a0*/  LEA.HI.X R37, R37, UR7, R42, 0x1, P2 ;  /* 0x0000000725257c11 */ /* 0x000fe400090f0c2a */
[-C--:B------:R-:W-:Y:S02]  /*37b0*/  ISETP.GE.AND P2, PT, R215, R122.reuse, PT ;  /* 0x0000007ad700720c */ /* 0x080fe40003f46270 */
[----:B------:R-:W-:Y:S02]  /*37c0*/  CS2R R70, SRZ ;  /* 0x0000000000467805 */ /* 0x000fe4000001ff00 */
[----:B------:R-:W-:Y:S01]  /*37d0*/  CS2R R72, SRZ ;  /* 0x0000000000487805 */ /* 0x000fe2000001ff00 */
        /* <DEDUP_REMOVED lines=8> */
[----:B------:R-:W-:-:S02]  /*3860*/  CS2R R68, SRZ ;  /* 0x0000000000447805 */ /* 0x000fc4000001ff00 */
[----:B------:R-:W-:Y:S01]  /*3870*/  CS2R R64, SRZ ;  /* 0x0000000000407805 */ /* 0x000fe2000001ff00 */
[----:B------:R0:W5:Y:S04]  /*3880*/  @!P5 LDG.E.64 R66, desc[UR8][R38.64+0x80] ;  /* 0x000080082642d981 */ /* 0x000168000c1e1b00 */
[----:B------:R0:W5:Y:S04]  /*3890*/  @!P5 LDG.E.64 R68, desc[UR8][R36.64+0x80] ;  /* 0x000080082444d981 */ /* 0x000168000c1e1b00 */
[----:B------:R0:W5:Y:S04]  /*38a0*/  @!P2 LDG.E.64 R62, desc[UR8][R38.64+0xc0] ;  /* 0x0000c008263ea981 */ /* 0x000168000c1e1b00 */
[----:B------:R0:W5:Y:S02]  /*38b0*/  @!P2 LDG.E.64 R64, desc[UR8][R36.64+0xc0] ;  /* 0x0000c0082440a981 */ /* 0x000164000c1e1b00 */
.L_x_2639:
[----:B------:R-:W-:Y:S05]  /*38c0*/  BSYNC B1 ;  /* 0x0000000000017941 */ /* 0x000fea0003800000 */
.L_x_2638:
[----:B0----5:R-:W-:Y:S01]  /*38d0*/  IMAD.MOV.U32 R37, RZ, RZ, R62 ;  /* 0x000000ffff257224 */ /* 0x021fe200078e003e */
[----:B------:R-:W-:Y:S01]  /*38e0*/  MOV R36, R63 ;  /* 0x0000003f00247202 */ /* 0x000fe20000000f00 */
[----:B------:R-:W-:Y:S01]  /*38f0*/  VIADD R42, R212, 0x40 ;  /* 0x00000040d42a7836 */ /* 0x000fe20000000000 */
[----:B------:R-:W-:Y:S01]  /*3900*/  BSSY B1, `(.L_x_2640) ;  /* 0x0000043000017945 */ /* 0x000fe20003800000 */
        /* <DEDUP_REMOVED lines=19> */
[----:B------:R-:W-:Y:S02]  /*3a40*/  CS2R R44, SRZ ;  /* 0x00000000002c7805 */ /* 0x000fe4000001ff00 */
[----:B------:R-:W-:Y:S02]  /*3a50*/  CS2R R54, SRZ ;  /* 0x0000000000367805 */ /* 0x000fe4000001ff00 */
[----:B------:R-:W-:-:S02]  /*3a60*/  CS2R R56, SRZ ;  /* 0x0000000000387805 */ /* 0x000fc4000001ff00 */
[----:B------:R-:W-:Y:S02]  /*3a70*/  CS2R R40, SRZ ;  /* 0x0000000000287805 */ /* 0x000fe4000001ff00 */
[----:B------:R-:W-:Y:S01]  /*3a80*/  PRMT R149, R37, 0x5410, R36 ;  /* 0x0000541025957816 */ /* 0x000fe20000000024 */
[----:B------:R-:W-:Y:S01]  /*3a90*/  IMAD.MOV.U32 R37, RZ, RZ, R72 ;  /* 0x000000ffff257224 */ /* 0x000fe200078e0048 */
[----:B------:R-:W-:Y:S02]  /*3aa0*/  MOV R36, R73 ;  /* 0x0000004900247202 */ /* 0x000fe40000000f00 */
[----:B------:R-:W-:Y:S02]  /*3ab0*/  CS2R R46, SRZ ;  /* 0x00000000002e7805 */ /* 0x000fe4000001ff00 */
        /* <DEDUP_REMOVED lines=39> */
.L_x_2641:
[----:B------:R-:W-:Y:S05]  /*3d30*/  BSYNC B1 ;  /* 0x0000000000017941 */ /* 0x000fea0003800000 */
.L_x_2640:
[----:B------:R-:W2:Y:S01]  /*3d40*/  LDL R0, [R1+0x5c] ;  /* 0x00005c0001007983 */ /* 0x000ea20000100800 */
[----:B0----5:R-:W-:Y:S01]  /*3d50*/  IMAD.MOV.U32 R36, RZ, RZ, R42 ;  /* 0x000000ffff247224 */ /* 0x021fe200078e002a */
[----:B--2---:R-:W-:Y:S01]  /*3d60*/  R2UR UR4, R0 ;  /* 0x00000000000472ca */ /* 0x004fe200000e0000 */
[----:B------:R-:W-:-:S05]  /*3d70*/  IMAD.MOV.U32 R0, RZ, RZ, R43 ;  /* 0x000000ffff007224 */ /* 0x000fca00078e002b */
[----:B------:R-:W-:Y:S01]  /*3d80*/  PRMT R134, R0, 0x5410, R36 ;  /* 0x0000541000867816 */ /* 0x000fe20000000024 */
[----:B------:R-:W-:Y:S01]  /*3d90*/  IMAD.MOV.U32 R0, RZ, RZ, R45 ;  /* 0x000000ffff007224 */ /* 0x000fe200078e002d */
[----:B------:R-:W-:-:S04]  /*3da0*/  MOV R36, R44 ;  /* 0x0000002c00247202 */ /* 0x000fc80000000f00 */
[----:B------:R-:W-:Y:S01]  /*3db0*/  PRMT R140, R36, 0x5410, R0 ;  /* 0x00005410248c7816 */ /* 0x000fe20000000000 */
[----:B------:R-:W-:Y:S01]  /*3dc0*/  IMAD.MOV.U32 R36, RZ, RZ, R54 ;  /* 0x000000ffff247224 */ /* 0x000fe200078e0036 */
[----:B------:R-:W-:Y:S01]  /*3dd0*/  UISETP.NE.AND UP0, UPT, UR4, 0x3, UPT ;  /* 0x000000030400788c */ /* 0x000fe2000bf05270 */
[----:B------:R-:W-:-:S05]  /*3de0*/  IMAD.MOV.U32 R0, RZ, RZ, R55 ;  /* 0x000000ffff007224 */ /* 0x000fca00078e0037 */
[----:B------:R-:W-:Y:S01]  /*3df0*/  PRMT R147, R36, 0x5410, R0 ;  /* 0x0000541024937816 */ /* 0x000fe20000000000 */
[----:B------:R-:W-:Y:S01]  /*3e00*/  IMAD.MOV.U32 R0, RZ, RZ, R57 ;  /* 0x000000ffff007224 */ /* 0x000fe200078e0039 */
[----:B------:R-:W-:Y:S01]  /*3e10*/  PLOP3.LUT P2, PT, PT, PT, UP0, 0x80, 0x0 ;  /* 0x000000000000781c */ /* 0x000fe20003f4f008 */
[----:B------:R-:W-:-:S03]  /*3e20*/  IMAD.MOV.U32 R36, RZ, RZ, R56 ;  /* 0x000000ffff247224 */ /* 0x000fc600078e0038 */
[----:B------:R-:W-:Y:S01]  /*3e30*/  PRMT R153, R153, 0x5410, R0 ;  /* 0x0000541099997816 */ /* 0x000fe20000000000 */
[----:B------:R-:W-:Y:S01]  /*3e40*/  IMAD.MOV.U32 R0, RZ, RZ, R41 ;  /* 0x000000ffff007224 */ /* 0x000fe200078e0029 */
        /* <DEDUP_REMOVED lines=17> */
.L_x_2642:
[----:B------:R-:W-:Y:S01]  /*3f60*/  IMAD R0, R17, 0x8, R16 ;  /* 0x0000000811007824 */ /* 0x000fe200078e0210 */
[----:B------:R-:W-:Y:S01]  /*3f70*/  SHF.L.U32 R114, R219, 0x1f, RZ ;  /* 0x0000001fdb727819 */ /* 0x000fe200000006ff */
[----:B------:R-:W-:Y:S03]  /*3f80*/  BSSY B1, `(.L_x_2643) ;  /* 0x0000003000017945 */ /* 0x000fe60003800000 */
[----:B------:R-:W0:Y:S02]  /*3f90*/  SYNCS.PHASECHK.TRANS64.TRYWAIT P6, [R0+URZ+0x38890], R114 ;  /* 0x03889072000075a7 */ /* 0x000e2400080c017f */
[----:B0-----:R-:W-:Y:S05]  /*3fa0*/  @!P6 BRA `(.L_x_2644) ;  /* 0x000002f0007ce947 */ /* 0x001fea0003800000 */
.L_x_3067:
[----:B------:R-:W-:Y:S05]  /*3fb0*/  BSYNC B1 ;  /* 0x0000000000017941 */ /* 0x000fea0003800000 */
.L_x_2643:
        /* <DEDUP_REMOVED lines=30> */
[----:B------:R-:W-:Y:S01]  /*41a0*/  FMUL.FTZ R86, R86, R126 ;  /* 0x0000007e56567220 */ /* 0x000fe20000410000 */
[----:B------:R-:W-:-:S03]  /*41b0*/  HADD2.F32 R126, -RZ, R165.H1_H1 ;  /* 0x300000a5ff7e7230 */ /* 0x000fc60000004100 */
[----:B------:R-:W-:Y:S01]  /*41c0*/  FFMA.FTZ R85, R85, R124, R86 ;  /* 0x0000007c55557223 */ /* 0x000fe20000010056 */
[----:B------:R-:W-:Y:S02]  /*41d0*/  HADD2.F32 R124, -RZ, R165.H0_H0 ;  /* 0x200000a5ff7c7230 */ /* 0x000fe40000004100 */
[----:B------:R-:W-:Y:S02]  /*41e0*/  HADD2.F32 R86, -RZ, R36.H1_H1 ;  /* 0x30000024ff567230 */ /* 0x000fe40000004100 */
[----:B------:R-:W-:-:S03]  /*41f0*/  F2FP.F16.F32.PACK_AB R39, R85, R39 ;  /* 0x000000275527723e */ /* 0x000fc600000000ff */
[-C--:B------:R-:W-:Y:S01]  /*4200*/  FMUL.FTZ R36, R86, R124.reuse ;  /* 0x0000007c56247220 */ /* 0x080fe20000410000 */
[----:B------:R-:W-:-:S03]  /*4210*/  FMUL.FTZ R124, R125, R124 ;  /* 0x0000007c7d7c7220 */ /* 0x000fc60000410000 */
[-C--:B------:R-:W-:Y:S01]  /*4220*/  FFMA.FTZ R36, R125, R87.reuse, -R36 ;  /* 0x000000577d247223 */ /* 0x080fe20000010824 */
[----:B------:R-:W-:Y:S02]  /*4230*/  IMAD.MOV.U32 R125, RZ, RZ, R38 ;  /* 0x000000ffff7d7224 */ /* 0x000fe400078e0026 */
[----:B------:R-:W-:Y:S01]  /*4240*/  FFMA.FTZ R38, R86, R87, R124 ;  /* 0x0000005756267223 */ /* 0x000fe2000001007c */
[----:B------:R-:W-:Y:S02]  /*4250*/  HADD2.F32 R124, -RZ, R163.H1_H1 ;  /* 0x300000a3ff7c7230 */ /* 0x000fe40000004100 */
[--C-:B------:R-:W-:Y:S02]  /*4260*/  HADD2.F32 R87, -RZ, R125.reuse.H1_H1 ;  /* 0x3000007dff577230 */ /* 0x100fe40000004100 */
[----:B------:R-:W-:Y:S01]  /*4270*/  F2FP.F16.F32.PACK_AB R36, R38, R36 ;  /* 0x000000242624723e */ /* 0x000fe200000000ff */
[----:B------:R-:W-:Y:S02]  /*4280*/  HADD2.F32 R125, -RZ, R125.H0_H0 ;  /* 0x2000007dff7d7230 */ /* 0x000fe40000004100 */
[----:B------:R-:W-:-:S04]  /*4290*/  FMUL.FTZ R86, R87, R126 ;  /* 0x0000007e57567220 */ /* 0x000fc80000410000 */
[C---:B------:R-:W-:Y:S01]  /*42a0*/  FFMA.FTZ R86, R125.reuse, R124, -R86 ;  /* 0x0000007c7d567223 */ /* 0x040fe20000010856 */
[----:B------:R-:W-:-:S04]  /*42b0*/  FMUL.FTZ R125, R125, R126 ;  /* 0x0000007e7d7d7220 */ /* 0x000fc80000410000 */
[----:B------:R-:W-:-:S05]  /*42c0*/  FFMA.FTZ R125, R87, R124, R125 ;  /* 0x0000007c577d7223 */ /* 0x000fca000001007d */
[----:B------:R-:W-:-:S05]  /*42d0*/  F2FP.F16.F32.PACK_AB R86, R125, R86 ;  /* 0x000000567d56723e */ /* 0x000fca00000000ff */
[----:B------:R-:W-:-:S07]  /*42e0*/  IMAD.MOV.U32 R38, RZ, RZ, R86 ;  /* 0x000000ffff267224 */ /* 0x000fce00078e0056 */
.L_x_2650:
[----:B------:R-:W-:Y:S05]  /*42f0*/  BSYNC B3 ;  /* 0x0000000000037941 */ /* 0x000fea0003800000 */
.L_x_2649:
[----:B------:R-:W-:Y:S02]  /*4300*/  ULDC.64 UR4, c[0x0][0x208] ;  /* 0x0000820000047ab9 */ /* 0x000fe40000000a00 */
[----:B--2---:R1:W-:Y:S03]  /*4310*/  STG.E.128 desc[UR4][R60.64], R36 ;  /* 0x000000243c007986 */ /* 0x0043e6000c101d04 */
.L_x_2648:
[----:B------:R-:W-:Y:S05]  /*4320*/  BSYNC B2 ;  /* 0x0000000000027941 */ /* 0x000fea0003800000 */
.L_x_2647:
        /* <DEDUP_REMOVED lines=47> */
.L_x_2654:
[----:B------:R-:W-:Y:S05]  /*4620*/  BSYNC B3 ;  /* 0x0000000000037941 */ /* 0x000fea0003800000 */
.L_x_2653:
[----:B------:R-:W-:Y:S02]  /*4630*/  ULDC.64 UR4, c[0x0][0x208] ;  /* 0x0000820000047ab9 */ /* 0x000fe40000000a00 */
[----:B--2---:R2:W-:Y:S03]  /*4640*/  STG.E.128 desc[UR4][R60.64+0x80], R36 ;  /* 0x000080243c007986 */ /* 0x0045e6000c101d04 */
.L_x_2652:
[----:B------:R-:W-:Y:S05]  /*4650*/  BSYNC B2 ;  /* 0x0000000000027941 */ /* 0x000fea0003800000 */
.L_x_2651:
[----:B------:R-:W-:Y:S01]  /*4660*/  ISETP.NE.AND P3, PT, R9, RZ, PT ;  /* 0x000000ff0900720c */ /* 0x000fe20003f65270 */
[----:B------:R-:W-:-:S12]  /*4670*/  BSSY B2, `(.L_x_2655) ;  /* 0x0000034000027945 */ /* 0x000fd80003800000 */
[----:B------:R-:W-:Y:S05]  /*4680*/  @!P3 BRA `(.L_x_2656) ;  /* 0x0000000000c8b947 */ /* 0x000fea0003800000 */
[----:B-12---:R1:W2:Y:S01]  /*4690*/  LDS.128 R36, [R4+0x29400] ;  /* 0x0294000004247984 */ /* 0x0062a20000000c00 */
[----:B------:R-:W-:Y:S01]  /*46a0*/  ISETP.GE.AND P3, PT, R214, R122, PT ;  /* 0x0000007ad600720c */ /* 0x000fe20003f66270 */
[----:B------:R-:W-:-:S12]  /*46b0*/  BSSY B3, `(.L_x_2657) ;  /* 0x000002d000037945 */ /* 0x000fd80003800000 */
[----:B-1----:R-:W-:Y:S05]  /*46c0*/  @P3 BRA `(.L_x_2658) ;  /* 0x0000000000ac3947 */ /* 0x002fea0003800000 */
        /* <DEDUP_REMOVED lines=43> */
.L_x_2658:
[----:B------:R-:W-:Y:S05]  /*4980*/  BSYNC B3 ;  /* 0x0000000000037941 */ /* 0x000fea0003800000 */
.L_x_2657:
[----:B------:R-:W-:Y:S02]  /*4990*/  ULDC.64 UR4, c[0x0][0x208] ;  /* 0x0000820000047ab9 */ /* 0x000fe40000000a00 */
[----:B--2---:R3:W-:Y:S03]  /*49a0*/  STG.E.128 desc[UR4][R60.64+0x100], R36 ;  /* 0x000100243c007986 */ /* 0x0047e6000c101d04 */
.L_x_2656:
[----:B------:R-:W-:Y:S05]  /*49b0*/  BSYNC B2 ;  /* 0x0000000000027941 */ /* 0x000fea0003800000 */
.L_x_2655:
[----:B------:R-:W-:-:S13]  /*49c0*/  ISETP.NE.AND P3, PT, R8, RZ, PT ;  /* 0x000000ff0800720c */ /* 0x000fda0003f65270 */
[----:B------:R-:W-:Y:S05]  /*49d0*/  @!P3 BRA `(.L_x_2646) ;  /* 0x0000000000c8b947 */ /* 0x000fea0003800000 */
[----:B-123--:R1:W2:Y:S01]  /*49e0*/  LDS.128 R36, [R4+0x2bc00] ;  /* 0x02bc000004247984 */ /* 0x00e2a20000000c00 */
[----:B------:R-:W-:Y:S01]  /*49f0*/  ISETP.GE.AND P3, PT, R217, R122, PT ;  /* 0x0000007ad900720c */ /* 0x000fe20003f66270 */
[----:B------:R-:W-:-:S12]  /*4a00*/  BSSY B2, `(.L_x_2659) ;  /* 0x000002d000027945 */ /* 0x000fd80003800000 */
[----:B-1----:R-:W-:Y:S05]  /*4a10*/  @P3 BRA `(.L_x_2660) ;  /* 0x0000000000ac3947 */ /* 0x002fea0003800000 */
[--C-:B------:R-:W-:Y:S02]  /*4a20*/  SHF.R.U64 R82, R78, 0x10, R79.reuse ;  /* 0x000000104e527819 */ /* 0x100fe4000000124f */
[----:B------:R-:W-:Y:S01]  /*4a30*/  SHF.R.U32.HI R78, RZ, 0x10, R79 ;  /* 0x00000010ff4e7819 */ /* 0x000fe2000001164f */
[----:B--2---:R-:W-:Y:S01]  /*4a40*/  IMAD.MOV.U32 R79, RZ, RZ, R37 ;  /* 0x000000ffff4f7224 */ /* 0x004fe200078e0025 */
[--C-:B------:R-:W-:Y:S01]  /*4a50*/  SHF.R.U64 R83, R80, 0x10, R81.reuse ;  /* 0x0000001050537819 */ /* 0x100fe20000001251 */
[----:B------:R-:W-:Y:S01]  /*4a60*/  HADD2.F32 R82, -RZ, R82.H0_H0 ;  /* 0x20000052ff527230 */ /* 0x000fe20000004100 */
[----:B------:R-:W-:Y:S02]  /*4a70*/  SHF.R.U32.HI R80, RZ, 0x10, R81 ;  /* 0x00000010ff507819 */ /* 0x000fe40000011651 */
[----:B------:R-:W-:Y:S02]  /*4a80*/  HADD2.F32 R81, -RZ, R79.H1_H1 ;  /* 0x3000004fff517230 */ /* 0x000fe40000004100 */
[----:B------:R-:W-:-:S02]  /*4a90*/  HADD2.F32 R37, -RZ, R83.H0_H0 ;  /* 0x20000053ff257230 */ /* 0x000fc40000004100 */
        /* <DEDUP_REMOVED lines=35> */
.L_x_2660:
[----:B------:R-:W-:Y:S05]  /*4cd0*/  BSYNC B2 ;  /* 0x0000000000027941 */ /* 0x000fea0003800000 */
.L_x_2659:
[----:B------:R-:W-:Y:S02]  /*4ce0*/  ULDC.64 UR4, c[0x0][0x208] ;  /* 0x0000820000047ab9 */ /* 0x000fe40000000a00 */
[----:B--2---:R4:W-:Y:S03]  /*4cf0*/  STG.E.128 desc[UR4][R60.64+0x180], R36 ;  /* 0x000180243c007986 */ /* 0x0049e6000c101d04 */
.L_x_2646:
[----:B------:R-:W-:Y:S05]  /*4d00*/  BSYNC B1 ;  /* 0x0000000000017941 */ /* 0x000fea0003800000 */
.L_x_2645:
[----:B------:R-:W-:Y:S04]  /*4d10*/  BSSY B1, `(.L_x_2661) ;  /* 0x00000dc000017945 */ /* 0x000fe80003800000 */
        /* <DEDUP_REMOVED lines=52> */
.L_x_2666:
[----:B------:R-:W-:Y:S05]  /*5060*/  BSYNC B3 ;  /* 0x0000000000037941 */ /* 0x000fea0003800000 */
.L_x_2665:
[----:B------:R-:W-:Y:S02]  /*5070*/  ULDC.64 UR4, c[0x0][0x208] ;  /* 0x0000820000047ab9 */ /* 0x000fe40000000a00 */
[----:B--2---:R1:W-:Y:S03]  /*5080*/  STG.E.128 desc[UR4][R50.64], R36 ;  /* 0x0000002432007986 */ /* 0x0043e6000c101d04 */
.L_x_2664:
[----:B------:R-:W-:Y:S05]  /*5090*/  BSYNC B2 ;  /* 0x0000000000027941 */ /* 0x000fea0003800000 */
.L_x_2663:
        /* <DEDUP_REMOVED lines=23> */
[----:B------:R-:W-:-:S04]  /*5210*/  IMAD.MOV.U32 R37, RZ, RZ, R39 ;  /* 0x000000ffff257224 */ /* 0x000fc800078e0027 */
        /* <DEDUP_REMOVED lines=24> */
[----:B------:R-:W-:-:S03]  /*53a0*/  MOV R39, R61 ;  /* 0x0000003d00277202 */ /* 0x000fc60000000f00 */
[----:B------:R-:W-:-:S05]  /*53b0*/  FFMA.FTZ R38, R70, R151, R38 ;  /* 0x0000009746267223 */ /* 0x000fca0000010026 */
[----:B------:R-:W-:-:S07]  /*53c0*/  F2FP.F16.F32.PACK_AB R38, R38, R71 ;  /* 0x000000472626723e */ /* 0x000fce00000000ff */
.L_x_2670:
[----:B------:R-:W-:Y:S05]  /*53d0*/  BSYNC B3 ;  /* 0x0000000000037941 */ /* 0x000fea0003800000 */
.L_x_2669:
[----:B------:R-:W-:Y:S02]  /*53e0*/  ULDC.64 UR4, c[0x0][0x208] ;  /* 0x0000820000047ab9 */ /* 0x000fe40000000a00 */
[----:B--2---:R1:W-:Y:S03]  /*53f0*/  STG.E.128 desc[UR4][R50.64+0x80], R36 ;  /* 0x0000802432007986 */ /* 0x0043e6000c101d04 */
.L_x_2668:
[----:B------:R-:W-:Y:S05]  /*5400*/  BSYNC B2 ;  /* 0x0000000000027941 */ /* 0x000fea0003800000 */
.L_x_2667:
        /* <DEDUP_REMOVED lines=51> */
.L_x_2674:
[----:B------:R-:W-:Y:S05]  /*5740*/  BSYNC B3 ;  /* 0x0000000000037941 */ /* 0x000fea0003800000 */
.L_x_2673:
[----:B------:R-:W-:Y:S02]  /*5750*/  ULDC.64 UR4, c[0x0][0x208] ;  /* 0x0000820000047ab9 */ /* 0x000fe40000000a00 */
[----:B--2---:R1:W-:Y:S03]  /*5760*/  STG.E.128 desc[UR4][R50.64+0x100], R36 ;  /* 0x0001002432007986 */ /* 0x0043e6000c101d04 */
.L_x_2672:
[----:B------:R-:W-:Y:S05]  /*5770*/  BSYNC B2 ;  /* 0x0000000000027941 */ /* 0x000fea0003800000 */
.L_x_2671:
[----:B------:R-:W-:-:S13]  /*5780*/  ISETP.NE.AND P3, PT, R8, RZ, PT ;  /* 0x000000ff0800720c */ /* 0x000fda0003f65270 */
        /* <DEDUP_REMOVED lines=49> */
.L_x_2676:
[----:B------:R-:W-:Y:S05]  /*5aa0*/  BSYNC B2 ;  /* 0x0000000000027941 */ /* 0x000fea0003800000 */
.L_x_2675:
[----:B------:R-:W-:Y:S02]  /*5ab0*/  ULDC.64 UR4, c[0x0][0x208] ;  /* 0x0000820000047ab9 */ /* 0x000fe40000000a00 */
[----:B--2---:R1:W-:Y:S03]  /*5ac0*/  STG.E.128 desc[UR4][R50.64+0x180], R36 ;  /* 0x0001802432007986 */ /* 0x0043e6000c101d04 */
.L_x_2662:
[----:B------:R-:W-:Y:S05]  /*5ad0*/  BSYNC B1 ;  /* 0x0000000000017941 */ /* 0x000fea0003800000 */
.L_x_2661:
        /* <DEDUP_REMOVED lines=48> */
[----:B------:R-:W-:Y:S02]  /*5de0*/  IMAD.MOV.U32 R36, RZ, RZ, R39 ;  /* 0x000000ffff247224 */ /* 0x000fe400078e0027 */
[----:B------:R-:W-:Y:S02]  /*5df0*/  IMAD.MOV.U32 R39, RZ, RZ, R50 ;  /* 0x000000ffff277224 */ /* 0x000fe400078e0032 */
[----:B------:R-:W-:Y:S01]  /*5e00*/  F2FP.F16.F32.PACK_AB R157, R157, R37 ;  /* 0x000000259d9d723e */ /* 0x000fe200000000ff */
[----:B------:R-:W-:-:S03]  /*5e10*/  IMAD.MOV.U32 R37, RZ, RZ, R56 ;  /* 0x000000ffff257224 */ /* 0x000fc600078e0038 */
[----:B------:R-:W-:-:S07]  /*5e20*/  MOV R38, R157 ;  /* 0x0000009d00267202 */ /* 0x000fce0000000f00 */
.L_x_2681:
[----:B------:R-:W-:Y:S05]  /*5e30*/  BSYNC B2 ;  /* 0x0000000000027941 */ /* 0x000fea0003800000 */
.L_x_2680:
[----:B------:R-:W-:Y:S02]  /*5e40*/  ULDC.64 UR4, c[0x0][0x208] ;  /* 0x0000820000047ab9 */ /* 0x000fe40000000a00 */
[----:B--2---:R1:W-:Y:S03]  /*5e50*/  STG.E.128 desc[UR4][R48.64], R36 ;  /* 0x0000002430007986 */ /* 0x0043e6000c101d04 */
.L_x_2679:
[----:B------:R-:W-:Y:S05]  /*5e60*/  BSYNC B1 ;  /* 0x0000000000017941 */ /* 0x000fea0003800000 */
.L_x_2678:
        /* <DEDUP_REMOVED lines=9> */
[--C-:B------:R-:W-:Y:S02]  /*5f00*/  SHF.R.U64 R50, R54, 0x10, R55.reuse ;  /* 0x0000001036327819 */ /* 0x100fe40000001237 */
        /* <DEDUP_REMOVED lines=42> */
.L_x_2685:
[----:B------:R-:W-:Y:S05]  /*61b0*/  BSYNC B2 ;  /* 0x0000000000027941 */ /* 0x000fea0003800000 */
.L_x_2684:
[----:B------:R-:W-:Y:S02]  /*61c0*/  ULDC.64 UR4, c[0x0][0x208] ;  /* 0x0000820000047ab9 */ /* 0x000fe40000000a00 */
[----:B--2---:R1:W-:Y:S03]  /*61d0*/  STG.E.128 desc[UR4][R48.64+0x80], R36 ;  /* 0x0000802430007986 */ /* 0x0043e6000c101d04 */
.L_x_2683:
[----:B------:R-:W-:Y:S05]  /*61e0*/  BSYNC B1 ;  /* 0x0000000000017941 */ /* 0x000fea0003800000 */
.L_x_2682:
        /* <DEDUP_REMOVED lines=15> */
[----:B------:R-:W-:Y:S02]  /*62e0*/  HADD2.F32 R51, -RZ, R39.H1_H1 ;  /* 0x30000027ff337230 */ /* 0x000fe40000004100 */
[----:B------:R-:W-:Y:S01]  /*62f0*/  FMUL.FTZ R53, R37, R46 ;  /* 0x0000002e25357220 */ /* 0x000fe20000410000 */
[----:B------:R-:W-:-:S02]  /*6300*/  HADD2.F32 R44, -RZ, R44.H0_H0 ;  /* 0x2000002cff2c7230 */ /* 0x000fc40000004100 */
[----:B------:R-:W-:Y:S02]  /*6310*/  HADD2.F32 R52, -RZ, R45.H0_H0 ;  /* 0x2000002dff347230 */ /* 0x000fe40000004100 */
[C---:B------:R-:W-:Y:S01]  /*6320*/  FMUL.FTZ R45, R50.reuse, R46 ;  /* 0x0000002e322d7220 */ /* 0x040fe20000410000 */
[----:B------:R-:W-:Y:S02]  /*6330*/  HADD2.F32 R39, -RZ, R39.H0_H0 ;  /* 0x20000027ff277230 */ /* 0x000fe40000004100 */
[-C--:B------:R-:W-:Y:S01]  /*6340*/  FMUL.FTZ R46, R51, R47.reuse ;  /* 0x0000002f332e7220 */ /* 0x080fe20000410000 */
[-C--:B------:R-:W-:Y:S01]  /*6350*/  FFMA.FTZ R53, R50, R44.reuse, R53 ;  /* 0x0000002c32357223 */ /* 0x080fe20000010035 */
[----:B------:R-:W-:Y:S01]  /*6360*/  FFMA.FTZ R45, R37, R44, -R45 ;  /* 0x0000002c252d7223 */ /* 0x000fe2000001082d */
[----:B------:R-:W-:Y:S02]  /*6370*/  HADD2.F32 R44, -RZ, R36.H1_H1 ;  /* 0x30000024ff2c7230 */ /* 0x000fe40000004100 */
[C---:B------:R-:W-:Y:S01]  /*6380*/  FMUL.FTZ R47, R39.reuse, R47 ;  /* 0x0000002f272f7220 */ /* 0x040fe20000410000 */
[----:B------:R-:W-:Y:S01]  /*6390*/  FFMA.FTZ R46, R39, R52, -R46 ;  /* 0x00000034272e7223 */ /* 0x000fe2000001082e */
[----:B------:R-:W-:Y:S01]  /*63a0*/  HADD2.F32 R39, -RZ, R142.H0_H0 ;  /* 0x2000008eff277230 */ /* 0x000fe20000004100 */
[----:B------:R-:W-:Y:S01]  /*63b0*/  F2FP.F16.F32.PACK_AB R45, R53, R45 ;  /* 0x0000002d352d723e */ /* 0x000fe200000000ff */
[----:B------:R-:W-:-:S02]  /*63c0*/  HADD2.F32 R36, -RZ, R36.H0_H0 ;  /* 0x20000024ff247230 */ /* 0x000fc40000004100 */
[----:B------:R-:W-:Y:S01]  /*63d0*/  FFMA.FTZ R47, R51, R52, R47 ;  /* 0x00000034332f7223 */ /* 0x000fe2000001002f */
[----:B------:R-:W-:Y:S02]  /*63e0*/  HADD2.F32 R142, -RZ, R142.H1_H1 ;  /* 0x3000008eff8e7230 */ /* 0x000fe40000004100 */
[-C--:B------:R-:W-:Y:S01]  /*63f0*/  FMUL.FTZ R51, R44, R39.reuse ;  /* 0x000000272c337220 */ /* 0x080fe20000410000 */
[--C-:B------:R-:W-:Y:S02]  /*6400*/  HADD2.F32 R50, -RZ, R38.reuse.H1_H1 ;  /* 0x30000026ff327230 */ /* 0x100fe40000004100 */
[----:B------:R-:W-:Y:S01]  /*6410*/  FMUL.FTZ R52, R36, R39 ;  /* 0x0000002724347220 */ /* 0x000fe20000410000 */
[----:B------:R-:W-:Y:S01]  /*6420*/  HADD2.F32 R38, -RZ, R38.H0_H0 ;  /* 0x20000026ff267230 */ /* 0x000fe20000004100 */
[----:B------:R-:W-:Y:S01]  /*6430*/  F2FP.F16.F32.PACK_AB R46, R47, R46 ;  /* 0x0000002e2f2e723e */ /* 0x000fe200000000ff */
[--C-:B------:R-:W-:Y:S02]  /*6440*/  HADD2.F32 R37, -RZ, R140.reuse.H0_H0 ;  /* 0x2000008cff257230 */ /* 0x100fe40000004100 */
[----:B------:R-:W-:Y:S01]  /*6450*/  FMUL.FTZ R39, R50, R142 ;  /* 0x0000008e32277220 */ /* 0x000fe20000410000 */
[----:B------:R-:W-:-:S02]  /*6460*/  HADD2.F32 R140, -RZ, R140.H1_H1 ;  /* 0x3000008cff8c7230 */ /* 0x000fc40000004100 */
[----:B------:R-:W-:Y:S01]  /*6470*/  FMUL.FTZ R142, R38, R142 ;  /* 0x0000008e268e7220 */ /* 0x000fe20000410000 */
[-C--:B------:R-:W-:Y:S01]  /*6480*/  FFMA.FTZ R51, R36, R37.reuse, -R51 ;  /* 0x0000002524337223 */ /* 0x080fe20000010833 */
[----:B------:R-:W-:Y:S01]  /*6490*/  FFMA.FTZ R52, R44, R37, R52 ;  /* 0x000000252c347223 */ /* 0x000fe20000010034 */
[-C--:B------:R-:W-:Y:S01]  /*64a0*/  FFMA.FTZ R39, R38, R140.reuse, -R39 ;  /* 0x0000008c26277223 */ /* 0x080fe20000010827 */
[----:B------:R-:W-:Y:S01]  /*64b0*/  FFMA.FTZ R142, R50, R140, R142 ;  /* 0x0000008c328e7223 */ /* 0x000fe2000001008e */
[----:B------:R-:W-:Y:S02]  /*64c0*/  IMAD.MOV.U32 R37, RZ, RZ, R45 ;  /* 0x000000ffff257224 */ /* 0x000fe400078e002d */
[----:B------:R-:W-:Y:S02]  /*64d0*/  F2FP.F16.F32.PACK_AB R51, R52, R51 ;  /* 0x000000333433723e */ /* 0x000fe400000000ff */
[----:B------:R-:W-:-:S03]  /*64e0*/  F2FP.F16.F32.PACK_AB R39, R142, R39 ;  /* 0x000000278e27723e */ /* 0x000fc600000000ff */
[----:B------:R-:W-:Y:S02]  /*64f0*/  IMAD.MOV.U32 R36, RZ, RZ, R51 ;  /* 0x000000ffff247224 */ /* 0x000fe400078e0033 */
[----:B------:R-:W-:Y:S02]  /*6500*/  IMAD.MOV.U32 R38, RZ, RZ, R39 ;  /* 0x000000ffff267224 */ /* 0x000fe400078e0027 */
[----:B------:R-:W-:-:S07]  /*6510*/  IMAD.MOV.U32 R39, RZ, RZ, R46 ;  /* 0x000000ffff277224 */ /* 0x000fce00078e002e */
.L_x_2689:
[----:B------:R-:W-:Y:S05]  /*6520*/  BSYNC B2 ;  /* 0x0000000000027941 */ /* 0x000fea0003800000 */
.L_x_2688:
[----:B------:R-:W-:Y:S02]  /*6530*/  ULDC.64 UR4, c[0x0][0x208] ;  /* 0x0000820000047ab9 */ /* 0x000fe40000000a00 */
[----:B--2---:R1:W-:Y:S03]  /*6540*/  STG.E.128 desc[UR4][R48.64+0x100], R36 ;  /* 0x0001002430007986 */ /* 0x0043e6000c101d04 */
.L_x_2687:
[----:B------:R-:W-:Y:S05]  /*6550*/  BSYNC B1 ;  /* 0x0000000000017941 */ /* 0x000fea0003800000 */
.L_x_2686:
[----:B------:R-:W-:-:S13]  /*6560*/  ISETP.NE.AND P3, PT, R8, RZ, PT ;  /* 0x000000ff0800720c */ /* 0x000fda0003f65270 */
        /* <DEDUP_REMOVED lines=34> */
[----:B------:R-:W-:-:S02]  /*6790*/  HADD2.F32 R47, -RZ, R134.H0_H0 ;  /* 0x20000086ff2f7230 */ /* 0x000fc40000004100 */
[-C--:B------:R-:W-:Y:S01]  /*67a0*/  FMUL.FTZ R39, R46, R135.reuse ;  /* 0x000000872e277220 */ /* 0x080fe20000410000 */
[----:B------:R-:W-:Y:S02]  /*67b0*/  HADD2.F32 R37, -RZ, R134.H1_H1 ;  /* 0x30000086ff257230 */ /* 0x000fe40000004100 */
        /* <DEDUP_REMOVED lines=9> */
.L_x_2691:
[----:B------:R-:W-:Y:S05]  /*6850*/  BSYNC B1 ;  /* 0x0000000000017941 */ /* 0x000fea0003800000 */
.L_x_2690:
[----:B------:R-:W-:Y:S02]  /*6860*/  ULDC.64 UR4, c[0x0][0x208] ;  /* 0x0000820000047ab9 */ /* 0x000fe40000000a00 */
[----:B--2---:R1:W-:Y:S01]  /*6870*/  STG.E.128 desc[UR4][R48.64+0x180], R36 ;  /* 0x0001802430007986 */ /* 0x0043e2000c101d04 */
[----:B------:R-:W-:Y:S05]  /*6880*/  BRA `(.L_x_2677) ;  /* 0x0000004000b87947 */ /* 0x000fea0003800000 */
.L_x_2635:
[----:B------:R-:W-:Y:S01]  /*6890*/  ISETP.GE.AND P4, PT, R212, R3, PT ;  /* 0x00000003d400720c */ /* 0x000fe20003f86270 */
[----:B------:R-:W-:Y:S01]  /*68a0*/  BSSY B1, `(.L_x_2692) ;  /* 0x0000024000017945 */ /* 0x000fe20003800000 */
[----:B------:R-:W-:Y:S02]  /*68b0*/  CS2R R54, SRZ ;  /* 0x0000000000367805 */ /* 0x000fe4000001ff00 */
[----:B------:R-:W-:Y:S02]  /*68c0*/  CS2R R38, SRZ ;  /* 0x0000000000267805 */ /* 0x000fe4000001ff00 */
[----:B------:R-:W-:Y:S02]  /*68d0*/  CS2R R36, SRZ ;  /* 0x0000000000247805 */ /* 0x000fe4000001ff00 */
[----:B------:R-:W-:Y:S02]  /*68e0*/  CS2R R42, SRZ ;  /* 0x00000000002a7805 */ /* 0x000fe4000001ff00 */
[----:B0-----:R-:W-:-:S02]  /*68f0*/  CS2R R40, SRZ ;  /* 0x0000000000287805 */ /* 0x001fc4000001ff00 */
[----:B------:R-:W-:Y:S02]  /*6900*/  CS2R R46, SRZ ;  /* 0x00000000002e7805 */ /* 0x000fe4000001ff00 */
[----:B------:R-:W-:Y:S02]  /*6910*/  CS2R R44, SRZ ;  /* 0x00000000002c7805 */ /* 0x000fe4000001ff00 */
[----:B------:R-:W-:Y:S02]  /*6920*/  CS2R R50, SRZ ;  /* 0x0000000000327805 */ /* 0x000fe4000001ff00 */
[----:B------:R-:W-:Y:S01]  /*6930*/  CS2R R48, SRZ ;  /* 0x0000000000307805 */ /* 0x000fe2000001ff00 */
[----:B------:R-:W-:Y:S06]  /*6940*/  @P4 BRA `(.L_x_2693) ;  /* 0x0000000000644947 */ /* 0x000fec0003800000 */
[----:B------:R-:W-:Y:S01]  /*6950*/  IADD3 R36, P2, R102, R86, RZ ;  /* 0x0000005666247210 */ /* 0x000fe20007f5e0ff */
[----:B------:R-:W-:Y:S01]  /*6960*/  ULDC.64 UR4, c[0x0][0x3e8] ;  /* 0x0000fa0000047ab9 */ /* 0x000fe20000000a00 */
[----:B------:R-:W-:Y:S02]  /*6970*/  ISETP.GE.AND P3, PT, R18, R122, PT ;  /* 0x0000007a1200720c */ /* 0x000fe40003f66270 */
[----:B------:R-:W-:Y:S02]  /*6980*/  CS2R R42, SRZ ;  /* 0x00000000002a7805 */ /* 0x000fe4000001ff00 */
[----:B------:R-:W-:Y:S02]  /*6990*/  IADD3.X R37, R0, R21, RZ, P2, !PT ;  /* 0x0000001500257210 */ /* 0x000fe400017fe4ff */
[----:B------:R-:W-:Y:S02]  /*69a0*/  CS2R R40, SRZ ;  /* 0x0000000000287805 */ /* 0x000fe4000001ff00 */
[----:B------:R-:W-:-:S02]  /*69b0*/  LEA R44, P5, R36, UR4, 0x1 ;  /* 0x00000004242c7c11 */ /* 0x000fc4000f8a08ff */
[----:B------:R-:W-:Y:S02]  /*69c0*/  CS2R R38, SRZ ;  /* 0x0000000000267805 */ /* 0x000fe4000001ff00 */
[----:B------:R-:W-:Y:S01]  /*69d0*/  ISETP.GE.AND P2, PT, R213, R122, PT ;  /* 0x0000007ad500720c */ /* 0x000fe20003f46270 */
[----:B------:R-:W-:Y:S01]  /*69e0*/  ULDC.64 UR6, c[0x0][0x208] ;  /* 0x0000820000067ab9 */ /* 0x000fe20000000a00 */
[----:B------:R-:W-:Y:S01]  /*69f0*/  LEA.HI.X R45, R36, UR5, R37, 0x1, P5 ;  /* 0x00000005242d7c11 */ /* 0x000fe2000a8f0c25 */
[----:B------:R-:W-:Y:S01]  /*6a00*/  ULDC.64 UR4, c[0x0][0x400] ;  /* 0x0001000000047ab9 */ /* 0x000fe20000000a00 */
[----:B------:R-:W-:Y:S02]  /*6a10*/  IADD3 R46, P5, R108, R84, RZ ;  /* 0x000000546c2e7210 */ /* 0x000fe40007fbe0ff */
[----:B------:R-:W-:Y:S02]  /*6a20*/  CS2R R36, SRZ ;  /* 0x0000000000247805 */ /* 0x000fe4000001ff00 */
[----:B------:R-:W-:Y:S01]  /*6a30*/  CS2R R50, SRZ ;  /* 0x0000000000327805 */ /* 0x000fe2000001ff00 */
[----:B------:R-:W5:Y:S01]  /*6a40*/  @!P3 LDG.E.128 R40, desc[UR6][R44.64] ;  /* 0x000000062c28b981 */ /* 0x000f62000c1e1d00 */
[----:B------:R-:W-:Y:S01]  /*6a50*/  IMAD.X R47, R114, 0x1, R15, P5 ;  /* 0x00000001722f7824 */ /* 0x000fe200028e060f */
[----:B------:R-:W-:-:S02]  /*6a60*/  LEA R52, P5, R46, UR4, 0x1 ;  /* 0x000000042e347c11 */ /* 0x000fc4000f8a08ff */
[----:B------:R-:W-:Y:S01]  /*6a70*/  CS2R R48, SRZ ;  /* 0x0000000000307805 */ /* 0x000fe2000001ff00 */
[----:B------:R0:W5:Y:S01]  /*6a80*/  @!P2 LDG.E.128 R36, desc[UR6][R44.64+0x80] ;  /* 0x000080062c24a981 */ /* 0x000162000c1e1d00 */
[----:B------:R-:W-:Y:S02]  /*6a90*/  LEA.HI.X R53, R46, UR5, R47, 0x1, P5 ;  /* 0x000000052e357c11 */ /* 0x000fe4000a8f0c2f */
[----:B------:R-:W-:-:S03]  /*6aa0*/  CS2R R46, SRZ ;  /* 0x00000000002e7805 */ /* 0x000fc6000001ff00 */
[----:B------:R1:W5:Y:S01]  /*6ab0*/  @!P3 LDG.E.128 R48, desc[UR6][R52.64] ;  /* 0x000000063430b981 */ /* 0x000362000c1e1d00 */
[----:B0-----:R-:W-:-:S06]  /*6ac0*/  CS2R R44, SRZ ;  /* 0x00000000002c7805 */ /* 0x001fcc000001ff00 */
[----:B------:R1:W5:Y:S02]  /*6ad0*/  @!P2 LDG.E.128 R44, desc[UR6][R52.64+0x80] ;  /* 0x00008006342ca981 */ /* 0x000364000c1e1d00 */
.L_x_2693:
[----:B------:R-:W-:Y:S05]  /*6ae0*/  BSYNC B1 ;  /* 0x0000000000017941 */ /* 0x000fea0003800000 */
.L_x_2692:
[----:B------:R-:W2:Y:S01]  /*6af0*/  LDL.LU R60, [R1+0x10] ;  /* 0x00001000013c7983 */ /* 0x000ea20000300800 */
[----:B-1---5:R-:W-:Y:S01]  /*6b00*/  IMAD.MOV.U32 R53, RZ, RZ, R38 ;  /* 0x000000ffff357224 */ /* 0x022fe200078e0026 */
[----:B------:R-:W-:Y:S01]  /*6b10*/  BSSY B1, `(.L_x_2694) ;  /* 0x0000044000017945 */ /* 0x000fe20003800000 */
[----:B------:R-:W-:Y:S01]  /*6b20*/  VIADD R58, R212, 0x20 ;  /* 0x00000020d43a7836 */ /* 0x000fe20000000000 */
[----:B------:R-:W-:Y:S01]  /*6b30*/  CS2R R62, SRZ ;  /* 0x00000000003e7805 */ /* 0x000fe2000001ff00 */
[----:B------:R-:W-:Y:S01]  /*6b40*/  IMAD.MOV.U32 R52, RZ, RZ, R39 ;  /* 0x000000ffff347224 */ /* 0x000fe200078e0027 */
[----:B------:R-:W-:Y:S01]  /*6b50*/  PRMT R169, R53, 0x7610, R169 ;  /* 0x0000761035a97816 */ /* 0x000fe200000000a9 */
[----:B------:R-:W-:Y:S01]  /*6b60*/  IMAD.MOV.U32 R56, RZ, RZ, R37 ;  /* 0x000000ffff387224 */ /* 0x000fe200078e0025 */
[----:B------:R-:W-:Y:S01]  /*6b70*/  ISETP.GE.AND P2, PT, R58, R3, PT ;  /* 0x000000033a00720c */ /* 0x000fe20003f46270 */
        /* <DEDUP_REMOVED lines=21> */
[----:B------:R-:W-:Y:S01]  /*6cd0*/  MOV R57, R44 ;  /* 0x0000002c00397202 */ /* 0x000fe20000000f00 */
[----:B------:R-:W-:Y:S01]  /*6ce0*/  IMAD.MOV.U32 R70, RZ, RZ, R48 ;  /* 0x000000ffff467224 */ /* 0x000fe200078e0030 */
[----:B------:R-:W-:Y:S02]  /*6cf0*/  PRMT R173, R173, 0x5410, R56 ;  /* 0x00005410adad7816 */ /* 0x000fe40000000038 */
[----:B------:R-:W-:Y:S02]  /*6d00*/  CS2R R64, SRZ ;  /* 0x0000000000407805 */ /* 0x000fe4000001ff00 */
[----:B------:R-:W-:Y:S02]  /*6d10*/  PRMT R170, R170, 0x5410, R57 ;  /* 0x00005410aaaa7816 */ /* 0x000fe40000000039 */
[----:B------:R-:W-:-:S02]  /*6d20*/  CS2R R56, SRZ ;  /* 0x0000000000387805 */ /* 0x000fc4000001ff00 */
[----:B------:R-:W-:Y:S02]  /*6d30*/  PRMT R174, R174, 0x5410, R52 ;  /* 0x00005410aeae7816 */ /* 0x000fe40000000034 */
        /* <DEDUP_REMOVED lines=14> */
[----:B------:R-:W-:Y:S01]  /*6e20*/  LEA R60, P2, R52, UR4, 0x1 ;  /* 0x00000004343c7c11 */ /* 0x000fe2000f8408ff */
[----:B------:R-:W-:-:S03]  /*6e30*/  ULDC.64 UR6, c[0x0][0x208] ;  /* 0x0000820000067ab9 */ /* 0x000fc60000000a00 */
[----:B------:R-:W-:Y:S01]  /*6e40*/  LEA.HI.X R61, R52, UR5, R53, 0x1, P2 ;  /* 0x00000005343d7c11 */ /* 0x000fe200090f0c35 */
[----:B------:R-:W-:Y:S01]  /*6e50*/  ULDC.64 UR4, c[0x0][0x400] ;  /* 0x0001000000047ab9 */ /* 0x000fe20000000a00 */
[----:B------:R-:W-:-:S04]  /*6e60*/  IADD3 R52, P2, P3, R108, R84, R28 ;  /* 0x000000546c347210 */ /* 0x000fc80007b5e01c */
[----:B------:R-:W-:Y:S02]  /*6e70*/  IADD3.X R53, R15, R114, R30, P2, P3 ;  /* 0x000000720f357210 */ /* 0x000fe400017e641e */
[C---:B------:R-:W-:Y:S02]  /*6e80*/  LEA R68, P2, R52.reuse, UR4, 0x1 ;  /* 0x0000000434447c11 */ /* 0x040fe4000f8408ff */
[-C--:B------:R-:W-:Y:S02]  /*6e90*/  ISETP.GE.AND P3, PT, R213, R122.reuse, PT ;  /* 0x0000007ad500720c */ /* 0x080fe40003f66270 */
[----:B------:R-:W-:Y:S02]  /*6ea0*/  LEA.HI.X R69, R52, UR5, R53, 0x1, P2 ;  /* 0x0000000534457c11 */ /* 0x000fe400090f0c35 */
[----:B------:R-:W-:Y:S02]  /*6eb0*/  CS2R R52, SRZ ;  /* 0x0000000000347805 */ /* 0x000fe4000001ff00 */
[----:B------:R-:W-:-:S02]  /*6ec0*/  ISETP.GE.AND P2, PT, R18, R122, PT ;  /* 0x0000007a1200720c */ /* 0x000fc40003f46270 */
[----:B------:R-:W-:Y:S02]  /*6ed0*/  CS2R R66, SRZ ;  /* 0x0000000000427805 */ /* 0x000fe4000001ff00 */
[----:B------:R-:W-:Y:S02]  /*6ee0*/  CS2R R64, SRZ ;  /* 0x0000000000407805 */ /* 0x000fe4000001ff00 */
[----:B------:R-:W-:Y:S01]  /*6ef0*/  CS2R R62, SRZ ;  /* 0x00000000003e7805 */ /* 0x000fe2000001ff00 */
[----:B------:R-:W5:Y:S06]  /*6f00*/  @!P3 LDG.E.128 R52, desc[UR6][R60.64+0x80] ;  /* 0x000080063c34b981 */ /* 0x000f6c000c1e1d00 */
[----:B------:R0:W5:Y:S04]  /*6f10*/  @!P2 LDG.E.128 R56, desc[UR6][R60.64] ;  /* 0x000000063c38a981 */ /* 0x000168000c1e1d00 */
[----:B------:R1:W5:Y:S01]  /*6f20*/  @!P2 LDG.E.128 R64, desc[UR6][R68.64] ;  /* 0x000000064440a981 */ /* 0x000362000c1e1d00 */
[----:B0-----:R-:W-:-:S06]  /*6f30*/  CS2R R60, SRZ ;  /* 0x00000000003c7805 */ /* 0x001fcc000001ff00 */
[----:B------:R1:W5:Y:S02]  /*6f40*/  @!P3 LDG.E.128 R60, desc[UR6][R68.64+0x80] ;  /* 0x00008006443cb981 */ /* 0x000364000c1e1d00 */
.L_x_2695:
[----:B------:R-:W-:Y:S05]  /*6f50*/  BSYNC B1 ;  /* 0x0000000000017941 */ /* 0x000fea0003800000 */
.L_x_2694:
[----:B-1---5:R-:W-:Y:S01]  /*6f60*/  IMAD.MOV.U32 R69, RZ, RZ, R54 ;  /* 0x000000ffff457224 */ /* 0x022fe200078e0036 */
[----:B------:R-:W-:Y:S01]  /*6f70*/  PRMT R176, R176, 0x5410, R70 ;  /* 0x00005410b0b07816 */ /* 0x000fe20000000046 */
[----:B------:R-:W-:Y:S01]  /*6f80*/  IMAD.MOV.U32 R68, RZ, RZ, R55 ;  /* 0x000000ffff447224 */ /* 0x000fe200078e0037 */
[----:B------:R-:W-:Y:S01]  /*6f90*/  PRMT R155, R71, 0x7610, R155 ;  /* 0x00007610479b7816 */ /* 0x000fe2000000009b */
[----:B------:R-:W-:Y:S01]  /*6fa0*/  VIADD R72, R212, 0x40 ;  /* 0x00000040d4487836 */ /* 0x000fe20000000000 */
[----:B------:R-:W-:Y:S01]  /*6fb0*/  BSSY B1, `(.L_x_2696) ;  /* 0x0000036000017945 */ /* 0x000fe20003800000 */
[----:B------:R-:W-:Y:S01]  /*6fc0*/  IMAD.MOV.U32 R71, RZ, RZ, R52 ;  /* 0x000000ffff477224 */ /* 0x000fe200078e0034 */
[----:B------:R-:W-:Y:S01]  /*6fd0*/  PRMT R161, R69, 0x5410, R68 ;  /* 0x0000541045a17816 */ /* 0x000fe20000000044 */
[----:B------:R-:W-:Y:S01]  /*6fe0*/  IMAD.MOV.U32 R69, RZ, RZ, R58 ;  /* 0x000000ffff457224 */ /* 0x000fe200078e003a */
[----:B------:R-:W-:Y:S01]  /*6ff0*/  MOV R68, R59 ;  /* 0x0000003b00447202 */ /* 0x000fe20000000f00 */
[----:B------:R-:W-:Y:S01]  /*7000*/  IMAD.MOV.U32 R70, RZ, RZ, R53 ;  /* 0x000000ffff467224 */ /* 0x000fe200078e0035 */
[----:B------:R-:W-:-:S02]  /*7010*/  ISETP.GE.AND P3, PT, R72, R3, PT ;  /* 0x000000034800720c */ /* 0x000fc40003f66270 */
[----:B------:R-:W-:Y:S02]  /*7020*/  CS2R R74, SRZ ;  /* 0x00000000004a7805 */ /* 0x000fe4000001ff00 */
[----:B------:R-:W-:Y:S01]  /*7030*/  PRMT R165, R69, 0x5410, R68 ;  /* 0x0000541045a57816 */ /* 0x000fe20000000044 */
[----:B------:R-:W-:Y:S01]  /*7040*/  IMAD.MOV.U32 R69, RZ, RZ, R62 ;  /* 0x000000ffff457224 */ /* 0x000fe200078e003e */
[----:B------:R-:W-:Y:S01]  /*7050*/  PRMT R162, R71, 0x5410, R70 ;  /* 0x0000541047a27816 */ /* 0x000fe20000000046 */
[----:B------:R-:W-:Y:S01]  /*7060*/  IMAD.MOV.U32 R68, RZ, RZ, R63 ;  /* 0x000000ffff447224 */ /* 0x000fe200078e003f */
[----:B------:R-:W-:Y:S01]  /*7070*/  CS2R R72, SRZ ;  /* 0x0000000000487805 */ /* 0x000fe2000001ff00 */
[----:B------:R-:W-:Y:S01]  /*7080*/  IMAD.MOV.U32 R71, RZ, RZ, R56 ;  /* 0x000000ffff477224 */ /* 0x000fe200078e0038 */
[----:B------:R-:W-:Y:S01]  /*7090*/  CS2R R78, SRZ ;  /* 0x00000000004e7805 */ /* 0x000fe2000001ff00 */
[----:B------:R-:W-:Y:S01]  /*70a0*/  IMAD.MOV.U32 R70, RZ, RZ, R57 ;  /* 0x000000ffff467224 */ /* 0x000fe200078e0039 */
[----:B------:R-:W-:Y:S01]  /*70b0*/  PRMT R163, R69, 0x5410, R68 ;  /* 0x0000541045a37816 */ /* 0x000fe20000000044 */
[----:B------:R-:W-:Y:S01]  /*70c0*/  IMAD.MOV.U32 R69, RZ, RZ, R60 ;  /* 0x000000ffff457224 */ /* 0x000fe200078e003c */
[----:B------:R-:W-:-:S02]  /*70d0*/  MOV R68, R61 ;  /* 0x0000003d00447202 */ /* 0x000fc40000000f00 */
[----:B------:R-:W-:Y:S02]  /*70e0*/  CS2R R76, SRZ ;  /* 0x00000000004c7805 */ /* 0x000fe4000001ff00 */
[----:B------:R-:W-:Y:S02]  /*70f0*/  PRMT R166, R71, 0x5410, R70 ;  /* 0x0000541047a67816 */ /* 0x000fe40000000046 */
[----:B------:R-:W-:Y:S02]  /*7100*/  CS2R R70, SRZ ;  /* 0x0000000000467805 */ /* 0x000fe4000001ff00 */
[----:B------:R-:W-:Y:S01]  /*7110*/  PRMT R164, R69, 0x5410, R68 ;  /* 0x0000541045a47816 */ /* 0x000fe20000000044 */
[----:B------:R-:W-:Y:S01]  /*7120*/  IMAD.MOV.U32 R69, RZ, RZ, R66 ;  /* 0x000000ffff457224 */ /* 0x000fe200078e0042 */
[----:B------:R-:W-:Y:S01]  /*7130*/  CS2R R82, SRZ ;  /* 0x0000000000527805 */ /* 0x000fe2000001ff00 */
[----:B------:R-:W-:Y:S01]  /*7140*/  IMAD.MOV.U32 R68, RZ, RZ, R67 ;  /* 0x000000ffff447224 */ /* 0x000fe200078e0043 */
[----:B------:R-:W-:-:S04]  /*7150*/  CS2R R80, SRZ ;  /* 0x0000000000507805 */ /* 0x000fc8000001ff00 */
        /* <DEDUP_REMOVED lines=27> */
.L_x_2697:
[----:B------:R-:W-:Y:S05]  /*7310*/  BSYNC B1 ;  /* 0x0000000000017941 */ /* 0x000fea0003800000 */
.L_x_2696:
[----:B------:R-:W2:Y:S01]  /*7320*/  LDL R0, [R1+0x5c] ;  /* 0x00005c0001007983 */ /* 0x000ea20000100800 */
[----:B0----5:R-:W-:Y:S02]  /*7330*/  MOV R84, R70 ;  /* 0x0000004600547202 */ /* 0x021fe40000000f00 */
[----:B--2---:R-:W-:Y:S01]  /*7340*/  R2UR UR4, R0 ;  /* 0x00000000000472ca */ /* 0x004fe200000e0000 */
[----:B------:R-:W-:-:S05]  /*7350*/  IMAD.MOV.U32 R0, RZ, RZ, R71 ;  /* 0x000000ffff007224 */ /* 0x000fca00078e0047 */
[----:B------:R-:W-:Y:S01]  /*7360*/  PRMT R153, R0, 0x5410, R84 ;  /* 0x0000541000997816 */ /* 0x000fe20000000054 */
[----:B------:R-:W-:Y:S02]  /*7370*/  IMAD.MOV.U32 R84, RZ, RZ, R68 ;  /* 0x000000ffff547224 */ /* 0x000fe400078e0044 */
[----:B------:R-:W-:-:S04]  /*7380*/  IMAD.MOV.U32 R0, RZ, RZ, R69 ;  /* 0x000000ffff007224 */ /* 0x000fc800078e0045 */
[----:B------:R-:W-:Y:S01]  /*7390*/  UISETP.NE.AND UP0, UPT, UR4, 0x3, UPT ;  /* 0x000000030400788c */ /* 0x000fe2000bf05270 */
[----:B------:R-:W-:Y:S01]  /*73a0*/  PRMT R151, R0, 0x5410, R84 ;  /* 0x0000541000977816 */ /* 0x000fe20000000054 */
[----:B------:R-:W-:Y:S02]  /*73b0*/  IMAD.MOV.U32 R84, RZ, RZ, R74 ;  /* 0x000000ffff547224 */ /* 0x000fe400078e004a */
[----:B------:R-:W-:Y:S02]  /*73c0*/  IMAD.MOV.U32 R0, RZ, RZ, R75 ;  /* 0x000000ffff007224 */ /* 0x000fe400078e004b */
[----:B------:R-:W-:-:S03]  /*73d0*/  PLOP3.LUT P2, PT, PT, PT, UP0, 0x80, 0x0 ;  /* 0x000000000000781c */ /* 0x000fc60003f4f008 */
[----:B------:R-:W-:Y:S01]  /*73e0*/  PRMT R157, R84, 0x5410, R0 ;  /* 0x00005410549d7816 */ /* 0x000fe20000000000 */
[----:B------:R-:W-:Y:S01]  /*73f0*/  IMAD.MOV.U32 R0, RZ, RZ, R73 ;  /* 0x000000ffff007224 */ /* 0x000fe200078e0049 */
[----:B------:R-:W-:-:S04]  /*7400*/  MOV R84, R72 ;  /* 0x0000004800547202 */ /* 0x000fc80000000f00 */
[----:B------:R-:W-:Y:S01]  /*7410*/  PRMT R158, R84, 0x5410, R0 ;  /* 0x00005410549e7816 */ /* 0x000fe20000000000 */
[----:B------:R-:W-:Y:S02]  /*7420*/  IMAD.MOV.U32 R84, RZ, RZ, R78 ;  /* 0x000000ffff547224 */ /* 0x000fe400078e004e */
        /* <DEDUP_REMOVED lines=14> */
[----:B------:R-:W-:Y:S06]  /*7510*/  @!P2 BRA `(.L_x_2698) ;  /* 0x000000000004a947 */ /* 0x000fec0003800000 */
[----:B------:R-:W-:Y:S01]  /*7520*/  BPT.TRAP 0x1 ;  /* 0x000000040000795c */ /* 0x000fe20000300000 */
.L_x_2698:
[----:B------:R-:W-:Y:S01]  /*7530*/  IMAD R0, R17, 0x8, R16 ;  /* 0x0000000811007824 */ /* 0x000fe200078e0210 */
[----:B------:R-:W-:Y:S01]  /*7540*/  SHF.L.U32 R114, R219, 0x1f, RZ ;  /* 0x0000001fdb727819 */ /* 0x000fe200000006ff */
[----:B------:R-:W0:Y:S01]  /*7550*/  LDC R140, c[0x0][0x2f4] ;  /* 0x0000bd00ff8c7b82 */ /* 0x000e220000000800 */
[----:B------:R-:W-:Y:S01]  /*7560*/  BSSY B1, `(.L_x_2699) ;  /* 0x0000004000017945 */ /* 0x000fe20003800000 */
[----:B------:R-:W-:Y:S01]  /*7570*/  IMAD.MOV.U32 R125, RZ, RZ, R88 ;  /* 0x000000ffff7d7224 */ /* 0x000fe200078e0058 */
[----:B------:R-:W1:Y:S02]  /*7580*/  SYNCS.PHASECHK.TRANS64.TRYWAIT P5, [R0+URZ+0x38890], R114 ;  /* 0x03889072000075a7 */ /* 0x000e6400080a017f */
[----:B-1----:R-:W-:Y:S05]  /*7590*/  @!P5 BRA `(.L_x_2700) ;  /* 0x000002bc0014d947 */ /* 0x002fea0003800000 */
.L_x_3068:
[----:B------:R-:W-:Y:S05]  /*75a0*/  BSYNC B1 ;  /* 0x0000000000017941 */ /* 0x000fea0003800000 */
.L_x_2699:
[----:B------:R-:W2:Y:S01]  /*75b0*/  LDC.64 R126, c[0x0][0x300] ;  /* 0x0000c000ff7e7b82 */ /* 0x000ea20000000a00 */
[----:B------:R-:W-:Y:S01]  /*75c0*/  BSSY B1, `(.L_x_2701) ;  /* 0x000010a000017945 */ /* 0x000fe20003800000 */
[----:B0-----:R-:W-:-:S03]  /*75d0*/  IADD3 R142, -R115, R140, RZ ;  /* 0x0000008c738e7210 */ /* 0x001fc60007ffe1ff */
        /* <DEDUP_REMOVED lines=26> */
[----:B------:R-:W-:-:S03]  /*7780*/  IMAD R84, R17, 0x5000, R138 ;  /* 0x0000500011547824 */ /* 0x000fc600078e028a */
[----:B------:R-:W-:Y:S01]  /*7790*/  LEA R88, R88, R16, 0x1 ;  /* 0x0000001058587211 */ /* 0x000fe200078e08ff */
[----:B------:R-:W-:-:S05]  /*77a0*/  IMAD R84, R84, 0x2, R16 ;  /* 0x0000000254547824 */ /* 0x000fca00078e0210 */
[----:B------:R-:W0:Y:S04]  /*77b0*/  LDS.128 R88, [R88+0x24400] ;  /* 0x0244000058587984 */ /* 0x000e280000000c00 */
[----:B------:R-:W2:Y:S01]  /*77c0*/  LDS.128 R84, [R84+0x24400] ;  /* 0x0244000054547984 */ /* 0x000ea20000000c00 */
[----:B------:R-:W-:Y:S05]  /*77d0*/  @P4 BRA `(.L_x_2706) ;  /* 0x0000000400604947 */ /* 0x000fea0003800000 */
[----:B0-----:R-:W-:Y:S01]  /*77e0*/  IMAD.MOV.U32 R148, RZ, RZ, R89 ;  /* 0x000000ffff947224 */ /* 0x001fe200078e0059 */
[----:B------:R-:W-:Y:S01]  /*77f0*/  SHF.R.U64 R40, R40, 0x10, R41 ;  /* 0x0000001028287819 */ /* 0x000fe20000001229 */
[----:B--2---:R-:W-:Y:S01]  /*7800*/  IMAD.MOV.U32 R147, RZ, RZ, R85 ;  /* 0x000000ffff937224 */ /* 0x004fe200078e0055 */
[----:B------:R-:W-:Y:S01]  /*7810*/  SHF.R.U64 R48, R48, 0x10, R49 ;  /* 0x0000001030307819 */ /* 0x000fe20000001231 */
[----:B------:R-:W-:Y:S01]  /*7820*/  HADD2.F32 R155, -RZ, R155.H0_H0 ;  /* 0x2000009bff9b7230 */ /* 0x000fe20000004100 */
[----:B------:R-:W-:Y:S01]  /*7830*/  SHF.R.U64 R42, R42, 0x10, R43 ;  /* 0x000000102a2a7819 */ /* 0x000fe2000000122b */
[----:B------:R-:W-:Y:S02]  /*7840*/  HADD2.F32 R89, -RZ, R148.H0_H0 ;  /* 0x20000094ff597230 */ /* 0x000fe40000004100 */
[----:B------:R-:W-:Y:S02]  /*7850*/  HADD2.F32 R156, -RZ, R147.H0_H0 ;  /* 0x20000093ff9c7230 */ /* 0x000fe40000004100 */
[----:B------:R-:W-:-:S02]  /*7860*/  HADD2.F32 R154, -RZ, R154.H0_H0 ;  /* 0x2000009aff9a7230 */ /* 0x000fc40000004100 */
[CC--:B------:R-:W-:Y:S01]  /*7870*/  FMUL.FTZ R85, R89.reuse, R155.reuse ;  /* 0x0000009b59557220 */ /* 0x0c0fe20000410000 */
[----:B------:R-:W-:Y:S02]  /*7880*/  HADD2.F32 R48, -RZ, R48.H0_H0 ;  /* 0x20000030ff307230 */ /* 0x000fe40000004100 */
[C---:B------:R-:W-:Y:S01]  /*7890*/  FMUL.FTZ R155, R156.reuse, R155 ;  /* 0x0000009b9c9b7220 */ /* 0x040fe20000410000 */
[----:B------:R-:W-:Y:S02]  /*78a0*/  HADD2.F32 R42, -RZ, R42.H0_H0 ;  /* 0x2000002aff2a7230 */ /* 0x000fe40000004100 */
[-C--:B------:R-:W-:Y:S01]  /*78b0*/  FFMA.FTZ R85, R156, R154.reuse, -R85 ;  /* 0x0000009a9c557223 */ /* 0x080fe20000010855 */
[----:B------:R-:W-:Y:S01]  /*78c0*/  FFMA.FTZ R89, R89, R154, R155 ;  /* 0x0000009a59597223 */ /* 0x000fe2000001009b */
[----:B------:R-:W-:Y:S01]  /*78d0*/  SHF.R.U32.HI R155, RZ, 0x10, R49 ;  /* 0x00000010ff9b7819 */ /* 0x000fe20000011631 */
[----:B------:R-:W-:Y:S01]  /*78e0*/  HADD2.F32 R49, -RZ, R147.H1_H1 ;  /* 0x30000093ff317230 */ /* 0x000fe20000004100 */
[----:B------:R-:W-:Y:S01]  /*78f0*/  SHF.R.U32.HI R154, RZ, 0x10, R41 ;  /* 0x00000010ff9a7819 */ /* 0x000fe20000011629 */
[----:B------:R-:W-:-:S02]  /*7900*/  HADD2.F32 R41, -RZ, R148.H1_H1 ;  /* 0x30000094ff297230 */ /* 0x000fc40000004100 */
[----:B------:R-:W-:Y:S02]  /*7910*/  HADD2.F32 R155, -RZ, R155.H0_H0 ;  /* 0x2000009bff9b7230 */ /* 0x000fe40000004100 */
[----:B------:R-:W-:Y:S02]  /*7920*/  HADD2.F32 R154, -RZ, R154.H0_H0 ;  /* 0x2000009aff9a7230 */ /* 0x000fe40000004100 */
[----:B------:R-:W-:Y:S02]  /*7930*/  IMAD.MOV.U32 R148, RZ, RZ, R91 ;  /* 0x000000ffff947224 */ /* 0x000fe400078e005b */
[-C--:B------:R-:W-:Y:S01]  /*7940*/  FMUL.FTZ R147, R41, R155.reuse ;  /* 0x0000009b29937220 */ /* 0x080fe20000410000 */
[----:B------:R-:W-:-:S03]  /*7950*/  FMUL.FTZ R155, R49, R155 ;  /* 0x0000009b319b7220 */ /* 0x000fc60000410000 */
[-C--:B------:R-:W-:Y:S01]  /*7960*/  FFMA.FTZ R49, R49, R154.reuse, -R147 ;  /* 0x0000009a31317223 */ /* 0x080fe20000010893 */
[----:B------:R-:W-:Y:S02]  /*7970*/  IMAD.MOV.U32 R147, RZ, RZ, R87 ;  /* 0x000000ffff937224 */ /* 0x000fe400078e0057 */
[----:B------:R-:W-:Y:S01]  /*7980*/  FFMA.FTZ R41, R41, R154, R155 ;  /* 0x0000009a29297223 */ /* 0x000fe2000001009b */
[----:B------:R-:W-:Y:S02]  /*7990*/  HADD2.F32 R155, -RZ, R176.H0_H0 ;  /* 0x200000b0ff9b7230 */ /* 0x000fe40000004100 */
[----:B------:R-:W-:Y:S01]  /*79a0*/  HADD2.F32 R91, -RZ, R148.H0_H0 ;  /* 0x20000094ff5b7230 */ /* 0x000fe20000004100 */
[----:B------:R-:W-:Y:S01]  /*79b0*/  F2FP.F16.F32.PACK_AB R85, R49, R85 ;  /* 0x000000553155723e */ /* 0x000fe200000000ff */
[----:B------:R-:W-:Y:S01]  /*79c0*/  HADD2.F32 R156, -RZ, R147.H0_H0 ;  /* 0x20000093ff9c7230 */ /* 0x000fe20000004100 */
[----:B------:R-:W-:Y:S01]  /*79d0*/  F2FP.F16.F32.PACK_AB R89, R41, R89 ;  /* 0x000000592959723e */ /* 0x000fe200000000ff */
[----:B------:R-:W-:-:S02]  /*79e0*/  HADD2.F32 R154, -RZ, R175.H0_H0 ;  /* 0x200000afff9a7230 */ /* 0x000fc40000004100 */
[CC--:B------:R-:W-:Y:S01]  /*79f0*/  FMUL.FTZ R87, R91.reuse, R155.reuse ;  /* 0x0000009b5b577220 */ /* 0x0c0fe20000410000 */
[----:B------:R-:W-:Y:S02]  /*7a00*/  HADD2.F32 R147, -RZ, R147.H1_H1 ;  /* 0x30000093ff937230 */ /* 0x000fe40000004100 */
[C---:B------:R-:W-:Y:S01]  /*7a10*/  FMUL.FTZ R155, R156.reuse, R155 ;  /* 0x0000009b9c9b7220 */ /* 0x040fe20000410000 */
[-C--:B------:R-:W-:Y:S01]  /*7a20*/  FFMA.FTZ R87, R156, R154.reuse, -R87 ;  /* 0x0000009a9c577223 */ /* 0x080fe20000010857 */
[----:B------:R-:W-:Y:S02]  /*7a30*/  HADD2.F32 R156, -RZ, R176.H1_H1 ;  /* 0x300000b0ff9c7230 */ /* 0x000fe40000004100 */
[----:B------:R-:W-:Y:S01]  /*7a40*/  FFMA.FTZ R91, R91, R154, R155 ;  /* 0x0000009a5b5b7223 */ /* 0x000fe2000001009b */
[----:B------:R-:W-:Y:S02]  /*7a50*/  SHF.R.U32.HI R154, RZ, 0x10, R43 ;  /* 0x00000010ff9a7819 */ /* 0x000fe4000001162b */
[----:B------:R-:W-:-:S02]  /*7a60*/  SHF.R.U64 R43, R50, 0x10, R51 ;  /* 0x00000010322b7819 */ /* 0x000fc40000001233 */
[----:B------:R-:W-:Y:S01]  /*7a70*/  SHF.R.U32.HI R50, RZ, 0x10, R51 ;  /* 0x00000010ff327819 */ /* 0x000fe20000011633 */
[----:B------:R-:W-:Y:S02]  /*7a80*/  HADD2.F32 R51, -RZ, R148.H1_H1 ;  /* 0x30000094ff337230 */ /* 0x000fe40000004100 */
[----:B------:R-:W-:Y:S02]  /*7a90*/  HADD2.F32 R154, -RZ, R154.H0_H0 ;  /* 0x2000009aff9a7230 */ /* 0x000fe40000004100 */
[----:B------:R-:W-:Y:S02]  /*7aa0*/  HADD2.F32 R148, -RZ, R50.H0_H0 ;  /* 0x20000032ff947230 */ /* 0x000fe40000004100 */
[----:B------:R-:W-:-:S03]  /*7ab0*/  HADD2.F32 R43, -RZ, R43.H0_H0 ;  /* 0x2000002bff2b7230 */ /* 0x000fc60000004100 */
[----:B------:R-:W-:-:S04]  /*7ac0*/  FMUL.FTZ R50, R51, R148 ;  /* 0x0000009433327220 */ /* 0x000fc80000410000 */
[C---:B------:R-:W-:Y:S01]  /*7ad0*/  FFMA.FTZ R50, R147.reuse, R154, -R50 ;  /* 0x0000009a93327223 */ /* 0x040fe20000010832 */
        /* <DEDUP_REMOVED lines=37> */
[----:B------:R-:W-:-:S03]  /*7d30*/  F2FP.F16.F32.PACK_AB R43, R43, R156 ;  /* 0x0000009c2b2b723e */ /* 0x000fc600000000ff */
[----:B------:R-:W-:Y:S02]  /*7d40*/  IMAD.MOV.U32 R86, RZ, RZ, R155 ;  /* 0x000000ffff567224 */ /* 0x000fe400078e009b */
[----:B------:R-:W-:-:S07]  /*7d50*/  IMAD.MOV.U32 R90, RZ, RZ, R43 ;  /* 0x000000ffff5a7224 */ /* 0x000fce00078e002b */
.L_x_2706:
[----:B------:R-:W-:Y:S05]  /*7d60*/  BSYNC B3 ;  /* 0x0000000000037941 */ /* 0x000fea0003800000 */
.L_x_2705:
        /* <DEDUP_REMOVED lines=10> */
[----:B--2---:R2:W-:Y:S01]  /*7e10*/  STG.E.128 desc[UR4][R40.64], R84 ;  /* 0x0000005428007986 */ /* 0x0045e2000c101d04 */
[----:B------:R-:W-:-:S05]  /*7e20*/  @!P4 LEA.HI.X R43, R146, R117, R43, 0x1, P5 ;  /* 0x00000075922bc211 */ /* 0x000fca00028f0c2b */
[----:B0-----:R2:W-:Y:S04]  /*7e30*/  @!P4 STG.E.128 desc[UR4][R42.64], R88 ;  /* 0x000000582a00c986 */ /* 0x0015e8000c101d04 */
.L_x_2704:
[----:B------:R-:W-:Y:S05]  /*7e40*/  BSYNC B2 ;  /* 0x0000000000027941 */ /* 0x000fea0003800000 */
.L_x_2703:
[----:B------:R-:W-:-:S13]  /*7e50*/  ISETP.NE.AND P4, PT, R10, RZ, PT ;  /* 0x000000ff0a00720c */ /* 0x000fda0003f85270 */
[----:B------:R-:W-:Y:S05]  /*7e60*/  @!P4 BRA `(.L_x_2702) ;  /* 0x0000000400fcc947 */ /* 0x000fea0003800000 */
[----:B--2---:R-:W-:Y:S01]  /*7e70*/  SEL R40, R115, R142, !P1 ;  /* 0x0000008e73287207 */ /* 0x004fe20004800000 */
        /* <DEDUP_REMOVED lines=20> */
[----:B------:R-:W2:Y:S01]  /*7fc0*/  LDS.128 R40, [R40+0x24400] ;  /* 0x0244000028287984 */ /* 0x000ea20000000c00 */
[----:B------:R-:W-:Y:S05]  /*7fd0*/  @P4 BRA `(.L_x_2708) ;  /* 0x0000000400684947 */ /* 0x000fea0003800000 */
[----:B0-----:R-:W-:Y:S01]  /*7fe0*/  IMAD.MOV.U32 R86, RZ, RZ, R49 ;  /* 0x000000ffff567224 */ /* 0x001fe200078e0031 */
[----:B------:R-:W-:Y:S01]  /*7ff0*/  SHF.R.U64 R36, R36, 0x10, R37 ;  /* 0x0000001024247819 */ /* 0x000fe20000001225 */
[----:B--2---:R-:W-:Y:S01]  /*8000*/  IMAD.MOV.U32 R85, RZ, RZ, R41 ;  /* 0x000000ffff557224 */ /* 0x004fe200078e0029 */
        /* <DEDUP_REMOVED lines=87> */
.L_x_2708:
[----:B------:R-:W-:Y:S05]  /*8580*/  BSYNC B2 ;  /* 0x0000000000027941 */ /* 0x000fea0003800000 */
.L_x_2707:
        /* <DEDUP_REMOVED lines=13> */
.L_x_2702:
[----:B------:R-:W-:Y:S05]  /*8660*/  BSYNC B1 ;  /* 0x0000000000017941 */ /* 0x000fea0003800000 */
.L_x_2701:
[----:B---3--:R-:W3:Y:S01]  /*8670*/  LDL R36, [R1+0x10] ;  /* 0x0000100001247983 */ /* 0x008ee20000100800 */
[----:B------:R-:W-:Y:S01]  /*8680*/  BSSY B1, `(.L_x_2709) ;  /* 0x0000106000017945 */ /* 0x000fe20003800000 */
[----:B---3--:R-:W-:-:S13]  /*8690*/  LOP3.LUT P4, RZ, R36, 0x1, RZ, 0xc0, !PT ;  /* 0x0000000124ff7812 */ /* 0x008fda000788c0ff */
[----:B------:R-:W-:Y:S05]  /*86a0*/  @P4 BRA `(.L_x_2710) ;  /* 0x00000010000c4947 */ /* 0x000fea0003800000 */
[----:B------:R-:W-:Y:S01]  /*86b0*/  ISETP.NE.AND P4, PT, R26, RZ, PT ;  /* 0x000000ff1a00720c */ /* 0x000fe20003f85270 */
[-C--:B--2---:R-:W-:Y:S01]  /*86c0*/  IMAD R48, R141, R126.reuse, RZ ;  /* 0x0000007e8d307224 */ /* 0x084fe200078e02ff */
        /* <DEDUP_REMOVED lines=21> */
[C---:B------:R-:W-:Y:S02]  /*8820*/  IMAD R40, R17.reuse, 0x5000, R36 ;  /* 0x0000500011287824 */ /* 0x040fe400078e0224 */
        /* <DEDUP_REMOVED lines=8> */
[----:B0-----:R-:W-:Y:S02]  /*88b0*/  HADD2.F32 R47, -RZ, R41.H0_H0 ;  /* 0x20000029ff2f7230 */ /* 0x001fe40000004100 */
[----:B--2---:R-:W-:Y:S02]  /*88c0*/  HADD2.F32 R51, -RZ, R37.H0_H0 ;  /* 0x20000025ff337230 */ /* 0x004fe40000004100 */
        /* <DEDUP_REMOVED lines=84> */
.L_x_2714:
[----:B------:R-:W-:Y:S05]  /*8e10*/  BSYNC B3 ;  /* 0x0000000000037941 */ /* 0x000fea0003800000 */
.L_x_2713:
        /* <DEDUP_REMOVED lines=13> */
.L_x_2712:
[----:B------:R-:W-:Y:S05]  /*8ef0*/  BSYNC B2 ;  /* 0x0000000000027941 */ /* 0x000fea0003800000 */
.L_x_2711:
[----:B------:R-:W-:-:S13]  /*8f00*/  ISETP.NE.AND P4, PT, R10, RZ, PT ;  /* 0x000000ff0a00720c */ /* 0x000fda0003f85270 */
[----:B------:R-:W-:Y:S05]  /*8f10*/  @!P4 BRA `(.L_x_2710) ;  /* 0x0000000400f0c947 */ /* 0x000fea0003800000 */
[----:B0-----:R-:W-:Y:S01]  /*8f20*/  SEL R36, R115, R142, !P1 ;  /* 0x0000008e73247207 */ /* 0x001fe20004800000 */
        /* <DEDUP_REMOVED lines=109> */
.L_x_2716:
[----:B------:R-:W-:Y:S05]  /*9600*/  BSYNC B2 ;  /* 0x0000000000027941 */ /* 0x000fea0003800000 */
.L_x_2715:
        /* <DEDUP_REMOVED lines=13> */
.L_x_2710:
[----:B------:R-:W-:Y:S05]  /*96e0*/  BSYNC B1 ;  /* 0x0000000000017941 */ /* 0x000fea0003800000 */
.L_x_2709:
[----:B0--3--:R-:W-:Y:S02]  /*96f0*/  VIADD R37, R212, 0x40 ;  /* 0x00000040d4257836 */ /* 0x009fe40000000000 */
        /* <DEDUP_REMOVED lines=114> */
[----:B------:R-:W-:Y:S01]  /*9e20*/  F2FP.F16.F32.PACK_AB R51, R51, R159 ;  /* 0x0000009f3333723e */ /* 0x000fe200000000ff */
[----:B------:R-:W-:Y:S01]  /*9e30*/  IMAD.MOV.U32 R43, RZ, RZ, R48 ;  /* 0x000000ffff2b7224 */ /* 0x000fe200078e0030 */
[----:B------:R-:W-:-:S03]  /*9e40*/  MOV R38, R45 ;  /* 0x0000002d00267202 */ /* 0x000fc60000000f00 */
[----:B------:R-:W-:-:S07]  /*9e50*/  IMAD.MOV.U32 R42, RZ, RZ, R51 ;  /* 0x000000ffff2a7224 */ /* 0x000fce00078e0033 */
.L_x_2720:
[----:B------:R-:W-:Y:S05]  /*9e60*/  BSYNC B2 ;  /* 0x0000000000027941 */ /* 0x000fea0003800000 */
.L_x_2719:
[----:B------:R-:W-:Y:S01]  /*9e70*/  IADD3 R45, P3, P4, R96, R124, R13 ;  /* 0x0000007c602d7210 */ /* 0x000fe20007c7e00d */
[----:B------:R-:W-:-:S03]  /*9e80*/  ULDC.64 UR4, c[0x0][0x208] ;  /* 0x0000820000047ab9 */ /* 0x000fc60000000a00 */
[----:B------:R-:W-:Y:S02]  /*9e90*/  IADD3.X R48, R92, R46, R7, P3, P4 ;  /* 0x0000002e5c307210 */ /* 0x000fe40001fe8407 */
[----:B------:R-:W-:-:S04]  /*9ea0*/  LEA R44, P3, R45, R116, 0x1 ;  /* 0x000000742d2c7211 */ /* 0x000fc800078608ff */
[----:B------:R-:W-:Y:S02]  /*9eb0*/  LEA.HI.X R45, R45, R117, R48, 0x1, P3 ;  /* 0x000000752d2d7211 */ /* 0x000fe400018f0c30 */
[----:B------:R-:W-:-:S03]  /*9ec0*/  ISETP.GE.AND P3, PT, R47, R140, PT ;  /* 0x0000008c2f00720c */ /* 0x000fc60003f66270 */
[----:B--2---:R2:W-:Y:S10]  /*9ed0*/  STG.E.128 desc[UR4][R44.64], R36 ;  /* 0x000000242c007986 */ /* 0x0045f4000c101d04 */
[----:B--2---:R-:W-:-:S02]  /*9ee0*/  @!P3 SHF.R.S32.HI R37, RZ, 0x1f, R47 ;  /* 0x0000001fff25b819 */ /* 0x004fc4000001142f */
[----:B------:R-:W-:-:S04]  /*9ef0*/  @!P3 IADD3 R47, P4, P5, R96, R124, R47 ;  /* 0x0000007c602fb210 */ /* 0x000fc80007d9e02f */
[----:B------:R-:W-:Y:S02]  /*9f00*/  @!P3 IADD3.X R37, R92, R46, R37, P4, P5 ;  /* 0x0000002e5c25b210 */ /* 0x000fe400027ea425 */
[----:B------:R-:W-:-:S04]  /*9f10*/  @!P3 LEA R36, P4, R47, R116, 0x1 ;  /* 0x000000742f24b211 */ /* 0x000fc800078808ff */
[----:B------:R-:W-:-:S05]  /*9f20*/  @!P3 LEA.HI.X R37, R47, R117, R37, 0x1, P4 ;  /* 0x000000752f25b211 */ /* 0x000fca00020f0c25 */
[----:B0-----:R0:W-:Y:S04]  /*9f30*/  @!P3 STG.E.128 desc[UR4][R36.64], R40 ;  /* 0x000000282400b986 */ /* 0x0011e8000c101d04 */
.L_x_2718:
[----:B------:R-:W-:Y:S05]  /*9f40*/  BSYNC B1 ;  /* 0x0000000000017941 */ /* 0x000fea0003800000 */
.L_x_2717:
[----:B------:R-:W-:-:S13]  /*9f50*/  ISETP.NE.AND P3, PT, R10, RZ, PT ;  /* 0x000000ff0a00720c */ /* 0x000fda0003f65270 */
[----:B------:R-:W-:Y:S05]  /*9f60*/  @!P3 BRA `(.L_x_2677) ;  /* 0x0000000c0000b947 */ /* 0x000fea0003800000 */
[----:B------:R-:W-:Y:S01]  /*9f70*/  SEL R142, R115, R142, !P1 ;  /* 0x0000008e738e7207 */ /* 0x000fe20004800000 */
[----:B------:R-:W-:Y:S01]  /*9f80*/  BSSY B1, `(.L_x_2721) ;  /* 0x000006d000017945 */ /* 0x000fe20003800000 */
[----:B------:R-:W-:Y:S02]  /*9f90*/  SHF.R.U32.HI R38, RZ, 0x3, R222 ;  /* 0x00000003ff267819 */ /* 0x000fe400000116de */
[----:B0-----:R-:W-:Y:S02]  /*9fa0*/  SHF.R.S32.HI R36, RZ, 0x1f, R142 ;  /* 0x0000001fff247819 */ /* 0x001fe4000001148e */
        /* <DEDUP_REMOVED lines=10> */
[----:B------:R-:W-:Y:S02]  /*a050*/  IMAD.IADD R37, R37, 0x1, R36 ;  /* 0x0000000125257824 */ /* 0x000fe400078e0224 */
[C---:B------:R-:W-:Y:S02]  /*a060*/  IMAD R36, R17.reuse, 0x5000, R131 ;  /* 0x0000500011247824 */ /* 0x040fe400078e0283 */
[----:B------:R-:W-:-:S03]  /*a070*/  IMAD R40, R17, 0x5000, R37 ;  /* 0x0000500011287824 */ /* 0x000fc600078e0225 */
[----:B------:R-:W-:Y:S01]  /*a080*/  LEA R36, R36, R16, 0x1 ;  /* 0x0000001024247211 */ /* 0x000fe200078e08ff */
[----:B------:R-:W-:-:S05]  /*a090*/  IMAD R40, R40, 0x2, R16 ;  /* 0x0000000228287824 */ /* 0x000fca00078e0210 */
[----:B------:R-:W0:Y:S04]  /*a0a0*/  LDS.128 R36, [R36+0x24400] ;  /* 0x0244000024247984 */ /* 0x000e280000000c00 */
[----:B------:R-:W2:Y:S01]  /*a0b0*/  LDS.128 R40, [R40+0x24400] ;  /* 0x0244000028287984 */ /* 0x000ea20000000c00 */
[----:B------:R-:W-:Y:S05]  /*a0c0*/  @P3 BRA `(.L_x_2722) ;  /* 0x0000000400603947 */ /* 0x000fea0003800000 */
[----:B------:R-:W-:Y:S01]  /*a0d0*/  HADD2.F32 R49, -RZ, R149.H0_H0 ;  /* 0x20000095ff317230 */ /* 0x000fe20000004100 */
[----:B------:R-:W-:Y:S01]  /*a0e0*/  SHF.R.U64 R76, R76, 0x10, R77 ;  /* 0x000000104c4c7819 */ /* 0x000fe2000000124d */
[----:B--2---:R-:W-:Y:S01]  /*a0f0*/  HADD2.F32 R44, -RZ, R41.H0_H0 ;  /* 0x20000029ff2c7230 */ /* 0x004fe20000004100 */
[----:B------:R-:W-:Y:S01]  /*a100*/  SHF.R.U64 R68, R68, 0x10, R69 ;  /* 0x0000001044447819 */ /* 0x000fe20000001245 */
[----:B0-----:R-:W-:Y:S01]  /*a110*/  HADD2.F32 R45, -RZ, R37.H0_H0 ;  /* 0x20000025ff2d7230 */ /* 0x001fe20000004100 */
[----:B------:R-:W-:Y:S01]  /*a120*/  SHF.R.U64 R78, R78, 0x10, R79 ;  /* 0x000000104e4e7819 */ /* 0x000fe2000000124f */
[----:B------:R-:W-:Y:S02]  /*a130*/  HADD2.F32 R48, -RZ, R151.H0_H0 ;  /* 0x20000097ff307230 */ /* 0x000fe40000004100 */
[-C--:B------:R-:W-:Y:S01]  /*a140*/  FMUL.FTZ R50, R44, R49.reuse ;  /* 0x000000312c327220 */ /* 0x080fe20000410000 */
[----:B------:R-:W-:Y:S02]  /*a150*/  HADD2.F32 R149, -RZ, R149.H1_H1 ;  /* 0x30000095ff957230 */ /* 0x000fe40000004100 */
[----:B------:R-:W-:Y:S01]  /*a160*/  FMUL.FTZ R49, R45, R49 ;  /* 0x000000312d317220 */ /* 0x000fe20000410000 */
[----:B------:R-:W-:-:S02]  /*a170*/  HADD2.F32 R151, -RZ, R151.H1_H1 ;  /* 0x30000097ff977230 */ /* 0x000fc40000004100 */
        /* <DEDUP_REMOVED lines=15> */
[----:B------:R-:W-:Y:S02]  /*a270*/  HADD2.F32 R50, -RZ, R150.H0_H0 ;  /* 0x20000096ff327230 */ /* 0x000fe40000004100 */
[----:B------:R-:W-:Y:S01]  /*a280*/  FFMA.FTZ R37, R48, R37, R51 ;  /* 0x0000002530257223 */ /* 0x000fe20000010033 */
[----:B------:R-:W-:-:S02]  /*a290*/  HADD2.F32 R48, -RZ, R43.H0_H0 ;  /* 0x2000002bff307230 */ /* 0x000fc40000004100 */
[----:B------:R-:W-:Y:S01]  /*a2a0*/  HADD2.F32 R49, -RZ, R39.H0_H0 ;  /* 0x20000027ff317230 */ /* 0x000fe20000004100 */
[----:B------:R-:W-:Y:S01]  /*a2b0*/  F2FP.F16.F32.PACK_AB R41, R41, R45 ;  /* 0x0000002d2929723e */ /* 0x000fe200000000ff */
[----:B------:R-:W-:Y:S02]  /*a2c0*/  HADD2.F32 R51, -RZ, R153.H0_H0 ;  /* 0x20000099ff337230 */ /* 0x000fe40000004100 */
        /* <DEDUP_REMOVED lines=8> */
[----:B------:R-:W-:Y:S01]  /*a350*/  HADD2.F32 R150, -RZ, R150.H1_H1 ;  /* 0x30000096ff967230 */ /* 0x000fe20000004100 */
[----:B------:R-:W-:Y:S01]  /*a360*/  F2FP.F16.F32.PACK_AB R44, R37, R44 ;  /* 0x0000002c252c723e */ /* 0x000fe200000000ff */
[----:B------:R-:W-:-:S02]  /*a370*/  HADD2.F32 R49, -RZ, R49.H0_H0 ;  /* 0x20000031ff317230 */ /* 0x000fc40000004100 */
[----:B------:R-:W-:Y:S02]  /*a380*/  HADD2.F32 R48, -RZ, R48.H0_H0 ;  /* 0x20000030ff307230 */ /* 0x000fe40000004100 */
[----:B------:R-:W-:Y:S02]  /*a390*/  HADD2.F32 R153, -RZ, R153.H1_H1 ;  /* 0x30000099ff997230 */ /* 0x000fe40000004100 */
        /* <DEDUP_REMOVED lines=40> */
[----:B------:R-:W-:Y:S01]  /*a620*/  MOV R38, R43 ;  /* 0x0000002b00267202 */ /* 0x000fe20000000f00 */
[----:B------:R-:W-:Y:S02]  /*a630*/  IMAD.MOV.U32 R43, RZ, RZ, R48 ;  /* 0x000000ffff2b7224 */ /* 0x000fe400078e0030 */
[----:B------:R-:W-:-:S07]  /*a640*/  IMAD.MOV.U32 R42, RZ, RZ, R78 ;  /* 0x000000ffff2a7224 */ /* 0x000fce00078e004e */
.L_x_2722:
[----:B------:R-:W-:Y:S05]  /*a650*/  BSYNC B1 ;  /* 0x0000000000017941 */ /* 0x000fea0003800000 */
.L_x_2721:
[----:B------:R-:W-:Y:S01]  /*a660*/  IADD3 R45, P3, P4, R96, R124, R11 ;  /* 0x0000007c602d7210 */ /* 0x000fe20007c7e00b */
[----:B------:R-:W-:-:S03]  /*a670*/  ULDC.64 UR4, c[0x0][0x208] ;  /* 0x0000820000047ab9 */ /* 0x000fc60000000a00 */
[----:B------:R-:W-:Y:S02]  /*a680*/  IADD3.X R48, R92, R46, R6, P3, P4 ;  /* 0x0000002e5c307210 */ /* 0x000fe40001fe8406 */
[----:B------:R-:W-:-:S04]  /*a690*/  LEA R44, P3, R45, R116, 0x1 ;  /* 0x000000742d2c7211 */ /* 0x000fc800078608ff */
[----:B------:R-:W-:Y:S02]  /*a6a0*/  LEA.HI.X R45, R45, R117, R48, 0x1, P3 ;  /* 0x000000752d2d7211 */ /* 0x000fe400018f0c30 */
[----:B------:R-:W-:-:S03]  /*a6b0*/  ISETP.GE.AND P3, PT, R47, R140, PT ;  /* 0x0000008c2f00720c */ /* 0x000fc60003f66270 */
        /* <DEDUP_REMOVED lines=10> */
.L_x_2634:
[----:B------:R-:W2:Y:S02]  /*a760*/  LDL R36, [R1+0x5c] ;  /* 0x00005c0001247983 */ /* 0x000ea40000100800 */
[----:B--2---:R-:W-:-:S13]  /*a770*/  R2UR UR4, R36 ;  /* 0x00000000240472ca */ /* 0x004fda00000e0000 */
[----:B------:R-:W-:-:S06]  /*a780*/  UISETP.NE.AND UP0, UPT, UR4, 0x3, UPT ;  /* 0x000000030400788c */ /* 0x000fcc000bf05270 */
[----:B------:R-:W-:-:S13]  /*a790*/  PLOP3.LUT P2, PT, PT, PT, UP0, 0x80, 0x0 ;  /* 0x000000000000781c */ /* 0x000fda0003f4f008 */
[----:B------:R-:W-:Y:S05]  /*a7a0*/  @!P2 BRA `(.L_x_2723) ;  /* 0x000000000004a947 */ /* 0x000fea0003800000 */
[----:B------:R-:W-:Y:S01]  /*a7b0*/  BPT.TRAP 0x1 ;  /* 0x000000040000795c */ /* 0x000fe20000300000 */
.L_x_2723:
[----:B------:R-:W-:Y:S01]  /*a7c0*/  IMAD R0, R17, 0x8, R16 ;  /* 0x0000000811007824 */ /* 0x000fe200078e0210 */
[----:B------:R-:W-:Y:S01]  /*a7d0*/  SHF.L.U32 R114, R219, 0x1f, RZ ;  /* 0x0000001fdb727819 */ /* 0x000fe200000006ff */
[----:B------:R-:W-:Y:S01]  /*a7e0*/  IMAD R3, R24, -0x50, R2 ;  /* 0xffffffb018037824 */ /* 0x000fe200078e0202 */
[----:B------:R-:W-:Y:S02]  /*a7f0*/  BSSY B1, `(.L_x_2724) ;  /* 0x0000005000017945 */ /* 0x000fe40003800000 */
[----:B------:R-:W1:Y:S02]  /*a800*/  SYNCS.PHASECHK.TRANS64.TRYWAIT P3, [R0+URZ+0x38890], R114 ;  /* 0x03889072000075a7 */ /* 0x000e64000806017f */
[----:B------:R-:W-:-:S04]  /*a810*/  VIMNMX R3, R3, 0x50, PT ;  /* 0x0000005003037848 */ /* 0x000fc80003fe0100 */
[----:B------:R-:W-:Y:S01]  /*a820*/  ISETP.GE.AND P4, PT, R212, R3, PT ;  /* 0x00000003d400720c */ /* 0x000fe20003f86270 */
[----:B-1----:R-:W-:-:S12]  /*a830*/  @!P3 BRA `(.L_x_2725) ;  /* 0x000002880080b947 */ /* 0x002fd80003800000 */
.L_x_3069:
[----:B------:R-:W-:Y:S05]  /*a840*/  BSYNC B1 ;  /* 0x0000000000017941 */ /* 0x000fea0003800000 */
.L_x_2724:
[----:B------:R-:W-:Y:S04]  /*a850*/  BSSY B1, `(.L_x_2726) ;  /* 0x000000f000017945 */ /* 0x000fe80003800000 */
[----:B------:R-:W-:Y:S05]  /*a860*/  @P4 BRA `(.L_x_2727) ;  /* 0x0000000000344947 */ /* 0x000fea0003800000 */
[----:B------:R-:W-:Y:S01]  /*a870*/  ISETP.NE.AND P5, PT, R26, RZ, PT ;  /* 0x000000ff1a00720c */ /* 0x000fe20003fa5270 */
[----:B------:R-:W-:Y:S01]  /*a880*/  ULDC.64 UR4, c[0x0][0x208] ;  /* 0x0000820000047ab9 */ /* 0x000fe20000000a00 */
[----:B------:R-:W-:Y:S02]  /*a890*/  ISETP.NE.AND P4, PT, R10, RZ, PT ;  /* 0x000000ff0a00720c */ /* 0x000fe40003f85270 */
[----:B------:R-:W-:-:S09]  /*a8a0*/  ISETP.NE.AND P3, PT, R9, RZ, PT ;  /* 0x000000ff0900720c */ /* 0x000fd20003f65270 */
[----:B------:R-:W2:Y:S04]  /*a8b0*/  @P5 LDS.128 R36, [R4+0x24400] ;  /* 0x0244000004245984 */ /* 0x000ea80000000c00 */
[----:B0-----:R-:W0:Y:S04]  /*a8c0*/  @P3 LDS.128 R40, [R4+0x29400] ;  /* 0x0294000004283984 */ /* 0x001e280000000c00 */
[----:B--2---:R-:W-:Y:S01]  /*a8d0*/  @P5 STG.E.128 desc[UR4][R60.64], R36 ;  /* 0x000000243c005986 */ /* 0x004fe2000c101d04 */
[----:B------:R-:W-:-:S03]  /*a8e0*/  ISETP.NE.AND P5, PT, R8, RZ, PT ;  /* 0x000000ff0800720c */ /* 0x000fc60003fa5270 */
[----:B------:R-:W2:Y:S04]  /*a8f0*/  @P4 LDS.128 R36, [R4+0x26c00] ;  /* 0x026c000004244984 */ /* 0x000ea80000000c00 */
[----:B0-----:R-:W-:Y:S06]  /*a900*/  @P3 STG.E.128 desc[UR4][R60.64+0x100], R40 ;  /* 0x000100283c003986 */ /* 0x001fec000c101d04 */
[----:B------:R-:W0:Y:S04]  /*a910*/  @P5 LDS.128 R44, [R4+0x2bc00] ;  /* 0x02bc0000042c5984 */ /* 0x000e280000000c00 */
[----:B--2---:R2:W-:Y:S04]  /*a920*/  @P4 STG.E.128 desc[UR4][R60.64+0x80], R36 ;  /* 0x000080243c004986 */ /* 0x0045e8000c101d04 */
[----:B0-----:R2:W-:Y:S02]  /*a930*/  @P5 STG.E.128 desc[UR4][R60.64+0x180], R44 ;  /* 0x0001802c3c005986 */ /* 0x0015e4000c101d04 */
.L_x_2727:
[----:B------:R-:W-:Y:S05]  /*a940*/  BSYNC B1 ;  /* 0x0000000000017941 */ /* 0x000fea0003800000 */
.L_x_2726:
[----:B--2---:R-:W-:Y:S01]  /*a950*/  VIADD R36, R212, 0x20 ;  /* 0x00000020d4247836 */ /* 0x004fe20000000000 */
[----:B------:R-:W-:Y:S04]  /*a960*/  BSSY B1, `(.L_x_2728) ;  /* 0x0000010000017945 */ /* 0x000fe80003800000 */
[----:B------:R-:W-:-:S13]  /*a970*/  ISETP.GE.AND P3, PT, R36, R3, PT ;  /* 0x000000032400720c */ /* 0x000fda0003f66270 */
        /* <DEDUP_REMOVED lines=14> */
.L_x_2729:
[----:B------:R-:W-:Y:S05]  /*aa60*/  BSYNC B1 ;  /* 0x0000000000017941 */ /* 0x000fea0003800000 */
.L_x_2728:
[----:B--2---:R-:W-:-:S04]  /*aa70*/  IADD3 R36, R212, 0x40, RZ ;  /* 0x00000040d4247810 */ /* 0x004fc80007ffe0ff */
        /* <DEDUP_REMOVED lines=15> */
.L_x_2677:
[----:B------:R-:W-:Y:S05]  /*ab70*/  BSYNC B0 ;  /* 0x0000000000007941 */ /* 0x000fea0003800000 */
.L_x_2633:
[----:B01234-:R-:W0:Y:S01]  /*ab80*/  S2R R36, SR_TID.X ;  /* 0x0000000000247919 */ /* 0x01fe220000002100 */
[----:B------:R-:W-:Y:S01]  /*ab90*/  @!PT LDS RZ, [RZ] ;  /* 0x00000000fffff984 */ /* 0x000fe20000000800 */
[----:B------:R-:W-:Y:S01]  /*aba0*/  @!PT LDS RZ, [RZ] ;  /* 0x00000000fffff984 */ /* 0x000fe20000000800 */
[----:B------:R-:W-:Y:S01]  /*abb0*/  @!PT LDS RZ, [RZ] ;  /* 0x00000000fffff984 */ /* 0x000fe20000000800 */
[----:B------:R-:W-:Y:S01]  /*abc0*/  @!PT LDS RZ, [RZ] ;  /* 0x00000000fffff984 */ /* 0x000fe20000000800 */
[----:B------:R1:W-:Y:S06]  /*abd0*/  MEMBAR.ALL.CTA ;  /* 0x0000000000007992 */ /* 0x0003ec0000008000 */
[----:B-1----:R-:W1:Y:S01]  /*abe0*/  FENCE.VIEW.ASYNC.S ;  /* 0x00000000000073c6 */ /* 0x002e620000000000 */
[----:B------:R-:W-:Y:S05]  /*abf0*/  WARPSYNC.ALL ;  /* 0x0000000000007948 */ /* 0x000fea0003800000 */
[----:B------:R-:W-:Y:S01]  /*ac00*/  BSSY B0, `(.L_x_2730) ;  /* 0x0000009000007945 */ /* 0x000fe20003800000 */
[----:B0-----:R-:W-:Y:S01]  /*ac10*/  LOP3.LUT R36, R36, 0x7f, RZ, 0xc0, !PT ;  /* 0x0000007f24247812 */ /* 0x001fe200078ec0ff */
[----:B-1----:R0:W-:Y:S03]  /*ac20*/  BAR.SYNC.DEFER_BLOCKING R172, 0x80 ;  /* 0x000200ac0000751d */ /* 0x0021e60000010000 */
[----:B------:R-:W-:-:S13]  /*ac30*/  ISETP.NE.AND P3, PT, R36, RZ, PT ;  /* 0x000000ff2400720c */ /* 0x000fda0003f65270 */
[----:B------:R-:W-:-:S05]  /*ac40*/  @!P3 VIADD R36, R0, 0x388a0 ;  /* 0x000388a00024b836 */ /* 0x000fca0000000000 */
[----:B------:R-:W-:-:S04]  /*ac50*/  @!P3 PRMT R36, RZ, 0x654, R36 ;  /* 0x00000654ff24b816 */ /* 0x000fc80000000024 */
[----:B------:R0:W-:Y:S01]  /*ac60*/  @!P3 SYNCS.ARRIVE.TRANS64.RED.A1T0 RZ, [R36+URZ], RZ ;  /* 0x000000ff24ffb9a7 */ /* 0x0001e2000810043f */
[----:B------:R-:W-:Y:S05]  /*ac70*/  @!P2 BRA `(.L_x_2731) ;  /* 0x000000000004a947 */ /* 0x000fea0003800000 */
[----:B------:R-:W-:Y:S01]  /*ac80*/  BPT.TRAP 0x1 ;  /* 0x000000040000795c */ /* 0x000fe20000300000 */
.L_x_2731:
[----:B------:R-:W-:Y:S05]  /*ac90*/  BSYNC B0 ;  /* 0x0000000000007941 */ /* 0x000fea0003800000 */
.L_x_2730:
[----:B------:R-:W1:Y:S01]  /*aca0*/  SYNCS.PHASECHK.TRANS64.TRYWAIT P2, [R0+URZ+0x388b0], R114 ;  /* 0x0388b072000075a7 */ /* 0x000e62000804017f */
[----:B------:R-:W-:Y:S01]  /*acb0*/  ULDC.64 UR4, c[0x0][0x318] ;  /* 0x0000c60000047ab9 */ /* 0x000fe20000000a00 */
[----:B------:R-:W-:Y:S01]  /*acc0*/  ULDC.64 UR60, c[0x0][0x328] ;  /* 0x0000ca00003c7ab9 */ /* 0x000fe20000000a00 */
[----:B0-----:R-:W-:Y:S01]  /*acd0*/  IMAD.U32 R36, RZ, RZ, UR5 ;  /* 0x00000005ff247e24 */ /* 0x001fe2000f8e00ff */
[----:B------:R-:W-:Y:S01]  /*ace0*/  BSSY B0, `(.L_x_2732) ;  /* 0x0000007000007945 */ /* 0x000fe20003800000 */
[----:B------:R-:W-:Y:S01]  /*acf0*/  IMAD.U32 R37, RZ, RZ, UR4 ;  /* 0x00000004ff257e24 */ /* 0x000fe2000f8e00ff */
[----:B------:R-:W-:Y:S01]  /*ad00*/  ISETP.GE.AND P4, PT, R212, R3, PT ;  /* 0x00000003d400720c */ /* 0x000fe20003f86270 */
[----:B------:R-:W-:Y:S01]  /*ad10*/  IMAD.WIDE R48, R24, 0x50, R112 ;  /* 0x0000005018307825 */ /* 0x000fe200078e0270 */
[----:B------:R0:W-:Y:S04]  /*ad20*/  STL [R1+0x14], R36 ;  /* 0x0000142401007387 */ /* 0x0001e80000100800 */
[----:B------:R0:W-:Y:S02]  /*ad30*/  STL [R1+0x58], R37 ;  /* 0x0000582501007387 */ /* 0x0001e40000100800 */
[----:B01----:R-:W-:Y:S05]  /*ad40*/  @!P2 BRA `(.L_x_2733) ;  /* 0x000002840050a947 */ /* 0x003fea0003800000 */
.L_x_3070:
[----:B------:R-:W-:Y:S05]  /*ad50*/  BSYNC B0 ;  /* 0x0000000000007941 */ /* 0x000fea0003800000 */
.L_x_2732:
[----:B------:R-:W-:Y:S04]  /*ad60*/  BSSY B0, `(.L_x_2734) ;  /* 0x000001c000007945 */ /* 0x000fe80003800000 */
[----:B------:R-:W-:Y:S05]  /*ad70*/  @P4 BRA `(.L_x_2735) ;  /* 0x0000000000684947 */ /* 0x000fea0003800000 */
[----:B------:R-:W2:Y:S01]  /*ad80*/  LDL R37, [R1+0x58] ;  /* 0x0000580001257983 */ /* 0x000ea20000100800 */
[----:B------:R-:W-:-:S03]  /*ad90*/  ULDC UR6, c[0x0][0x2f4] ;  /* 0x0000bd0000067ab9 */ /* 0x000fc60000000800 */
[----:B------:R-:W3:Y:S01]  /*ada0*/  LDL R36, [R1+0x14] ;  /* 0x0000140001247983 */ /* 0x000ee20000100800 */
[----:B------:R-:W-:Y:S01]  /*adb0*/  ISETP.GE.AND P5, PT, R18, UR6, PT ;  /* 0x0000000612007c0c */ /* 0x000fe2000bfa6270 */
[----:B------:R-:W-:Y:S01]  /*adc0*/  IMAD R43, R49, UR60, RZ ;  /* 0x0000003c312b7c24 */ /* 0x000fe2000f8e02ff */
[----:B------:R-:W-:Y:S01]  /*add0*/  ISETP.GE.AND P4, PT, R213, UR6, PT ;  /* 0x00000006d5007c0c */ /* 0x000fe2000bf86270 */
[----:B------:R-:W-:Y:S02]  /*ade0*/  IMAD.MOV.U32 R40, RZ, RZ, R94 ;  /* 0x000000ffff287224 */ /* 0x000fe400078e005e */
[----:B------:R-:W-:Y:S02]  /*adf0*/  IMAD.MOV.U32 R41, RZ, RZ, R5 ;  /* 0x000000ffff297224 */ /* 0x000fe400078e0005 */
[C---:B------:R-:W-:Y:S02]  /*ae00*/  IMAD R43, R48.reuse, UR61, R43 ;  /* 0x0000003d302b7c24 */ /* 0x040fe4000f8e022b */
[----:B------:R-:W-:-:S05]  /*ae10*/  IMAD.WIDE.U32 R40, R48, UR60, R40 ;  /* 0x0000003c30287c25 */ /* 0x000fca000f8e0028 */
[----:B------:R-:W-:Y:S02]  /*ae20*/  IADD3 R41, R41, R43, RZ ;  /* 0x0000002b29297210 */ /* 0x000fe40007ffe0ff */
[----:B--2---:R-:W-:Y:S02]  /*ae30*/  R2UR UR4, R37 ;  /* 0x00000000250472ca */ /* 0x004fe400000e0000 */
[----:B---3--:R-:W-:Y:S02]  /*ae40*/  R2UR UR7, R36 ;  /* 0x00000000240772ca */ /* 0x008fe400000e0000 */
[----:B------:R-:W1:Y:S09]  /*ae50*/  @!P5 LDS.128 R36, [R4+0x400] ;  /* 0x000400000424d984 */ /* 0x000e720000000c00 */
[----:B------:R-:W-:Y:S01]  /*ae60*/  LEA R50, P2, R40, UR4, 0x1 ;  /* 0x0000000428327c11 */ /* 0x000fe2000f8408ff */
[----:B------:R-:W-:-:S03]  /*ae70*/  ULDC.64 UR4, c[0x0][0x208] ;  /* 0x0000820000047ab9 */ /* 0x000fc60000000a00 */
[----:B------:R-:W-:Y:S02]  /*ae80*/  LEA.HI.X R51, R40, UR7, R41, 0x1, P2 ;  /* 0x0000000728337c11 */ /* 0x000fe400090f0c29 */
[----:B------:R-:W-:-:S13]  /*ae90*/  ISETP.GE.AND P2, PT, R220, UR6, PT ;  /* 0x00000006dc007c0c */ /* 0x000fda000bf46270 */
[----:B------:R-:W2:Y:S04]  /*aea0*/  @!P2 LDS.128 R40, [R4+0x5400] ;  /* 0x005400000428a984 */ /* 0x000ea80000000c00 */
[----:B-1----:R-:W-:Y:S01]  /*aeb0*/  @!P5 STG.E.128 desc[UR4][R50.64], R36 ;  /* 0x000000243200d986 */ /* 0x002fe2000c101d04 */
[----:B------:R-:W-:-:S03]  /*aec0*/  ISETP.GE.AND P5, PT, R221, UR6, PT ;  /* 0x00000006dd007c0c */ /* 0x000fc6000bfa6270 */
[----:B------:R-:W1:Y:S10]  /*aed0*/  @!P4 LDS.128 R36, [R4+0x2c00] ;  /* 0x002c00000424c984 */ /* 0x000e740000000c00 */
[----:B------:R-:W3:Y:S04]  /*aee0*/  @!P5 LDS.128 R44, [R4+0x7c00] ;  /* 0x007c0000042cd984 */ /* 0x000ee80000000c00 */
[----:B--2---:R2:W-:Y:S04]  /*aef0*/  @!P2 STG.E.128 desc[UR4][R50.64+0x100], R40 ;  /* 0x000100283200a986 */ /* 0x0045e8000c101d04 */
[----:B-1----:R2:W-:Y:S04]  /*af00*/  @!P4 STG.E.128 desc[UR4][R50.64+0x80], R36 ;  /* 0x000080243200c986 */ /* 0x0025e8000c101d04 */
[----:B---3--:R2:W-:Y:S02]  /*af10*/  @!P5 STG.E.128 desc[UR4][R50.64+0x180], R44 ;  /* 0x0001802c3200d986 */ /* 0x0085e4000c101d04 */
.L_x_2735:
[----:B------:R-:W-:Y:S05]  /*af20*/  BSYNC B0 ;  /* 0x0000000000007941 */ /* 0x000fea0003800000 */
.L_x_2734:
[----:B--2---:R-:W2:Y:S04]  /*af30*/  LDL R38, [R1+0x58] ;  /* 0x0000580001267983 */ /* 0x004ea80000100800 */
[----:B------:R-:W3:Y:S01]  /*af40*/  LDL R37, [R1+0x14] ;  /* 0x0000140001257983 */ /* 0x000ee20000100800 */
[----:B------:R-:W-:Y:S01]  /*af50*/  VIADD R36, R212, 0x20 ;  /* 0x00000020d4247836 */ /* 0x000fe20000000000 */
[----:B------:R-:W-:Y:S04]  /*af60*/  BSSY B0, `(.L_x_2736) ;  /* 0x000001f000007945 */ /* 0x000fe80003800000 */
[----:B------:R-:W-:Y:S01]  /*af70*/  ISETP.GE.AND P2, PT, R36, R3, PT ;  /* 0x000000032400720c */ /* 0x000fe20003f46270 */
[----:B--2---:R-:W-:-:S02]  /*af80*/  IMAD.MOV.U32 R53, RZ, RZ, R38 ;  /* 0x000000ffff357224 */ /* 0x004fc400078e0026 */
[----:B---3--:R-:W-:-:S10]  /*af90*/  IMAD.MOV.U32 R52, RZ, RZ, R37 ;  /* 0x000000ffff347224 */ /* 0x008fd400078e0025 */
[----:B------:R-:W-:Y:S05]  /*afa0*/  @P2 BRA `(.L_x_2737) ;  /* 0x0000000000682947 */ /* 0x000fea0003800000 */
[----:B------:R-:W-:Y:S01]  /*afb0*/  ULDC UR6, c[0x0][0x2f4] ;  /* 0x0000bd0000067ab9 */ /* 0x000fe20000000800 */
[----:B------:R-:W-:Y:S02]  /*afc0*/  IADD3 R43, P4, R48, 0x20, RZ ;  /* 0x00000020302b7810 */ /* 0x000fe40007f9e0ff */
[----:B------:R-:W-:Y:S02]  /*afd0*/  ISETP.GE.AND P2, PT, R18, UR6, PT ;  /* 0x0000000612007c0c */ /* 0x000fe4000bf46270 */
[----:B------:R-:W-:Y:S01]  /*afe0*/  R2UR UR4, R53 ;  /* 0x00000000350472ca */ /* 0x000fe200000e0000 */
[----:B------:R-:W-:Y:S01]  /*aff0*/  IMAD.X R40, RZ, RZ, R49, P4 ;  /* 0x000000ffff287224 */ /* 0x000fe200020e0631 */
[----:B------:R-:W-:Y:S02]  /*b000*/  MOV R41, R5 ;  /* 0x0000000500297202 */ /* 0x000fe40000000f00 */
[----:B------:R-:W-:Y:S01]  /*b010*/  R2UR UR7, R52 ;  /* 0x00000000340772ca */ /* 0x000fe200000e0000 */
[----:B------:R-:W-:Y:S01]  /*b020*/  IMAD R42, R40, UR60, RZ ;  /* 0x0000003c282a7c24 */ /* 0x000fe2000f8e02ff */
[----:B------:R-:W-:Y:S01]  /*b030*/  ISETP.GE.AND P5, PT, R213, UR6, PT ;  /* 0x00000006d5007c0c */ /* 0x000fe2000bfa6270 */
[----:B------:R-:W-:-:S04]  /*b040*/  IMAD.MOV.U32 R40, RZ, RZ, R94 ;  /* 0x000000ffff287224 */ /* 0x000fc800078e005e */
[----:B------:R-:W1:Y:S01]  /*b050*/  @!P2 LDS.128 R36, [R4+0x1400] ;  /* 0x001400000424a984 */ /* 0x000e620000000c00 */
[----:B------:R-:W-:-:S04]  /*b060*/  IMAD.WIDE.U32 R40, R43, UR60, R40 ;  /* 0x0000003c2b287c25 */ /* 0x000fc8000f8e0028 */
[----:B------:R-:W-:Y:S01]  /*b070*/  IMAD R43, R43, UR61, R42 ;  /* 0x0000003d2b2b7c24 */ /* 0x000fe2000f8e022a */
[----:B------:R-:W-:Y:S01]  /*b080*/  LEA R50, P4, R40, UR4, 0x1 ;  /* 0x0000000428327c11 */ /* 0x000fe2000f8808ff */
[----:B------:R-:W-:Y:S02]  /*b090*/  ULDC.64 UR4, c[0x0][0x208] ;  /* 0x0000820000047ab9 */ /* 0x000fe40000000a00 */
[----:B------:R-:W-:-:S05]  /*b0a0*/  IMAD.IADD R41, R41, 0x1, R43 ;  /* 0x0000000129297824 */ /* 0x000fca00078e022b */
        /* <DEDUP_REMOVED lines=10> */
.L_x_2737:
[----:B------:R-:W-:Y:S05]  /*b150*/  BSYNC B0 ;  /* 0x0000000000007941 */ /* 0x000fea0003800000 */
.L_x_2736:
[----:B--2---:R-:W-:Y:S01]  /*b160*/  VIADD R36, R212, 0x40 ;  /* 0x00000040d4247836 */ /* 0x004fe20000000000 */
[----:B------:R-:W-:Y:S04]  /*b170*/  BSSY B0, `(.L_x_2738) ;  /* 0x000001d000007945 */ /* 0x000fe80003800000 */
[----:B------:R-:W-:-:S13]  /*b180*/  ISETP.GE.AND P2, PT, R36, R3, PT ;  /* 0x000000032400720c */ /* 0x000fda0003f46270 */
[----:B------:R-:W-:Y:S05]  /*b190*/  @P2 BRA `(.L_x_2739) ;  /* 0x0000000000682947 */ /* 0x000fea0003800000 */
[----:B------:R-:W-:Y:S01]  /*b1a0*/  ULDC UR6, c[0x0][0x2f4] ;  /* 0x0000bd0000067ab9 */ /* 0x000fe20000000800 */
[----:B------:R-:W-:Y:S01]  /*b1b0*/  IADD3 R3, P4, R48, 0x40, RZ ;  /* 0x0000004030037810 */ /* 0x000fe20007f9e0ff */
[----:B------:R-:W-:Y:S01]  /*b1c0*/  IMAD.MOV.U32 R40, RZ, RZ, R94 ;  /* 0x000000ffff287224 */ /* 0x000fe200078e005e */
[----:B------:R-:W-:Y:S01]  /*b1d0*/  ISETP.GE.AND P2, PT, R18, UR6, PT ;  /* 0x0000000612007c0c */ /* 0x000fe2000bf46270 */
[----:B------:R-:W-:Y:S01]  /*b1e0*/  IMAD.MOV.U32 R41, RZ, RZ, R5 ;  /* 0x000000ffff297224 */ /* 0x000fe200078e0005 */
[----:B------:R-:W-:Y:S01]  /*b1f0*/  R2UR UR4, R53 ;  /* 0x00000000350472ca */ /* 0x000fe200000e0000 */
[----:B------:R-:W-:Y:S01]  /*b200*/  IMAD.X R48, RZ, RZ, R49, P4 ;  /* 0x000000ffff307224 */ /* 0x000fe200020e0631 */
[----:B------:R-:W-:Y:S01]  /*b210*/  R2UR UR7, R52 ;  /* 0x00000000340772ca */ /* 0x000fe200000e0000 */
[----:B------:R-:W-:Y:S01]  /*b220*/  IMAD.WIDE.U32 R40, R3, UR60, R40 ;  /* 0x0000003c03287c25 */ /* 0x000fe2000f8e0028 */
[----:B------:R-:W-:-:S03]  /*b230*/  ISETP.GE.AND P5, PT, R213, UR6, PT ;  /* 0x00000006d5007c0c */ /* 0x000fc6000bfa6270 */
[----:B------:R-:W-:-:S04]  /*b240*/  IMAD R48, R48, UR60, RZ ;  /* 0x0000003c30307c24 */ /* 0x000fc8000f8e02ff */
[----:B------:R-:W1:Y:S01]  /*b250*/  @!P2 LDS.128 R36, [R4+0x2400] ;  /* 0x002400000424a984 */ /* 0x000e620000000c00 */
[----:B------:R-:W-:Y:S01]  /*b260*/  IMAD R3, R3, UR61, R48 ;  /* 0x0000003d03037c24 */ /* 0x000fe2000f8e0230 */
[----:B------:R-:W-:Y:S01]  /*b270*/  LEA R48, P4, R40, UR4, 0x1 ;  /* 0x0000000428307c11 */ /* 0x000fe2000f8808ff */
[----:B------:R-:W-:-:S03]  /*b280*/  ULDC.64 UR4, c[0x0][0x208] ;  /* 0x0000820000047ab9 */ /* 0x000fc60000000a00 */
[----:B------:R-:W-:-:S04]  /*b290*/  IADD3 R3, R41, R3, RZ ;  /* 0x0000000329037210 */ /* 0x000fc80007ffe0ff */
[----:B------:R-:W-:Y:S02]  /*b2a0*/  LEA.HI.X R49, R40, UR7, R3, 0x1, P4 ;  /* 0x0000000728317c11 */ /* 0x000fe4000a0f0c03 */
[----:B------:R-:W-:Y:S01]  /*b2b0*/  ISETP.GE.AND P4, PT, R220, UR6, PT ;  /* 0x00000006dc007c0c */ /* 0x000fe2000bf86270 */
[----:B------:R-:W2:Y:S04]  /*b2c0*/  @!P5 LDS.128 R40, [R4+0x4c00] ;  /* 0x004c00000428d984 */ /* 0x000ea80000000c00 */
[----:B-1----:R-:W-:Y:S01]  /*b2d0*/  @!P2 STG.E.128 desc[UR4][R48.64], R36 ;  /* 0x000000243000a986 */ /* 0x002fe2000c101d04 */
[----:B------:R-:W-:-:S07]  /*b2e0*/  ISETP.GE.AND P2, PT, R221, UR6, PT ;  /* 0x00000006dd007c0c */ /* 0x000fce000bf46270 */
[----:B------:R-:W1:Y:S04]  /*b2f0*/  @!P4 LDS.128 R36, [R4+0x7400] ;  /* 0x007400000424c984 */ /* 0x000e680000000c00 */
[----:B--2---:R-:W-:Y:S04]  /*b300*/  @!P5 STG.E.128 desc[UR4][R48.64+0x80], R40 ;  /* 0x000080283000d986 */ /* 0x004fe8000c101d04 */
[----:B------:R-:W2:Y:S04]  /*b310*/  @!P2 LDS.128 R44, [R4+0x9c00] ;  /* 0x009c0000042ca984 */ /* 0x000ea80000000c00 */
[----:B-1----:R1:W-:Y:S04]  /*b320*/  @!P4 STG.E.128 desc[UR4][R48.64+0x100], R36 ;  /* 0x000100243000c986 */ /* 0x0023e8000c101d04 */
[----:B--2---:R1:W-:Y:S02]  /*b330*/  @!P2 STG.E.128 desc[UR4][R48.64+0x180], R44 ;  /* 0x0001802c3000a986 */ /* 0x0043e4000c101d04 */
.L_x_2739:
[----:B------:R-:W-:Y:S05]  /*b340*/  BSYNC B0 ;  /* 0x0000000000007941 */ /* 0x000fea0003800000 */
.L_x_2738:
[----:B------:R-:W2:Y:S01]  /*b350*/  LDL R3, [R1+0x10] ;  /* 0x0000100001037983 */ /* 0x000ea20000100800 */
[----:B0-----:R-:W-:Y:S01]  /*b360*/  @!P3 VIADD R0, R0, 0x388c0 ;  /* 0x000388c00000b836 */ /* 0x001fe20000000000 */
[----:B------:R-:W-:Y:S01]  /*b370*/  PLOP3.LUT P2, PT, PT, PT, PT, 0x8, 0x0 ;  /* 0x000000000000781c */ /* 0x000fe20003f4e170 */
[----:B------:R-:W-:Y:S01]  /*b380*/  VIADD R17, R17, 0x1 ;  /* 0x0000000111117836 */ /* 0x000fe20000000000 */
[----:B------:R-:W-:Y:S01]  /*b390*/  @!PT LDS RZ, [RZ] ;  /* 0x00000000fffff984 */ /* 0x000fe20000000800 */
[----:B------:R-:W-:Y:S01]  /*b3a0*/  @!PT LDS RZ, [RZ] ;  /* 0x00000000fffff984 */ /* 0x000fe20000000800 */
[----:B------:R-:W-:Y:S01]  /*b3b0*/  @!PT LDS RZ, [RZ] ;  /* 0x00000000fffff984 */ /* 0x000fe20000000800 */
[----:B------:R-:W-:Y:S01]  /*b3c0*/  @!PT LDS RZ, [RZ] ;  /* 0x00000000fffff984 */ /* 0x000fe20000000800 */
[----:B------:R0:W-:Y:S06]  /*b3d0*/  MEMBAR.ALL.CTA ;  /* 0x0000000000007992 */ /* 0x0001ec0000008000 */
[----:B0-----:R-:W0:Y:S01]  /*b3e0*/  FENCE.VIEW.ASYNC.S ;  /* 0x00000000000073c6 */ /* 0x001e220000000000 */
[----:B------:R-:W-:Y:S01]  /*b3f0*/  @!P3 PRMT R0, RZ, 0x654, R0 ;  /* 0x00000654ff00b816 */ /* 0x000fe20000000000 */
[----:B0-----:R0:W-:Y:S06]  /*b400*/  BAR.SYNC.DEFER_BLOCKING R172, 0x80 ;  /* 0x000200ac0000751d */ /* 0x0011ec0000010000 */
[----:B------:R3:W-:Y:S01]  /*b410*/  @!P3 SYNCS.ARRIVE.TRANS64.RED.A1T0 RZ, [R0+URZ], RZ ;  /* 0x000000ff00ffb9a7 */ /* 0x0007e2000810043f */
[----:B------:R-:W-:-:S04]  /*b420*/  ISETP.NE.AND P3, PT, R17, 0x2, PT ;  /* 0x000000021100780c */ /* 0x000fc80003f65270 */
[----:B------:R-:W-:Y:S02]  /*b430*/  SEL R17, R17, RZ, P3 ;  /* 0x000000ff11117207 */ /* 0x000fe40001800000 */
[----:B---3--:R-:W-:-:S04]  /*b440*/  SEL R0, RZ, 0x1, P3 ;  /* 0x00000001ff007807 */ /* 0x008fc80001800000 */
[----:B------:R-:W-:Y:S02]  /*b450*/  LOP3.LUT R219, R219, R0, RZ, 0x3c, !PT ;  /* 0x00000000dbdb7212 */ /* 0x000fe400078e3cff */
[----:B--2---:R-:W-:-:S13]  /*b460*/  LOP3.LUT P4, RZ, R3, 0x2, RZ, 0xc0, !PT ;  /* 0x0000000203ff7812 */ /* 0x004fda000788c0ff */
[----:B0-----:R-:W-:Y:S05]  /*b470*/  @P4 BRA `(.L_x_2740) ;  /* 0xffffff78009c4947 */ /* 0x001fea000383ffff */
.L_x_2628:
[----:B------:R-:W0:Y:S01]  /*b480*/  LDC R0, c[0x0][0x448] ;  /* 0x00011200ff007b82 */ /* 0x000e220000000800 */
[----:B------:R-:W-:Y:S01]  /*b490*/  BSSY B0, `(.L_x_2741) ;  /* 0x0000011000007945 */ /* 0x000fe20003800000 */
[----:B0-----:R-:W-:Y:S01]  /*b4a0*/  ISETP.NE.AND P0, PT, R0, 0x1, PT ;  /* 0x000000010000780c */ /* 0x001fe20003f05270 */
[----:B------:R-:W-:-:S12]  /*b4b0*/  VIADD R0, R231, 0x7f ;  /* 0x0000007fe7007836 */ /* 0x000fd80000000000 */
[----:B------:R-:W0:Y:S08]  /*b4c0*/  @P0 LDC R3, c[0x0][0x44c] ;  /* 0x00011300ff030b82 */ /* 0x000e300000000800 */
[----:B------:R-:W2:Y:S01]  /*b4d0*/  @P0 LDC R2, c[0x0][0x450] ;  /* 0x00011400ff020b82 */ /* 0x000ea20000000800 */
[----:B0-----:R-:W-:-:S05]  /*b4e0*/  @P0 IMAD.HI.U32 R3, R0, R3, RZ ;  /* 0x0000000300030227 */ /* 0x001fca00078e00ff */
[----:B--2---:R-:W-:Y:S01]  /*b4f0*/  @P0 SHF.R.U32.HI R0, RZ, R2, R3 ;  /* 0x00000002ff000219 */ /* 0x004fe20000011603 */
[----:B------:R-:W-:-:S04]  /*b500*/  IMAD.MOV.U32 R2, RZ, RZ, RZ ;  /* 0x000000ffff027224 */ /* 0x000fc800078e00ff */
[----:B------:R-:W-:-:S04]  /*b510*/  IMAD.IADD R0, R143, 0x1, R0 ;  /* 0x000000018f007824 */ /* 0x000fc800078e0200 */
[----:B------:R-:W-:-:S05]  /*b520*/  IMAD.HI R0, R0, 0x66666667, RZ ;  /* 0x6666666700007827 */ /* 0x000fca00078e02ff */
[----:B------:R-:W-:-:S04]  /*b530*/  SHF.R.U32.HI R3, RZ, 0x1f, R0 ;  /* 0x0000001fff037819 */ /* 0x000fc80000011600 */
[----:B------:R-:W-:-:S04]  /*b540*/  LEA.HI.SX32 R3, R0, R3, 0x1b ;  /* 0x0000000300037211 */ /* 0x000fc800078fdaff */
[----:B------:R-:W-:-:S04]  /*b550*/  VIMNMX R144, R144, R3, PT ;  /* 0x0000000390907248 */ /* 0x000fc80003fe0100 */
[----:B------:R-:W-:Y:S01]  /*b560*/  ISETP.GE.AND P0, PT, R144, 0x1, PT ;  /* 0x000000019000780c */ /* 0x000fe20003f06270 */
[----:B------:R-:W-:-:S12]  /*b570*/  @P2 BRA `(.L_x_2742) ;  /* 0x0000000000082947 */ /* 0x000fd80003800000 */
[----:B------:R-:W0:Y:S02]  /*b580*/  FENCE.VIEW.ASYNC.G ;  /* 0x00000000000073c6 */ /* 0x000e240000000100 */
[----:B0-----:R-:W-:Y:S06]  /*b590*/  BAR.ARV 0xc, 0x180 ;  /* 0x0306000000007b1d */ /* 0x001fec0000002000 */
.L_x_2742:
[----:B------:R-:W-:Y:S05]  /*b5a0*/  BSYNC B0 ;  /* 0x0000000000007941 */ /* 0x000fea0003800000 */
.L_x_2741:
[----:B------:R-:W-:Y:S04]  /*b5b0*/  BSSY B0, `(.L_x_2743) ;  /* 0x0000021000007945 */ /* 0x000fe80003800000 */
        /* <DEDUP_REMOVED lines=8> */
[----:B------:R-:W-:-:S05]  /*b640*/  IABS R8, R9 ;  /* 0x0000000900087213 */ /* 0x000fca0000000000 */
[----:B------:R-:W-:Y:S02]  /*b650*/  IMAD.MOV R8, RZ, RZ, -R8 ;  /* 0x000000ffff087224 */ /* 0x000fe400078e0a08 */
[----:B0-----:R-:W0:Y:S02]  /*b660*/  MUFU.RCP R4, R4 ;  /* 0x0000000400047308 */ /* 0x001e240000001000 */
[----:B0-----:R-:W-:Y:S02]  /*b670*/  IADD3 R2, R4, 0xffffffe, RZ ;  /* 0x0ffffffe04027810 */ /* 0x001fe40007ffe0ff */
[----:B------:R-:W-:-:S04]  /*b680*/  IABS R4, R0 ;  /* 0x0000000000047213 */ /* 0x000fc80000000000 */
[----:B------:R0:W2:Y:S01]  /*b690*/  F2I.FTZ.U32.TRUNC.NTZ R3, R2 ;  /* 0x0000000200037305 */ /* 0x0000a2000021f000 */
[----:B------:R-:W-:-:S04]  /*b6a0*/  LOP3.LUT R0, R0, R9, RZ, 0x3c, !PT ;  /* 0x0000000900007212 */ /* 0x000fc800078e3cff */
[----:B------:R-:W-:Y:S01]  /*b6b0*/  ISETP.GE.AND P2, PT, R0, RZ, PT ;  /* 0x000000ff0000720c */ /* 0x000fe20003f46270 */
[----:B0-----:R-:W-:Y:S02]  /*b6c0*/  IMAD.MOV.U32 R2, RZ, RZ, RZ ;  /* 0x000000ffff027224 */ /* 0x001fe400078e00ff */
[----:B--2---:R-:W-:-:S04]  /*b6d0*/  IMAD.MOV R6, RZ, RZ, -R3 ;  /* 0x000000ffff067224 */ /* 0x004fc800078e0a03 */
[----:B------:R-:W-:-:S04]  /*b6e0*/  IMAD R7, R6, R5, RZ ;  /* 0x0000000506077224 */ /* 0x000fc800078e02ff */
[----:B------:R-:W-:-:S04]  /*b6f0*/  IMAD.HI.U32 R3, R3, R7, R2 ;  /* 0x0000000703037227 */ /* 0x000fc800078e0002 */
[----:B------:R-:W-:Y:S02]  /*b700*/  IMAD.MOV.U32 R2, RZ, RZ, R8 ;  /* 0x000000ffff027224 */ /* 0x000fe400078e0008 */
[----:B------:R-:W-:-:S04]  /*b710*/  IMAD.HI.U32 R3, R3, R4, RZ ;  /* 0x0000000403037227 */ /* 0x000fc800078e00ff */
[----:B------:R-:W-:-:S05]  /*b720*/  IMAD R2, R3, R2, R4 ;  /* 0x0000000203027224 */ /* 0x000fca00078e0204 */
[----:B------:R-:W-:-:S13]  /*b730*/  ISETP.GT.U32.AND P1, PT, R5, R2, PT ;  /* 0x000000020500720c */ /* 0x000fda0003f24070 */
[----:B------:R-:W-:Y:S01]  /*b740*/  @!P1 IMAD.IADD R2, R2, 0x1, -R5 ;  /* 0x0000000102029824 */ /* 0x000fe200078e0a05 */
[----:B------:R-:W-:Y:S02]  /*b750*/  @!P1 IADD3 R3, R3, 0x1, RZ ;  /* 0x0000000103039810 */ /* 0x000fe40007ffe0ff */
[----:B------:R-:W-:Y:S02]  /*b760*/  ISETP.NE.AND P1, PT, R9, RZ, PT ;  /* 0x000000ff0900720c */ /* 0x000fe40003f25270 */
[----:B------:R-:W-:-:S13]  /*b770*/  ISETP.GE.U32.AND P0, PT, R2, R5, PT ;  /* 0x000000050200720c */ /* 0x000fda0003f06070 */
[----:B------:R-:W-:-:S04]  /*b780*/  @P0 VIADD R3, R3, 0x1 ;  /* 0x0000000103030836 */ /* 0x000fc80000000000 */
[----:B------:R-:W-:-:S04]  /*b790*/  IMAD.MOV.U32 R2, RZ, RZ, R3 ;  /* 0x000000ffff027224 */ /* 0x000fc800078e0003 */
[----:B------:R-:W-:Y:S01]  /*b7a0*/  @!P2 IMAD.MOV R2, RZ, RZ, -R2 ;  /* 0x000000ffff02a224 */ /* 0x000fe200078e0a02 */
[----:B------:R-:W-:-:S07]  /*b7b0*/  @!P1 LOP3.LUT R2, RZ, R9, RZ, 0x33, !PT ;  /* 0x00000009ff029212 */ /* 0x000fce00078e33ff */
.L_x_2744:
[----:B------:R-:W-:Y:S05]  /*b7c0*/  BSYNC B0 ;  /* 0x0000000000007941 */ /* 0x000fea0003800000 */
.L_x_2743:
[----:B------:R-:W2:Y:S01]  /*b7d0*/  LDL R0, [R1+0x88] ;  /* 0x0000880001007983 */ /* 0x000ea20000100800 */
[----:B------:R-:W-:Y:S01]  /*b7e0*/  PLOP3.LUT P0, PT, PT, PT, PT, 0x80, 0x0 ;  /* 0x000000000000781c */ /* 0x000fe20003f0f070 */
[----:B------:R-:W-:Y:S01]  /*b7f0*/  IMAD.MOV.U32 R153, RZ, RZ, RZ ;  /* 0x000000ffff997224 */ /* 0x000fe200078e00ff */
[----:B------:R-:W-:Y:S01]  /*b800*/  CS2R R150, SRZ ;  /* 0x0000000000967805 */ /* 0x000fe2000001ff00 */
[----:B------:R-:W-:Y:S01]  /*b810*/  IMAD.MOV.U32 R154, RZ, RZ, RZ ;  /* 0x000000ffff9a7224 */ /* 0x000fe200078e00ff */
        /* <DEDUP_REMOVED lines=49> */
[----:B-1----:R-:W-:Y:S02]  /*bb30*/  CS2R R48, SRZ ;  /* 0x0000000000307805 */ /* 0x002fe4000001ff00 */
        /* <DEDUP_REMOVED lines=12> */
[----:B--2---:R-:W-:-:S05]  /*bc00*/  IMAD R229, R0, R2, RZ ;  /* 0x0000000200e57224 */ /* 0x004fca00078e02ff */
[----:B------:R-:W-:Y:S02]  /*bc10*/  VIADDMNMX R2, R229, R2, R144, PT ;  /* 0x00000002e5027246 */ /* 0x000fe40003800190 */
[----:B------:R-:W-:Y:S02]  /*bc20*/  CS2R R144, SRZ ;  /* 0x0000000000907805 */ /* 0x000fe4000001ff00 */
[----:B------:R-:W-:-:S13]  /*bc30*/  ISETP.GT.AND P1, PT, R2, R229, PT ;  /* 0x000000e50200720c */ /* 0x000fda0003f24270 */
[----:B------:R-:W-:Y:S05]  /*bc40*/  @!P1 BRA `(.L_x_2745) ;  /* 0x0000018c00c49947 */ /* 0x000fea0003800000 */
[----:B------:R-:W2:Y:S02]  /*bc50*/  LDL R0, [R1+0x90] ;  /* 0x0000900001007983 */ /* 0x000ea40000100800 */
[----:B--2---:R-:W-:Y:S02]  /*bc60*/  R2UR UR4, R0 ;  /* 0x00000000000472ca */ /* 0x004fe400000e0000 */
[----:B------:R-:W0:Y:S11]  /*bc70*/  S2R R0, SR_TID.X ;  /* 0x0000000000007919 */ /* 0x000e360000002100 */
[----:B------:R-:W-:-:S06]  /*bc80*/  ULOP3.LUT UP0, URZ, UR4, 0x9f, URZ, 0xc0, !UPT ;  /* 0x0000009f043f7892 */ /* 0x000fcc000f80c03f */
[----:B------:R-:W-:Y:S02]  /*bc90*/  PLOP3.LUT P0, PT, PT, PT, UP0, 0x80, 0x0 ;  /* 0x000000000000781c */ /* 0x000fe40003f0f008 */
[----:B0-----:R-:W-:-:S04]  /*bca0*/  IADD3 R0, R0, -0x80, RZ ;  /* 0xffffff8000007810 */ /* 0x001fc80007ffe0ff */
        /* <DEDUP_REMOVED lines=27> */
.L_x_2746:
        /* <DEDUP_REMOVED lines=13> */
.L_x_2750:
[----:B-1----:R1:W2:Y:S02]  /*bf30*/  SYNCS.PHASECHK.TRANS64.TRYWAIT P0, [R16+URZ+0x38800], R3 ;  /* 0x03880003100075a7 */ /* 0x0022a4000800017f */
[----:B--2---:R-:W-:Y:S05]  /*bf40*/  @!P0 NANOSLEEP.SYNCS 0x989680 ;  /* 0x009896800000895d */ /* 0x004fea0003900000 */
[----:B------:R-:W2:Y:S02]  /*bf50*/  @!P0 SYNCS.PHASECHK.TRANS64 P0, [R16+URZ+0x38800], R3 ;  /* 0x03880003100085a7 */ /* 0x000ea4000800007f */
[----:B--2---:R-:W-:Y:S05]  /*bf60*/  @!P0 BRA `(.L_x_2750) ;  /* 0xfffffffc00f08947 */ /* 0x004fea000383ffff */
.L_x_2749:
[----:B------:R-:W-:Y:S05]  /*bf70*/  BSYNC B0 ;  /* 0x0000000000007941 */ /* 0x000fea0003800000 */
.L_x_2748:
[----:B------:R-:W-:Y:S05]  /*bf80*/  BRA `(.L_x_2751) ;  /* 0x0000009400807947 */ /* 0x000fea0003800000 */
.L_x_2747:
[----:B------:R-:W2:Y:S01]  /*bf90*/  LDL R0, [R1+0x90] ;  /* 0x0000900001007983 */ /* 0x000ea20000100800 */
[----:B------:R-:W-:Y:S01]  /*bfa0*/  ULDC.64 UR6, c[0x0][0x408] ;  /* 0x0001020000067ab9 */ /* 0x000fe20000000a00 */
[----:B--2---:R-:W-:Y:S02]  /*bfb0*/  R2UR UR4, R0 ;  /* 0x00000000000472ca */ /* 0x004fe400000e0000 */
[----:B-----5:R-:W-:-:S05]  /*bfc0*/  SHF.R.S32.HI R0, RZ, 0x1f, R152 ;  /* 0x0000001fff007819 */ /* 0x020fca0000011498 */
[----:B------:R-:W-:-:S04]  /*bfd0*/  IMAD R5, R0, UR6, RZ ;  /* 0x0000000600057c24 */ /* 0x000fc8000f8e02ff */
[----:B------:R-:W-:Y:S02]  /*bfe0*/  IMAD R5, R152, UR7, R5 ;  /* 0x0000000798057c24 */ /* 0x000fe4000f8e0205 */
[----:B------:R-:W-:-:S03]  /*bff0*/  ULOP3.LUT UP0, URZ, UR4, 0x3ff, URZ, 0xc0, !UPT ;  /* 0x000003ff043f7892 */ /* 0x000fc6000f80c03f */
[----:B------:R-:W-:Y:S02]  /*c000*/  ULDC.64 UR4, c[0x0][0x3f8] ;  /* 0x0000fe0000047ab9 */ /* 0x000fe40000000a00 */
[----:B------:R-:W-:Y:S01]  /*c010*/  IMAD R3, R0, UR4, RZ ;  /* 0x0000000400037c24 */ /* 0x000fe2000f8e02ff */
[----:B------:R-:W-:Y:S01]  /*c020*/  PLOP3.LUT P0, PT, PT, PT, UP0, 0x80, 0x0 ;  /* 0x000000000000781c */ /* 0x000fe20003f0f008 */
[----:B------:R-:W-:-:S04]  /*c030*/  IMAD.WIDE.U32 R24, R152, UR4, RZ ;  /* 0x0000000498187c25 */ /* 0x000fc8000f8e00ff */
[C---:B------:R-:W-:Y:S02]  /*c040*/  IMAD R3, R152.reuse, UR5, R3 ;  /* 0x0000000598037c24 */ /* 0x040fe4000f8e0203 */
[----:B------:R-:W-:-:S03]  /*c050*/  IMAD.WIDE.U32 R152, R152, UR6, RZ ;  /* 0x0000000698987c25 */ /* 0x000fc6000f8e00ff */
[----:B------:R-:W-:Y:S01]  /*c060*/  IADD3 R73, R3, R25, RZ ;  /* 0x0000001903497210 */ /* 0x000fe20007ffe0ff */
[----:B------:R-:W-:Y:S02]  /*c070*/  IMAD.IADD R27, R5, 0x1, R153 ;  /* 0x00000001051b7824 */ /* 0x000fe400078e0299 */
        /* <DEDUP_REMOVED lines=16> */
[----:B0-----:R-:W-:Y:S05]  /*c180*/  CALL.ABS.NOINC R14 ;  /* 0x000000000e007343 */ /* 0x001fea0003c00000 */
.L_x_2752:
[----:B------:R-:W2:Y:S01]  /*c190*/  LDL R20, [R1+0x60] ;  /* 0x0000600001147983 */ /* 0x000ea20000100800 */
[----:B------:R-:W-:Y:S01]  /*c1a0*/  ULDC.U8 UR4, c[0x0][0x410] ;  /* 0x0001040000047ab9 */ /* 0x000fe20000000000 */
[----:B------:R-:W-:Y:S01]  /*c1b0*/  IMAD.IADD R0, R212, 0x1, R231 ;  /* 0x00000001d4007824 */ /* 0x000fe200078e02e7 */
[----:B------:R-:W-:Y:S01]  /*c1c0*/  ISETP.NE.AND P0, PT, RZ, UR4, PT ;  /* 0x00000004ff007c0c */ /* 0x000fe2000bf05270 */
[----:B------:R-:W-:Y:S03]  /*c1d0*/  BSSY B0, `(.L_x_2753) ;  /* 0x0000933000007945 */ /* 0x000fe60003800000 */
[----:B--2---:R-:W-:-:S09]  /*c1e0*/  LEA R3, R20, R0, 0x5 ;  /* 0x0000000014037211 */ /* 0x004fd200078e28ff */
[----:B------:R-:W-:Y:S05]  /*c1f0*/  @!P0 BRA `(.L_x_2754) ;  /* 0x00000048002c8947 */ /* 0x000fea0003800000 */
        /* <DEDUP_REMOVED lines=16> */
[----:B------:R-:W-:-:S04]  /*c300*/  IMAD.WIDE.U32 R4, R3, UR4, R4 ;  /* 0x0000000403047c25 */ /* 0x000fc8000f8e0004 */
[C---:B------:R-:W-:Y:S01]  /*c310*/  IMAD R9, R3.reuse, UR5, R10 ;  /* 0x0000000503097c24 */ /* 0x040fe2000f8e020a */
[----:B------:R-:W-:Y:S01]  /*c320*/  ULDC.64 UR4, c[0x0][0x3e8] ;  /* 0x0000fa0000047ab9 */ /* 0x000fe20000000a00 */
[----:B------:R-:W-:Y:S01]  /*c330*/  IMAD R33, R3, UR7, R8 ;  /* 0x0000000703217c24 */ /* 0x000fe2000f8e0208 */
[----:B------:R-:W-:Y:S01]  /*c340*/  ULDC.64 UR6, c[0x0][0x400] ;  /* 0x0001000000067ab9 */ /* 0x000fe20000000a00 */
[----:B------:R-:W-:Y:S01]  /*c350*/  IMAD.IADD R3, R5, 0x1, R9 ;  /* 0x0000000105037824 */ /* 0x000fe200078e0209 */
[----:B------:R-:W-:Y:S01]  /*c360*/  LEA R30, P0, R4, UR4, 0x1 ;  /* 0x00000004041e7c11 */ /* 0x000fe2000f8008ff */
[----:B------:R-:W-:Y:S01]  /*c370*/  UMOV UR4, 0xffffffff ;  /* 0xffffffff00047882 */ /* 0x000fe20000000000 */
[----:B------:R-:W-:Y:S02]  /*c380*/  LEA R31, P1, R6, UR6, 0x1 ;  /* 0x00000006061f7c11 */ /* 0x000fe4000f8208ff */
[----:B------:R-:W-:Y:S02]  /*c390*/  IADD3 R33, R7, R33, RZ ;  /* 0x0000002107217210 */ /* 0x000fe40007ffe0ff */
[----:B------:R-:W-:-:S02]  /*c3a0*/  LEA.HI.X R32, R4, UR5, R3, 0x1, P0 ;  /* 0x0000000504207c11 */ /* 0x000fc400080f0c03 */
[----:B------:R-:W-:Y:S01]  /*c3b0*/  LEA.HI.X R33, R6, UR7, R33, 0x1, P1 ;  /* 0x0000000706217c11 */ /* 0x000fe200088f0c21 */
[----:B------:R-:W-:Y:S06]  /*c3c0*/  BRA.DIV UR4, `(.L_x_2755) ;  /* 0x0000026e04c47947 */ /* 0x000fec000b800000 */
[----:B------:R0:W1:Y:S04]  /*c3d0*/  SHFL.IDX PT, R7, R32, RZ, 0x181f ;  /* 0x00181fff20077589 */ /* 0x00006800000e0000 */
[----:B------:R0:W2:Y:S04]  /*c3e0*/  SHFL.IDX PT, R6, R30, RZ, 0x181f ;  /* 0x00181fff1e067589 */ /* 0x0000a800000e0000 */
[----:B------:R0:W3:Y:S04]  /*c3f0*/  SHFL.IDX PT, R9, R33, RZ, 0x181f ;  /* 0x00181fff21097589 */ /* 0x0000e800000e0000 */
[----:B------:R0:W4:Y:S02]  /*c400*/  SHFL.IDX PT, R8, R31, RZ, 0x181f ;  /* 0x00181fff1f087589 */ /* 0x00012400000e0000 */
.L_x_3076:
        /* <DEDUP_REMOVED lines=23> */
[C---:B------:R-:W-:Y:S01]  /*c580*/  @!P3 IMAD.SHL.U32 R21, R22.reuse, 0x2, RZ ;  /* 0x000000021615b824 */ /* 0x040fe200078e00ff */
[----:B------:R-:W-:-:S03]  /*c590*/  @!P3 SHF.L.U64.HI R4, R22, 0x1, R23 ;  /* 0x000000011604b819 */ /* 0x000fc60000010217 */
[----:B------:R-:W-:Y:S01]  /*c5a0*/  @!P2 IMAD.SHL.U32 R13, R215, 0x2, RZ ;  /* 0x00000002d70da824 */ /* 0x000fe200078e00ff */
[-C--:B--2---:R-:W-:Y:S02]  /*c5b0*/  @!P3 IADD3 R24, P5, R6, R21.reuse, RZ ;  /* 0x000000150618b210 */ /* 0x084fe40007fbe0ff */
[----:B----4-:R-:W-:Y:S02]  /*c5c0*/  @!P3 IADD3 R20, P4, R8, R21, RZ ;  /* 0x000000150814b210 */ /* 0x010fe40007f9e0ff */
[-C--:B------:R-:W-:Y:S01]  /*c5d0*/  @!P2 IADD3 R14, P6, R6, R13.reuse, RZ ;  /* 0x0000000d060ea210 */ /* 0x080fe20007fde0ff */
[----:B-1----:R-:W-:Y:S01]  /*c5e0*/  @!P3 IMAD.X R25, R7, 0x1, R4, P5 ;  /* 0x000000010719b824 */ /* 0x002fe200028e0604 */
[----:B------:R-:W-:Y:S02]  /*c5f0*/  @!P2 IADD3 R12, P5, R8, R13, RZ ;  /* 0x0000000d080ca210 */ /* 0x000fe40007fbe0ff */
[----:B---3--:R-:W-:Y:S02]  /*c600*/  @!P3 IADD3.X R21, R9, R4, RZ, P4, !PT ;  /* 0x000000040915b210 */ /* 0x008fe400027fe4ff */
[----:B------:R-:W-:-:S02]  /*c610*/  CS2R R70, SRZ ;  /* 0x0000000000467805 */ /* 0x000fc4000001ff00 */
[----:B------:R-:W-:Y:S02]  /*c620*/  CS2R R72, SRZ ;  /* 0x0000000000487805 */ /* 0x000fe4000001ff00 */
[----:B------:R-:W-:Y:S02]  /*c630*/  CS2R R66, SRZ ;  /* 0x0000000000427805 */ /* 0x000fe4000001ff00 */
[----:B------:R-:W-:Y:S02]  /*c640*/  CS2R R68, SRZ ;  /* 0x0000000000447805 */ /* 0x000fe4000001ff00 */
[----:B------:R-:W-:Y:S02]  /*c650*/  CS2R R62, SRZ ;  /* 0x00000000003e7805 */ /* 0x000fe4000001ff00 */
[----:B------:R-:W-:Y:S01]  /*c660*/  CS2R R64, SRZ ;  /* 0x0000000000407805 */ /* 0x000fe2000001ff00 */
[----:B------:R1:W5:Y:S04]  /*c670*/  @!P3 LD.E.64 R74, desc[UR6][R24.64] ;  /* 0x00000006184ab980 */ /* 0x000368000c101b00 */
[----:B------:R1:W5:Y:S01]  /*c680*/  @!P3 LD.E.64 R76, desc[UR6][R20.64] ;  /* 0x00000006144cb980 */ /* 0x000362000c101b00 */
[----:B------:R-:W-:Y:S01]  /*c690*/  @!P2 SHF.L.U64.HI R34, R215, 0x1, R11 ;  /* 0x00000001d722a819 */ /* 0x000fe2000001020b */
[C---:B------:R-:W-:Y:S01]  /*c6a0*/  @!P1 IMAD.SHL.U32 R11, R214.reuse, 0x2, RZ ;  /* 0x00000002d60b9824 */ /* 0x040fe200078e00ff */
[----:B------:R-:W-:-:S03]  /*c6b0*/  @!P1 SHF.L.U64.HI R28, R214, 0x1, R10 ;  /* 0x00000001d61c9819 */ /* 0x000fc6000001020a */
[--C-:B------:R-:W-:Y:S01]  /*c6c0*/  @!P2 IMAD.X R15, R7, 0x1, R34.reuse, P6 ;  /* 0x00000001070fa824 */ /* 0x100fe200030e0622 */
[-C--:B------:R-:W-:Y:S01]  /*c6d0*/  @!P1 IADD3 R10, P4, R6, R11.reuse, RZ ;  /* 0x0000000b060a9210 */ /* 0x080fe20007f9e0ff */
[----:B------:R-:W-:Y:S01]  /*c6e0*/  @!P2 IMAD.X R13, R9, 0x1, R34, P5 ;  /* 0x00000001090da824 */ /* 0x000fe200028e0622 */
[C---:B------:R-:W-:Y:S01]  /*c6f0*/  @!P0 SHF.L.U64.HI R26, R217.reuse, 0x1, R5 ;  /* 0x00000001d91a8819 */ /* 0x040fe20000010205 */
[----:B------:R-:W-:Y:S01]  /*c700*/  @!P0 IMAD.SHL.U32 R5, R217, 0x2, RZ ;  /* 0x00000002d9058824 */ /* 0x000fe200078e00ff */
[----:B------:R-:W-:Y:S01]  /*c710*/  @!P1 IADD3 R4, P6, R8, R11, RZ ;  /* 0x0000000b08049210 */ /* 0x000fe20007fde0ff */
[--C-:B------:R-:W-:Y:S01]  /*c720*/  @!P1 IMAD.X R11, R7, 0x1, R28.reuse, P4 ;  /* 0x00000001070b9824 */ /* 0x100fe200020e061c */
[----:B------:R1:W5:Y:S02]  /*c730*/  @!P2 LD.E.64 R70, desc[UR6][R14.64] ;  /* 0x000000060e46a980 */ /* 0x000364000c101b00 */
[-C--:B------:R-:W-:Y:S02]  /*c740*/  @!P0 IADD3 R6, P5, R6, R5.reuse, RZ ;  /* 0x0000000506068210 */ /* 0x080fe40007fbe0ff */
[----:B------:R-:W-:Y:S01]  /*c750*/  @!P0 IADD3 R8, P4, R8, R5, RZ ;  /* 0x0000000508088210 */ /* 0x000fe20007f9e0ff */
[----:B------:R-:W-:Y:S01]  /*c760*/  @!P1 IMAD.X R5, R9, 0x1, R28, P6 ;  /* 0x0000000109059824 */ /* 0x000fe200030e061c */
[----:B------:R1:W5:Y:S01]  /*c770*/  @!P2 LD.E.64 R72, desc[UR6][R12.64] ;  /* 0x000000060c48a980 */ /* 0x000362000c101b00 */
[----:B------:R-:W-:Y:S01]  /*c780*/  @!P0 IMAD.X R7, R7, 0x1, R26, P5 ;  /* 0x0000000107078824 */ /* 0x000fe200028e061a */
[----:B------:R-:W-:-:S02]  /*c790*/  @!P0 IADD3.X R9, R9, R26, RZ, P4, !PT ;  /* 0x0000001a09098210 */ /* 0x000fc400027fe4ff */
[----:B------:R1:W5:Y:S04]  /*c7a0*/  @!P1 LD.E.64 R66, desc[UR6][R10.64] ;  /* 0x000000060a429980 */ /* 0x000368000c101b00 */
[----:B------:R1:W5:Y:S04]  /*c7b0*/  @!P1 LD.E.64 R68, desc[UR6][R4.64] ;  /* 0x0000000604449980 */ /* 0x000368000c101b00 */
[----:B------:R1:W5:Y:S04]  /*c7c0*/  @!P0 LD.E.64 R62, desc[UR6][R6.64] ;  /* 0x00000006063e8980 */ /* 0x000368000c101b00 */
[----:B------:R1:W5:Y:S02]  /*c7d0*/  @!P0 LD.E.64 R64, desc[UR6][R8.64] ;  /* 0x0000000608408980 */ /* 0x000364000c101b00 */
.L_x_2757:
[----:B------:R-:W-:Y:S05]  /*c7e0*/  BSYNC B1 ;  /* 0x0000000000017941 */ /* 0x000fea0003800000 */
.L_x_2756:
[----:B-1---5:R-:W-:Y:S01]  /*c7f0*/  IMAD.MOV.U32 R4, RZ, RZ, R62 ;  /* 0x000000ffff047224 */ /* 0x022fe200078e003e */
[----:B------:R-:W-:Y:S01]  /*c800*/  UMOV UR4, 0xffffffff ;  /* 0xffffffff00047882 */ /* 0x000fe20000000000 */
[----:B--2---:R-:W-:Y:S01]  /*c810*/  IMAD.MOV.U32 R6, RZ, RZ, R66 ;  /* 0x000000ffff067224 */ /* 0x004fe200078e0042 */
[----:B------:R-:W-:Y:S01]  /*c820*/  CS2R R58, SRZ ;  /* 0x00000000003a7805 */ /* 0x000fe2000001ff00 */
        /* <DEDUP_REMOVED lines=10> */
[----:B------:R-:W-:Y:S01]  /*c8d0*/  PRMT R112, R4, 0x7610, R112 ;  /* 0x0000761004707816 */ /* 0x000fe20000000070 */
[----:B------:R-:W-:Y:S01]  /*c8e0*/  IMAD.MOV.U32 R4, RZ, RZ, R64 ;  /* 0x000000ffff047224 */ /* 0x000fe200078e0040 */
[----:B------:R-:W-:Y:S01]  /*c8f0*/  PRMT R111, R111, 0x5410, R5 ;  /* 0x000054106f6f7816 */ /* 0x000fe20000000005 */
[----:B------:R-:W-:Y:S01]  /*c900*/  IMAD.MOV.U32 R5, RZ, RZ, R65 ;  /* 0x000000ffff057224 */ /* 0x000fe200078e0041 */
[----:B------:R-:W-:Y:S01]  /*c910*/  PRMT R96, R6, 0x7610, R96 ;  /* 0x0000761006607816 */ /* 0x000fe20000000060 */
[----:B------:R-:W-:Y:S01]  /*c920*/  IMAD.MOV.U32 R6, RZ, RZ, R68 ;  /* 0x000000ffff067224 */ /* 0x000fe200078e0044 */
[----:B------:R-:W-:Y:S02]  /*c930*/  PRMT R113, R7, 0x7610, R113 ;  /* 0x0000761007717816 */ /* 0x000fe40000000071 */
        /* <DEDUP_REMOVED lines=14> */
[----:B------:R1:W2:Y:S04]  /*ca20*/  SHFL.IDX PT, R7, R32, 0x1, 0x181f ;  /* 0x00381f0020077f89 */ /* 0x0002a800000e0000 */
[----:B------:R1:W0:Y:S04]  /*ca30*/  SHFL.IDX PT, R6, R30, 0x1, 0x181f ;  /* 0x00381f001e067f89 */ /* 0x00022800000e0000 */
[----:B---3--:R1:W3:Y:S04]  /*ca40*/  SHFL.IDX PT, R9, R33, 0x1, 0x181f ;  /* 0x00381f0021097f89 */ /* 0x0082e800000e0000 */
[----:B----4-:R1:W4:Y:S02]  /*ca50*/  SHFL.IDX PT, R8, R31, 0x1, 0x181f ;  /* 0x00381f001f087f89 */ /* 0x01032400000e0000 */
.L_x_3082:
        /* <DEDUP_REMOVED lines=19> */
[C---:B------:R-:W-:Y:S02]  /*cb90*/  @!P3 SHF.L.U32 R21, R22.reuse, 0x1, RZ ;  /* 0x000000011615b819 */ /* 0x040fe400000006ff */
[----:B------:R-:W-:Y:S02]  /*cba0*/  @!P3 SHF.L.U64.HI R4, R22, 0x1, R23 ;  /* 0x000000011604b819 */ /* 0x000fe40000010217 */
[-C--:B0-----:R-:W-:Y:S01]  /*cbb0*/  @!P3 IADD3 R24, P5, R6, R21.reuse, RZ ;  /* 0x000000150618b210 */ /* 0x081fe20007fbe0ff */
[----:B------:R-:W-:Y:S01]  /*cbc0*/  @!P2 IMAD.SHL.U32 R13, R215, 0x2, RZ ;  /* 0x00000002d70da824 */ /* 0x000fe200078e00ff */
[----:B----4-:R-:W-:Y:S01]  /*cbd0*/  @!P3 IADD3 R20, P4, R8, R21, RZ ;  /* 0x000000150814b210 */ /* 0x010fe20007f9e0ff */
[----:B------:R-:W-:Y:S02]  /*cbe0*/  @!P0 IMAD.SHL.U32 R27, R217, 0x2, RZ ;  /* 0x00000002d91b8824 */ /* 0x000fe400078e00ff */
[--C-:B--2---:R-:W-:Y:S01]  /*cbf0*/  @!P3 IMAD.X R25, R7, 0x1, R4.reuse, P5 ;  /* 0x000000010719b824 */ /* 0x104fe200028e0604 */
[-C--:B------:R-:W-:Y:S01]  /*cc00*/  @!P2 IADD3 R14, P6, R6, R13.reuse, RZ ;  /* 0x0000000d060ea210 */ /* 0x080fe20007fde0ff */
[----:B---3--:R-:W-:Y:S01]  /*cc10*/  @!P3 IMAD.X R21, R9, 0x1, R4, P4 ;  /* 0x000000010915b824 */ /* 0x008fe200020e0604 */
[----:B------:R-:W-:-:S02]  /*cc20*/  @!P2 IADD3 R12, P5, R8, R13, RZ ;  /* 0x0000000d080ca210 */ /* 0x000fc40007fbe0ff */
        /* <DEDUP_REMOVED lines=8> */
[----:B------:R-:W-:Y:S02]  /*ccb0*/  ULDC.64 UR6, c[0x0][0x208] ;  /* 0x0000820000067ab9 */ /* 0x000fe40000000a00 */
[----:B------:R0:W5:Y:S04]  /*ccc0*/  @!P3 LD.E.64 R58, desc[UR6][R24.64] ;  /* 0x00000006183ab980 */ /* 0x000168000c101b00 */
[----:B------:R0:W5:Y:S01]  /*ccd0*/  @!P3 LD.E.64 R60, desc[UR6][R20.64] ;  /* 0x00000006143cb980 */ /* 0x000162000c101b00 */
[C---:B------:R-:W-:Y:S01]  /*cce0*/  @!P1 SHF.L.U64.HI R28, R214.reuse, 0x1, R5 ;  /* 0x00000001d61c9819 */ /* 0x040fe20000010205 */
[----:B------:R-:W-:Y:S01]  /*ccf0*/  @!P1 IMAD.SHL.U32 R5, R214, 0x2, RZ ;  /* 0x00000002d6059824 */ /* 0x000fe200078e00ff */
[----:B------:R-:W-:-:S04]  /*cd00*/  @!P0 SHF.L.U64.HI R34, R217, 0x1, R10 ;  /* 0x00000001d9228819 */ /* 0x000fc8000001020a */
[----:B------:R-:W-:Y:S02]  /*cd10*/  @!P1 IADD3 R10, P4, R6, R5, RZ ;  /* 0x00000005060a9210 */ /* 0x000fe40007f9e0ff */
[----:B------:R-:W-:-:S03]  /*cd20*/  @!P2 SHF.L.U64.HI R26, R215, 0x1, R11 ;  /* 0x00000001d71aa819 */ /* 0x000fc6000001020b */
[C---:B------:R-:W-:Y:S01]  /*cd30*/  @!P1 IMAD.X R11, R7.reuse, 0x1, R28, P4 ;  /* 0x00000001070b9824 */ /* 0x040fe200020e061c */
[----:B------:R-:W-:Y:S01]  /*cd40*/  @!P2 IADD3.X R15, R7, R26, RZ, P6, !PT ;  /* 0x0000001a070fa210 */ /* 0x000fe200037fe4ff */
[C---:B------:R-:W-:Y:S01]  /*cd50*/  @!P2 IMAD.X R13, R9.reuse, 0x1, R26, P5 ;  /* 0x00000001090da824 */ /* 0x040fe200028e061a */
[----:B------:R-:W-:Y:S02]  /*cd60*/  @!P1 IADD3 R4, P6, R8, R5, RZ ;  /* 0x0000000508049210 */ /* 0x000fe40007fde0ff */
[-C--:B------:R-:W-:Y:S01]  /*cd70*/  @!P0 IADD3 R6, P5, R6, R27.reuse, RZ ;  /* 0x0000001b06068210 */ /* 0x080fe20007fbe0ff */
[----:B------:R0:W5:Y:S01]  /*cd80*/  @!P2 LD.E.64 R56, desc[UR6][R14.64] ;  /* 0x000000060e38a980 */ /* 0x000162000c101b00 */
[----:B------:R-:W-:Y:S01]  /*cd90*/  @!P0 IADD3 R8, P4, R8, R27, RZ ;  /* 0x0000001b08088210 */ /* 0x000fe20007f9e0ff */
[----:B------:R-:W-:Y:S02]  /*cda0*/  @!P1 IMAD.X R5, R9, 0x1, R28, P6 ;  /* 0x0000000109059824 */ /* 0x000fe400030e061c */
[--C-:B------:R-:W-:Y:S01]  /*cdb0*/  @!P0 IMAD.X R7, R7, 0x1, R34.reuse, P5 ;  /* 0x0000000107078824 */ /* 0x100fe200028e0622 */
[----:B------:R0:W5:Y:S01]  /*cdc0*/  @!P2 LD.E.64 R54, desc[UR6][R12.64] ;  /* 0x000000060c36a980 */ /* 0x000162000c101b00 */
[----:B------:R-:W-:-:S03]  /*cdd0*/  @!P0 IMAD.X R9, R9, 0x1, R34, P4 ;  /* 0x0000000109098824 */ /* 0x000fc600020e0622 */
[----:B------:R0:W5:Y:S04]  /*cde0*/  @!P1 LD.E.64 R52, desc[UR6][R10.64] ;  /* 0x000000060a349980 */ /* 0x000168000c101b00 */
[----:B------:R0:W5:Y:S04]  /*cdf0*/  @!P1 LD.E.64 R50, desc[UR6][R4.64] ;  /* 0x0000000604329980 */ /* 0x000168000c101b00 */
[----:B------:R0:W5:Y:S04]  /*ce00*/  @!P0 LD.E.64 R48, desc[UR6][R6.64] ;  /* 0x0000000606308980 */ /* 0x000168000c101b00 */
[----:B------:R0:W5:Y:S02]  /*ce10*/  @!P0 LD.E.64 R46, desc[UR6][R8.64] ;  /* 0x00000006082e8980 */ /* 0x000164000c101b00 */
.L_x_2760:
[----:B------:R-:W-:Y:S05]  /*ce20*/  BSYNC B1 ;  /* 0x0000000000017941 */ /* 0x000fea0003800000 */
.L_x_2759:
[----:B0----5:R-:W-:Y:S01]  /*ce30*/  IMAD.MOV.U32 R5, RZ, RZ, R59 ;  /* 0x000000ffff057224 */ /* 0x021fe200078e003b */
[----:B------:R-:W-:Y:S01]  /*ce40*/  MOV R4, R58 ;  /* 0x0000003a00047202 */ /* 0x000fe20000000f00 */
[----:B------:R-:W-:Y:S01]  /*ce50*/  IMAD.MOV.U32 R6, RZ, RZ, R46 ;  /* 0x000000ffff067224 */ /* 0x000fe200078e002e */
[----:B------:R-:W-:Y:S01]  /*ce60*/  UMOV UR4, 0xffffffff ;  /* 0xffffffff00047882 */ /* 0x000fe20000000000 */
[----:B--2---:R-:W-:Y:S01]  /*ce70*/  IMAD.MOV.U32 R7, RZ, RZ, R47 ;  /* 0x000000ffff077224 */ /* 0x004fe200078e002f */
        /* <DEDUP_REMOVED lines=18> */
[----:B------:R-:W-:-:S05]  /*cfa0*/  IMAD.MOV.U32 R7, RZ, RZ, R49 ;  /* 0x000000ffff077224 */ /* 0x000fca00078e0031 */
[----:B------:R-:W-:Y:S01]  /*cfb0*/  PRMT R91, R7, 0x5410, R6 ;  /* 0x00005410075b7816 */ /* 0x000fe20000000006 */
[----:B------:R-:W-:Y:S06]  /*cfc0*/  BRA.DIV UR4, `(.L_x_2761) ;  /* 0x0000026604ac7947 */ /* 0x000fec000b800000 */
[----:B------:R0:W2:Y:S04]  /*cfd0*/  SHFL.IDX PT, R7, R32, 0x2, 0x181f ;  /* 0x00581f0020077f89 */ /* 0x0000a800000e0000 */
[----:B------:R0:W0:Y:S04]  /*cfe0*/  SHFL.IDX PT, R6, R30, 0x2, 0x181f ;  /* 0x00581f001e067f89 */ /* 0x00002800000e0000 */
[----:B---3--:R3:W0:Y:S04]  /*cff0*/  SHFL.IDX PT, R9, R33, 0x2, 0x181f ;  /* 0x00581f0021097f89 */ /* 0x00862800000e0000 */
[----:B----4-:R3:W4:Y:S02]  /*d000*/  SHFL.IDX PT, R8, R31, 0x2, 0x181f ;  /* 0x00581f001f087f89 */ /* 0x01072400000e0000 */
.L_x_3088:
        /* <DEDUP_REMOVED lines=25> */
[----:B------:R-:W-:Y:S02]  /*d1a0*/  @!P2 SHF.L.U32 R13, R215, 0x1, RZ ;  /* 0x00000001d70da819 */ /* 0x000fe400000006ff */
[-C--:B----4-:R-:W-:Y:S02]  /*d1b0*/  @!P3 IADD3 R20, P4, R8, R21.reuse, RZ ;  /* 0x000000150814b210 */ /* 0x090fe40007f9e0ff */
[C---:B0-----:R-:W-:Y:S02]  /*d1c0*/  @!P3 IADD3 R24, P5, R6.reuse, R21, RZ ;  /* 0x000000150618b210 */ /* 0x041fe40007fbe0ff */
[-C--:B------:R-:W-:Y:S01]  /*d1d0*/  @!P2 IADD3 R14, P6, R6, R13.reuse, RZ ;  /* 0x0000000d060ea210 */ /* 0x080fe20007fde0ff */
[--C-:B------:R-:W-:Y:S02]  /*d1e0*/  @!P3 IMAD.X R21, R9, 0x1, R4.reuse, P4 ;  /* 0x000000010915b824 */ /* 0x100fe400020e0604 */
[----:B--2---:R-:W-:Y:S01]  /*d1f0*/  @!P3 IMAD.X R25, R7, 0x1, R4, P5 ;  /* 0x000000010719b824 */ /* 0x004fe200028e0604 */
[----:B------:R-:W-:-:S02]  /*d200*/  @!P2 IADD3 R12, P5, R8, R13, RZ ;  /* 0x0000000d080ca210 */ /* 0x000fc40007fbe0ff */
[----:B------:R-:W-:Y:S02]  /*d210*/  CS2R R40, SRZ ;  /* 0x0000000000287805 */ /* 0x000fe4000001ff00 */
[----:B------:R-:W-:Y:S02]  /*d220*/  CS2R R38, SRZ ;  /* 0x0000000000267805 */ /* 0x000fe4000001ff00 */
[----:B------:R-:W-:Y:S01]  /*d230*/  CS2R R36, SRZ ;  /* 0x0000000000247805 */ /* 0x000fe2000001ff00 */
[----:B------:R0:W5:Y:S04]  /*d240*/  @!P3 LD.E.64 R44, desc[UR6][R24.64] ;  /* 0x00000006182cb980 */ /* 0x000168000c101b00 */
[----:B------:R0:W5:Y:S01]  /*d250*/  @!P3 LD.E.64 R42, desc[UR6][R20.64] ;  /* 0x00000006142ab980 */ /* 0x000162000c101b00 */
[----:B---3--:R-:W-:Y:S01]  /*d260*/  @!P2 SHF.L.U64.HI R34, R215, 0x1, R11 ;  /* 0x00000001d722a819 */ /* 0x008fe2000001020b */
[C---:B------:R-:W-:Y:S01]  /*d270*/  @!P1 IMAD.SHL.U32 R11, R214.reuse, 0x2, RZ ;  /* 0x00000002d60b9824 */ /* 0x040fe200078e00ff */
[----:B------:R-:W-:-:S03]  /*d280*/  @!P1 SHF.L.U64.HI R26, R214, 0x1, R10 ;  /* 0x00000001d61a9819 */ /* 0x000fc6000001020a */
[----:B------:R-:W-:Y:S01]  /*d290*/  @!P2 IMAD.X R15, R7, 0x1, R34, P6 ;  /* 0x00000001070fa824 */ /* 0x000fe200030e0622 */
[-C--:B------:R-:W-:Y:S02]  /*d2a0*/  @!P1 IADD3 R10, P4, R6, R11.reuse, RZ ;  /* 0x0000000b060a9210 */ /* 0x080fe40007f9e0ff */
[C---:B------:R-:W-:Y:S01]  /*d2b0*/  @!P0 SHF.L.U64.HI R28, R217.reuse, 0x1, R5 ;  /* 0x00000001d91c8819 */ /* 0x040fe20000010205 */
[----:B------:R-:W-:Y:S01]  /*d2c0*/  @!P0 IMAD.SHL.U32 R5, R217, 0x2, RZ ;  /* 0x00000002d9058824 */ /* 0x000fe200078e00ff */
[----:B------:R-:W-:Y:S01]  /*d2d0*/  @!P1 IADD3 R4, P6, R8, R11, RZ ;  /* 0x0000000b08049210 */ /* 0x000fe20007fde0ff */
[--C-:B------:R-:W-:Y:S01]  /*d2e0*/  @!P1 IMAD.X R11, R7, 0x1, R26.reuse, P4 ;  /* 0x00000001070b9824 */ /* 0x100fe200020e061a */
[C---:B------:R-:W-:Y:S01]  /*d2f0*/  @!P2 IADD3.X R13, R9.reuse, R34, RZ, P5, !PT ;  /* 0x00000022090da210 */ /* 0x040fe20002ffe4ff */
[----:B------:R0:W5:Y:S01]  /*d300*/  @!P2 LD.E.64 R40, desc[UR6][R14.64] ;  /* 0x000000060e28a980 */ /* 0x000162000c101b00 */
[-C--:B------:R-:W-:Y:S02]  /*d310*/  @!P0 IADD3 R6, P5, R6, R5.reuse, RZ ;  /* 0x0000000506068210 */ /* 0x080fe40007fbe0ff */
[----:B------:R-:W-:Y:S01]  /*d320*/  @!P0 IADD3 R8, P4, R8, R5, RZ ;  /* 0x0000000508088210 */ /* 0x000fe20007f9e0ff */
[----:B------:R-:W-:Y:S01]  /*d330*/  @!P1 IMAD.X R5, R9, 0x1, R26, P6 ;  /* 0x0000000109059824 */ /* 0x000fe200030e061a */
[----:B------:R-:W-:Y:S01]  /*d340*/  CS2R R34, SRZ ;  /* 0x0000000000227805 */ /* 0x000fe2000001ff00 */
[--C-:B------:R-:W-:Y:S01]  /*d350*/  @!P0 IMAD.X R7, R7, 0x1, R28.reuse, P5 ;  /* 0x0000000107078824 */ /* 0x100fe200028e061c */
[----:B------:R-:W-:Y:S01]  /*d360*/  CS2R R26, SRZ ;  /* 0x00000000001a7805 */ /* 0x000fe2000001ff00 */
[----:B------:R-:W-:Y:S01]  /*d370*/  @!P0 IMAD.X R9, R9, 0x1, R28, P4 ;  /* 0x0000000109098824 */ /* 0x000fe200020e061c */
[----:B------:R-:W-:Y:S01]  /*d380*/  CS2R R28, SRZ ;  /* 0x00000000001c7805 */ /* 0x000fe2000001ff00 */
[----:B------:R0:W5:Y:S04]  /*d390*/  @!P2 LD.E.64 R38, desc[UR6][R12.64] ;  /* 0x000000060c26a980 */ /* 0x000168000c101b00 */
[----:B------:R0:W5:Y:S04]  /*d3a0*/  @!P1 LD.E.64 R36, desc[UR6][R10.64] ;  /* 0x000000060a249980 */ /* 0x000168000c101b00 */
[----:B------:R0:W5:Y:S04]  /*d3b0*/  @!P1 LD.E.64 R34, desc[UR6][R4.64] ;  /* 0x0000000604229980 */ /* 0x000168000c101b00 */
[----:B------:R0:W5:Y:S04]  /*d3c0*/  @!P0 LD.E.64 R26, desc[UR6][R6.64] ;  /* 0x00000006061a8980 */ /* 0x000168000c101b00 */
[----:B------:R0:W5:Y:S02]  /*d3d0*/  @!P0 LD.E.64 R28, desc[UR6][R8.64] ;  /* 0x00000006081c8980 */ /* 0x000164000c101b00 */
.L_x_2763:
[----:B------:R-:W-:Y:S05]  /*d3e0*/  BSYNC B1 ;  /* 0x0000000000017941 */ /* 0x000fea0003800000 */
.L_x_2762:
[----:B0----5:R-:W-:Y:S01]  /*d3f0*/  IMAD.MOV.U32 R5, RZ, RZ, R34 ;  /* 0x000000ffff057224 */ /* 0x021fe200078e0022 */
[----:B------:R-:W-:Y:S01]  /*d400*/  MOV R6, R29 ;  /* 0x0000001d00067202 */ /* 0x000fe20000000f00 */
[----:B------:R-:W-:Y:S01]  /*d410*/  IMAD.MOV.U32 R4, RZ, RZ, R35 ;  /* 0x000000ffff047224 */ /* 0x000fe200078e0023 */
[----:B------:R-:W-:Y:S01]  /*d420*/  UMOV UR4, 0xffffffff ;  /* 0xffffffff00047882 */ /* 0x000fe20000000000 */
[----:B--2---:R-:W-:-:S03]  /*d430*/  IMAD.MOV.U32 R7, RZ, RZ, R28 ;  /* 0x000000ffff077224 */ /* 0x004fc600078e001c */
[----:B------:R-:W-:Y:S01]  /*d440*/  PRMT R82, R5, 0x5410, R4 ;  /* 0x0000541005527816 */ /* 0x000fe20000000004 */
[----:B------:R-:W-:Y:S01]  /*d450*/  IMAD.MOV.U32 R5, RZ, RZ, R42 ;  /* 0x000000ffff057224 */ /* 0x000fe200078e002a */
[----:B------:R-:W-:Y:S01]  /*d460*/  PRMT R79, R7, 0x5410, R6 ;  /* 0x00005410074f7816 */ /* 0x000fe20000000006 */
[----:B------:R-:W-:Y:S01]  /*d470*/  IMAD.MOV.U32 R7, RZ, RZ, R38 ;  /* 0x000000ffff077224 */ /* 0x000fe200078e0026 */
[----:B------:R-:W-:Y:S01]  /*d480*/  MOV R4, R43 ;  /* 0x0000002b00047202 */ /* 0x000fe20000000f00 */
[----:B------:R-:W-:-:S03]  /*d490*/  IMAD.MOV.U32 R6, RZ, RZ, R39 ;  /* 0x000000ffff067224 */ /* 0x000fc600078e0027 */
        /* <DEDUP_REMOVED lines=10> */
[----:B------:R-:W-:Y:S01]  /*d540*/  IMAD.MOV.U32 R7, RZ, RZ, R36 ;  /* 0x000000ffff077224 */ /* 0x000fe200078e0024 */
[----:B------:R-:W-:-:S02]  /*d550*/  MOV R6, R37 ;  /* 0x0000002500067202 */ /* 0x000fc40000000f00 */
[----:B------:R-:W-:Y:S02]  /*d560*/  PRMT R80, R5, 0x5410, R4 ;  /* 0x0000541005507816 */ /* 0x000fe40000000004 */
[----:B------:R-:W-:Y:S02]  /*d570*/  CS2R R4, SRZ ;  /* 0x0000000000047805 */ /* 0x000fe4000001ff00 */
[----:B------:R-:W-:Y:S01]  /*d580*/  PRMT R83, R7, 0x5410, R6 ;  /* 0x0000541007537816 */ /* 0x000fe20000000006 */
[----:B------:R-:W-:Y:S06]  /*d590*/  BRA.DIV UR4, `(.L_x_2764) ;  /* 0x0000026204ac7947 */ /* 0x000fec000b800000 */
[----:B------:R0:W2:Y:S04]  /*d5a0*/  SHFL.IDX PT, R9, R32, 0x3, 0x181f ;  /* 0x00781f0020097f89 */ /* 0x0000a800000e0000 */
[----:B----4-:R0:W4:Y:S04]  /*d5b0*/  SHFL.IDX PT, R8, R30, 0x3, 0x181f ;  /* 0x00781f001e087f89 */ /* 0x01012800000e0000 */
[----:B------:R0:W0:Y:S04]  /*d5c0*/  SHFL.IDX PT, R78, R33, 0x3, 0x181f ;  /* 0x00781f00214e7f89 */ /* 0x00002800000e0000 */
[----:B------:R0:W0:Y:S02]  /*d5d0*/  SHFL.IDX PT, R10, R31, 0x3, 0x181f ;  /* 0x00781f001f0a7f89 */ /* 0x00002400000e0000 */
.L_x_3094:
[----:B------:R-:W5:Y:S01]  /*d5e0*/  LDL R11, [R1+0x78] ;  /* 0x00007800010b7983 */ /* 0x000f620000100800 */
[----:B------:R-:W-:Y:S01]  /*d5f0*/  VIADD R7, R0, 0x60 ;  /* 0x0000006000077836 */ /* 0x000fe20000000000 */
[----:B------:R-:W-:Y:S01]  /*d600*/  BSSY B1, `(.L_x_2765) ;  /* 0x000003f000017945 */ /* 0x000fe20003800000 */
[----:B------:R-:W-:Y:S02]  /*d610*/  CS2R R12, SRZ ;  /* 0x00000000000c7805 */ /* 0x000fe4000001ff00 */
[----:B------:R-:W-:Y:S02]  /*d620*/  CS2R R20, SRZ ;  /* 0x0000000000147805 */ /* 0x000fe4000001ff00 */
[----:B01-3--:R-:W-:Y:S02]  /*d630*/  CS2R R30, SRZ ;  /* 0x00000000001e7805 */ /* 0x00bfe4000001ff00 */
[----:B------:R-:W-:Y:S02]  /*d640*/  ISETP.GE.AND P0, PT, R7, R3, PT ;  /* 0x000000030700720c */ /* 0x000fe40003f06270 */
[----:B------:R-:W-:-:S02]  /*d650*/  CS2R R32, SRZ ;  /* 0x0000000000207805 */ /* 0x000fc4000001ff00 */
[----:B------:R-:W-:Y:S02]  /*d660*/  CS2R R24, SRZ ;  /* 0x0000000000187805 */ /* 0x000fe4000001ff00 */
[----:B------:R-:W-:Y:S02]  /*d670*/  CS2R R14, SRZ ;  /* 0x00000000000e7805 */ /* 0x000fe4000001ff00 */
[----:B-----5:R-:W-:-:S04]  /*d680*/  LEA.HI R6, R11, R11, RZ, 0x1 ;  /* 0x0000000b0b067211 */ /* 0x020fc800078f08ff */
[----:B------:R-:W-:Y:S02]  /*d690*/  LOP3.LUT R0, R6, 0xfffffffe, RZ, 0xc0, !PT ;  /* 0xfffffffe06007812 */ /* 0x000fe400078ec0ff */
[----:B------:R-:W-:-:S03]  /*d6a0*/  CS2R R6, SRZ ;  /* 0x0000000000067805 */ /* 0x000fc6000001ff00 */
[----:B------:R-:W-:-:S05]  /*d6b0*/  IMAD.IADD R0, R11, 0x1, -R0 ;  /* 0x000000010b007824 */ /* 0x000fca00078e0a00 */
[----:B------:R-:W-:Y:S01]  /*d6c0*/  SHF.L.U32 R0, R0, 0x1f, RZ ;  /* 0x0000001f00007819 */ /* 0x000fe200000006ff */
[----:B------:R-:W-:Y:S06]  /*d6d0*/  @P0 BRA `(.L_x_2766) ;  /* 0x0000000000c40947 */ /* 0x000fec0003800000 */
[----:B------:R-:W3:Y:S01]  /*d6e0*/  LDL R85, [R1+0x9c] ;  /* 0x00009c0001557983 */ /* 0x000ee20000100800 */
[----:B------:R-:W-:-:S03]  /*d6f0*/  ULDC UR4, c[0x0][0x3f4] ;  /* 0x0000fd0000047ab9 */ /* 0x000fc60000000800 */
[----:B------:R-:W3:Y:S04]  /*d700*/  LDL R81, [R1+0x98] ;  /* 0x0000980001517983 */ /* 0x000ee80000100800 */
[----:B------:R-:W3:Y:S01]  /*d710*/  LDL R11, [R1+0x94] ;  /* 0x00009400010b7983 */ /* 0x000ee20000100800 */
[----:B------:R-:W-:Y:S02]  /*d720*/  ISETP.GE.AND P3, PT, R22, UR4, PT ;  /* 0x0000000416007c0c */ /* 0x000fe4000bf66270 */
[----:B------:R-:W-:Y:S02]  /*d730*/  CS2R R32, SRZ ;  /* 0x0000000000207805 */ /* 0x000fe4000001ff00 */
[----:B------:R-:W-:Y:S01]  /*d740*/  ISETP.GE.AND P2, PT, R215, UR4, PT ;  /* 0x00000004d7007c0c */ /* 0x000fe2000bf46270 */
[----:B------:R-:W-:Y:S01]  /*d750*/  ULDC.64 UR6, c[0x0][0x208] ;  /* 0x0000820000067ab9 */ /* 0x000fe20000000a00 */
[----:B------:R-:W-:-:S02]  /*d760*/  ISETP.GE.AND P1, PT, R214, UR4, PT ;  /* 0x00000004d6007c0c */ /* 0x000fc4000bf26270 */
[----:B------:R-:W-:-:S05]  /*d770*/  ISETP.GE.AND P0, PT, R217, UR4, PT ;  /* 0x00000004d9007c0c */ /* 0x000fca000bf06270 */
[C---:B------:R-:W-:Y:S01]  /*d780*/  @!P3 IMAD.SHL.U32 R20, R22.reuse, 0x2, RZ ;  /* 0x000000021614b824 */ /* 0x040fe200078e00ff */
[----:B------:R-:W-:-:S03]  /*d790*/  @!P3 SHF.L.U64.HI R6, R22, 0x1, R23 ;  /* 0x000000011606b819 */ /* 0x000fc60000010217 */
[----:B------:R-:W-:Y:S02]  /*d7a0*/  @!P2 SHF.L.U32 R12, R215, 0x1, RZ ;  /* 0x00000001d70ca819 */ /* 0x000fe400000006ff */
[----:B------:R-:W-:Y:S01]  /*d7b0*/  @!P1 IMAD.SHL.U32 R4, R214, 0x2, RZ ;  /* 0x00000002d6049824 */ /* 0x000fe200078e00ff */
[-C--:B----4-:R-:W-:Y:S01]  /*d7c0*/  @!P3 IADD3 R24, P5, R8, R20.reuse, RZ ;  /* 0x000000140818b210 */ /* 0x090fe20007fbe0ff */
[----:B------:R-:W-:Y:S01]  /*d7d0*/  @!P0 IMAD.SHL.U32 R30, R217, 0x2, RZ ;  /* 0x00000002d91e8824 */ /* 0x000fe200078e00ff */
[----:B------:R-:W-:Y:S02]  /*d7e0*/  @!P3 IADD3 R20, P4, R10, R20, RZ ;  /* 0x000000140a14b210 */ /* 0x000fe40007f9e0ff */
[-C--:B------:R-:W-:Y:S01]  /*d7f0*/  @!P2 IADD3 R14, P6, R8, R12.reuse, RZ ;  /* 0x0000000c080ea210 */ /* 0x080fe20007fde0ff */
[--C-:B--2---:R-:W-:Y:S01]  /*d800*/  @!P3 IMAD.X R25, R9, 0x1, R6.reuse, P5 ;  /* 0x000000010919b824 */ /* 0x104fe200028e0606 */
[----:B------:R-:W-:Y:S01]  /*d810*/  @!P2 IADD3 R12, P5, R10, R12, RZ ;  /* 0x0000000c0a0ca210 */ /* 0x000fe20007fbe0ff */
[----:B------:R-:W-:Y:S01]  /*d820*/  @!P3 IMAD.X R21, R78, 0x1, R6, P4 ;  /* 0x000000014e15b824 */ /* 0x000fe200020e0606 */
[----:B------:R-:W-:-:S02]  /*d830*/  @!P1 IADD3 R6, P4, R8, R4, RZ ;  /* 0x0000000408069210 */ /* 0x000fc40007f9e0ff */
[----:B------:R0:W5:Y:S02]  /*d840*/  @!P3 LD.E.64 R32, desc[UR6][R24.64] ;  /* 0x000000061820b980 */ /* 0x000164000c101b00 */
[----:B0-----:R-:W-:Y:S02]  /*d850*/  CS2R R24, SRZ ;  /* 0x0000000000187805 */ /* 0x001fe4000001ff00 */
[----:B---3--:R-:W-:Y:S02]  /*d860*/  @!P2 SHF.L.U64.HI R7, R215, 0x1, R85 ;  /* 0x00000001d707a819 */ /* 0x008fe40000010255 */
[----:B------:R-:W-:-:S03]  /*d870*/  @!P1 SHF.L.U64.HI R5, R214, 0x1, R81 ;  /* 0x00000001d6059819 */ /* 0x000fc60000010251 */
[C---:B------:R-:W-:Y:S01]  /*d880*/  @!P2 IMAD.X R15, R9.reuse, 0x1, R7, P6 ;  /* 0x00000001090fa824 */ /* 0x040fe200030e0607 */
[----:B------:R-:W-:Y:S02]  /*d890*/  @!P2 IADD3.X R13, R78, R7, RZ, P5, !PT ;  /* 0x000000074e0da210 */ /* 0x000fe40002ffe4ff */
[----:B------:R-:W-:Y:S01]  /*d8a0*/  @!P1 IADD3 R4, P6, R10, R4, RZ ;  /* 0x000000040a049210 */ /* 0x000fe20007fde0ff */
[--C-:B------:R-:W-:Y:S01]  /*d8b0*/  @!P1 IMAD.X R7, R9, 0x1, R5.reuse, P4 ;  /* 0x0000000109079824 */ /* 0x100fe200020e0605 */
[-C--:B------:R-:W-:Y:S01]  /*d8c0*/  @!P0 IADD3 R8, P5, R8, R30.reuse, RZ ;  /* 0x0000001e08088210 */ /* 0x080fe20007fbe0ff */
[----:B------:R0:W5:Y:S01]  /*d8d0*/  @!P2 LD.E.64 R24, desc[UR6][R14.64] ;  /* 0x000000060e18a980 */ /* 0x000162000c101b00 */
[----:B------:R-:W-:Y:S02]  /*d8e0*/  @!P0 IADD3 R10, P4, R10, R30, RZ ;  /* 0x0000001e0a0a8210 */ /* 0x000fe40007f9e0ff */
[----:B------:R-:W-:Y:S01]  /*d8f0*/  CS2R R30, SRZ ;  /* 0x00000000001e7805 */ /* 0x000fe2000001ff00 */
[----:B------:R-:W-:Y:S01]  /*d900*/  @!P1 IMAD.X R5, R78, 0x1, R5, P6 ;  /* 0x000000014e059824 */ /* 0x000fe200030e0605 */
[----:B------:R-:W-:-:S04]  /*d910*/  @!P0 SHF.L.U64.HI R11, R217, 0x1, R11 ;  /* 0x00000001d90b8819 */ /* 0x000fc8000001020b */
[----:B------:R1:W5:Y:S01]  /*d920*/  @!P3 LD.E.64 R30, desc[UR6][R20.64] ;  /* 0x00000006141eb980 */ /* 0x000362000c101b00 */
[--C-:B------:R-:W-:Y:S01]  /*d930*/  @!P0 IMAD.X R9, R9, 0x1, R11.reuse, P5 ;  /* 0x0000000109098824 */ /* 0x100fe200028e060b */
[----:B0-----:R-:W-:Y:S01]  /*d940*/  CS2R R14, SRZ ;  /* 0x00000000000e7805 */ /* 0x001fe2000001ff00 */
[----:B------:R-:W-:-:S05]  /*d950*/  @!P0 IMAD.X R11, R78, 0x1, R11, P4 ;  /* 0x000000014e0b8824 */ /* 0x000fca00020e060b */
[----:B------:R0:W5:Y:S01]  /*d960*/  @!P1 LD.E.64 R14, desc[UR6][R6.64] ;  /* 0x00000006060e9980 */ /* 0x000162000c101b00 */
[----:B-1----:R-:W-:-:S06]  /*d970*/  CS2R R20, SRZ ;  /* 0x0000000000147805 */ /* 0x002fcc000001ff00 */
[----:B------:R1:W5:Y:S01]  /*d980*/  @!P2 LD.E.64 R20, desc[UR6][R12.64] ;  /* 0x000000060c14a980 */ /* 0x000362000c101b00 */
[----:B0-----:R-:W-:-:S06]  /*d990*/  CS2R R6, SRZ ;  /* 0x0000000000067805 */ /* 0x001fcc000001ff00 */
[----:B------:R-:W5:Y:S01]  /*d9a0*/  @!P0 LD.E.64 R6, desc[UR6][R8.64] ;  /* 0x0000000608068980 */ /* 0x000f62000c101b00 */
[----:B-1----:R-:W-:-:S06]  /*d9b0*/  CS2R R12, SRZ ;  /* 0x00000000000c7805 */ /* 0x002fcc000001ff00 */
[----:B------:R0:W5:Y:S02]  /*d9c0*/  @!P1 LD.E.64 R12, desc[UR6][R4.64] ;  /* 0x00000006040c9980 */ /* 0x000164000c101b00 */
[----:B0-----:R-:W-:-:S06]  /*d9d0*/  CS2R R4, SRZ ;  /* 0x0000000000047805 */ /* 0x001fcc000001ff00 */
[----:B------:R0:W5:Y:S02]  /*d9e0*/  @!P0 LD.E.64 R4, desc[UR6][R10.64] ;  /* 0x000000060a048980 */ /* 0x000164000c101b00 */
.L_x_2766:
[----:B------:R-:W-:Y:S05]  /*d9f0*/  BSYNC B1 ;  /* 0x0000000000017941 */ /* 0x000fea0003800000 */
.L_x_2765:
[----:B------:R-:W1:Y:S01]  /*da00*/  SYNCS.PHASECHK.TRANS64.TRYWAIT P0, [R16+URZ+0x38800], R0 ;  /* 0x03880000100075a7 */ /* 0x000e62000800017f */
[----:B--2--5:R-:W-:Y:S01]  /*da10*/  IMAD.MOV.U32 R9, RZ, RZ, R4 ;  /* 0x000000ffff097224 */ /* 0x024fe200078e0004 */
[----:B----4-:R-:W-:Y:S01]  /*da20*/  MOV R8, R5 ;  /* 0x0000000500087202 */ /* 0x010fe20000000f00 */
[----:B0-----:R-:W-:Y:S01]  /*da30*/  IMAD.MOV.U32 R11, RZ, RZ, R12 ;  /* 0x000000ffff0b7224 */ /* 0x001fe200078e000c */
[----:B------:R-:W-:Y:S01]  /*da40*/  BSSY B1, `(.L_x_2767) ;  /* 0x000000b000017945 */ /* 0x000fe20003800000 */
[----:B------:R-:W-:Y:S01]  /*da50*/  IMAD.MOV.U32 R10, RZ, RZ, R13 ;  /* 0x000000ffff0a7224 */ /* 0x000fe200078e000d */
[----:B------:R-:W-:Y:S01]  /*da60*/  PRMT R78, R9, 0x5410, R8 ;  /* 0x00005410094e7816 */ /* 0x000fe20000000008 */
[----:B------:R-:W-:Y:S02]  /*da70*/  IMAD.MOV.U32 R9, RZ, RZ, R20 ;  /* 0x000000ffff097224 */ /* 0x000fe400078e0014 */
[----:B------:R-:W-:Y:S01]  /*da80*/  IMAD.MOV.U32 R8, RZ, RZ, R21 ;  /* 0x000000ffff087224 */ /* 0x000fe200078e0015 */
[----:B------:R-:W-:-:S04]  /*da90*/  PRMT R81, R10, 0x5410, R11 ;  /* 0x000054100a517816 */ /* 0x000fc8000000000b */
[----:B------:R-:W-:Y:S01]  /*daa0*/  PRMT R87, R9, 0x5410, R8 ;  /* 0x0000541009577816 */ /* 0x000fe20000000008 */
[----:B------:R-:W-:Y:S01]  /*dab0*/  IMAD.MOV.U32 R9, RZ, RZ, R30 ;  /* 0x000000ffff097224 */ /* 0x000fe200078e001e */
[----:B------:R-:W-:-:S04]  /*dac0*/  MOV R8, R31 ;  /* 0x0000001f00087202 */ /* 0x000fc80000000f00 */
[----:B------:R-:W-:Y:S01]  /*dad0*/  PRMT R97, R9, 0x5410, R8 ;  /* 0x0000541009617816 */ /* 0x000fe20000000008 */
[----:B-1----:R-:W-:Y:S06]  /*dae0*/  @!P0 BRA `(.L_x_2768) ;  /* 0x0000025c00cc8947 */ /* 0x002fec0003800000 */
.L_x_3095:
[----:B------:R-:W-:Y:S05]  /*daf0*/  BSYNC B1 ;  /* 0x0000000000017941 */ /* 0x000fea0003800000 */
.L_x_2767:
[----:B------:R-:W-:Y:S01]  /*db00*/  IMAD.MOV.U32 R8, RZ, RZ, R32 ;  /* 0x000000ffff087224 */ /* 0x000fe200078e0020 */
[----:B------:R-:W-:Y:S01]  /*db10*/  BSSY B1, `(.L_x_2769) ;  /* 0x00000c6000017945 */ /* 0x000fe20003800000 */
[----:B0-----:R-:W-:-:S05]  /*db20*/  IMAD.MOV.U32 R0, RZ, RZ, R33 ;  /* 0x000000ffff007224 */ /* 0x001fca00078e0021 */
[----:B------:R-:W-:Y:S01]  /*db30*/  PRMT R98, R8, 0x5410, R0 ;  /* 0x0000541008627816 */ /* 0x000fe20000000000 */
[----:B------:R-:W-:Y:S02]  /*db40*/  IMAD.MOV.U32 R8, RZ, RZ, R24 ;  /* 0x000000ffff087224 */ /* 0x000fe400078e0018 */
[----:B------:R-:W-:-:S05]  /*db50*/  IMAD.MOV.U32 R0, RZ, RZ, R25 ;  /* 0x000000ffff007224 */ /* 0x000fca00078e0019 */
[----:B------:R-:W-:Y:S01]  /*db60*/  PRMT R88, R8, 0x5410, R0 ;  /* 0x0000541008587816 */ /* 0x000fe20000000000 */
[----:B------:R-:W-:Y:S01]  /*db70*/  IMAD.MOV.U32 R8, RZ, RZ, R14 ;  /* 0x000000ffff087224 */ /* 0x000fe200078e000e */
[----:B------:R-:W-:Y:S02]  /*db80*/  VIADDMNMX R0, R3, -R231, 0x80, PT ;  /* 0x0000008003007446 */ /* 0x000fe400038009e7 */
[----:B------:R-:W-:Y:S02]  /*db90*/  MOV R3, R15 ;  /* 0x0000000f00037202 */ /* 0x000fe40000000f00 */
[----:B------:R-:W-:Y:S02]  /*dba0*/  ISETP.GE.AND P0, PT, R212, R0, PT ;  /* 0x00000000d400720c */ /* 0x000fe40003f06270 */
[----:B------:R-:W-:Y:S01]  /*dbb0*/  PRMT R85, R8, 0x5410, R3 ;  /* 0x0000541008557816 */ /* 0x000fe20000000003 */
[----:B------:R-:W-:Y:S02]  /*dbc0*/  IMAD.MOV.U32 R3, RZ, RZ, R6 ;  /* 0x000000ffff037224 */ /* 0x000fe400078e0006 */
[----:B------:R-:W-:-:S05]  /*dbd0*/  IMAD.MOV.U32 R8, RZ, RZ, R7 ;  /* 0x000000ffff087224 */ /* 0x000fca00078e0007 */
[----:B------:R-:W-:-:S03]  /*dbe0*/  PRMT R3, R3, 0x5410, R8 ;  /* 0x0000541003037816 */ /* 0x000fc60000000008 */
        /* <DEDUP_REMOVED lines=8> */
[----:B------:R-:W0:Y:S01]  /*dc70*/  LDS.128 R8, [R230] ;  /* 0x00000000e6087984 */ /* 0x000e220000000c00 */
[----:B------:R-:W-:Y:S02]  /*dc80*/  SHF.R.U32.HI R86, RZ, 0x10, R77 ;  /* 0x00000010ff567819 */ /* 0x000fe4000001164d */
[----:B------:R-:W-:Y:S02]  /*dc90*/  SHF.R.U32.HI R93, RZ, 0x10, R75 ;  /* 0x00000010ff5d7819 */ /* 0x000fe4000001164b */
        /* <DEDUP_REMOVED lines=8> */
[--C-:B0-----:R-:W-:Y:S02]  /*dd20*/  HADD2.F32 R95, -RZ, R11.reuse.H1_H1 ;  /* 0x3000000bff5f7230 */ /* 0x101fe40000004100 */
[----:B------:R-:W-:-:S03]  /*dd30*/  HADD2.F32 R94, -RZ, R11.H0_H0 ;  /* 0x2000000bff5e7230 */ /* 0x000fc60000004100 */
[C---:B------:R-:W-:Y:S01]  /*dd40*/  FMUL.FTZ R11, R95.reuse, R86 ;  /* 0x000000565f0b7220 */ /* 0x040fe20000410000 */
[----:B------:R-:W-:-:S03]  /*dd50*/  FMUL.FTZ R95, R95, R93 ;  /* 0x0000005d5f5f7220 */ /* 0x000fc60000410000 */
[C---:B------:R-:W-:Y:S01]  /*dd60*/  FFMA.FTZ R11, R94.reuse, R93, -R11 ;  /* 0x0000005d5e0b7223 */ /* 0x040fe2000001080b */
[----:B------:R-:W-:Y:S01]  /*dd70*/  FFMA.FTZ R86, R94, R86, R95 ;  /* 0x000000565e567223 */ /* 0x000fe2000001005f */
[--C-:B------:R-:W-:Y:S02]  /*dd80*/  HADD2.F32 R94, -RZ, R96.reuse.H0_H0 ;  /* 0x20000060ff5e7230 */ /* 0x100fe40000004100 */
[----:B------:R-:W-:Y:S02]  /*dd90*/  HADD2.F32 R93, -RZ, R96.H1_H1 ;  /* 0x30000060ff5d7230 */ /* 0x000fe40000004100 */
[--C-:B------:R-:W-:Y:S01]  /*dda0*/  HADD2.F32 R96, -RZ, R8.reuse.H1_H1 ;  /* 0x30000008ff607230 */ /* 0x100fe20000004100 */
[----:B------:R-:W-:Y:S01]  /*ddb0*/  F2FP.F16.F32.PACK_AB R11, R86, R11 ;  /* 0x0000000b560b723e */ /* 0x000fe200000000ff */
[----:B------:R-:W-:-:S03]  /*ddc0*/  HADD2.F32 R95, -RZ, R8.H0_H0 ;  /* 0x20000008ff5f7230 */ /* 0x000fc60000004100 */
[C---:B------:R-:W-:Y:S01]  /*ddd0*/  FMUL.FTZ R8, R96.reuse, R93 ;  /* 0x0000005d60087220 */ /* 0x040fe20000410000 */
[----:B------:R-:W-:-:S03]  /*dde0*/  FMUL.FTZ R96, R96, R94 ;  /* 0x0000005e60607220 */ /* 0x000fc60000410000 */
[C---:B------:R-:W-:Y:S01]  /*ddf0*/  FFMA.FTZ R8, R95.reuse, R94, -R8 ;  /* 0x0000005e5f087223 */ /* 0x040fe20000010808 */
[--C-:B------:R-:W-:Y:S02]  /*de00*/  HADD2.F32 R94, -RZ, R10.reuse.H1_H1 ;  /* 0x3000000aff5e7230 */ /* 0x100fe40000004100 */
[----:B------:R-:W-:Y:S01]  /*de10*/  FFMA.FTZ R93, R95, R93, R96 ;  /* 0x0000005d5f5d7223 */ /* 0x000fe20000010060 */
[----:B------:R-:W-:Y:S02]  /*de20*/  HADD2.F32 R10, -RZ, R10.H0_H0 ;  /* 0x2000000aff0a7230 */ /* 0x000fe40000004100 */
[C---:B------:R-:W-:Y:S01]  /*de30*/  FMUL.FTZ R95, R94.reuse, R77 ;  /* 0x0000004d5e5f7220 */ /* 0x040fe20000410000 */
[-C--:B------:R-:W-:Y:S01]  /*de40*/  FMUL.FTZ R94, R94, R75.reuse ;  /* 0x0000004b5e5e7220 */ /* 0x080fe20000410000 */
[----:B------:R-:W-:Y:S02]  /*de50*/  F2FP.F16.F32.PACK_AB R8, R93, R8 ;  /* 0x000000085d08723e */ /* 0x000fe400000000ff */
[----:B------:R-:W-:Y:S01]  /*de60*/  FFMA.FTZ R95, R10, R75, -R95 ;  /* 0x0000004b0a5f7223 */ /* 0x000fe2000001085f */
[----:B------:R-:W-:-:S02]  /*de70*/  HADD2.F32 R75, -RZ, R9.H1_H1 ;  /* 0x30000009ff4b7230 */ /* 0x000fc40000004100 */
[----:B------:R-:W-:Y:S01]  /*de80*/  FFMA.FTZ R10, R10, R77, R94 ;  /* 0x0000004d0a0a7223 */ /* 0x000fe2000001005e */
[----:B------:R-:W-:Y:S02]  /*de90*/  HADD2.F32 R9, -RZ, R9.H0_H0 ;  /* 0x20000009ff097230 */ /* 0x000fe40000004100 */
[C---:B------:R-:W-:Y:S01]  /*dea0*/  FMUL.FTZ R77, R75.reuse, R76 ;  /* 0x0000004c4b4d7220 */ /* 0x040fe20000410000 */
[-C--:B------:R-:W-:Y:S01]  /*deb0*/  FMUL.FTZ R75, R75, R74.reuse ;  /* 0x0000004a4b4b7220 */ /* 0x080fe20000410000 */
[----:B------:R-:W-:Y:S02]  /*dec0*/  F2FP.F16.F32.PACK_AB R10, R10, R95 ;  /* 0x0000005f0a0a723e */ /* 0x000fe400000000ff */
[C---:B------:R-:W-:Y:S01]  /*ded0*/  FFMA.FTZ R74, R9.reuse, R74, -R77 ;  /* 0x0000004a094a7223 */ /* 0x040fe2000001084d */
[----:B------:R-:W-:-:S05]  /*dee0*/  FFMA.FTZ R9, R9, R76, R75 ;  /* 0x0000004c09097223 */ /* 0x000fca000001004b */
[----:B------:R-:W-:-:S05]  /*def0*/  F2FP.F16.F32.PACK_AB R9, R9, R74 ;  /* 0x0000004a0909723e */ /* 0x000fca00000000ff */
[----:B------:R0:W-:Y:S02]  /*df00*/  STS.128 [R230], R8 ;  /* 0x00000008e6007388 */ /* 0x0001e40000000c00 */
.L_x_2772:
[----:B------:R-:W-:Y:S05]  /*df10*/  BSYNC B2 ;  /* 0x0000000000027941 */ /* 0x000fea0003800000 */
.L_x_2771:
[----:B------:R-:W-:Y:S04]  /*df20*/  BSSY B2, `(.L_x_2773) ;  /* 0x000002c000027945 */ /* 0x000fe80003800000 */
[----:B------:R-:W-:Y:S05]  /*df30*/  @P1 BRA `(.L_x_2774) ;  /* 0x0000000000a81947 */ /* 0x000fea0003800000 */
[----:B0-----:R-:W0:Y:S01]  /*df40*/  LDS.128 R8, [R230+0x4000] ;  /* 0x00400000e6087984 */ /* 0x001e220000000c00 */
        /* <DEDUP_REMOVED lines=16> */
[----:B------:R-:W-:Y:S02]  /*e050*/  HADD2.F32 R75, -RZ, R112.H1_H1 ;  /* 0x30000070ff4b7230 */ /* 0x000fe40000004100 */
[----:B------:R-:W-:Y:S02]  /*e060*/  HADD2.F32 R77, -RZ, R8.H1_H1 ;  /* 0x30000008ff4d7230 */ /* 0x000fe40000004100 */
        /* <DEDUP_REMOVED lines=22> */
[----:B------:R1:W-:Y:S02]  /*e1d0*/  STS.128 [R230+0x4000], R8 ;  /* 0x00400008e6007388 */ /* 0x0003e40000000c00 */
.L_x_2774:
[----:B------:R-:W-:Y:S05]  /*e1e0*/  BSYNC B2 ;  /* 0x0000000000027941 */ /* 0x000fea0003800000 */
.L_x_2773:
[----:B------:R-:W-:Y:S04]  /*e1f0*/  BSSY B2, `(.L_x_2775) ;  /* 0x000002c000027945 */ /* 0x000fe80003800000 */
[----:B------:R-:W-:Y:S05]  /*e200*/  @P2 BRA `(.L_x_2776) ;  /* 0x0000000000a82947 */ /* 0x000fea0003800000 */
[----:B01----:R-:W0:Y:S01]  /*e210*/  LDS.128 R8, [R230+0x8000] ;  /* 0x00800000e6087984 */ /* 0x003e220000000c00 */
[----:B------:R-:W-:Y:S01]  /*e220*/  SHF.R.U32.HI R70, RZ, 0x10, R69 ;  /* 0x00000010ff467819 */ /* 0x000fe20000011645 */
[----:B------:R-:W-:Y:S01]  /*e230*/  HADD2.F32 R75, -RZ, R109.H0_H0 ;  /* 0x2000006dff4b7230 */ /* 0x000fe20000004100 */
        /* <DEDUP_REMOVED lines=8> */
[--C-:B0-----:R-:W-:Y:S02]  /*e2c0*/  HADD2.F32 R72, -RZ, R11.reuse.H1_H1 ;  /* 0x3000000bff487230 */ /* 0x101fe40000004100 */
[----:B------:R-:W-:-:S03]  /*e2d0*/  HADD2.F32 R11, -RZ, R11.H0_H0 ;  /* 0x2000000bff0b7230 */ /* 0x000fc60000004100 */
[C---:B------:R-:W-:Y:S01]  /*e2e0*/  FMUL.FTZ R73, R72.reuse, R70 ;  /* 0x0000004648497220 */ /* 0x040fe20000410000 */
[----:B------:R-:W-:-:S03]  /*e2f0*/  FMUL.FTZ R72, R72, R71 ;  /* 0x0000004748487220 */ /* 0x000fc60000410000 */
[C---:B------:R-:W-:Y:S01]  /*e300*/  FFMA.FTZ R67, R11.reuse, R71, -R73 ;  /* 0x000000470b437223 */ /* 0x040fe20000010849 */
[----:B------:R-:W-:Y:S02]  /*e310*/  HADD2.F32 R71, -RZ, R8.H1_H1 ;  /* 0x30000008ff477230 */ /* 0x000fe40000004100 */
[----:B------:R-:W-:Y:S01]  /*e320*/  FFMA.FTZ R11, R11, R70, R72 ;  /* 0x000000460b0b7223 */ /* 0x000fe20000010048 */
[----:B------:R-:W-:Y:S02]  /*e330*/  HADD2.F32 R70, -RZ, R110.H0_H0 ;  /* 0x2000006eff467230 */ /* 0x000fe40000004100 */
[----:B------:R-:W-:Y:S02]  /*e340*/  HADD2.F32 R72, -RZ, R8.H0_H0 ;  /* 0x20000008ff487230 */ /* 0x000fe40000004100 */
[C---:B------:R-:W-:Y:S01]  /*e350*/  FMUL.FTZ R74, R71.reuse, R69 ;  /* 0x00000045474a7220 */ /* 0x040fe20000410000 */
[--C-:B------:R-:W-:Y:S02]  /*e360*/  HADD2.F32 R8, -RZ, R10.reuse.H0_H0 ;  /* 0x2000000aff087230 */ /* 0x100fe40000004100 */
[----:B------:R-:W-:Y:S01]  /*e370*/  FMUL.FTZ R71, R71, R70 ;  /* 0x0000004647477220 */ /* 0x000fe20000410000 */
[----:B------:R-:W-:-:S02]  /*e380*/  HADD2.F32 R10, -RZ, R10.H1_H1 ;  /* 0x3000000aff0a7230 */ /* 0x000fc40000004100 */
[C---:B------:R-:W-:Y:S01]  /*e390*/  FFMA.FTZ R74, R72.reuse, R70, -R74 ;  /* 0x00000046484a7223 */ /* 0x040fe2000001084a */
[----:B------:R-:W-:Y:S02]  /*e3a0*/  HADD2.F32 R73, -RZ, R9.H0_H0 ;  /* 0x20000009ff497230 */ /* 0x000fe40000004100 */
[----:B------:R-:W-:Y:S01]  /*e3b0*/  FFMA.FTZ R71, R72, R69, R71 ;  /* 0x0000004548477223 */ /* 0x000fe20000010047 */
[----:B------:R-:W-:Y:S02]  /*e3c0*/  HADD2.F32 R70, -RZ, R109.H1_H1 ;  /* 0x3000006dff467230 */ /* 0x000fe40000004100 */
[C---:B------:R-:W-:Y:S01]  /*e3d0*/  FMUL.FTZ R72, R10.reuse, R75 ;  /* 0x0000004b0a487220 */ /* 0x040fe20000410000 */
[----:B------:R-:W-:Y:S01]  /*e3e0*/  HADD2.F32 R9, -RZ, R9.H1_H1 ;  /* 0x30000009ff097230 */ /* 0x000fe20000004100 */
[----:B------:R-:W-:Y:S01]  /*e3f0*/  F2FP.F16.F32.PACK_AB R11, R11, R67 ;  /* 0x000000430b0b723e */ /* 0x000fe200000000ff */
[-C--:B------:R-:W-:Y:S01]  /*e400*/  FMUL.FTZ R69, R10, R70.reuse ;  /* 0x000000460a457220 */ /* 0x080fe20000410000 */
[----:B------:R-:W-:-:S02]  /*e410*/  FFMA.FTZ R72, R8, R70, R72 ;  /* 0x0000004608487223 */ /* 0x000fc40000010048 */
[C---:B------:R-:W-:Y:S01]  /*e420*/  FMUL.FTZ R10, R9.reuse, R68 ;  /* 0x00000044090a7220 */ /* 0x040fe20000410000 */
[----:B------:R-:W-:Y:S01]  /*e430*/  FMUL.FTZ R9, R9, R66 ;  /* 0x0000004209097220 */ /* 0x000fe20000410000 */
[----:B------:R-:W-:Y:S01]  /*e440*/  FFMA.FTZ R69, R8, R75, -R69 ;  /* 0x0000004b08457223 */ /* 0x000fe20000010845 */
[----:B------:R-:W-:Y:S01]  /*e450*/  F2FP.F16.F32.PACK_AB R8, R71, R74 ;  /* 0x0000004a4708723e */ /* 0x000fe200000000ff */
[C---:B------:R-:W-:Y:S01]  /*e460*/  FFMA.FTZ R66, R73.reuse, R66, -R10 ;  /* 0x0000004249427223 */ /* 0x040fe2000001080a */
[----:B------:R-:W-:Y:S02]  /*e470*/  FFMA.FTZ R9, R73, R68, R9 ;  /* 0x0000004449097223 */ /* 0x000fe40000010009 */
[----:B------:R-:W-:-:S03]  /*e480*/  F2FP.F16.F32.PACK_AB R10, R72, R69 ;  /* 0x00000045480a723e */ /* 0x000fc600000000ff */
[----:B------:R-:W-:-:S05]  /*e490*/  F2FP.F16.F32.PACK_AB R9, R9, R66 ;  /* 0x000000420909723e */ /* 0x000fca00000000ff */
[----:B------:R2:W-:Y:S02]  /*e4a0*/  STS.128 [R230+0x8000], R8 ;  /* 0x00800008e6007388 */ /* 0x0005e40000000c00 */
.L_x_2776:
[----:B------:R-:W-:Y:S05]  /*e4b0*/  BSYNC B2 ;  /* 0x0000000000027941 */ /* 0x000fea0003800000 */
.L_x_2775:
[----:B------:R-:W-:Y:S05]  /*e4c0*/  @P3 BRA `(.L_x_2770) ;  /* 0x0000000000a83947 */ /* 0x000fea0003800000 */
[----:B012---:R-:W0:Y:S01]  /*e4d0*/  LDS.128 R8, [R230+0xc000] ;  /* 0x00c00000e6087984 */ /* 0x007e220000000c00 */
        /* <DEDUP_REMOVED lines=41> */
.L_x_2770:
[----:B------:R-:W-:Y:S05]  /*e770*/  BSYNC B1 ;  /* 0x0000000000017941 */ /* 0x000fea0003800000 */
.L_x_2769:
        /* <DEDUP_REMOVED lines=12> */
[--C-:B------:R-:W-:Y:S01]  /*e840*/  SHF.R.U64 R58, R58, 0x10, R59.reuse ;  /* 0x000000103a3a7819 */ /* 0x100fe2000000123b */
[--C-:B------:R-:W-:Y:S01]  /*e850*/  HADD2.F32 R64, -RZ, R106.reuse.H0_H0 ;  /* 0x2000006aff407230 */ /* 0x100fe20000004100 */
        /* <DEDUP_REMOVED lines=8> */
[----:B------:R-:W-:Y:S02]  /*e8e0*/  HADD2.F32 R105, -RZ, R105.H1_H1 ;  /* 0x30000069ff697230 */ /* 0x000fe40000004100 */
[----:B------:R-:W-:Y:S02]  /*e8f0*/  HADD2.F32 R59, -RZ, R59.H0_H0 ;  /* 0x2000003bff3b7230 */ /* 0x000fe40000004100 */
[--C-:B0-----:R-:W-:Y:S02]  /*e900*/  HADD2.F32 R63, -RZ, R11.reuse.H0_H0 ;  /* 0x2000000bff3f7230 */ /* 0x101fe40000004100 */
[----:B------:R-:W-:Y:S02]  /*e910*/  HADD2.F32 R11, -RZ, R11.H1_H1 ;  /* 0x3000000bff0b7230 */ /* 0x000fe40000004100 */
[----:B------:R-:W-:-:S02]  /*e920*/  HADD2.F32 R65, -RZ, R8.H0_H0 ;  /* 0x20000008ff417230 */ /* 0x000fc40000004100 */
[----:B------:R-:W-:Y:S02]  /*e930*/  HADD2.F32 R8, -RZ, R8.H1_H1 ;  /* 0x30000008ff087230 */ /* 0x000fe40000004100 */
[C---:B------:R-:W-:Y:S01]  /*e940*/  FMUL.FTZ R68, R11.reuse, R60 ;  /* 0x0000003c0b447220 */ /* 0x040fe20000410000 */
[--C-:B------:R-:W-:Y:S02]  /*e950*/  HADD2.F32 R66, -RZ, R10.reuse.H0_H0 ;  /* 0x2000000aff427230 */ /* 0x100fe40000004100 */
[----:B------:R-:W-:Y:S01]  /*e960*/  FMUL.FTZ R11, R11, R62 ;  /* 0x0000003e0b0b7220 */ /* 0x000fe20000410000 */
[----:B------:R-:W-:Y:S02]  /*e970*/  HADD2.F32 R10, -RZ, R10.H1_H1 ;  /* 0x3000000aff0a7230 */ /* 0x000fe40000004100 */
[----:B------:R-:W-:Y:S01]  /*e980*/  FMUL.FTZ R69, R8, R64 ;  /* 0x0000004008457220 */ /* 0x000fe20000410000 */
[--C-:B------:R-:W-:Y:S02]  /*e990*/  HADD2.F32 R67, -RZ, R9.reuse.H0_H0 ;  /* 0x20000009ff437230 */ /* 0x100fe40000004100 */
[----:B------:R-:W-:Y:S01]  /*e9a0*/  FFMA.FTZ R11, R63, R60, R11 ;  /* 0x0000003c3f0b7223 */ /* 0x000fe2000001000b */
[----:B------:R-:W-:-:S02]  /*e9b0*/  HADD2.F32 R9, -RZ, R9.H1_H1 ;  /* 0x30000009ff097230 */ /* 0x000fc40000004100 */
[-C--:B------:R-:W-:Y:S01]  /*e9c0*/  FMUL.FTZ R8, R8, R61.reuse ;  /* 0x0000003d08087220 */ /* 0x080fe20000410000 */
[----:B------:R-:W-:Y:S01]  /*e9d0*/  FFMA.FTZ R69, R65, R61, -R69 ;  /* 0x0000003d41457223 */ /* 0x000fe20000010845 */
[C---:B------:R-:W-:Y:S01]  /*e9e0*/  FMUL.FTZ R60, R10.reuse, R106 ;  /* 0x0000006a0a3c7220 */ /* 0x040fe20000410000 */
[----:B------:R-:W-:Y:S01]  /*e9f0*/  FMUL.FTZ R61, R10, R105 ;  /* 0x000000690a3d7220 */ /* 0x000fe20000410000 */
[C---:B------:R-:W-:Y:S01]  /*ea00*/  FMUL.FTZ R10, R9.reuse, R59 ;  /* 0x0000003b090a7220 */ /* 0x040fe20000410000 */
[----:B------:R-:W-:Y:S01]  /*ea10*/  FMUL.FTZ R9, R9, R58 ;  /* 0x0000003a09097220 */ /* 0x000fe20000410000 */
[----:B------:R-:W-:Y:S01]  /*ea20*/  FFMA.FTZ R68, R63, R62, -R68 ;  /* 0x0000003e3f447223 */ /* 0x000fe20000010844 */
[----:B------:R-:W-:Y:S01]  /*ea30*/  FFMA.FTZ R8, R65, R64, R8 ;  /* 0x0000004041087223 */ /* 0x000fe20000010008 */
        /* <DEDUP_REMOVED lines=9> */
.L_x_2780:
[----:B------:R-:W-:Y:S05]  /*ead0*/  BSYNC B2 ;  /* 0x0000000000027941 */ /* 0x000fea0003800000 */
.L_x_2779:
[----:B------:R-:W-:Y:S04]  /*eae0*/  BSSY B2, `(.L_x_2781) ;  /* 0x000002c000027945 */ /* 0x000fe80003800000 */
[----:B------:R-:W-:Y:S05]  /*eaf0*/  @P1 BRA `(.L_x_2782) ;  /* 0x0000000000a81947 */ /* 0x000fea0003800000 */
[----:B0-----:R-:W0:Y:S01]  /*eb00*/  LDS.128 R8, [R230+0x5000] ;  /* 0x00500000e6087984 */ /* 0x001e220000000c00 */
[----:B------:R-:W-:Y:S01]  /*eb10*/  SHF.R.U64 R54, R54, 0x10, R55 ;  /* 0x0000001036367819 */ /* 0x000fe20000001237 */
[--C-:B------:R-:W-:Y:S01]  /*eb20*/  HADD2.F32 R58, -RZ, R104.reuse.H0_H0 ;  /* 0x20000068ff3a7230 */ /* 0x100fe20000004100 */
[----:B------:R-:W-:Y:S01]  /*eb30*/  SHF.R.U64 R56, R56, 0x10, R57 ;  /* 0x0000001038387819 */ /* 0x000fe20000001239 */
[--C-:B------:R-:W-:Y:S01]  /*eb40*/  HADD2.F32 R60, -RZ, R103.reuse.H0_H0 ;  /* 0x20000067ff3c7230 */ /* 0x100fe20000004100 */
[----:B------:R-:W-:Y:S01]  /*eb50*/  SHF.R.U32.HI R55, RZ, 0x10, R55 ;  /* 0x00000010ff377819 */ /* 0x000fe20000011637 */
[----:B------:R-:W-:Y:S01]  /*eb60*/  HADD2.F32 R103, -RZ, R103.H1_H1 ;  /* 0x30000067ff677230 */ /* 0x000fe20000004100 */
[----:B------:R-:W-:Y:S01]  /*eb70*/  SHF.R.U32.HI R57, RZ, 0x10, R57 ;  /* 0x00000010ff397819 */ /* 0x000fe20000011639 */
[----:B------:R-:W-:Y:S02]  /*eb80*/  HADD2.F32 R104, -RZ, R104.H1_H1 ;  /* 0x30000068ff687230 */ /* 0x000fe40000004100 */
[----:B------:R-:W-:-:S02]  /*eb90*/  HADD2.F32 R55, -RZ, R55.H0_H0 ;  /* 0x20000037ff377230 */ /* 0x000fc40000004100 */
[----:B------:R-:W-:Y:S02]  /*eba0*/  HADD2.F32 R57, -RZ, R57.H0_H0 ;  /* 0x20000039ff397230 */ /* 0x000fe40000004100 */
[----:B------:R-:W-:Y:S02]  /*ebb0*/  HADD2.F32 R54, -RZ, R54.H0_H0 ;  /* 0x20000036ff367230 */ /* 0x000fe40000004100 */
[----:B------:R-:W-:Y:S02]  /*ebc0*/  HADD2.F32 R56, -RZ, R56.H0_H0 ;  /* 0x20000038ff387230 */ /* 0x000fe40000004100 */
[--C-:B0-----:R-:W-:Y:S02]  /*ebd0*/  HADD2.F32 R59, -RZ, R11.reuse.H0_H0 ;  /* 0x2000000bff3b7230 */ /* 0x101fe40000004100 */
[----:B------:R-:W-:Y:S02]  /*ebe0*/  HADD2.F32 R11, -RZ, R11.H1_H1 ;  /* 0x3000000bff0b7230 */ /* 0x000fe40000004100 */
[----:B------:R-:W-:-:S02]  /*ebf0*/  HADD2.F32 R62, -RZ, R10.H0_H0 ;  /* 0x2000000aff3e7230 */ /* 0x000fc40000004100 */
[----:B------:R-:W-:Y:S02]  /*ec00*/  HADD2.F32 R61, -RZ, R8.H0_H0 ;  /* 0x20000008ff3d7230 */ /* 0x000fe40000004100 */
[C---:B------:R-:W-:Y:S01]  /*ec10*/  FMUL.FTZ R64, R11.reuse, R55 ;  /* 0x000000370b407220 */ /* 0x040fe20000410000 */
[----:B------:R-:W-:Y:S02]  /*ec20*/  HADD2.F32 R10, -RZ, R10.H1_H1 ;  /* 0x3000000aff0a7230 */ /* 0x000fe40000004100 */
[-C--:B------:R-:W-:Y:S01]  /*ec30*/  FMUL.FTZ R11, R11, R57.reuse ;  /* 0x000000390b0b7220 */ /* 0x080fe20000410000 */
[--C-:B------:R-:W-:Y:S02]  /*ec40*/  HADD2.F32 R63, -RZ, R9.reuse.H0_H0 ;  /* 0x20000009ff3f7230 */ /* 0x100fe40000004100 */
[C---:B------:R-:W-:Y:S01]  /*ec50*/  FFMA.FTZ R64, R59.reuse, R57, -R64 ;  /* 0x000000393b407223 */ /* 0x040fe20000010840 */
[----:B------:R-:W-:Y:S02]  /*ec60*/  HADD2.F32 R8, -RZ, R8.H1_H1 ;  /* 0x30000008ff087230 */ /* 0x000fe40000004100 */
[----:B------:R-:W-:Y:S01]  /*ec70*/  FFMA.FTZ R11, R59, R55, R11 ;  /* 0x000000373b0b7223 */ /* 0x000fe2000001000b */
[----:B------:R-:W-:-:S02]  /*ec80*/  HADD2.F32 R9, -RZ, R9.H1_H1 ;  /* 0x30000009ff097230 */ /* 0x000fc40000004100 */
[CC--:B------:R-:W-:Y:S01]  /*ec90*/  FMUL.FTZ R55, R10.reuse, R103.reuse ;  /* 0x000000670a377220 */ /* 0x0c0fe20000410000 */
[----:B------:R-:W-:Y:S01]  /*eca0*/  FMUL.FTZ R57, R10, R104 ;  /* 0x000000680a397220 */ /* 0x000fe20000410000 */
[C---:B------:R-:W-:Y:S01]  /*ecb0*/  FMUL.FTZ R65, R8.reuse, R60 ;  /* 0x0000003c08417220 */ /* 0x040fe20000410000 */
[----:B------:R-:W-:Y:S01]  /*ecc0*/  FMUL.FTZ R8, R8, R58 ;  /* 0x0000003a08087220 */ /* 0x000fe20000410000 */
[C---:B------:R-:W-:Y:S01]  /*ecd0*/  FMUL.FTZ R10, R9.reuse, R54 ;  /* 0x00000036090a7220 */ /* 0x040fe20000410000 */
[----:B------:R-:W-:Y:S01]  /*ece0*/  FMUL.FTZ R9, R9, R56 ;  /* 0x0000003809097220 */ /* 0x000fe20000410000 */
[C---:B------:R-:W-:Y:S01]  /*ecf0*/  FFMA.FTZ R65, R61.reuse, R58, -R65 ;  /* 0x0000003a3d417223 */ /* 0x040fe20000010841 */
        /* <DEDUP_REMOVED lines=10> */
.L_x_2782:
[----:B------:R-:W-:Y:S05]  /*eda0*/  BSYNC B2 ;  /* 0x0000000000027941 */ /* 0x000fea0003800000 */
.L_x_2781:
[----:B------:R-:W-:Y:S04]  /*edb0*/  BSSY B2, `(.L_x_2783) ;  /* 0x000002c000027945 */ /* 0x000fe80003800000 */
[----:B------:R-:W-:Y:S05]  /*edc0*/  @P2 BRA `(.L_x_2784) ;  /* 0x0000000000a82947 */ /* 0x000fea0003800000 */
[----:B01----:R-:W0:Y:S01]  /*edd0*/  LDS.128 R8, [R230+0x9000] ;  /* 0x00900000e6087984 */ /* 0x003e220000000c00 */
        /* <DEDUP_REMOVED lines=31> */
[C---:B------:R-:W-:Y:S01]  /*efd0*/  FFMA.FTZ R61, R57.reuse, R54, -R61 ;  /* 0x00000036393d7223 */ /* 0x040fe2000001083d */
[----:B------:R-:W-:Y:S01]  /*efe0*/  FFMA.FTZ R8, R57, R56, R8 ;  /* 0x0000003839087223 */ /* 0x000fe20000010008 */
        /* <DEDUP_REMOVED lines=8> */
.L_x_2784:
[----:B------:R-:W-:Y:S05]  /*f070*/  BSYNC B2 ;  /* 0x0000000000027941 */ /* 0x000fea0003800000 */
.L_x_2783:
[----:B------:R-:W-:Y:S05]  /*f080*/  @P3 BRA `(.L_x_2778) ;  /* 0x0000000000a83947 */ /* 0x000fea0003800000 */
[----:B012---:R-:W0:Y:S01]  /*f090*/  LDS.128 R8, [R230+0xd000] ;  /* 0x00d00000e6087984 */ /* 0x007e220000000c00 */
[----:B------:R-:W-:Y:S02]  /*f0a0*/  SHF.R.U32.HI R53, RZ, 0x10, R47 ;  /* 0x00000010ff357819 */ /* 0x000fe4000001162f */
[----:B------:R-:W-:Y:S02]  /*f0b0*/  SHF.R.U32.HI R51, RZ, 0x10, R49 ;  /* 0x00000010ff337819 */ /* 0x000fe40000011631 */
[----:B------:R-:W-:Y:S01]  /*f0c0*/  SHF.R.U64 R46, R46, 0x10, R47 ;  /* 0x000000102e2e7819 */ /* 0x000fe2000000122f */
[----:B------:R-:W-:Y:S01]  /*f0d0*/  HADD2.F32 R53, -RZ, R53.H0_H0 ;  /* 0x20000035ff357230 */ /* 0x000fe20000004100 */
[----:B------:R-:W-:Y:S01]  /*f0e0*/  SHF.R.U64 R48, R48, 0x10, R49 ;  /* 0x0000001030307819 */ /* 0x000fe20000001231 */
[----:B------:R-:W-:Y:S02]  /*f0f0*/  HADD2.F32 R51, -RZ, R51.H0_H0 ;  /* 0x20000033ff337230 */ /* 0x000fe40000004100 */
[----:B------:R-:W-:-:S02]  /*f100*/  HADD2.F32 R47, -RZ, R92.H1_H1 ;  /* 0x3000005cff2f7230 */ /* 0x000fc40000004100 */
[--C-:B------:R-:W-:Y:S02]  /*f110*/  HADD2.F32 R49, -RZ, R91.reuse.H1_H1 ;  /* 0x3000005bff317230 */ /* 0x100fe40000004100 */
[----:B------:R-:W-:Y:S02]  /*f120*/  HADD2.F32 R91, -RZ, R91.H0_H0 ;  /* 0x2000005bff5b7230 */ /* 0x000fe40000004100 */
[----:B------:R-:W-:Y:S02]  /*f130*/  HADD2.F32 R46, -RZ, R46.H0_H0 ;  /* 0x2000002eff2e7230 */ /* 0x000fe40000004100 */
[----:B------:R-:W-:Y:S02]  /*f140*/  HADD2.F32 R48, -RZ, R48.H0_H0 ;  /* 0x20000030ff307230 */ /* 0x000fe40000004100 */
[--C-:B0-----:R-:W-:Y:S02]  /*f150*/  HADD2.F32 R56, -RZ, R11.reuse.H1_H1 ;  /* 0x3000000bff387230 */ /* 0x101fe40000004100 */
[----:B------:R-:W-:-:S02]  /*f160*/  HADD2.F32 R52, -RZ, R11.H0_H0 ;  /* 0x2000000bff347230 */ /* 0x000fc40000004100 */
[--C-:B------:R-:W-:Y:S02]  /*f170*/  HADD2.F32 R54, -RZ, R8.reuse.H1_H1 ;  /* 0x30000008ff367230 */ /* 0x100fe40000004100 */
[C---:B------:R-:W-:Y:S01]  /*f180*/  FMUL.FTZ R57, R56.reuse, R53 ;  /* 0x0000003538397220 */ /* 0x040fe20000410000 */
[-C--:B------:R-:W-:Y:S01]  /*f190*/  FMUL.FTZ R56, R56, R51.reuse ;  /* 0x0000003338387220 */ /* 0x080fe20000410000 */
[----:B------:R-:W-:Y:S02]  /*f1a0*/  HADD2.F32 R50, -RZ, R8.H0_H0 ;  /* 0x20000008ff327230 */ /* 0x000fe40000004100 */
[C---:B------:R-:W-:Y:S01]  /*f1b0*/  FFMA.FTZ R51, R52.reuse, R51, -R57 ;  /* 0x0000003334337223 */ /* 0x040fe20000010839 */
[--C-:B------:R-:W-:Y:S02]  /*f1c0*/  HADD2.F32 R8, -RZ, R10.reuse.H0_H0 ;  /* 0x2000000aff087230 */ /* 0x100fe40000004100 */
[----:B------:R-:W-:Y:S01]  /*f1d0*/  FFMA.FTZ R52, R52, R53, R56 ;  /* 0x0000003534347223 */ /* 0x000fe20000010038 */
[----:B------:R-:W-:-:S02]  /*f1e0*/  HADD2.F32 R10, -RZ, R10.H1_H1 ;  /* 0x3000000aff0a7230 */ /* 0x000fc40000004100 */
[C---:B------:R-:W-:Y:S01]  /*f1f0*/  FMUL.FTZ R55, R54.reuse, R47 ;  /* 0x0000002f36377220 */ /* 0x040fe20000410000 */
[--C-:B------:R-:W-:Y:S02]  /*f200*/  HADD2.F32 R11, -RZ, R9.reuse.H0_H0 ;  /* 0x20000009ff0b7230 */ /* 0x100fe40000004100 */
[-C--:B------:R-:W-:Y:S01]  /*f210*/  FMUL.FTZ R57, R54, R49.reuse ;  /* 0x0000003136397220 */ /* 0x080fe20000410000 */
[----:B------:R-:W-:Y:S02]  /*f220*/  HADD2.F32 R53, -RZ, R92.H0_H0 ;  /* 0x2000005cff357230 */ /* 0x000fe40000004100 */
[C---:B------:R-:W-:Y:S01]  /*f230*/  FFMA.FTZ R49, R50.reuse, R49, -R55 ;  /* 0x0000003132317223 */ /* 0x040fe20000010837 */
[----:B------:R-:W-:Y:S02]  /*f240*/  HADD2.F32 R9, -RZ, R9.H1_H1 ;  /* 0x30000009ff097230 */ /* 0x000fe40000004100 */
[----:B------:R-:W-:Y:S01]  /*f250*/  FFMA.FTZ R50, R50, R47, R57 ;  /* 0x0000002f32327223 */ /* 0x000fe20000010039 */
[C---:B------:R-:W-:Y:S01]  /*f260*/  FMUL.FTZ R54, R10.reuse, R91 ;  /* 0x0000005b0a367220 */ /* 0x040fe20000410000 */
[----:B------:R-:W-:Y:S01]  /*f270*/  FMUL.FTZ R55, R10, R53 ;  /* 0x000000350a377220 */ /* 0x000fe20000410000 */
[C---:B------:R-:W-:Y:S01]  /*f280*/  FMUL.FTZ R10, R9.reuse, R46 ;  /* 0x0000002e090a7220 */ /* 0x040fe20000410000 */
[----:B------:R-:W-:-:S02]  /*f290*/  FMUL.FTZ R47, R9, R48 ;  /* 0x00000030092f7220 */ /* 0x000fc40000410000 */
[C---:B------:R-:W-:Y:S01]  /*f2a0*/  FFMA.FTZ R55, R8.reuse, R91, -R55 ;  /* 0x0000005b08377223 */ /* 0x040fe20000010837 */
[----:B------:R-:W-:Y:S01]  /*f2b0*/  FFMA.FTZ R54, R8, R53, R54 ;  /* 0x0000003508367223 */ /* 0x000fe20000010036 */
[C---:B------:R-:W-:Y:S01]  /*f2c0*/  FFMA.FTZ R9, R11.reuse, R48, -R10 ;  /* 0x000000300b097223 */ /* 0x040fe2000001080a */
[----:B------:R-:W-:Y:S01]  /*f2d0*/  FFMA.FTZ R46, R11, R46, R47 ;  /* 0x0000002e0b2e7223 */ /* 0x000fe2000001002f */
[----:B------:R-:W-:Y:S02]  /*f2e0*/  F2FP.F16.F32.PACK_AB R11, R52, R51 ;  /* 0x00000033340b723e */ /* 0x000fe400000000ff */
[----:B------:R-:W-:Y:S02]  /*f2f0*/  F2FP.F16.F32.PACK_AB R10, R54, R55 ;  /* 0x00000037360a723e */ /* 0x000fe400000000ff */
[----:B------:R-:W-:Y:S02]  /*f300*/  F2FP.F16.F32.PACK_AB R8, R50, R49 ;  /* 0x000000313208723e */ /* 0x000fe400000000ff */
[----:B------:R-:W-:-:S05]  /*f310*/  F2FP.F16.F32.PACK_AB R9, R46, R9 ;  /* 0x000000092e09723e */ /* 0x000fca00000000ff */
[----:B------:R3:W-:Y:S02]  /*f320*/  STS.128 [R230+0xd000], R8 ;  /* 0x00d00008e6007388 */ /* 0x0007e40000000c00 */
.L_x_2778:
[----:B------:R-:W-:Y:S05]  /*f330*/  BSYNC B1 ;  /* 0x0000000000017941 */ /* 0x000fea0003800000 */
.L_x_2777:
        /* <DEDUP_REMOVED lines=23> */
[--C-:B0-----:R-:W-:Y:S02]  /*f4b0*/  HADD2.F32 R47, -RZ, R11.reuse.H1_H1 ;  /* 0x3000000bff2f7230 */ /* 0x101fe40000004100 */
        /* <DEDUP_REMOVED lines=29> */
.L_x_2788:
[----:B------:R-:W-:Y:S05]  /*f690*/  BSYNC B2 ;  /* 0x0000000000027941 */ /* 0x000fea0003800000 */
.L_x_2787:
[----:B------:R-:W-:Y:S04]  /*f6a0*/  BSSY B2, `(.L_x_2789) ;  /* 0x000002c000027945 */ /* 0x000fe80003800000 */
[----:B------:R-:W-:Y:S05]  /*f6b0*/  @P1 BRA `(.L_x_2790) ;  /* 0x0000000000a81947 */ /* 0x000fea0003800000 */
[----:B0-----:R-:W0:Y:S01]  /*f6c0*/  LDS.128 R8, [R230+0x6000] ;  /* 0x00600000e6087984 */ /* 0x001e220000000c00 */
[----:B------:R-:W-:Y:S01]  /*f6d0*/  SHF.R.U32.HI R46, RZ, 0x10, R39 ;  /* 0x00000010ff2e7819 */ /* 0x000fe20000011627 */
[----:B------:R-:W-:Y:S01]  /*f6e0*/  HADD2.F32 R43, -RZ, R89.H1_H1 ;  /* 0x30000059ff2b7230 */ /* 0x000fe20000004100 */
        /* <DEDUP_REMOVED lines=39> */
.L_x_2790:
[----:B------:R-:W-:Y:S05]  /*f960*/  BSYNC B2 ;  /* 0x0000000000027941 */ /* 0x000fea0003800000 */
.L_x_2789:
[----:B------:R-:W-:Y:S04]  /*f970*/  BSSY B2, `(.L_x_2791) ;  /* 0x000002c000027945 */ /* 0x000fe80003800000 */
[----:B------:R-:W-:Y:S05]  /*f980*/  @P2 BRA `(.L_x_2792) ;  /* 0x0000000000a82947 */ /* 0x000fea0003800000 */
[----:B01----:R-:W0:Y:S01]  /*f990*/  LDS.128 R8, [R230+0xa000] ;  /* 0x00a00000e6087984 */ /* 0x003e220000000c00 */
        /* <DEDUP_REMOVED lines=10> */
[--C-:B0-----:R-:W-:Y:S02]  /*fa40*/  HADD2.F32 R37, -RZ, R11.reuse.H1_H1 ;  /* 0x3000000bff257230 */ /* 0x101fe40000004100 */
        /* <DEDUP_REMOVED lines=30> */
.L_x_2792:
[----:B------:R-:W-:Y:S05]  /*fc30*/  BSYNC B2 ;  /* 0x0000000000027941 */ /* 0x000fea0003800000 */
.L_x_2791:
[----:B------:R-:W-:Y:S05]  /*fc40*/  @P3 BRA `(.L_x_2786) ;  /* 0x0000000000a83947 */ /* 0x000fea0003800000 */
[----:B012---:R-:W0:Y:S01]  /*fc50*/  LDS.128 R8, [R230+0xe000] ;  /* 0x00e00000e6087984 */ /* 0x007e220000000c00 */
        /* <DEDUP_REMOVED lines=41> */
.L_x_2786:
[----:B------:R-:W-:Y:S05]  /*fef0*/  BSYNC B1 ;  /* 0x0000000000017941 */ /* 0x000fea0003800000 */
.L_x_2785:
        /* <DEDUP_REMOVED lines=21> */
[--C-:B0-----:R-:W-:Y:S02]  /*10050*/  HADD2.F32 R28, -RZ, R11.reuse.H1_H1 ;  /* 0x3000000bff1c7230 */ /* 0x101fe40000004100 */
        /* <DEDUP_REMOVED lines=30> */
.L_x_2795:
[----:B------:R-:W-:Y:S05]  /*10240*/  BSYNC B1 ;  /* 0x0000000000017941 */ /* 0x000fea0003800000 */
.L_x_2794:
[----:B------:R-:W-:Y:S04]  /*10250*/  BSSY B1, `(.L_x_2796) ;  /* 0x000002c000017945 */ /* 0x000fe80003800000 */
[----:B------:R-:W-:Y:S05]  /*10260*/  @P1 BRA `(.L_x_2797) ;  /* 0x0000000000a81947 */ /* 0x000fea0003800000 */
[----:B0-----:R-:W0:Y:S01]  /*10270*/  LDS.128 R8, [R230+0x7000] ;  /* 0x00700000e6087984 */ /* 0x001e220000000c00 */
        /* <DEDUP_REMOVED lines=41> */
.L_x_2797:
[----:B------:R-:W-:Y:S05]  /*10510*/  BSYNC B1 ;  /* 0x0000000000017941 */ /* 0x000fea0003800000 */
.L_x_2796:
[----:B------:R-:W-:Y:S04]  /*10520*/  BSSY B1, `(.L_x_2798) ;  /* 0x000002c000017945 */ /* 0x000fe80003800000 */
[----:B------:R-:W-:Y:S05]  /*10530*/  @P2 BRA `(.L_x_2799) ;  /* 0x0000000000a82947 */ /* 0x000fea0003800000 */
[----:B01----:R-:W0:Y:S01]  /*10540*/  LDS.128 R8, [R230+0xb000] ;  /* 0x00b00000e6087984 */ /* 0x003e220000000c00 */
        /* <DEDUP_REMOVED lines=28> */
[----:B------:R-:W-:Y:S01]  /*10710*/  FMUL.FTZ R20, R12, R85 ;  /* 0x000000550c147220 */ /* 0x000fe20000410000 */
        /* <DEDUP_REMOVED lines=12> */
.L_x_2799:
[----:B------:R-:W-:Y:S05]  /*107e0*/  BSYNC B1 ;  /* 0x0000000000017941 */ /* 0x000fea0003800000 */
.L_x_2798:
[----:B------:R-:W-:Y:S05]  /*107f0*/  @P3 BRA `(.L_x_2793) ;  /* 0x0000004c00403947 */ /* 0x000fea0003800000 */
[----:B012---:R-:W0:Y:S01]  /*10800*/  LDS.128 R8, [R230+0xf000] ;  /* 0x00f00000e6087984 */ /* 0x007e220000000c00 */
        /* <DEDUP_REMOVED lines=9> */
[--C-:B0-----:R-:W-:Y:S02]  /*108a0*/  HADD2.F32 R6, -RZ, R11.reuse.H0_H0 ;  /* 0x2000000bff067230 */ /* 0x101fe40000004100 */
        /* <DEDUP_REMOVED lines=32> */
.L_x_2754:
[----:B------:R-:W0:Y:S01]  /*10ab0*/  LDC R9, c[0x0][0x448] ;  /* 0x00011200ff097b82 */ /* 0x000e220000000800 */
[----:B------:R-:W-:Y:S01]  /*10ac0*/  ULDC.64 UR4, c[0x0][0x3f8] ;  /* 0x0000fe0000047ab9 */ /* 0x000fe20000000a00 */
[----:B------:R-:W-:Y:S01]  /*10ad0*/  ULDC.64 UR6, c[0x0][0x408] ;  /* 0x0001020000067ab9 */ /* 0x000fe20000000a00 */
[----:B------:R-:W-:Y:S02]  /*10ae0*/  MOV R72, R24 ;  /* 0x0000001800487202 */ /* 0x000fe40000000f00 */
        /* <DEDUP_REMOVED lines=28> */
.L_x_3101:
        /* <DEDUP_REMOVED lines=18> */
[----:B------:R-:W-:Y:S02]  /*10dd0*/  CS2R R58, SRZ ;  /* 0x00000000003a7805 */ /* 0x000fe4000001ff00 */
[----:B------:R-:W-:Y:S01]  /*10de0*/  CS2R R64, SRZ ;  /* 0x0000000000407805 */ /* 0x000fe2000001ff00 */
[----:B------:R-:W-:-:S04]  /*10df0*/  ULDC.64 UR6, c[0x0][0x208] ;  /* 0x0000820000067ab9 */ /* 0x000fc80000000a00 */
[C---:B------:R-:W-:Y:S02]  /*10e00*/  @!P2 SHF.L.U32 R11, R18.reuse, 0x1, RZ ;  /* 0x00000001120ba819 */ /* 0x040fe400000006ff */
[----:B------:R-:W-:Y:S02]  /*10e10*/  @!P2 SHF.L.U64.HI R12, R18, 0x1, R19 ;  /* 0x00000001120ca819 */ /* 0x000fe40000010213 */
[----:B----4-:R-:W-:Y:S02]  /*10e20*/  @!P2 IADD3 R6, P1, R14, R11, RZ ;  /* 0x0000000b0e06a210 */ /* 0x010fe40007f3e0ff */
[----:B------:R-:W-:Y:S02]  /*10e30*/  CS2R R66, SRZ ;  /* 0x0000000000427805 */ /* 0x000fe4000001ff00 */
[----:B------:R-:W-:Y:S02]  /*10e40*/  CS2R R60, SRZ ;  /* 0x00000000003c7805 */ /* 0x000fe4000001ff00 */
[----:B------:R-:W-:-:S02]  /*10e50*/  CS2R R62, SRZ ;  /* 0x00000000003e7805 */ /* 0x000fc4000001ff00 */
[----:B------:R-:W-:Y:S02]  /*10e60*/  CS2R R68, SRZ ;  /* 0x0000000000447805 */ /* 0x000fe4000001ff00 */
        /* <DEDUP_REMOVED lines=13> */
.L_x_2802:
[----:B------:R-:W-:Y:S05]  /*10f40*/  BSYNC B1 ;  /* 0x0000000000017941 */ /* 0x000fea0003800000 */
.L_x_2801:
[----:B-1---5:R-:W-:Y:S01]  /*10f50*/  IMAD.MOV.U32 R5, RZ, RZ, R69 ;  /* 0x000000ffff057224 */ /* 0x022fe200078e0045 */
[----:B------:R-:W-:Y:S01]  /*10f60*/  MOV R4, R68 ;  /* 0x0000004400047202 */ /* 0x000fe20000000f00 */
[----:B------:R-:W-:Y:S01]  /*10f70*/  IMAD.MOV.U32 R6, RZ, RZ, R70 ;  /* 0x000000ffff067224 */ /* 0x000fe200078e0046 */
[----:B------:R-:W-:Y:S01]  /*10f80*/  UMOV UR4, 0xffffffff ;  /* 0xffffffff00047882 */ /* 0x000fe20000000000 */
[----:B---3--:R-:W-:Y:S01]  /*10f90*/  IMAD.MOV.U32 R7, RZ, RZ, R71 ;  /* 0x000000ffff077224 */ /* 0x008fe200078e0047 */
        /* <DEDUP_REMOVED lines=23> */
[----:B------:R-:W-:Y:S02]  /*11110*/  PRMT R120, R120, 0x5410, R5 ;  /* 0x0000541078787816 */ /* 0x000fe40000000005 */
        /* <DEDUP_REMOVED lines=8> */
.L_x_3107:
        /* <DEDUP_REMOVED lines=11> */
[----:B------:R-:W2:Y:S01]  /*11250*/  LDL R4, [R1+0x64] ;  /* 0x0000640001047983 */ /* 0x000ea20000100800 */
[----:B------:R-:W-:Y:S01]  /*11260*/  ULDC UR4, c[0x0][0x3f4] ;  /* 0x0000fd0000047ab9 */ /* 0x000fe20000000800 */
[----:B---3--:R-:W-:Y:S01]  /*11270*/  IMAD.MOV.U32 R9, RZ, RZ, R5 ;  /* 0x000000ffff097224 */ /* 0x008fe200078e0005 */
        /* <DEDUP_REMOVED lines=19> */
[----:B0-----:R-:W-:Y:S02]  /*113b0*/  IMAD.MOV.U32 R9, RZ, RZ, R7 ;  /* 0x000000ffff097224 */ /* 0x001fe400078e0007 */
[----:B------:R-:W-:Y:S02]  /*113c0*/  @!P2 IMAD.X R5, R5, 0x1, R12, P0 ;  /* 0x000000010505a824 */ /* 0x000fe400000e060c */
[----:B------:R-:W-:-:S03]  /*113d0*/  @!P3 IMAD.WIDE R8, R13, 0x2, R8 ;  /* 0x000000020d08b825 */ /* 0x000fc600078e0208 */
[----:B------:R2:W5:Y:S01]  /*113e0*/  @!P2 LD.E.128 R44, desc[UR6][R4.64] ;  /* 0x00000006042ca980 */ /* 0x000562000c101d00 */
[----:B------:R-:W-:-:S03]  /*113f0*/  @!P2 IMAD.X R7, R7, 0x1, R12, P1 ;  /* 0x000000010707a824 */ /* 0x000fc600008e060c */
[----:B------:R2:W5:Y:S04]  /*11400*/  @!P3 LD.E.128 R48, desc[UR6][R8.64] ;  /* 0x000000060830b980 */ /* 0x000568000c101d00 */
[----:B------:R2:W5:Y:S02]  /*11410*/  @!P2 LD.E.128 R52, desc[UR6][R6.64] ;  /* 0x000000060634a980 */ /* 0x000564000c101d00 */
.L_x_2805:
[----:B------:R-:W-:Y:S05]  /*11420*/  BSYNC B1 ;  /* 0x0000000000017941 */ /* 0x000fea0003800000 */
.L_x_2804:
[----:B--23-5:R-:W-:Y:S01]  /*11430*/  IMAD.MOV.U32 R5, RZ, RZ, R53 ;  /* 0x000000ffff057224 */ /* 0x02cfe200078e0035 */
[----:B------:R-:W-:Y:S01]  /*11440*/  MOV R4, R52 ;  /* 0x0000003400047202 */ /* 0x000fe20000000f00 */
[----:B------:R-:W-:Y:S01]  /*11450*/  IMAD.MOV.U32 R6, RZ, RZ, R54 ;  /* 0x000000ffff067224 */ /* 0x000fe200078e0036 */
[----:B------:R-:W-:Y:S01]  /*11460*/  UMOV UR4, 0xffffffff ;  /* 0xffffffff00047882 */ /* 0x000fe20000000000 */
[----:B0-----:R-:W-:Y:S01]  /*11470*/  IMAD.MOV.U32 R7, RZ, RZ, R55 ;  /* 0x000000ffff077224 */ /* 0x001fe200078e0037 */
        /* <DEDUP_REMOVED lines=26> */
[----:B------:R0:W0:Y:S02]  /*11620*/  SHFL.IDX PT, R12, R3, 0x2, 0x181f ;  /* 0x00581f00030c7f89 */ /* 0x00002400000e0000 */
.L_x_3113:
        /* <DEDUP_REMOVED lines=14> */
[----:B--2---:R-:W-:Y:S01]  /*11710*/  MOV R9, R5 ;  /* 0x0000000500097202 */ /* 0x004fe20000000f00 */
[----:B---3--:R-:W-:Y:S01]  /*11720*/  IMAD.MOV.U32 R8, RZ, RZ, R4 ;  /* 0x000000ffff087224 */ /* 0x008fe200078e0004 */
[----:B------:R-:W-:Y:S02]  /*11730*/  ISETP.GE.AND P2, PT, R18, UR4, PT ;  /* 0x0000000412007c0c */ /* 0x000fe4000bf46270 */
[----:B------:R-:W-:Y:S02]  /*11740*/  CS2R R24, SRZ ;  /* 0x0000000000187805 */ /* 0x000fe4000001ff00 */
[----:B------:R-:W-:Y:S02]  /*11750*/  ISETP.GE.AND P3, PT, R213, UR4, PT ;  /* 0x00000004d5007c0c */ /* 0x000fe4000bf66270 */
[----:B------:R-:W-:Y:S01]  /*11760*/  CS2R R26, SRZ ;  /* 0x00000000001a7805 */ /* 0x000fe2000001ff00 */
[----:B------:R-:W-:-:S06]  /*11770*/  ULDC.64 UR6, c[0x0][0x208] ;  /* 0x0000820000067ab9 */ /* 0x000fcc0000000a00 */
[C---:B------:R-:W-:Y:S01]  /*11780*/  @!P2 IMAD.SHL.U32 R11, R18.reuse, 0x2, RZ ;  /* 0x00000002120ba824 */ /* 0x040fe200078e00ff */
[----:B----4-:R-:W-:-:S04]  /*11790*/  @!P2 SHF.L.U64.HI R14, R18, 0x1, R19 ;  /* 0x00000001120ea819 */ /* 0x010fc80000010213 */
[----:B------:R-:W-:Y:S02]  /*117a0*/  @!P2 IADD3 R4, P0, R4, R11, RZ ;  /* 0x0000000b0404a210 */ /* 0x000fe40007f1e0ff */
        /* <DEDUP_REMOVED lines=8> */
[----:B------:R-:W-:Y:S01]  /*11830*/  @!P3 IMAD.SHL.U32 R13, R6, 0x8, RZ ;  /* 0x00000008060db824 */ /* 0x000fe200078e00ff */
[----:B0-----:R-:W-:-:S03]  /*11840*/  @!P2 IADD3 R6, P1, R12, R11, RZ ;  /* 0x0000000b0c06a210 */ /* 0x001fc60007f3e0ff */
[----:B------:R-:W-:-:S04]  /*11850*/  @!P3 IMAD.WIDE R10, R13, 0x2, R8 ;  /* 0x000000020d0ab825 */ /* 0x000fc800078e0208 */
[----:B------:R-:W-:Y:S01]  /*11860*/  IMAD.MOV.U32 R8, RZ, RZ, R12 ;  /* 0x000000ffff087224 */ /* 0x000fe200078e000c */
[----:B------:R2:W5:Y:S01]  /*11870*/  @!P3 LD.E.128 R24, desc[UR6][R10.64] ;  /* 0x000000060a18b980 */ /* 0x000562000c101d00 */
[----:B------:R-:W-:Y:S01]  /*11880*/  IMAD.MOV.U32 R9, RZ, RZ, R7 ;  /* 0x000000ffff097224 */ /* 0x000fe200078e0007 */
[----:B------:R-:W-:Y:S01]  /*11890*/  @!P2 IADD3.X R7, R7, R14, RZ, P1, !PT ;  /* 0x0000000e0707a210 */ /* 0x000fe20000ffe4ff */
[----:B------:R-:W-:-:S04]  /*118a0*/  @!P3 IMAD.WIDE R8, R13, 0x2, R8 ;  /* 0x000000020d08b825 */ /* 0x000fc800078e0208 */
[----:B------:R2:W5:Y:S04]  /*118b0*/  @!P2 LD.E.128 R36, desc[UR6][R6.64] ;  /* 0x000000060624a980 */ /* 0x000568000c101d00 */
[----:B------:R2:W5:Y:S02]  /*118c0*/  @!P3 LD.E.128 R32, desc[UR6][R8.64] ;  /* 0x000000060820b980 */ /* 0x000564000c101d00 */
.L_x_2808:
[----:B------:R-:W-:Y:S05]  /*118d0*/  BSYNC B1 ;  /* 0x0000000000017941 */ /* 0x000fea0003800000 */
.L_x_2807:
[----:B--2--5:R-:W-:Y:S01]  /*118e0*/  IMAD.MOV.U32 R5, RZ, RZ, R38 ;  /* 0x000000ffff057224 */ /* 0x024fe200078e0026 */
[----:B------:R-:W-:Y:S01]  /*118f0*/  UMOV UR4, 0xffffffff ;  /* 0xffffffff00047882 */ /* 0x000fe20000000000 */
[----:B---3--:R-:W-:Y:S02]  /*11900*/  IMAD.MOV.U32 R4, RZ, RZ, R39 ;  /* 0x000000ffff047224 */ /* 0x008fe400078e0027 */
[----:B0-----:R-:W-:Y:S02]  /*11910*/  IMAD.MOV.U32 R7, RZ, RZ, R36 ;  /* 0x000000ffff077224 */ /* 0x001fe400078e0024 */
[----:B------:R-:W-:Y:S01]  /*11920*/  IMAD.MOV.U32 R6, RZ, RZ, R37 ;  /* 0x000000ffff067224 */ /* 0x000fe200078e0025 */
        /* <DEDUP_REMOVED lines=22> */
[----:B------:R0:W2:Y:S04]  /*11a90*/  SHFL.IDX PT, R77, R72, 0x3, 0x181f ;  /* 0x00781f00484d7f89 */ /* 0x0000a800000e0000 */
[----:B-1----:R-:W1:Y:S04]  /*11aa0*/  SHFL.IDX PT, R21, R21, 0x3, 0x181f ;  /* 0x00781f0015157f89 */ /* 0x002e6800000e0000 */
[----:B------:R0:W3:Y:S04]  /*11ab0*/  SHFL.IDX PT, R79, R20, 0x3, 0x181f ;  /* 0x00781f00144f7f89 */ /* 0x0000e800000e0000 */
[----:B------:R-:W0:Y:S02]  /*11ac0*/  SHFL.IDX PT, R3, R3, 0x3, 0x181f ;  /* 0x00781f0003037f89 */ /* 0x000e2400000e0000 */
.L_x_3119:
[----:B------:R-:W5:Y:S01]  /*11ad0*/  LDL R12, [R1+0x78] ;  /* 0x00007800010c7983 */ /* 0x000f620000100800 */
[----:B------:R-:W-:Y:S01]  /*11ae0*/  VIADD R9, R0, 0x60 ;  /* 0x0000006000097836 */ /* 0x000fe20000000000 */
[----:B------:R-:W-:Y:S01]  /*11af0*/  BSSY B1, `(.L_x_2810) ;  /* 0x000002c000017945 */ /* 0x000fe20003800000 */
[----:B------:R-:W-:Y:S02]  /*11b00*/  CS2R R6, SRZ ;  /* 0x0000000000067805 */ /* 0x000fe4000001ff00 */
[----:B------:R-:W-:Y:S02]  /*11b10*/  CS2R R10, SRZ ;  /* 0x00000000000a7805 */ /* 0x000fe4000001ff00 */
[----:B----4-:R-:W-:Y:S02]  /*11b20*/  CS2R R14, SRZ ;  /* 0x00000000000e7805 */ /* 0x010fe4000001ff00 */
[----:B------:R-:W-:Y:S02]  /*11b30*/  ISETP.GE.AND P0, PT, R9, R78, PT ;  /* 0x0000004e0900720c */ /* 0x000fe40003f06270 */
[----:B0-----:R-:W-:-:S02]  /*11b40*/  CS2R R72, SRZ ;  /* 0x0000000000487805 */ /* 0x001fc4000001ff00 */
[----:B------:R-:W-:Y:S02]  /*11b50*/  CS2R R74, SRZ ;  /* 0x00000000004a7805 */ /* 0x000fe4000001ff00 */
[----:B-----5:R-:W-:-:S04]  /*11b60*/  LEA.HI R8, R12, R12, RZ, 0x1 ;  /* 0x0000000c0c087211 */ /* 0x020fc800078f08ff */
[----:B------:R-:W-:Y:S02]  /*11b70*/  LOP3.LUT R0, R8, 0xfffffffe, RZ, 0xc0, !PT ;  /* 0xfffffffe08007812 */ /* 0x000fe400078ec0ff */
[----:B------:R-:W-:Y:S02]  /*11b80*/  CS2R R8, SRZ ;  /* 0x0000000000087805 */ /* 0x000fe4000001ff00 */
[----:B------:R-:W-:Y:S02]  /*11b90*/  IADD3 R0, R12, -R0, RZ ;  /* 0x800000000c007210 */ /* 0x000fe40007ffe0ff */
[----:B------:R-:W-:Y:S02]  /*11ba0*/  CS2R R12, SRZ ;  /* 0x00000000000c7805 */ /* 0x000fe4000001ff00 */
[----:B------:R-:W-:Y:S01]  /*11bb0*/  SHF.L.U32 R0, R0, 0x1f, RZ ;  /* 0x0000001f00007819 */ /* 0x000fe200000006ff */
[----:B------:R-:W-:Y:S06]  /*11bc0*/  @P0 BRA `(.L_x_2811) ;  /* 0x0000000000780947 */ /* 0x000fec0003800000 */
[----:B------:R-:W4:Y:S01]  /*11bd0*/  LDL R20, [R1+0x64] ;  /* 0x0000640001147983 */ /* 0x000f220000100800 */
[----:B------:R-:W-:Y:S01]  /*11be0*/  ULDC UR4, c[0x0][0x3f4] ;  /* 0x0000fd0000047ab9 */ /* 0x000fe20000000800 */
[----:B---3--:R-:W-:Y:S01]  /*11bf0*/  MOV R7, R79 ;  /* 0x0000004f00077202 */ /* 0x008fe20000000f00 */
[----:B-1----:R-:W-:Y:S01]  /*11c00*/  IMAD.MOV.U32 R4, RZ, RZ, R21 ;  /* 0x000000ffff047224 */ /* 0x002fe200078e0015 */
[----:B------:R-:W-:Y:S01]  /*11c10*/  ISETP.GE.AND P2, PT, R18, UR4, PT ;  /* 0x0000000412007c0c */ /* 0x000fe2000bf46270 */
[----:B--2---:R-:W-:Y:S01]  /*11c20*/  IMAD.MOV.U32 R5, RZ, RZ, R77 ;  /* 0x000000ffff057224 */ /* 0x004fe200078e004d */
[----:B------:R-:W-:Y:S01]  /*11c30*/  ISETP.GE.AND P3, PT, R213, UR4, PT ;  /* 0x00000004d5007c0c */ /* 0x000fe2000bf66270 */
[----:B------:R-:W-:Y:S01]  /*11c40*/  IMAD.MOV.U32 R6, RZ, RZ, R3 ;  /* 0x000000ffff067224 */ /* 0x000fe200078e0003 */
[----:B------:R-:W-:Y:S02]  /*11c50*/  CS2R R72, SRZ ;  /* 0x0000000000487805 */ /* 0x000fe4000001ff00 */
[----:B------:R-:W-:-:S02]  /*11c60*/  CS2R R74, SRZ ;  /* 0x00000000004a7805 */ /* 0x000fc4000001ff00 */
[----:B------:R-:W-:Y:S01]  /*11c70*/  CS2R R10, SRZ ;  /* 0x00000000000a7805 */ /* 0x000fe2000001ff00 */
[----:B------:R-:W-:-:S04]  /*11c80*/  ULDC.64 UR6, c[0x0][0x208] ;  /* 0x0000820000067ab9 */ /* 0x000fc80000000a00 */
[----:B------:R-:W-:Y:S01]  /*11c90*/  @!P2 IMAD.SHL.U32 R76, R18, 0x2, RZ ;  /* 0x00000002124ca824 */ /* 0x000fe200078e00ff */
[----:B------:R-:W-:Y:S02]  /*11ca0*/  CS2R R12, SRZ ;  /* 0x00000000000c7805 */ /* 0x000fe4000001ff00 */
[----:B------:R-:W-:Y:S01]  /*11cb0*/  CS2R R14, SRZ ;  /* 0x00000000000e7805 */ /* 0x000fe2000001ff00 */
[----:B----4-:R-:W-:Y:S01]  /*11cc0*/  @!P3 IMAD.SHL.U32 R8, R20, 0x8, RZ ;  /* 0x000000081408b824 */ /* 0x010fe200078e00ff */
[-C--:B------:R-:W-:Y:S02]  /*11cd0*/  @!P2 IADD3 R20, P0, R21, R76.reuse, RZ ;  /* 0x0000004c1514a210 */ /* 0x080fe40007f1e0ff */
[----:B------:R-:W-:Y:S01]  /*11ce0*/  @!P2 IADD3 R76, P1, R3, R76, RZ ;  /* 0x0000004c034ca210 */ /* 0x000fe20007f3e0ff */
[----:B------:R-:W-:Y:S01]  /*11cf0*/  @!P3 IMAD.WIDE R4, R8, 0x2, R4 ;  /* 0x000000020804b825 */ /* 0x000fe200078e0204 */
[----:B------:R-:W-:-:S03]  /*11d00*/  @!P2 SHF.L.U64.HI R3, R18, 0x1, R19 ;  /* 0x000000011203a819 */ /* 0x000fc60000010213 */
[----:B------:R-:W-:Y:S01]  /*11d10*/  @!P3 IMAD.WIDE R6, R8, 0x2, R6 ;  /* 0x000000020806b825 */ /* 0x000fe200078e0206 */
[----:B------:R-:W-:Y:S01]  /*11d20*/  CS2R R8, SRZ ;  /* 0x0000000000087805 */ /* 0x000fe2000001ff00 */
[----:B------:R0:W5:Y:S02]  /*11d30*/  @!P3 LD.E.128 R72, desc[UR6][R4.64] ;  /* 0x000000060448b980 */ /* 0x000164000c101d00 */
[--C-:B------:R-:W-:Y:S02]  /*11d40*/  @!P2 IMAD.X R21, R77, 0x1, R3.reuse, P0 ;  /* 0x000000014d15a824 */ /* 0x100fe400000e0603 */
[----:B------:R-:W-:Y:S01]  /*11d50*/  @!P2 IMAD.X R77, R79, 0x1, R3, P1 ;  /* 0x000000014f4da824 */ /* 0x000fe200008e0603 */
[----:B------:R1:W5:Y:S04]  /*11d60*/  @!P3 LD.E.128 R8, desc[UR6][R6.64] ;  /* 0x000000060608b980 */ /* 0x000368000c101d00 */
[----:B------:R4:W5:Y:S01]  /*11d70*/  @!P2 LD.E.128 R12, desc[UR6][R20.64] ;  /* 0x00000006140ca980 */ /* 0x000962000c101d00 */
[----:B0-----:R-:W-:-:S02]  /*11d80*/  CS2R R4, SRZ ;  /* 0x0000000000047805 */ /* 0x001fc4000001ff00 */
[----:B-1----:R-:W-:-:S06]  /*11d90*/  CS2R R6, SRZ ;  /* 0x0000000000067805 */ /* 0x002fcc000001ff00 */
[----:B------:R4:W5:Y:S02]  /*11da0*/  @!P2 LD.E.128 R4, desc[UR6][R76.64] ;  /* 0x000000064c04a980 */ /* 0x000964000c101d00 */
.L_x_2811:
[----:B------:R-:W-:Y:S05]  /*11db0*/  BSYNC B1 ;  /* 0x0000000000017941 */ /* 0x000fea0003800000 */
.L_x_2810:
[----:B------:R-:W0:Y:S01]  /*11dc0*/  SYNCS.PHASECHK.TRANS64.TRYWAIT P0, [R16+URZ+0x38800], R0 ;  /* 0x03880000100075a7 */ /* 0x000e22000800017f */
[----:B----45:R-:W-:Y:S01]  /*11dd0*/  IMAD.MOV.U32 R20, RZ, RZ, R4 ;  /* 0x000000ffff147224 */ /* 0x030fe200078e0004 */
[----:B-1----:R-:W-:Y:S01]  /*11de0*/  MOV R21, R7 ;  /* 0x0000000700157202 */ /* 0x002fe20000000f00 */
[----:B------:R-:W-:Y:S01]  /*11df0*/  IMAD.MOV.U32 R3, RZ, RZ, R5 ;  /* 0x000000ffff037224 */ /* 0x000fe200078e0005 */
[----:B------:R-:W-:Y:S01]  /*11e00*/  BSSY B1, `(.L_x_2812) ;  /* 0x000000b000017945 */ /* 0x000fe20003800000 */
        /* <DEDUP_REMOVED lines=9> */
[----:B0-----:R-:W-:Y:S06]  /*11ea0*/  @!P0 BRA `(.L_x_2813) ;  /* 0x0000022000b88947 */ /* 0x001fec0003800000 */
.L_x_3120:
[----:B------:R-:W-:Y:S05]  /*11eb0*/  BSYNC B1 ;  /* 0x0000000000017941 */ /* 0x000fea0003800000 */
.L_x_2812:
[----:B------:R-:W-:Y:S01]  /*11ec0*/  IMAD.MOV.U32 R3, RZ, RZ, R12 ;  /* 0x000000ffff037224 */ /* 0x000fe200078e000c */
[----:B0-----:R-:W-:Y:S01]  /*11ed0*/  MOV R0, R13 ;  /* 0x0000000d00007202 */ /* 0x001fe20000000f00 */
[----:B------:R-:W-:Y:S01]  /*11ee0*/  IMAD.MOV.U32 R20, RZ, RZ, R72 ;  /* 0x000000ffff147224 */ /* 0x000fe200078e0048 */
[----:B------:R-:W-:Y:S02]  /*11ef0*/  BSSY B1, `(.L_x_2814) ;  /* 0x00000d6000017945 */ /* 0x000fe40003800000 */
[----:B------:R-:W-:Y:S01]  /*11f00*/  PRMT R101, R3, 0x5410, R0 ;  /* 0x0000541003657816 */ /* 0x000fe20000000000 */
[----:B------:R-:W-:Y:S02]  /*11f10*/  IMAD.MOV.U32 R3, RZ, RZ, R14 ;  /* 0x000000ffff037224 */ /* 0x000fe400078e000e */
[----:B------:R-:W-:-:S05]  /*11f20*/  IMAD.MOV.U32 R0, RZ, RZ, R15 ;  /* 0x000000ffff007224 */ /* 0x000fca00078e000f */
[----:B------:R-:W-:Y:S01]  /*11f30*/  PRMT R102, R3, 0x5410, R0 ;  /* 0x0000541003667816 */ /* 0x000fe20000000000 */
[----:B------:R-:W-:Y:S01]  /*11f40*/  IMAD.MOV.U32 R3, RZ, RZ, R73 ;  /* 0x000000ffff037224 */ /* 0x000fe200078e0049 */
[----:B------:R-:W-:-:S04]  /*11f50*/  VIADDMNMX R0, R78, -R231, 0x80, PT ;  /* 0x000000804e007446 */ /* 0x000fc800038009e7 */
[----:B------:R-:W-:Y:S02]  /*11f60*/  ISETP.GE.AND P0, PT, R212, R0, PT ;  /* 0x00000000d400720c */ /* 0x000fe40003f06270 */
[----:B------:R-:W-:Y:S01]  /*11f70*/  PRMT R89, R20, 0x5410, R3 ;  /* 0x0000541014597816 */ /* 0x000fe20000000003 */
[----:B------:R-:W-:Y:S01]  /*11f80*/  IMAD.MOV.U32 R20, RZ, RZ, R74 ;  /* 0x000000ffff147224 */ /* 0x000fe200078e004a */
[----:B------:R-:W-:-:S04]  /*11f90*/  MOV R3, R75 ;  /* 0x0000004b00037202 */ /* 0x000fc80000000f00 */
[----:B------:R-:W-:-:S05]  /*11fa0*/  PRMT R90, R20, 0x5410, R3 ;  /* 0x00005410145a7816 */ /* 0x000fca0000000003 */
[----:B------:R-:W-:Y:S05]  /*11fb0*/  @P0 BRA `(.L_x_2815) ;  /* 0x0000000c00240947 */ /* 0x000fea0003800000 */
[----:B------:R-:W0:Y:S01]  /*11fc0*/  LDC R3, c[0x0][0x3f4] ;  /* 0x0000fd00ff037b82 */ /* 0x000e220000000800 */
[----:B------:R-:W-:Y:S01]  /*11fd0*/  BSSY B2, `(.L_x_2816) ;  /* 0x0000064000027945 */ /* 0x000fe20003800000 */
[----:B------:R-:W-:Y:S01]  /*11fe0*/  IMAD.SHL.U32 R121, R212, 0x40, RZ ;  /* 0x00000040d4797824 */ /* 0x000fe200078e00ff */
[----:B0-----:R-:W-:-:S13]  /*11ff0*/  ISETP.GE.AND P0, PT, R18, R3, PT ;  /* 0x000000031200720c */ /* 0x001fda0003f06270 */
[----:B------:R-:W-:Y:S05]  /*12000*/  @P0 BRA `(.L_x_2817) ;  /* 0x0000000400800947 */ /* 0x000fea0003800000 */
[----:B------:R-:W4:Y:S01]  /*12010*/  LDL R21, [R1+0x60] ;  /* 0x0000600001157983 */ /* 0x000f220000100800 */
[----:B------:R-:W-:Y:S01]  /*12020*/  HADD2.F32 R91, -RZ, R91.H0_H0 ;  /* 0x2000005bff5b7230 */ /* 0x000fe20000004100 */
[----:B------:R-:W-:Y:S01]  /*12030*/  SHF.R.U64 R60, R60, 0x10, R61 ;  /* 0x000000103c3c7819 */ /* 0x000fe2000000123d */
[----:B------:R-:W-:Y:S01]  /*12040*/  HADD2.F32 R104, -RZ, R104.H0_H0 ;  /* 0x20000068ff687230 */ /* 0x000fe20000004100 */
[----:B------:R-:W0:Y:S01]  /*12050*/  LDS.128 R80, [R230] ;  /* 0x00000000e6507984 */ /* 0x000e220000000c00 */
[----:B------:R-:W-:Y:S02]  /*12060*/  SHF.R.U64 R62, R62, 0x10, R63 ;  /* 0x000000103e3e7819 */ /* 0x000fe4000000123f */
[----:B------:R-:W-:-:S03]  /*12070*/  HADD2.F32 R60, -RZ, R60.H0_H0 ;  /* 0x2000003cff3c7230 */ /* 0x000fc60000004100 */
[----:B------:R-:W-:Y:S02]  /*12080*/  HADD2.F32 R62, -RZ, R62.H0_H0 ;  /* 0x2000003eff3e7230 */ /* 0x000fe40000004100 */
[--C-:B0-----:R-:W-:Y:S02]  /*12090*/  HADD2.F32 R86, -RZ, R81.reuse.H0_H0 ;  /* 0x20000051ff567230 */ /* 0x101fe40000004100 */
[----:B------:R-:W-:Y:S01]  /*120a0*/  HADD2.F32 R81, -RZ, R81.H1_H1 ;  /* 0x30000051ff517230 */ /* 0x000fe20000004100 */
[----:B----4-:R-:W-:-:S04]  /*120b0*/  LEA.HI R20, R3, R21, RZ, 0x1d ;  /* 0x0000001503147211 */ /* 0x010fc800078fe8ff */
[----:B------:R-:W-:Y:S01]  /*120c0*/  SHF.R.S32.HI R21, RZ, 0x1f, R20 ;  /* 0x0000001fff157819 */ /* 0x000fe20000011414 */
[----:B------:R-:W-:-:S03]  /*120d0*/  IMAD.SHL.U32 R76, R20, 0x8, RZ ;  /* 0x00000008144c7824 */ /* 0x000fc600078e00ff */
[----:B------:R-:W-:Y:S02]  /*120e0*/  LEA.HI R21, R21, R20, RZ, 0x3 ;  /* 0x0000001415157211 */ /* 0x000fe400078f18ff */
[----:B------:R-:W-:-:S03]  /*120f0*/  LOP3.LUT R20, R76, 0x38, RZ, 0xc0, !PT ;  /* 0x000000384c147812 */ /* 0x000fc600078ec0ff */
[----:B------:R-:W-:Y:S01]  /*12100*/  IMAD.SHL.U32 R21, R21, 0x400, RZ ;  /* 0x0000040015157824 */ /* 0x000fe200078e00ff */
[----:B------:R-:W-:-:S04]  /*12110*/  LOP3.LUT R20, R20, 0x1c0, R121, 0xf8, !PT ;  /* 0x000001c014147812 */ /* 0x000fc800078ef879 */
[----:B------:R-:W-:Y:S02]  /*12120*/  LOP3.LUT R20, R20, R228, RZ, 0x3c, !PT ;  /* 0x000000e414147212 */ /* 0x000fe400078e3cff */
[----:B------:R-:W-:-:S04]  /*12130*/  LOP3.LUT R21, R21, 0x7fffe000, RZ, 0xc0, !PT ;  /* 0x7fffe00015157812 */ /* 0x000fc800078ec0ff */
[----:B------:R-:W-:Y:S01]  /*12140*/  IADD3 R20, R20, R21, R227 ;  /* 0x0000001514147210 */ /* 0x000fe20007ffe0e3 */
[----:B------:R-:W-:-:S04]  /*12150*/  HADD2.F32 R21, -RZ, R85.H0_H0 ;  /* 0x20000055ff157230 */ /* 0x000fc80000004100 */
[----:B------:R-:W-:-:S05]  /*12160*/  IMAD R20, R20, 0x2, R16 ;  /* 0x0000000214147824 */ /* 0x000fca00078e0210 */
[----:B--23--:R-:W0:Y:S02]  /*12170*/  LDS.128 R76, [R20+0x14400] ;  /* 0x01440000144c7984 */ /* 0x00ce240000000c00 */
[--C-:B0-----:R-:W-:Y:S02]  /*12180*/  HADD2.F32 R92, -RZ, R77.reuse.H0_H0 ;  /* 0x2000004dff5c7230 */ /* 0x101fe40000004100 */
[----:B------:R-:W-:-:S03]  /*12190*/  HADD2.F32 R77, -RZ, R77.H1_H1 ;  /* 0x3000004dff4d7230 */ /* 0x000fc60000004100 */
[----:B------:R-:W-:-:S04]  /*121a0*/  FMUL.FTZ R85, R92, R91 ;  /* 0x0000005b5c557220 */ /* 0x000fc80000410000 */
[-C--:B------:R-:W-:Y:S01]  /*121b0*/  FFMA.FTZ R85, R86, R21.reuse, -R85 ;  /* 0x0000001556557223 */ /* 0x080fe20000010855 */
[----:B------:R-:W-:Y:S01]  /*121c0*/  FMUL.FTZ R21, R92, R21 ;  /* 0x000000155c157220 */ /* 0x000fe20000410000 */
[--C-:B------:R-:W-:Y:S02]  /*121d0*/  HADD2.F32 R92, -RZ, R76.reuse.H0_H0 ;  /* 0x2000004cff5c7230 */ /* 0x100fe40000004100 */
[----:B------:R-:W-:Y:S02]  /*121e0*/  HADD2.F32 R76, -RZ, R76.H1_H1 ;  /* 0x3000004cff4c7230 */ /* 0x000fe40000004100 */
[----:B------:R-:W-:Y:S01]  /*121f0*/  FFMA.FTZ R21, R86, R91, R21 ;  /* 0x0000005b56157223 */ /* 0x000fe20000010015 */
[----:B------:R-:W-:Y:S02]  /*12200*/  SHF.R.U32.HI R91, RZ, 0x10, R69 ;  /* 0x00000010ff5b7819 */ /* 0x000fe40000011645 */
[----:B------:R-:W-:Y:S02]  /*12210*/  SHF.R.U32.HI R86, RZ, 0x10, R61 ;  /* 0x00000010ff567819 */ /* 0x000fe4000001163d */
[----:B------:R-:W-:Y:S01]  /*12220*/  SHF.R.U64 R61, R68, 0x10, R69 ;  /* 0x00000010443d7819 */ /* 0x000fe20000001245 */
[----:B------:R-:W-:-:S02]  /*12230*/  HADD2.F32 R69, -RZ, R91.H0_H0 ;  /* 0x2000005bff457230 */ /* 0x000fc40000004100 */
[----:B------:R-:W-:Y:S02]  /*12240*/  HADD2.F32 R86, -RZ, R86.H0_H0 ;  /* 0x20000056ff567230 */ /* 0x000fe40000004100 */
[----:B------:R-:W-:Y:S02]  /*12250*/  HADD2.F32 R68, -RZ, R98.H0_H0 ;  /* 0x20000062ff447230 */ /* 0x000fe40000004100 */
[C---:B------:R-:W-:Y:S01]  /*12260*/  FMUL.FTZ R91, R77.reuse, R69 ;  /* 0x000000454d5b7220 */ /* 0x040fe20000410000 */
[----:B------:R-:W-:Y:S02]  /*12270*/  HADD2.F32 R61, -RZ, R61.H0_H0 ;  /* 0x2000003dff3d7230 */ /* 0x000fe40000004100 */
[-C--:B------:R-:W-:Y:S01]  /*12280*/  FMUL.FTZ R77, R77, R86.reuse ;  /* 0x000000564d4d7220 */ /* 0x080fe20000410000 */
[----:B------:R-:W-:-:S03]  /*12290*/  FFMA.FTZ R91, R81, R86, -R91 ;  /* 0x00000056515b7223 */ /* 0x000fc6000001085b */
[----:B------:R-:W-:Y:S01]  /*122a0*/  FFMA.FTZ R69, R81, R69, R77 ;  /* 0x0000004551457223 */ /* 0x000fe2000001004d */
[----:B------:R-:W-:Y:S02]  /*122b0*/  HADD2.F32 R81, -RZ, R93.H0_H0 ;  /* 0x2000005dff517230 */ /* 0x000fe40000004100 */
[--C-:B------:R-:W-:Y:S02]  /*122c0*/  HADD2.F32 R77, -RZ, R80.reuse.H0_H0 ;  /* 0x20000050ff4d7230 */ /* 0x100fe40000004100 */
[----:B------:R-:W-:Y:S02]  /*122d0*/  HADD2.F32 R80, -RZ, R80.H1_H1 ;  /* 0x30000050ff507230 */ /* 0x000fe40000004100 */
[----:B------:R-:W-:Y:S01]  /*122e0*/  FMUL.FTZ R86, R92, R81 ;  /* 0x000000515c567220 */ /* 0x000fe20000410000 */
[----:B------:R-:W-:-:S03]  /*122f0*/  F2FP.F16.F32.PACK_AB R69, R69, R21 ;  /* 0x000000154545723e */ /* 0x000fc600000000ff */
[CC--:B------:R-:W-:Y:S01]  /*12300*/  FFMA.FTZ R86, R77.reuse, R68.reuse, -R86 ;  /* 0x000000444d567223 */ /* 0x0c0fe20000010856 */
[----:B------:R-:W-:Y:S01]  /*12310*/  FMUL.FTZ R68, R92, R68 ;  /* 0x000000445c447220 */ /* 0x000fe20000410000 */
[--C-:B------:R-:W-:Y:S02]  /*12320*/  HADD2.F32 R92, -RZ, R78.reuse.H0_H0 ;  /* 0x2000004eff5c7230 */ /* 0x100fe40000004100 */
[----:B------:R-:W-:Y:S02]  /*12330*/  HADD2.F32 R78, -RZ, R78.H1_H1 ;  /* 0x3000004eff4e7230 */ /* 0x000fe40000004100 */
[----:B------:R-:W-:Y:S01]  /*12340*/  FFMA.FTZ R68, R77, R81, R68 ;  /* 0x000000514d447223 */ /* 0x000fe20000010044 */
[----:B------:R-:W-:Y:S02]  /*12350*/  HADD2.F32 R77, -RZ, R93.H1_H1 ;  /* 0x3000005dff4d7230 */ /* 0x000fe40000004100 */
[----:B------:R-:W-:Y:S02]  /*12360*/  HADD2.F32 R93, -RZ, R98.H1_H1 ;  /* 0x30000062ff5d7230 */ /* 0x000fe40000004100 */
[----:B------:R-:W-:-:S02]  /*12370*/  HADD2.F32 R98, -RZ, R82.H0_H0 ;  /* 0x20000052ff627230 */ /* 0x000fc40000004100 */
[C---:B------:R-:W-:Y:S01]  /*12380*/  FMUL.FTZ R81, R92.reuse, R77 ;  /* 0x0000004d5c517220 */ /* 0x040fe20000410000 */
[----:B------:R-:W-:Y:S02]  /*12390*/  HADD2.F32 R82, -RZ, R82.H1_H1 ;  /* 0x30000052ff527230 */ /* 0x000fe40000004100 */
[-C--:B------:R-:W-:Y:S01]  /*123a0*/  FMUL.FTZ R92, R92, R93.reuse ;  /* 0x0000005d5c5c7220 */ /* 0x080fe20000410000 */
[C---:B------:R-:W-:Y:S01]  /*123b0*/  FFMA.FTZ R81, R98.reuse, R93, -R81 ;  /* 0x0000005d62517223 */ /* 0x040fe20000010851 */
[----:B------:R-:W-:Y:S02]  /*123c0*/  HADD2.F32 R93, -RZ, R83.H0_H0 ;  /* 0x20000053ff5d7230 */ /* 0x000fe40000004100 */
[----:B------:R-:W-:Y:S01]  /*123d0*/  FFMA.FTZ R77, R98, R77, R92 ;  /* 0x0000004d624d7223 */ /* 0x000fe2000001005c */
[----:B------:R-:W-:Y:S02]  /*123e0*/  HADD2.F32 R98, -RZ, R103.H0_H0 ;  /* 0x20000067ff627230 */ /* 0x000fe40000004100 */
[----:B------:R-:W-:-:S02]  /*123f0*/  HADD2.F32 R103, -RZ, R79.H0_H0 ;  /* 0x2000004fff677230 */ /* 0x000fc40000004100 */
[----:B------:R-:W-:Y:S02]  /*12400*/  HADD2.F32 R79, -RZ, R79.H1_H1 ;  /* 0x3000004fff4f7230 */ /* 0x000fe40000004100 */
[----:B------:R-:W-:Y:S02]  /*12410*/  HADD2.F32 R83, -RZ, R83.H1_H1 ;  /* 0x30000053ff537230 */ /* 0x000fe40000004100 */
[C---:B------:R-:W-:Y:S01]  /*12420*/  FMUL.FTZ R92, R103.reuse, R98 ;  /* 0x00000062675c7220 */ /* 0x040fe20000410000 */
[----:B------:R-:W-:-:S03]  /*12430*/  FMUL.FTZ R103, R103, R104 ;  /* 0x0000006867677220 */ /* 0x000fc60000410000 */
[C---:B------:R-:W-:Y:S01]  /*12440*/  FFMA.FTZ R92, R93.reuse, R104, -R92 ;  /* 0x000000685d5c7223 */ /* 0x040fe2000001085c */
[----:B------:R-:W-:Y:S01]  /*12450*/  FFMA.FTZ R93, R93, R98, R103 ;  /* 0x000000625d5d7223 */ /* 0x000fe20000010067 */
[----:B------:R-:W-:Y:S02]  /*12460*/  SHF.R.U32.HI R98, RZ, 0x10, R63 ;  /* 0x00000010ff627819 */ /* 0x000fe4000001163f */
[--C-:B------:R-:W-:Y:S02]  /*12470*/  SHF.R.U64 R63, R70, 0x10, R71.reuse ;  /* 0x00000010463f7819 */ /* 0x100fe40000001247 */
[----:B------:R-:W-:Y:S01]  /*12480*/  SHF.R.U32.HI R70, RZ, 0x10, R71 ;  /* 0x00000010ff467819 */ /* 0x000fe20000011647 */
[----:B------:R-:W-:Y:S02]  /*12490*/  HADD2.F32 R98, -RZ, R98.H0_H0 ;  /* 0x20000062ff627230 */ /* 0x000fe40000004100 */
[----:B------:R-:W-:Y:S02]  /*124a0*/  HADD2.F32 R63, -RZ, R63.H0_H0 ;  /* 0x2000003fff3f7230 */ /* 0x000fe40000004100 */
[----:B------:R-:W-:-:S05]  /*124b0*/  HADD2.F32 R70, -RZ, R70.H0_H0 ;  /* 0x20000046ff467230 */ /* 0x000fca0000004100 */
[C---:B------:R-:W-:Y:S01]  /*124c0*/  FMUL.FTZ R71, R79.reuse, R70 ;  /* 0x000000464f477220 */ /* 0x040fe20000410000 */
[----:B------:R-:W-:-:S03]  /*124d0*/  FMUL.FTZ R79, R79, R98 ;  /* 0x000000624f4f7220 */ /* 0x000fc60000410000 */
[C---:B------:R-:W-:Y:S01]  /*124e0*/  FFMA.FTZ R71, R83.reuse, R98, -R71 ;  /* 0x0000006253477223 */ /* 0x040fe20000010847 */
[----:B------:R-:W-:Y:S01]  /*124f0*/  FFMA.FTZ R70, R83, R70, R79 ;  /* 0x0000004653467223 */ /* 0x000fe2000001004f */
[C---:B------:R-:W-:Y:S01]  /*12500*/  FMUL.FTZ R79, R76.reuse, R61 ;  /* 0x0000003d4c4f7220 */ /* 0x040fe20000410000 */
[----:B------:R-:W-:-:S03]  /*12510*/  FMUL.FTZ R76, R76, R60 ;  /* 0x0000003c4c4c7220 */ /* 0x000fc60000410000 */
[C---:B------:R-:W-:Y:S01]  /*12520*/  FFMA.FTZ R60, R80.reuse, R60, -R79 ;  /* 0x0000003c503c7223 */ /* 0x040fe2000001084f */
[----:B------:R-:W-:Y:S01]  /*12530*/  FFMA.FTZ R76, R80, R61, R76 ;  /* 0x0000003d504c7223 */ /* 0x000fe2000001004c */
[CC--:B------:R-:W-:Y:S01]  /*12540*/  FMUL.FTZ R61, R78.reuse, R63.reuse ;  /* 0x0000003f4e3d7220 */ /* 0x0c0fe20000410000 */
[----:B------:R-:W-:Y:S02]  /*12550*/  FMUL.FTZ R78, R78, R62 ;  /* 0x0000003e4e4e7220 */ /* 0x000fe40000410000 */
[----:B------:R-:W-:Y:S01]  /*12560*/  F2FP.F16.F32.PACK_AB R60, R60, R86 ;  /* 0x000000563c3c723e */ /* 0x000fe200000000ff */
        /* <DEDUP_REMOVED lines=8> */
[----:B------:R0:W-:Y:S04]  /*125f0*/  STS.128 [R230], R60 ;  /* 0x0000003ce6007388 */ /* 0x0001e80000000c00 */
[----:B------:R0:W-:Y:S02]  /*12600*/  STS.128 [R20+0x14400], R68 ;  /* 0x0144004414007388 */ /* 0x0001e40000000c00 */
.L_x_2817:
[----:B------:R-:W-:Y:S05]  /*12610*/  BSYNC B2 ;  /* 0x0000000000027941 */ /* 0x000fea0003800000 */
.L_x_2816:
[----:B------:R-:W-:-:S13]  /*12620*/  ISETP.GE.AND P0, PT, R213, R3, PT ;  /* 0x00000003d500720c */ /* 0x000fda0003f06270 */
[----:B------:R-:W-:Y:S05]  /*12630*/  @P0 BRA `(.L_x_2815) ;  /* 0x0000000400840947 */ /* 0x000fea0003800000 */
[----:B0-----:R-:W4:Y:S04]  /*12640*/  LDL R20, [R1+0x64] ;  /* 0x0000640001147983 */ /* 0x001f280000100800 */
[----:B------:R-:W5:Y:S01]  /*12650*/  LDL R86, [R1+0xb4] ;  /* 0x0000b40001567983 */ /* 0x000f620000100800 */
[----:B------:R-:W-:Y:S01]  /*12660*/  HADD2.F32 R78, -RZ, R120.H1_H1 ;  /* 0x30000078ff4e7230 */ /* 0x000fe20000004100 */
[----:B---3--:R-:W-:Y:S02]  /*12670*/  SHF.R.U32.HI R79, RZ, 0x10, R57 ;  /* 0x00000010ff4f7819 */ /* 0x008fe40000011639 */
[----:B------:R-:W-:Y:S02]  /*12680*/  SHF.R.U64 R64, R64, 0x10, R65 ;  /* 0x0000001040407819 */ /* 0x000fe40000001241 */
        /* <DEDUP_REMOVED lines=8> */
[----:B----4-:R-:W-:-:S04]  /*12710*/  LEA.HI R20, R3, R20, RZ, 0x1d ;  /* 0x0000001403147211 */ /* 0x010fc800078fe8ff */
[----:B------:R-:W-:Y:S01]  /*12720*/  SHF.R.S32.HI R3, RZ, 0x1f, R20 ;  /* 0x0000001fff037819 */ /* 0x000fe20000011414 */
[----:B------:R-:W-:Y:S01]  /*12730*/  IMAD.SHL.U32 R21, R20, 0x8, RZ ;  /* 0x0000000814157824 */ /* 0x000fe200078e00ff */
[----:B-----5:R-:W0:Y:S02]  /*12740*/  LDS.128 R68, [R86] ;  /* 0x0000000056447984 */ /* 0x020e240000000c00 */
[----:B------:R-:W-:Y:S01]  /*12750*/  LEA.HI R3, R3, R20, RZ, 0x3 ;  /* 0x0000001403037211 */ /* 0x000fe200078f18ff */
[----:B------:R-:W-:Y:S01]  /*12760*/  HADD2.F32 R20, -RZ, R120.H0_H0 ;  /* 0x20000078ff147230 */ /* 0x000fe20000004100 */
[----:B------:R-:W-:Y:S02]  /*12770*/  LOP3.LUT R21, R21, 0x38, RZ, 0xc0, !PT ;  /* 0x0000003815157812 */ /* 0x000fe400078ec0ff */
[----:B------:R-:W-:Y:S02]  /*12780*/  SHF.L.U32 R3, R3, 0xa, RZ ;  /* 0x0000000a03037819 */ /* 0x000fe400000006ff */
[----:B------:R-:W-:-:S02]  /*12790*/  LOP3.LUT R21, R21, 0x1c0, R121, 0xf8, !PT ;  /* 0x000001c015157812 */ /* 0x000fc400078ef879 */
[----:B------:R-:W-:Y:S02]  /*127a0*/  LOP3.LUT R3, R3, 0x7fffe000, RZ, 0xc0, !PT ;  /* 0x7fffe00003037812 */ /* 0x000fe400078ec0ff */
[----:B------:R-:W-:-:S04]  /*127b0*/  LOP3.LUT R21, R21, R228, RZ, 0x3c, !PT ;  /* 0x000000e415157212 */ /* 0x000fc800078e3cff */
[----:B------:R-:W-:-:S05]  /*127c0*/  IADD3 R3, R21, R3, R227 ;  /* 0x0000000315037210 */ /* 0x000fca0007ffe0e3 */
[----:B------:R-:W-:-:S05]  /*127d0*/  IMAD R3, R3, 0x2, R16 ;  /* 0x0000000203037824 */ /* 0x000fca00078e0210 */
[----:B------:R-:W1:Y:S01]  /*127e0*/  LDS.128 R60, [R3+0x14400] ;  /* 0x01440000033c7984 */ /* 0x000e620000000c00 */
[----:B0-----:R-:W-:Y:S02]  /*127f0*/  HADD2.F32 R76, -RZ, R69.H0_H0 ;  /* 0x20000045ff4c7230 */ /* 0x001fe40000004100 */
[----:B-1----:R-:W-:Y:S02]  /*12800*/  HADD2.F32 R21, -RZ, R61.H0_H0 ;  /* 0x2000003dff157230 */ /* 0x002fe40000004100 */
[--C-:B------:R-:W-:Y:S02]  /*12810*/  HADD2.F32 R81, -RZ, R62.reuse.H0_H0 ;  /* 0x2000003eff517230 */ /* 0x100fe40000004100 */
[----:B------:R-:W-:Y:S02]  /*12820*/  HADD2.F32 R83, -RZ, R63.H0_H0 ;  /* 0x2000003fff537230 */ /* 0x000fe40000004100 */
[C---:B--2---:R-:W-:Y:S01]  /*12830*/  FMUL.FTZ R77, R21.reuse, R20 ;  /* 0x00000014154d7220 */ /* 0x044fe20000410000 */
[----:B------:R-:W-:Y:S01]  /*12840*/  FMUL.FTZ R21, R21, R78 ;  /* 0x0000004e15157220 */ /* 0x000fe20000410000 */
[----:B------:R-:W-:-:S02]  /*12850*/  HADD2.F32 R62, -RZ, R62.H1_H1 ;  /* 0x3000003eff3e7230 */ /* 0x000fc40000004100 */
[C---:B------:R-:W-:Y:S01]  /*12860*/  FFMA.FTZ R78, R76.reuse, R78, -R77 ;  /* 0x0000004e4c4e7223 */ /* 0x040fe2000001084d */
[----:B------:R-:W-:Y:S01]  /*12870*/  FFMA.FTZ R76, R76, R20, R21 ;  /* 0x000000144c4c7223 */ /* 0x000fe20000010015 */
[----:B------:R-:W-:Y:S01]  /*12880*/  SHF.R.U32.HI R20, RZ, 0x10, R65 ;  /* 0x00000010ff147819 */ /* 0x000fe20000011641 */
[----:B------:R-:W-:Y:S02]  /*12890*/  HADD2.F32 R21, -RZ, R61.H1_H1 ;  /* 0x3000003dff157230 */ /* 0x000fe40000004100 */
[----:B------:R-:W-:Y:S02]  /*128a0*/  HADD2.F32 R61, -RZ, R69.H1_H1 ;  /* 0x30000045ff3d7230 */ /* 0x000fe40000004100 */
[----:B------:R-:W-:Y:S02]  /*128b0*/  HADD2.F32 R20, -RZ, R20.H0_H0 ;  /* 0x20000014ff147230 */ /* 0x000fe40000004100 */
[----:B------:R-:W-:-:S03]  /*128c0*/  HADD2.F32 R77, -RZ, R119.H1_H1 ;  /* 0x30000077ff4d7230 */ /* 0x000fc60000004100 */
[C---:B------:R-:W-:Y:S01]  /*128d0*/  FMUL.FTZ R69, R21.reuse, R20 ;  /* 0x0000001415457220 */ /* 0x040fe20000410000 */
[----:B------:R-:W-:-:S03]  /*128e0*/  FMUL.FTZ R21, R21, R79 ;  /* 0x0000004f15157220 */ /* 0x000fc60000410000 */
[C---:B------:R-:W-:Y:S01]  /*128f0*/  FFMA.FTZ R79, R61.reuse, R79, -R69 ;  /* 0x0000004f3d4f7223 */ /* 0x040fe20000010845 */
[----:B------:R-:W-:Y:S01]  /*12900*/  FFMA.FTZ R61, R61, R20, R21 ;  /* 0x000000143d3d7223 */ /* 0x000fe20000010015 */
[----:B------:R-:W-:Y:S02]  /*12910*/  HADD2.F32 R20, -RZ, R119.H0_H0 ;  /* 0x20000077ff147230 */ /* 0x000fe40000004100 */
[----:B------:R-:W-:Y:S02]  /*12920*/  HADD2.F32 R21, -RZ, R60.H0_H0 ;  /* 0x2000003cff157230 */ /* 0x000fe40000004100 */
[----:B------:R-:W-:Y:S01]  /*12930*/  HADD2.F32 R69, -RZ, R68.H0_H0 ;  /* 0x20000044ff457230 */ /* 0x000fe20000004100 */
[----:B------:R-:W-:Y:S01]  /*12940*/  F2FP.F16.F32.PACK_AB R61, R61, R76 ;  /* 0x0000004c3d3d723e */ /* 0x000fe200000000ff */
[----:B------:R-:W-:Y:S02]  /*12950*/  HADD2.F32 R60, -RZ, R60.H1_H1 ;  /* 0x3000003cff3c7230 */ /* 0x000fe40000004100 */
[C---:B------:R-:W-:Y:S01]  /*12960*/  FMUL.FTZ R80, R21.reuse, R20 ;  /* 0x0000001415507220 */ /* 0x040fe20000410000 */
[----:B------:R-:W-:Y:S01]  /*12970*/  FMUL.FTZ R21, R21, R77 ;  /* 0x0000004d15157220 */ /* 0x000fe20000410000 */
[----:B------:R-:W-:-:S02]  /*12980*/  HADD2.F32 R68, -RZ, R68.H1_H1 ;  /* 0x30000044ff447230 */ /* 0x000fc40000004100 */
[C---:B------:R-:W-:Y:S01]  /*12990*/  FFMA.FTZ R77, R69.reuse, R77, -R80 ;  /* 0x0000004d454d7223 */ /* 0x040fe20000010850 */
[----:B------:R-:W-:Y:S01]  /*129a0*/  FFMA.FTZ R69, R69, R20, R21 ;  /* 0x0000001445457223 */ /* 0x000fe20000010015 */
[--C-:B------:R-:W-:Y:S02]  /*129b0*/  HADD2.F32 R80, -RZ, R118.reuse.H0_H0 ;  /* 0x20000076ff507230 */ /* 0x100fe40000004100 */
[C---:B------:R-:W-:Y:S01]  /*129c0*/  FMUL.FTZ R57, R60.reuse, R64 ;  /* 0x000000403c397220 */ /* 0x040fe20000410000 */
[----:B------:R-:W-:Y:S02]  /*129d0*/  HADD2.F32 R21, -RZ, R118.H1_H1 ;  /* 0x30000076ff157230 */ /* 0x000fe40000004100 */
[----:B------:R-:W-:Y:S01]  /*129e0*/  FMUL.FTZ R60, R60, R56 ;  /* 0x000000383c3c7220 */ /* 0x000fe20000410000 */
[--C-:B------:R-:W-:Y:S02]  /*129f0*/  HADD2.F32 R20, -RZ, R70.reuse.H0_H0 ;  /* 0x20000046ff147230 */ /* 0x100fe40000004100 */
[C---:B------:R-:W-:Y:S01]  /*12a00*/  FMUL.FTZ R82, R81.reuse, R80 ;  /* 0x0000005051527220 */ /* 0x040fe20000410000 */
[----:B------:R-:W-:Y:S01]  /*12a10*/  FFMA.FTZ R56, R68, R56, -R57 ;  /* 0x0000003844387223 */ /* 0x000fe20000010839 */
[----:B------:R-:W-:Y:S01]  /*12a20*/  FMUL.FTZ R81, R81, R21 ;  /* 0x0000001551517220 */ /* 0x000fe20000410000 */
[----:B------:R-:W-:-:S02]  /*12a30*/  HADD2.F32 R70, -RZ, R70.H1_H1 ;  /* 0x30000046ff467230 */ /* 0x000fc40000004100 */
[C---:B------:R-:W-:Y:S01]  /*12a40*/  FFMA.FTZ R21, R20.reuse, R21, -R82 ;  /* 0x0000001514157223 */ /* 0x040fe20000010852 */
[--C-:B------:R-:W-:Y:S02]  /*12a50*/  HADD2.F32 R82, -RZ, R117.reuse.H0_H0 ;  /* 0x20000075ff527230 */ /* 0x100fe40000004100 */
[----:B------:R-:W-:Y:S01]  /*12a60*/  FFMA.FTZ R20, R20, R80, R81 ;  /* 0x0000005014147223 */ /* 0x000fe20000010051 */
[----:B------:R-:W-:Y:S02]  /*12a70*/  HADD2.F32 R80, -RZ, R117.H1_H1 ;  /* 0x30000075ff507230 */ /* 0x000fe40000004100 */
[----:B------:R-:W-:Y:S01]  /*12a80*/  FMUL.FTZ R57, R62, R66 ;  /* 0x000000423e397220 */ /* 0x000fe20000410000 */
[--C-:B------:R-:W-:Y:S02]  /*12a90*/  HADD2.F32 R81, -RZ, R71.reuse.H0_H0 ;  /* 0x20000047ff517230 */ /* 0x100fe40000004100 */
[----:B------:R-:W-:Y:S01]  /*12aa0*/  FMUL.FTZ R85, R83, R82 ;  /* 0x0000005253557220 */ /* 0x000fe20000410000 */
[----:B------:R-:W-:-:S02]  /*12ab0*/  HADD2.F32 R71, -RZ, R71.H1_H1 ;  /* 0x30000047ff477230 */ /* 0x000fc40000004100 */
[----:B------:R-:W-:Y:S01]  /*12ac0*/  FMUL.FTZ R83, R83, R80 ;  /* 0x0000005053537220 */ /* 0x000fe20000410000 */
[----:B------:R-:W-:Y:S01]  /*12ad0*/  FMUL.FTZ R62, R62, R58 ;  /* 0x0000003a3e3e7220 */ /* 0x000fe20000410000 */
[C---:B------:R-:W-:Y:S01]  /*12ae0*/  FFMA.FTZ R80, R81.reuse, R80, -R85 ;  /* 0x0000005051507223 */ /* 0x040fe20000010855 */
[----:B------:R-:W-:Y:S01]  /*12af0*/  SHF.R.U32.HI R85, RZ, 0x10, R59 ;  /* 0x00000010ff557819 */ /* 0x000fe2000001163b */
[----:B------:R-:W-:Y:S01]  /*12b00*/  FFMA.FTZ R81, R81, R82, R83 ;  /* 0x0000005251517223 */ /* 0x000fe20000010053 */
[----:B------:R-:W-:Y:S01]  /*12b10*/  SHF.R.U32.HI R82, RZ, 0x10, R67 ;  /* 0x00000010ff527819 */ /* 0x000fe20000011643 */
[----:B------:R-:W-:Y:S02]  /*12b20*/  HADD2.F32 R83, -RZ, R63.H1_H1 ;  /* 0x3000003fff537230 */ /* 0x000fe40000004100 */
[----:B------:R-:W-:Y:S01]  /*12b30*/  FFMA.FTZ R58, R70, R58, -R57 ;  /* 0x0000003a463a7223 */ /* 0x000fe20000010839 */
[----:B------:R-:W-:Y:S02]  /*12b40*/  HADD2.F32 R63, -RZ, R85.H0_H0 ;  /* 0x20000055ff3f7230 */ /* 0x000fe40000004100 */
[----:B------:R-:W-:Y:S01]  /*12b50*/  FFMA.FTZ R60, R68, R64, R60 ;  /* 0x00000040443c7223 */ /* 0x000fe2000001003c */
[----:B------:R-:W-:-:S02]  /*12b60*/  HADD2.F32 R82, -RZ, R82.H0_H0 ;  /* 0x20000052ff527230 */ /* 0x000fc40000004100 */
[----:B------:R-:W-:Y:S01]  /*12b70*/  FFMA.FTZ R62, R70, R66, R62 ;  /* 0x00000042463e7223 */ /* 0x000fe2000001003e */
[----:B------:R-:W-:Y:S02]  /*12b80*/  F2FP.F16.F32.PACK_AB R57, R79, R78 ;  /* 0x0000004e4f39723e */ /* 0x000fe400000000ff */
[----:B------:R-:W-:Y:S01]  /*12b90*/  F2FP.F16.F32.PACK_AB R56, R56, R77 ;  /* 0x0000004d3838723e */ /* 0x000fe200000000ff */
[CC--:B------:R-:W-:Y:S01]  /*12ba0*/  FMUL.FTZ R85, R83.reuse, R82.reuse ;  /* 0x0000005253557220 */ /* 0x0c0fe20000410000 */
[----:B------:R-:W-:Y:S01]  /*12bb0*/  FMUL.FTZ R83, R83, R63 ;  /* 0x0000003f53537220 */ /* 0x000fe20000410000 */
[----:B------:R-:W-:Y:S02]  /*12bc0*/  F2FP.F16.F32.PACK_AB R58, R58, R21 ;  /* 0x000000153a3a723e */ /* 0x000fe400000000ff */
[C---:B------:R-:W-:Y:S01]  /*12bd0*/  FFMA.FTZ R85, R71.reuse, R63, -R85 ;  /* 0x0000003f47557223 */ /* 0x040fe20000010855 */
[----:B------:R-:W-:Y:S01]  /*12be0*/  FFMA.FTZ R63, R71, R82, R83 ;  /* 0x00000052473f7223 */ /* 0x000fe20000010053 */
[----:B------:R-:W-:-:S02]  /*12bf0*/  F2FP.F16.F32.PACK_AB R60, R60, R69 ;  /* 0x000000453c3c723e */ /* 0x000fc400000000ff */
[----:B------:R-:W-:Y:S02]  /*12c00*/  F2FP.F16.F32.PACK_AB R62, R62, R20 ;  /* 0x000000143e3e723e */ /* 0x000fe400000000ff */
[----:B------:R-:W-:Y:S02]  /*12c10*/  F2FP.F16.F32.PACK_AB R59, R85, R80 ;  /* 0x00000050553b723e */ /* 0x000fe400000000ff */
[----:B------:R-:W-:-:S03]  /*12c20*/  F2FP.F16.F32.PACK_AB R63, R63, R81 ;  /* 0x000000513f3f723e */ /* 0x000fc600000000ff */
[----:B------:R1:W-:Y:S04]  /*12c30*/  STS.128 [R86], R56 ;  /* 0x0000003856007388 */ /* 0x0003e80000000c00 */
[----:B------:R1:W-:Y:S02]  /*12c40*/  STS.128 [R3+0x14400], R60 ;  /* 0x0144003c03007388 */ /* 0x0003e40000000c00 */
.L_x_2815:
[----:B------:R-:W-:Y:S05]  /*12c50*/  BSYNC B1 ;  /* 0x0000000000017941 */ /* 0x000fea0003800000 */
.L_x_2814:
[----:B-1----:R-:W-:Y:S01]  /*12c60*/  VIADD R3, R212, 0x20 ;  /* 0x00000020d4037836 */ /* 0x002fe20000000000 */
        /* <DEDUP_REMOVED lines=9> */
[----:B0-----:R-:W4:Y:S04]  /*12d00*/  LDL R20, [R1+0x60] ;  /* 0x0000600001147983 */ /* 0x001f280000100800 */
[----:B---3--:R-:W3:Y:S01]  /*12d10*/  LDL R79, [R1+0xb0] ;  /* 0x0000b000014f7983 */ /* 0x008ee20000100800 */
[--C-:B------:R-:W-:Y:S01]  /*12d20*/  HADD2.F32 R67, -RZ, R116.reuse.H1_H1 ;  /* 0x30000074ff437230 */ /* 0x100fe20000004100 */
[----:B------:R-:W-:Y:S01]  /*12d30*/  SHF.R.U64 R46, R46, 0x10, R47 ;  /* 0x000000102e2e7819 */ /* 0x000fe2000000122f */
[----:B------:R-:W-:-:S04]  /*12d40*/  HADD2.F32 R116, -RZ, R116.H0_H0 ;  /* 0x20000074ff747230 */ /* 0x000fc80000004100 */
[----:B------:R-:W-:Y:S01]  /*12d50*/  HADD2.F32 R46, -RZ, R46.H0_H0 ;  /* 0x2000002eff2e7230 */ /* 0x000fe20000004100 */
[----:B----4-:R-:W-:-:S04]  /*12d60*/  LEA.HI R21, R3, R20, RZ, 0x1d ;  /* 0x0000001403157211 */ /* 0x010fc800078fe8ff */
[----:B------:R-:W-:Y:S01]  /*12d70*/  SHF.R.S32.HI R56, RZ, 0x1f, R21 ;  /* 0x0000001fff387819 */ /* 0x000fe20000011415 */
[----:B------:R-:W-:-:S03]  /*12d80*/  IMAD.SHL.U32 R20, R21, 0x8, RZ ;  /* 0x0000000815147824 */ /* 0x000fc600078e00ff */
[----:B------:R-:W-:Y:S02]  /*12d90*/  LEA.HI R56, R56, R21, RZ, 0x3 ;  /* 0x0000001538387211 */ /* 0x000fe400078f18ff */
[----:B------:R-:W-:-:S03]  /*12da0*/  LOP3.LUT R20, R223, 0x38, R20, 0xf8, !PT ;  /* 0x00000038df147812 */ /* 0x000fc600078ef814 */
[----:B------:R-:W-:Y:S01]  /*12db0*/  IMAD.SHL.U32 R21, R56, 0x400, RZ ;  /* 0x0000040038157824 */ /* 0x000fe200078e00ff */
[----:B------:R-:W-:Y:S01]  /*12dc0*/  LOP3.LUT R20, R20, R78, RZ, 0x3c, !PT ;  /* 0x0000004e14147212 */ /* 0x000fe200078e3cff */
[----:B---3--:R-:W0:Y:S03]  /*12dd0*/  LDS.128 R56, [R79] ;  /* 0x000000004f387984 */ /* 0x008e260000000c00 */
[----:B------:R-:W-:-:S04]  /*12de0*/  LOP3.LUT R21, R21, 0x7fffe000, RZ, 0xc0, !PT ;  /* 0x7fffe00015157812 */ /* 0x000fc800078ec0ff */
[----:B------:R-:W-:Y:S02]  /*12df0*/  IADD3 R20, R20, R21, R226 ;  /* 0x0000001514147210 */ /* 0x000fe40007ffe0e2 */
[----:B------:R-:W-:Y:S02]  /*12e00*/  SHF.R.U64 R21, R44, 0x10, R45 ;  /* 0x000000102c157819 */ /* 0x000fe4000000122d */
[--C-:B------:R-:W-:Y:S01]  /*12e10*/  SHF.R.U64 R44, R52, 0x10, R53.reuse ;  /* 0x00000010342c7819 */ /* 0x100fe20000001235 */
[----:B------:R-:W-:Y:S01]  /*12e20*/  IMAD R20, R20, 0x2, R16 ;  /* 0x0000000214147824 */ /* 0x000fe200078e0210 */
[----:B------:R-:W-:Y:S01]  /*12e30*/  SHF.R.U32.HI R52, RZ, 0x10, R53 ;  /* 0x00000010ff347819 */ /* 0x000fe20000011635 */
[----:B------:R-:W-:Y:S01]  /*12e40*/  HADD2.F32 R21, -RZ, R21.H0_H0 ;  /* 0x20000015ff157230 */ /* 0x000fe20000004100 */
[----:B------:R-:W-:Y:S01]  /*12e50*/  SHF.R.U32.HI R53, RZ, 0x10, R47 ;  /* 0x00000010ff357819 */ /* 0x000fe2000001162f */
[----:B------:R-:W-:Y:S01]  /*12e60*/  HADD2.F32 R44, -RZ, R44.H0_H0 ;  /* 0x2000002cff2c7230 */ /* 0x000fe20000004100 */
[----:B------:R-:W1:Y:S01]  /*12e70*/  LDS.128 R60, [R20+0x14400] ;  /* 0x01440000143c7984 */ /* 0x000e620000000c00 */
[----:B------:R-:W-:Y:S01]  /*12e80*/  SHF.R.U32.HI R45, RZ, 0x10, R45 ;  /* 0x00000010ff2d7819 */ /* 0x000fe2000001162d */
[----:B------:R-:W-:Y:S01]  /*12e90*/  HADD2.F32 R52, -RZ, R52.H0_H0 ;  /* 0x20000034ff347230 */ /* 0x000fe20000004100 */
[----:B------:R-:W-:-:S02]  /*12ea0*/  SHF.R.U64 R47, R54, 0x10, R55 ;  /* 0x00000010362f7819 */ /* 0x000fc40000001237 */
[----:B------:R-:W-:Y:S01]  /*12eb0*/  SHF.R.U32.HI R55, RZ, 0x10, R55 ;  /* 0x00000010ff377819 */ /* 0x000fe20000011637 */
[----:B------:R-:W-:Y:S02]  /*12ec0*/  HADD2.F32 R45, -RZ, R45.H0_H0 ;  /* 0x2000002dff2d7230 */ /* 0x000fe40000004100 */
[----:B------:R-:W-:Y:S02]  /*12ed0*/  HADD2.F32 R47, -RZ, R47.H0_H0 ;  /* 0x2000002fff2f7230 */ /* 0x000fe40000004100 */
[----:B------:R-:W-:Y:S02]  /*12ee0*/  HADD2.F32 R55, -RZ, R55.H0_H0 ;  /* 0x20000037ff377230 */ /* 0x000fe40000004100 */
[--C-:B0-----:R-:W-:Y:S02]  /*12ef0*/  HADD2.F32 R54, -RZ, R57.reuse.H0_H0 ;  /* 0x20000039ff367230 */ /* 0x101fe40000004100 */
[----:B------:R-:W-:Y:S02]  /*12f00*/  HADD2.F32 R64, -RZ, R57.H1_H1 ;  /* 0x30000039ff407230 */ /* 0x000fe40000004100 */
[----:B------:R-:W-:-:S02]  /*12f10*/  HADD2.F32 R57, -RZ, R56.H0_H0 ;  /* 0x20000038ff397230 */ /* 0x000fc40000004100 */
[----:B------:R-:W-:Y:S02]  /*12f20*/  HADD2.F32 R65, -RZ, R58.H0_H0 ;  /* 0x2000003aff417230 */ /* 0x000fe40000004100 */
[--C-:B------:R-:W-:Y:S02]  /*12f30*/  HADD2.F32 R66, -RZ, R59.reuse.H0_H0 ;  /* 0x2000003bff427230 */ /* 0x100fe40000004100 */
[----:B------:R-:W-:Y:S02]  /*12f40*/  HADD2.F32 R59, -RZ, R59.H1_H1 ;  /* 0x3000003bff3b7230 */ /* 0x000fe40000004100 */
[----:B------:R-:W-:Y:S02]  /*12f50*/  HADD2.F32 R56, -RZ, R56.H1_H1 ;  /* 0x30000038ff387230 */ /* 0x000fe40000004100 */
[----:B------:R-:W-:Y:S02]  /*12f60*/  HADD2.F32 R58, -RZ, R58.H1_H1 ;  /* 0x3000003aff3a7230 */ /* 0x000fe40000004100 */
[----:B-1----:R-:W-:-:S02]  /*12f70*/  HADD2.F32 R68, -RZ, R61.H0_H0 ;  /* 0x2000003dff447230 */ /* 0x002fc40000004100 */
[----:B------:R-:W-:Y:S02]  /*12f80*/  HADD2.F32 R69, -RZ, R61.H1_H1 ;  /* 0x3000003dff457230 */ /* 0x000fe40000004100 */
[----:B------:R-:W-:Y:S02]  /*12f90*/  HADD2.F32 R61, -RZ, R60.H0_H0 ;  /* 0x2000003cff3d7230 */ /* 0x000fe40000004100 */
[C---:B------:R-:W-:Y:S01]  /*12fa0*/  FMUL.FTZ R71, R68.reuse, R116 ;  /* 0x0000007444477220 */ /* 0x040fe20000410000 */
[----:B------:R-:W-:Y:S01]  /*12fb0*/  FMUL.FTZ R68, R68, R67 ;  /* 0x0000004344447220 */ /* 0x000fe20000410000 */
[C---:B--2---:R-:W-:Y:S01]  /*12fc0*/  FMUL.FTZ R77, R69.reuse, R52 ;  /* 0x00000034454d7220 */ /* 0x044fe20000410000 */
[----:B------:R-:W-:Y:S01]  /*12fd0*/  FMUL.FTZ R69, R69, R45 ;  /* 0x0000002d45457220 */ /* 0x000fe20000410000 */
[C---:B------:R-:W-:Y:S01]  /*12fe0*/  FFMA.FTZ R71, R54.reuse, R67, -R71 ;  /* 0x0000004336477223 */ /* 0x040fe20000010847 */
[----:B------:R-:W-:Y:S02]  /*12ff0*/  HADD2.F32 R67, -RZ, R113.H0_H0 ;  /* 0x20000071ff437230 */ /* 0x000fe40000004100 */
[----:B------:R-:W-:Y:S01]  /*13000*/  FFMA.FTZ R68, R54, R116, R68 ;  /* 0x0000007436447223 */ /* 0x000fe20000010044 */
[----:B------:R-:W-:-:S02]  /*13010*/  HADD2.F32 R54, -RZ, R115.H0_H0 ;  /* 0x20000073ff367230 */ /* 0x000fc40000004100 */
[C---:B------:R-:W-:Y:S01]  /*13020*/  FFMA.FTZ R45, R64.reuse, R45, -R77 ;  /* 0x0000002d402d7223 */ /* 0x040fe2000001084d */
[----:B------:R-:W-:Y:S02]  /*13030*/  HADD2.F32 R70, -RZ, R62.H0_H0 ;  /* 0x2000003eff467230 */ /* 0x000fe40000004100 */
[CC--:B------:R-:W-:Y:S01]  /*13040*/  FMUL.FTZ R77, R61.reuse, R67.reuse ;  /* 0x000000433d4d7220 */ /* 0x0c0fe20000410000 */
[----:B------:R-:W-:Y:S02]  /*13050*/  HADD2.F32 R113, -RZ, R113.H1_H1 ;  /* 0x30000071ff717230 */ /* 0x000fe40000004100 */
[----:B------:R-:W-:Y:S01]  /*13060*/  FMUL.FTZ R61, R61, R54 ;  /* 0x000000363d3d7220 */ /* 0x000fe20000410000 */
[----:B------:R-:W-:Y:S01]  /*13070*/  FFMA.FTZ R69, R64, R52, R69 ;  /* 0x0000003440457223 */ /* 0x000fe20000010045 */
[C---:B------:R-:W-:Y:S01]  /*13080*/  FFMA.FTZ R77, R57.reuse, R54, -R77 ;  /* 0x00000036394d7223 */ /* 0x040fe2000001084d */
[----:B------:R-:W-:Y:S02]  /*13090*/  HADD2.F32 R54, -RZ, R114.H1_H1 ;  /* 0x30000072ff367230 */ /* 0x000fe40000004100 */
[----:B------:R-:W-:Y:S01]  /*130a0*/  FFMA.FTZ R52, R57, R67, R61 ;  /* 0x0000004339347223 */ /* 0x000fe2000001003d */
[C---:B------:R-:W-:Y:S01]  /*130b0*/  FMUL.FTZ R57, R70.reuse, R113 ;  /* 0x0000007146397220 */ /* 0x040fe20000410000 */
[--C-:B------:R-:W-:Y:S01]  /*130c0*/  HADD2.F32 R76, -RZ, R63.reuse.H0_H0 ;  /* 0x2000003fff4c7230 */ /* 0x100fe20000004100 */
[----:B------:R-:W-:Y:S01]  /*130d0*/  F2FP.F16.F32.PACK_AB R45, R45, R71 ;  /* 0x000000472d2d723e */ /* 0x000fe200000000ff */
[----:B------:R-:W-:Y:S01]  /*130e0*/  FMUL.FTZ R70, R70, R54 ;  /* 0x0000003646467220 */ /* 0x000fe20000410000 */
[----:B------:R-:W-:-:S02]  /*130f0*/  HADD2.F32 R63, -RZ, R63.H1_H1 ;  /* 0x3000003fff3f7230 */ /* 0x000fc40000004100 */
[C---:B------:R-:W-:Y:S01]  /*13100*/  FFMA.FTZ R54, R65.reuse, R54, -R57 ;  /* 0x0000003641367223 */ /* 0x040fe20000010839 */
[----:B------:R-:W-:Y:S02]  /*13110*/  HADD2.F32 R57, -RZ, R53.H0_H0 ;  /* 0x20000035ff397230 */ /* 0x000fe40000004100 */
[----:B------:R-:W-:Y:S01]  /*13120*/  FFMA.FTZ R70, R65, R113, R70 ;  /* 0x0000007141467223 */ /* 0x000fe20000010046 */
[----:B------:R-:W-:Y:S02]  /*13130*/  HADD2.F32 R60, -RZ, R60.H1_H1 ;  /* 0x3000003cff3c7230 */ /* 0x000fe40000004100 */
[C---:B------:R-:W-:Y:S01]  /*13140*/  FMUL.FTZ R61, R63.reuse, R55 ;  /* 0x000000373f3d7220 */ /* 0x040fe20000410000 */
[----:B------:R-:W-:Y:S02]  /*13150*/  HADD2.F32 R62, -RZ, R62.H1_H1 ;  /* 0x3000003eff3e7230 */ /* 0x000fe40000004100 */
[----:B------:R-:W-:Y:S01]  /*13160*/  FMUL.FTZ R63, R63, R57 ;  /* 0x000000393f3f7220 */ /* 0x000fe20000410000 */
[----:B------:R-:W-:-:S02]  /*13170*/  HADD2.F32 R114, -RZ, R114.H0_H0 ;  /* 0x20000072ff727230 */ /* 0x000fc40000004100 */
[C---:B------:R-:W-:Y:S01]  /*13180*/  FFMA.FTZ R61, R59.reuse, R57, -R61 ;  /* 0x000000393b3d7223 */ /* 0x040fe2000001083d */
[----:B------:R-:W-:Y:S02]  /*13190*/  HADD2.F32 R115, -RZ, R115.H1_H1 ;  /* 0x30000073ff737230 */ /* 0x000fe40000004100 */
[----:B------:R-:W-:Y:S01]  /*131a0*/  FFMA.FTZ R55, R59, R55, R63 ;  /* 0x000000373b377223 */ /* 0x000fe2000001003f */
[----:B------:R-:W-:Y:S01]  /*131b0*/  FMUL.FTZ R59, R60, R44 ;  /* 0x0000002c3c3b7220 */ /* 0x000fe20000410000 */
[----:B------:R-:W-:Y:S01]  /*131c0*/  FMUL.FTZ R53, R76, R114 ;  /* 0x000000724c357220 */ /* 0x000fe20000410000 */
[----:B------:R-:W-:Y:S01]  /*131d0*/  FMUL.FTZ R57, R62, R47 ;  /* 0x0000002f3e397220 */ /* 0x000fe20000410000 */
[----:B------:R-:W-:Y:S01]  /*131e0*/  FMUL.FTZ R76, R76, R115 ;  /* 0x000000734c4c7220 */ /* 0x000fe20000410000 */
[----:B------:R-:W-:Y:S01]  /*131f0*/  FMUL.FTZ R60, R60, R21 ;  /* 0x000000153c3c7220 */ /* 0x000fe20000410000 */
[-C--:B------:R-:W-:Y:S01]  /*13200*/  FMUL.FTZ R62, R62, R46.reuse ;  /* 0x0000002e3e3e7220 */ /* 0x080fe20000410000 */
[----:B------:R-:W-:Y:S01]  /*13210*/  FFMA.FTZ R53, R66, R115, -R53 ;  /* 0x0000007342357223 */ /* 0x000fe20000010835 */
        /* <DEDUP_REMOVED lines=14> */
.L_x_2821:
[----:B------:R-:W-:Y:S05]  /*13300*/  BSYNC B2 ;  /* 0x0000000000027941 */ /* 0x000fea0003800000 */
.L_x_2820:
[----:B------:R-:W-:Y:S05]  /*13310*/  @P1 BRA `(.L_x_2819) ;  /* 0x0000000400801947 */ /* 0x000fea0003800000 */
[----:B01----:R-:W4:Y:S04]  /*13320*/  LDL R20, [R1+0x64] ;  /* 0x0000640001147983 */ /* 0x003f280000100800 */
[----:B------:R-:W5:Y:S01]  /*13330*/  LDL R65, [R1+0xac] ;  /* 0x0000ac0001417983 */ /* 0x000f620000100800 */
[--C-:B------:R-:W-:Y:S01]  /*13340*/  SHF.R.U64 R21, R48, 0x10, R49.reuse ;  /* 0x0000001030157819 */ /* 0x100fe20000001231 */
[----:B------:R-:W-:Y:S01]  /*13350*/  HADD2.F32 R60, -RZ, R109.H1_H1 ;  /* 0x3000006dff3c7230 */ /* 0x000fe20000004100 */
[----:B------:R-:W-:Y:S01]  /*13360*/  SHF.R.U32.HI R48, RZ, 0x10, R49 ;  /* 0x00000010ff307819 */ /* 0x000fe20000011631 */
[----:B------:R-:W-:Y:S02]  /*13370*/  HADD2.F32 R58, -RZ, R111.H1_H1 ;  /* 0x3000006fff3a7230 */ /* 0x000fe40000004100 */
[----:B------:R-:W-:-:S02]  /*13380*/  HADD2.F32 R109, -RZ, R109.H0_H0 ;  /* 0x2000006dff6d7230 */ /* 0x000fc40000004100 */
[----:B------:R-:W-:Y:S02]  /*13390*/  HADD2.F32 R48, -RZ, R48.H0_H0 ;  /* 0x20000030ff307230 */ /* 0x000fe40000004100 */
[----:B------:R-:W-:Y:S02]  /*133a0*/  HADD2.F32 R111, -RZ, R111.H0_H0 ;  /* 0x2000006fff6f7230 */ /* 0x000fe40000004100 */
[----:B------:R-:W-:Y:S01]  /*133b0*/  HADD2.F32 R21, -RZ, R21.H0_H0 ;  /* 0x20000015ff157230 */ /* 0x000fe20000004100 */
[----:B----4-:R-:W-:-:S04]  /*133c0*/  LEA.HI R3, R3, R20, RZ, 0x1d ;  /* 0x0000001403037211 */ /* 0x010fc800078fe8ff */
[----:B------:R-:W-:Y:S02]  /*133d0*/  SHF.R.S32.HI R44, RZ, 0x1f, R3 ;  /* 0x0000001fff2c7819 */ /* 0x000fe40000011403 */
[----:B------:R-:W-:Y:S02]  /*133e0*/  SHF.L.U32 R20, R3, 0x3, RZ ;  /* 0x0000000303147819 */ /* 0x000fe400000006ff */
[----:B------:R-:W-:Y:S02]  /*133f0*/  LEA.HI R44, R44, R3, RZ, 0x3 ;  /* 0x000000032c2c7211 */ /* 0x000fe400078f18ff */
[----:B------:R-:W-:-:S03]  /*13400*/  LOP3.LUT R3, R223, 0x38, R20, 0xf8, !PT ;  /* 0x00000038df037812 */ /* 0x000fc600078ef814 */
[----:B------:R-:W-:Y:S01]  /*13410*/  IMAD.SHL.U32 R20, R44, 0x400, RZ ;  /* 0x000004002c147824 */ /* 0x000fe200078e00ff */
[----:B------:R-:W-:Y:S01]  /*13420*/  LOP3.LUT R3, R3, R78, RZ, 0x3c, !PT ;  /* 0x0000004e03037212 */ /* 0x000fe200078e3cff */
[----:B-----5:R-:W0:Y:S03]  /*13430*/  LDS.128 R44, [R65] ;  /* 0x00000000412c7984 */ /* 0x020e260000000c00 */
[----:B------:R-:W-:-:S04]  /*13440*/  LOP3.LUT R20, R20, 0x7fffe000, RZ, 0xc0, !PT ;  /* 0x7fffe00014147812 */ /* 0x000fc800078ec0ff */
[----:B------:R-:W-:Y:S02]  /*13450*/  IADD3 R3, R3, R20, R226 ;  /* 0x0000001403037210 */ /* 0x000fe40007ffe0e2 */
[--C-:B------:R-:W-:Y:S02]  /*13460*/  SHF.R.U64 R20, R40, 0x10, R41.reuse ;  /* 0x0000001028147819 */ /* 0x100fe40000001229 */
[----:B------:R-:W-:Y:S01]  /*13470*/  SHF.R.U32.HI R40, RZ, 0x10, R41 ;  /* 0x00000010ff287819 */ /* 0x000fe20000011629 */
[----:B------:R-:W-:Y:S01]  /*13480*/  IMAD R3, R3, 0x2, R16 ;  /* 0x0000000203037824 */ /* 0x000fe200078e0210 */
[----:B------:R-:W-:Y:S01]  /*13490*/  SHF.R.U64 R41, R42, 0x10, R43 ;  /* 0x000000102a297819 */ /* 0x000fe2000000122b */
[----:B------:R-:W-:Y:S01]  /*134a0*/  HADD2.F32 R20, -RZ, R20.H0_H0 ;  /* 0x20000014ff147230 */ /* 0x000fe20000004100 */
[--C-:B------:R-:W-:Y:S01]  /*134b0*/  SHF.R.U64 R42, R50, 0x10, R51.reuse ;  /* 0x00000010322a7819 */ /* 0x100fe20000001233 */
[----:B------:R-:W-:Y:S01]  /*134c0*/  HADD2.F32 R40, -RZ, R40.H0_H0 ;  /* 0x20000028ff287230 */ /* 0x000fe20000004100 */
[----:B------:R-:W1:Y:S01]  /*134d0*/  LDS.128 R52, [R3+0x14400] ;  /* 0x0144000003347984 */ /* 0x000e620000000c00 */
[----:B------:R-:W-:Y:S01]  /*134e0*/  SHF.R.U32.HI R50, RZ, 0x10, R51 ;  /* 0x00000010ff327819 */ /* 0x000fe20000011633 */
[----:B------:R-:W-:Y:S01]  /*134f0*/  HADD2.F32 R41, -RZ, R41.H0_H0 ;  /* 0x20000029ff297230 */ /* 0x000fe20000004100 */
[----:B------:R-:W-:Y:S01]  /*13500*/  SHF.R.U32.HI R43, RZ, 0x10, R43 ;  /* 0x00000010ff2b7819 */ /* 0x000fe2000001162b */
[----:B------:R-:W-:-:S02]  /*13510*/  HADD2.F32 R42, -RZ, R42.H0_H0 ;  /* 0x2000002aff2a7230 */ /* 0x000fc40000004100 */
[----:B------:R-:W-:Y:S02]  /*13520*/  HADD2.F32 R50, -RZ, R50.H0_H0 ;  /* 0x20000032ff327230 */ /* 0x000fe40000004100 */
[--C-:B0-----:R-:W-:Y:S02]  /*13530*/  HADD2.F32 R49, -RZ, R45.reuse.H0_H0 ;  /* 0x2000002dff317230 */ /* 0x101fe40000004100 */
[----:B------:R-:W-:Y:S02]  /*13540*/  HADD2.F32 R51, -RZ, R45.H1_H1 ;  /* 0x3000002dff337230 */ /* 0x000fe40000004100 */
[----:B------:R-:W-:Y:S02]  /*13550*/  HADD2.F32 R45, -RZ, R44.H0_H0 ;  /* 0x2000002cff2d7230 */ /* 0x000fe40000004100 */
[----:B------:R-:W-:Y:S02]  /*13560*/  HADD2.F32 R56, -RZ, R46.H0_H0 ;  /* 0x2000002eff387230 */ /* 0x000fe40000004100 */
[----:B------:R-:W-:-:S02]  /*13570*/  HADD2.F32 R57, -RZ, R47.H0_H0 ;  /* 0x2000002fff397230 */ /* 0x000fc40000004100 */
[----:B------:R-:W-:Y:S02]  /*13580*/  HADD2.F32 R47, -RZ, R47.H1_H1 ;  /* 0x3000002fff2f7230 */ /* 0x000fe40000004100 */
[----:B------:R-:W-:Y:S02]  /*13590*/  HADD2.F32 R44, -RZ, R44.H1_H1 ;  /* 0x3000002cff2c7230 */ /* 0x000fe40000004100 */
[----:B------:R-:W-:Y:S02]  /*135a0*/  HADD2.F32 R46, -RZ, R46.H1_H1 ;  /* 0x3000002eff2e7230 */ /* 0x000fe40000004100 */
[--C-:B-1----:R-:W-:Y:S02]  /*135b0*/  HADD2.F32 R59, -RZ, R53.reuse.H0_H0 ;  /* 0x20000035ff3b7230 */ /* 0x102fe40000004100 */
[----:B------:R-:W-:Y:S02]  /*135c0*/  HADD2.F32 R61, -RZ, R53.H1_H1 ;  /* 0x30000035ff3d7230 */ /* 0x000fe40000004100 */
[----:B------:R-:W-:-:S02]  /*135d0*/  HADD2.F32 R53, -RZ, R52.H0_H0 ;  /* 0x20000034ff357230 */ /* 0x000fc40000004100 */
[C---:B------:R-:W-:Y:S01]  /*135e0*/  FMUL.FTZ R63, R59.reuse, R60 ;  /* 0x0000003c3b3f7220 */ /* 0x040fe20000410000 */
[-C--:B------:R-:W-:Y:S01]  /*135f0*/  FMUL.FTZ R59, R59, R58.reuse ;  /* 0x0000003a3b3b7220 */ /* 0x080fe20000410000 */
[----:B------:R-:W-:Y:S02]  /*13600*/  HADD2.F32 R62, -RZ, R54.H0_H0 ;  /* 0x20000036ff3e7230 */ /* 0x000fe40000004100 */
[----:B------:R-:W-:Y:S01]  /*13610*/  FFMA.FTZ R63, R49, R58, -R63 ;  /* 0x0000003a313f7223 */ /* 0x000fe2000001083f */
[C---:B------:R-:W-:Y:S01]  /*13620*/  FMUL.FTZ R58, R61.reuse, R48 ;  /* 0x000000303d3a7220 */ /* 0x040fe20000410000 */
[----:B------:R-:W-:Y:S01]  /*13630*/  FMUL.FTZ R61, R61, R40 ;  /* 0x000000283d3d7220 */ /* 0x000fe20000410000 */
[----:B------:R-:W-:Y:S01]  /*13640*/  FFMA.FTZ R59, R49, R60, R59 ;  /* 0x0000003c313b7223 */ /* 0x000fe2000001003b */
[----:B------:R-:W-:Y:S02]  /*13650*/  HADD2.F32 R49, -RZ, R110.H0_H0 ;  /* 0x2000006eff317230 */ /* 0x000fe40000004100 */
[----:B------:R-:W-:Y:S01]  /*13660*/  FFMA.FTZ R58, R51, R40, -R58 ;  /* 0x00000028333a7223 */ /* 0x000fe2000001083a */
[C---:B------:R-:W-:Y:S01]  /*13670*/  FMUL.FTZ R40, R53.reuse, R109 ;  /* 0x0000006d35287220 */ /* 0x040fe20000410000 */
[----:B------:R-:W-:Y:S01]  /*13680*/  FMUL.FTZ R53, R53, R111 ;  /* 0x0000006f35357220 */ /* 0x000fe20000410000 */
[----:B------:R-:W-:Y:S01]  /*13690*/  FFMA.FTZ R61, R51, R48, R61 ;  /* 0x00000030333d7223 */ /* 0x000fe2000001003d */
[----:B------:R-:W-:-:S02]  /*136a0*/  HADD2.F32 R48, -RZ, R112.H0_H0 ;  /* 0x20000070ff307230 */ /* 0x000fc40000004100 */
[C---:B------:R-:W-:Y:S01]  /*136b0*/  FFMA.FTZ R40, R45.reuse, R111, -R40 ;  /* 0x0000006f2d287223 */ /* 0x040fe20000010828 */
[----:B------:R-:W-:Y:S01]  /*136c0*/  FFMA.FTZ R53, R45, R109, R53 ;  /* 0x0000006d2d357223 */ /* 0x000fe20000010035 */
[CC--:B------:R-:W-:Y:S01]  /*136d0*/  FMUL.FTZ R45, R62.reuse, R49.reuse ;  /* 0x000000313e2d7220 */ /* 0x0c0fe20000410000 */
[--C-:B------:R-:W-:Y:S02]  /*136e0*/  HADD2.F32 R64, -RZ, R55.reuse.H0_H0 ;  /* 0x20000037ff407230 */ /* 0x100fe40000004100 */
[-C--:B------:R-:W-:Y:S01]  /*136f0*/  FMUL.FTZ R62, R62, R48.reuse ;  /* 0x000000303e3e7220 */ /* 0x080fe20000410000 */
[----:B------:R-:W-:Y:S02]  /*13700*/  HADD2.F32 R55, -RZ, R55.H1_H1 ;  /* 0x30000037ff377230 */ /* 0x000fe40000004100 */
[C---:B------:R-:W-:Y:S01]  /*13710*/  FFMA.FTZ R48, R56.reuse, R48, -R45 ;  /* 0x0000003038307223 */ /* 0x040fe2000001082d */
[----:B------:R-:W-:Y:S02]  /*13720*/  HADD2.F32 R45, -RZ, R43.H0_H0 ;  /* 0x2000002bff2d7230 */ /* 0x000fe40000004100 */
[----:B------:R-:W-:Y:S01]  /*13730*/  FFMA.FTZ R62, R56, R49, R62 ;  /* 0x00000031383e7223 */ /* 0x000fe2000001003e */
[----:B------:R-:W-:-:S02]  /*13740*/  HADD2.F32 R52, -RZ, R52.H1_H1 ;  /* 0x30000034ff347230 */ /* 0x000fc40000004100 */
[CC--:B------:R-:W-:Y:S01]  /*13750*/  FMUL.FTZ R49, R55.reuse, R50.reuse ;  /* 0x0000003237317220 */ /* 0x0c0fe20000410000 */
[----:B------:R-:W-:Y:S02]  /*13760*/  HADD2.F32 R54, -RZ, R54.H1_H1 ;  /* 0x30000036ff367230 */ /* 0x000fe40000004100 */
[-C--:B------:R-:W-:Y:S01]  /*13770*/  FMUL.FTZ R55, R55, R45.reuse ;  /* 0x0000002d37377220 */ /* 0x080fe20000410000 */
[----:B------:R-:W-:Y:S02]  /*13780*/  HADD2.F32 R110, -RZ, R110.H1_H1 ;  /* 0x3000006eff6e7230 */ /* 0x000fe40000004100 */
[C---:B------:R-:W-:Y:S01]  /*13790*/  FFMA.FTZ R49, R47.reuse, R45, -R49 ;  /* 0x0000002d2f317223 */ /* 0x040fe20000010831 */
[----:B------:R-:W-:Y:S02]  /*137a0*/  HADD2.F32 R112, -RZ, R112.H1_H1 ;  /* 0x30000070ff707230 */ /* 0x000fe40000004100 */
[----:B------:R-:W-:Y:S01]  /*137b0*/  FFMA.FTZ R47, R47, R50, R55 ;  /* 0x000000322f2f7223 */ /* 0x000fe20000010037 */
[C---:B------:R-:W-:Y:S01]  /*137c0*/  FMUL.FTZ R50, R52.reuse, R21 ;  /* 0x0000001534327220 */ /* 0x040fe20000410000 */
[----:B------:R-:W-:Y:S01]  /*137d0*/  FMUL.FTZ R52, R52, R20 ;  /* 0x0000001434347220 */ /* 0x000fe20000410000 */
[----:B------:R-:W-:Y:S01]  /*137e0*/  FMUL.FTZ R43, R64, R110 ;  /* 0x0000006e402b7220 */ /* 0x000fe20000410000 */
[----:B------:R-:W-:Y:S01]  /*137f0*/  FMUL.FTZ R45, R54, R42 ;  /* 0x0000002a362d7220 */ /* 0x000fe20000410000 */
[----:B------:R-:W-:Y:S01]  /*13800*/  FMUL.FTZ R64, R64, R112 ;  /* 0x0000007040407220 */ /* 0x000fe20000410000 */
[----:B------:R-:W-:Y:S01]  /*13810*/  FMUL.FTZ R54, R54, R41 ;  /* 0x0000002936367220 */ /* 0x000fe20000410000 */
[C---:B------:R-:W-:Y:S01]  /*13820*/  FFMA.FTZ R20, R44.reuse, R20, -R50 ;  /* 0x000000142c147223 */ /* 0x040fe20000010832 */
[----:B------:R-:W-:Y:S01]  /*13830*/  FFMA.FTZ R44, R44, R21, R52 ;  /* 0x000000152c2c7223 */ /* 0x000fe20000010034 */
[C---:B------:R-:W-:Y:S01]  /*13840*/  FFMA.FTZ R43, R57.reuse, R112, -R43 ;  /* 0x00000070392b7223 */ /* 0x040fe2000001082b */
[C---:B------:R-:W-:Y:S01]  /*13850*/  FFMA.FTZ R21, R46.reuse, R41, -R45 ;  /* 0x000000292e157223 */ /* 0x040fe2000001082d */
        /* <DEDUP_REMOVED lines=12> */
.L_x_2819:
[----:B------:R-:W-:Y:S05]  /*13920*/  BSYNC B1 ;  /* 0x0000000000017941 */ /* 0x000fea0003800000 */
.L_x_2818:
[----:B----4-:R-:W-:Y:S01]  /*13930*/  VIADD R3, R212, 0x40 ;  /* 0x00000040d4037836 */ /* 0x010fe20000000000 */
[----:B------:R-:W-:Y:S04]  /*13940*/  BSSY B1, `(.L_x_2822) ;  /* 0x00000d6000017945 */ /* 0x000fe80003800000 */
[----:B------:R-:W-:-:S13]  /*13950*/  ISETP.GE.AND P0, PT, R3, R0, PT ;  /* 0x000000000300720c */ /* 0x000fda0003f06270 */
[----:B------:R-:W-:Y:S05]  /*13960*/  @P0 BRA `(.L_x_2823) ;  /* 0x0000000c004c0947 */ /* 0x000fea0003800000 */
[----:B------:R-:W4:Y:S01]  /*13970*/  LDC R3, c[0x0][0x3f4] ;  /* 0x0000fd00ff037b82 */ /* 0x000f220000000800 */
[----:B------:R-:W-:Y:S01]  /*13980*/  BSSY B2, `(.L_x_2824) ;  /* 0x0000065000027945 */ /* 0x000fe20003800000 */
[----:B0-----:R-:W-:Y:S02]  /*13990*/  SHF.R.U32.HI R62, RZ, 0x3, R222 ;  /* 0x00000003ff3e7819 */ /* 0x001fe400000116de */
[-C--:B----4-:R-:W-:Y:S02]  /*139a0*/  ISETP.GE.AND P0, PT, R18, R3.reuse, PT ;  /* 0x000000031200720c */ /* 0x090fe40003f06270 */
[----:B------:R-:W-:-:S11]  /*139b0*/  ISETP.GE.AND P1, PT, R213, R3, PT ;  /* 0x00000003d500720c */ /* 0x000fd60003f26270 */
[----:B------:R-:W-:Y:S05]  /*139c0*/  @P0 BRA `(.L_x_2825) ;  /* 0x0000000400800947 */ /* 0x000fea0003800000 */
[----:B-1----:R-:W4:Y:S04]  /*139d0*/  LDL R20, [R1+0x60] ;  /* 0x0000600001147983 */ /* 0x002f280000100800 */
[----:B------:R-:W5:Y:S01]  /*139e0*/  LDL R63, [R1+0xa8] ;  /* 0x0000a800013f7983 */ /* 0x000f620000100800 */
[----:B------:R-:W-:Y:S01]  /*139f0*/  HADD2.F32 R53, -RZ, R105.H1_H1 ;  /* 0x30000069ff357230 */ /* 0x000fe20000004100 */
[----:B------:R-:W-:Y:S01]  /*13a00*/  SHF.R.U64 R30, R30, 0x10, R31 ;  /* 0x000000101e1e7819 */ /* 0x000fe2000000121f */
[--C-:B------:R-:W-:Y:S02]  /*13a10*/  HADD2.F32 R51, -RZ, R107.reuse.H1_H1 ;  /* 0x3000006bff337230 */ /* 0x100fe40000004100 */
[----:B------:R-:W-:Y:S01]  /*13a20*/  HADD2.F32 R58, -RZ, R107.H0_H0 ;  /* 0x2000006bff3a7230 */ /* 0x000fe20000004100 */
[----:B----4-:R-:W-:-:S04]  /*13a30*/  LEA.HI R20, R3, R20, RZ, 0x1d ;  /* 0x0000001403147211 */ /* 0x010fc800078fe8ff */
[----:B------:R-:W-:Y:S01]  /*13a40*/  SHF.R.S32.HI R41, RZ, 0x1f, R20 ;  /* 0x0000001fff297819 */ /* 0x000fe20000011414 */
[----:B------:R-:W-:-:S03]  /*13a50*/  IMAD.SHL.U32 R21, R20, 0x8, RZ ;  /* 0x0000000814157824 */ /* 0x000fc600078e00ff */
[----:B------:R-:W-:Y:S02]  /*13a60*/  LEA.HI R41, R41, R20, RZ, 0x3 ;  /* 0x0000001429297211 */ /* 0x000fe400078f18ff */
[----:B------:R-:W-:-:S03]  /*13a70*/  LOP3.LUT R20, R222, 0x38, R21, 0xf8, !PT ;  /* 0x00000038de147812 */ /* 0x000fc600078ef815 */
[----:B------:R-:W-:Y:S01]  /*13a80*/  IMAD.SHL.U32 R41, R41, 0x400, RZ ;  /* 0x0000040029297824 */ /* 0x000fe200078e00ff */
[----:B------:R-:W-:-:S04]  /*13a90*/  LOP3.LUT R20, R20, R62, RZ, 0x3c, !PT ;  /* 0x0000003e14147212 */ /* 0x000fc800078e3cff */
[----:B------:R-:W-:Y:S02]  /*13aa0*/  LOP3.LUT R21, R41, 0x7fffe000, RZ, 0xc0, !PT ;  /* 0x7fffe00029157812 */ /* 0x000fe400078ec0ff */
[----:B-----5:R-:W0:Y:S02]  /*13ab0*/  LDS.128 R40, [R63] ;  /* 0x000000003f287984 */ /* 0x020e240000000c00 */
[----:B------:R-:W-:-:S04]  /*13ac0*/  IADD3 R21, R20, R21, R225 ;  /* 0x0000001514157210 */ /* 0x000fc80007ffe0e1 */
[----:B------:R-:W-:Y:S02]  /*13ad0*/  LEA R20, R21, R16, 0x1 ;  /* 0x0000001015147211 */ /* 0x000fe400078e08ff */
[----:B------:R-:W-:Y:S02]  /*13ae0*/  SHF.R.U64 R21, R28, 0x10, R29 ;  /* 0x000000101c157819 */ /* 0x000fe4000000121d */
[--C-:B------:R-:W-:Y:S01]  /*13af0*/  SHF.R.U64 R28, R36, 0x10, R37.reuse ;  /* 0x00000010241c7819 */ /* 0x100fe20000001225 */
[----:B------:R-:W1:Y:S01]  /*13b00*/  LDS.128 R44, [R20+0x14400] ;  /* 0x01440000142c7984 */ /* 0x000e620000000c00 */
[----:B------:R-:W-:Y:S01]  /*13b10*/  SHF.R.U32.HI R36, RZ, 0x10, R37 ;  /* 0x00000010ff247819 */ /* 0x000fe20000011625 */
[----:B------:R-:W-:Y:S01]  /*13b20*/  HADD2.F32 R21, -RZ, R21.H0_H0 ;  /* 0x20000015ff157230 */ /* 0x000fe20000004100 */
[----:B------:R-:W-:Y:S02]  /*13b30*/  SHF.R.U32.HI R29, RZ, 0x10, R29 ;  /* 0x00000010ff1d7819 */ /* 0x000fe4000001161d */
[----:B------:R-:W-:Y:S01]  /*13b40*/  SHF.R.U32.HI R37, RZ, 0x10, R31 ;  /* 0x00000010ff257819 */ /* 0x000fe2000001161f */
[----:B------:R-:W-:Y:S01]  /*13b50*/  HADD2.F32 R59, -RZ, R36.H0_H0 ;  /* 0x20000024ff3b7230 */ /* 0x000fe20000004100 */
[--C-:B------:R-:W-:Y:S01]  /*13b60*/  SHF.R.U64 R31, R38, 0x10, R39.reuse ;  /* 0x00000010261f7819 */ /* 0x100fe20000001227 */
[----:B------:R-:W-:Y:S01]  /*13b70*/  HADD2.F32 R29, -RZ, R29.H0_H0 ;  /* 0x2000001dff1d7230 */ /* 0x000fe20000004100 */
[----:B------:R-:W-:Y:S01]  /*13b80*/  SHF.R.U32.HI R39, RZ, 0x10, R39 ;  /* 0x00000010ff277819 */ /* 0x000fe20000011627 */
[----:B------:R-:W-:-:S02]  /*13b90*/  HADD2.F32 R36, -RZ, R105.H0_H0 ;  /* 0x20000069ff247230 */ /* 0x000fc40000004100 */
        /* <DEDUP_REMOVED lines=12> */
[----:B------:R-:W-:Y:S01]  /*13c60*/  FFMA.FTZ R57, R38, R51, -R57 ;  /* 0x0000003326397223 */ /* 0x000fe20000010839 */
[----:B------:R-:W-:Y:S01]  /*13c70*/  FMUL.FTZ R51, R54, R59 ;  /* 0x0000003b36337220 */ /* 0x000fe20000410000 */
[----:B------:R-:W-:Y:S01]  /*13c80*/  FFMA.FTZ R61, R38, R53, R61 ;  /* 0x00000035263d7223 */ /* 0x000fe2000001003d */
[----:B------:R-:W-:Y:S01]  /*13c90*/  FMUL.FTZ R53, R54, R29 ;  /* 0x0000001d36357220 */ /* 0x000fe20000410000 */
[----:B------:R-:W-:Y:S01]  /*13ca0*/  FMUL.FTZ R54, R45, R36 ;  /* 0x000000242d367220 */ /* 0x000fe20000410000 */
[----:B------:R-:W-:-:S02]  /*13cb0*/  HADD2.F32 R52, -RZ, R106.H0_H0 ;  /* 0x2000006aff347230 */ /* 0x000fc40000004100 */
[----:B------:R-:W-:Y:S01]  /*13cc0*/  FFMA.FTZ R38, R48, R29, -R51 ;  /* 0x0000001d30267223 */ /* 0x000fe20000010833 */
[-C--:B------:R-:W-:Y:S01]  /*13cd0*/  FMUL.FTZ R29, R45, R58.reuse ;  /* 0x0000003a2d1d7220 */ /* 0x080fe20000410000 */
[----:B------:R-:W-:Y:S01]  /*13ce0*/  FFMA.FTZ R45, R41, R58, -R54 ;  /* 0x0000003a292d7223 */ /* 0x000fe20000010836 */
[----:B------:R-:W-:Y:S02]  /*13cf0*/  HADD2.F32 R54, -RZ, R108.H0_H0 ;  /* 0x2000006cff367230 */ /* 0x000fe40000004100 */
[----:B------:R-:W-:Y:S01]  /*13d00*/  FMUL.FTZ R58, R55, R52 ;  /* 0x00000034373a7220 */ /* 0x000fe20000410000 */
[----:B------:R-:W-:Y:S02]  /*13d10*/  HADD2.F32 R56, -RZ, R47.H0_H0 ;  /* 0x2000002fff387230 */ /* 0x000fe40000004100 */
[----:B------:R-:W-:Y:S01]  /*13d20*/  FFMA.FTZ R36, R41, R36, R29 ;  /* 0x0000002429247223 */ /* 0x000fe2000001001d */
[----:B------:R-:W-:Y:S02]  /*13d30*/  HADD2.F32 R51, -RZ, R106.H1_H1 ;  /* 0x3000006aff337230 */ /* 0x000fe40000004100 */
[----:B------:R-:W-:Y:S01]  /*13d40*/  FFMA.FTZ R41, R49, R54, -R58 ;  /* 0x0000003631297223 */ /* 0x000fe2000001083a */
[----:B------:R-:W-:-:S02]  /*13d50*/  HADD2.F32 R29, -RZ, R108.H1_H1 ;  /* 0x3000006cff1d7230 */ /* 0x000fc40000004100 */
[----:B------:R-:W-:Y:S01]  /*13d60*/  FMUL.FTZ R60, R55, R54 ;  /* 0x00000036373c7220 */ /* 0x000fe20000410000 */
[----:B------:R-:W-:Y:S02]  /*13d70*/  HADD2.F32 R58, -RZ, R37.H0_H0 ;  /* 0x20000025ff3a7230 */ /* 0x000fe40000004100 */
[C---:B------:R-:W-:Y:S01]  /*13d80*/  FMUL.FTZ R37, R56.reuse, R51 ;  /* 0x0000003338257220 */ /* 0x040fe20000410000 */
[----:B------:R-:W-:Y:S02]  /*13d90*/  HADD2.F32 R47, -RZ, R47.H1_H1 ;  /* 0x3000002fff2f7230 */ /* 0x000fe40000004100 */
[-C--:B------:R-:W-:Y:S01]  /*13da0*/  FMUL.FTZ R56, R56, R29.reuse ;  /* 0x0000001d38387220 */ /* 0x080fe20000410000 */
[----:B------:R-:W-:Y:S02]  /*13db0*/  HADD2.F32 R54, -RZ, R39.H0_H0 ;  /* 0x20000027ff367230 */ /* 0x000fe40000004100 */
[----:B------:R-:W-:Y:S01]  /*13dc0*/  FFMA.FTZ R49, R49, R52, R60 ;  /* 0x0000003431317223 */ /* 0x000fe2000001003c */
[C---:B------:R-:W-:Y:S01]  /*13dd0*/  FFMA.FTZ R29, R50.reuse, R29, -R37 ;  /* 0x0000001d321d7223 */ /* 0x040fe20000010825 */
[----:B------:R-:W-:Y:S01]  /*13de0*/  FFMA.FTZ R39, R50, R51, R56 ;  /* 0x0000003332277223 */ /* 0x000fe20000010038 */
[C---:B------:R-:W-:Y:S01]  /*13df0*/  FMUL.FTZ R50, R47.reuse, R58 ;  /* 0x0000003a2f327220 */ /* 0x040fe20000410000 */
[----:B------:R-:W-:Y:S01]  /*13e00*/  FMUL.FTZ R52, R47, R54 ;  /* 0x000000362f347220 */ /* 0x000fe20000410000 */
[----:B------:R-:W-:-:S02]  /*13e10*/  HADD2.F32 R44, -RZ, R44.H1_H1 ;  /* 0x3000002cff2c7230 */ /* 0x000fc40000004100 */
[----:B------:R-:W-:Y:S01]  /*13e20*/  FFMA.FTZ R48, R48, R59, R53 ;  /* 0x0000003b30307223 */ /* 0x000fe20000010035 */
[----:B------:R-:W-:Y:S02]  /*13e30*/  HADD2.F32 R46, -RZ, R46.H1_H1 ;  /* 0x3000002eff2e7230 */ /* 0x000fe40000004100 */
[C---:B------:R-:W-:Y:S01]  /*13e40*/  FFMA.FTZ R52, R43.reuse, R58, -R52 ;  /* 0x0000003a2b347223 */ /* 0x040fe20000010834 */
[----:B------:R-:W-:Y:S02]  /*13e50*/  HADD2.F32 R37, -RZ, R28.H0_H0 ;  /* 0x2000001cff257230 */ /* 0x000fe40000004100 */
[----:B------:R-:W-:Y:S01]  /*13e60*/  FFMA.FTZ R50, R43, R54, R50 ;  /* 0x000000362b327223 */ /* 0x000fe20000010032 */
[----:B------:R-:W-:Y:S02]  /*13e70*/  HADD2.F32 R47, -RZ, R31.H0_H0 ;  /* 0x2000001fff2f7230 */ /* 0x000fe40000004100 */
[----:B------:R-:W-:Y:S02]  /*13e80*/  HADD2.F32 R31, -RZ, R30.H0_H0 ;  /* 0x2000001eff1f7230 */ /* 0x000fe40000004100 */
[----:B------:R-:W-:Y:S01]  /*13e90*/  FMUL.FTZ R43, R44, R37 ;  /* 0x000000252c2b7220 */ /* 0x000fe20000410000 */
[----:B------:R-:W-:-:S02]  /*13ea0*/  HADD2.F32 R40, -RZ, R40.H1_H1 ;  /* 0x30000028ff287230 */ /* 0x000fc40000004100 */
        /* <DEDUP_REMOVED lines=18> */
.L_x_2825:
[----:B------:R-:W-:Y:S05]  /*13fd0*/  BSYNC B2 ;  /* 0x0000000000027941 */ /* 0x000fea0003800000 */
.L_x_2824:
[----:B------:R-:W-:Y:S05]  /*13fe0*/  @P1 BRA `(.L_x_2823) ;  /* 0x0000000400ac1947 */ /* 0x000fea0003800000 */
[----:B01----:R-:W4:Y:S04]  /*13ff0*/  LDL R20, [R1+0x90] ;  /* 0x0000900001147983 */ /* 0x003f280000100800 */
[----:B------:R-:W5:Y:S01]  /*14000*/  LDL R21, [R1+0x64] ;  /* 0x0000640001157983 */ /* 0x000f620000100800 */
[----:B------:R-:W-:Y:S01]  /*14010*/  SHF.R.U32.HI R50, RZ, 0x10, R33 ;  /* 0x00000010ff327819 */ /* 0x000fe20000011621 */
[----:B------:R-:W-:Y:S01]  /*14020*/  HADD2.F32 R49, -RZ, R95.H0_H0 ;  /* 0x2000005fff317230 */ /* 0x000fe20000004100 */
[----:B------:R-:W-:Y:S01]  /*14030*/  SHF.R.U32.HI R43, RZ, 0x10, R25 ;  /* 0x00000010ff2b7819 */ /* 0x000fe20000011619 */
[----:B------:R-:W-:Y:S02]  /*14040*/  HADD2.F32 R47, -RZ, R96.H1_H1 ;  /* 0x30000060ff2f7230 */ /* 0x000fe40000004100 */
[----:B------:R-:W-:-:S02]  /*14050*/  HADD2.F32 R50, -RZ, R50.H0_H0 ;  /* 0x20000032ff327230 */ /* 0x000fc40000004100 */
[----:B------:R-:W-:Y:S02]  /*14060*/  HADD2.F32 R43, -RZ, R43.H0_H0 ;  /* 0x2000002bff2b7230 */ /* 0x000fe40000004100 */
[----:B------:R-:W-:Y:S02]  /*14070*/  HADD2.F32 R48, -RZ, R95.H1_H1 ;  /* 0x3000005fff307230 */ /* 0x000fe40000004100 */
[----:B------:R-:W-:Y:S01]  /*14080*/  HADD2.F32 R96, -RZ, R96.H0_H0 ;  /* 0x20000060ff607230 */ /* 0x000fe20000004100 */
[----:B----4-:R-:W-:Y:S02]  /*14090*/  R2UR UR4, R20 ;  /* 0x00000000140472ca */ /* 0x010fe400000e0000 */
[----:B------:R-:W-:Y:S01]  /*140a0*/  SHF.R.S32.HI R20, RZ, 0x1f, R213 ;  /* 0x0000001fff147819 */ /* 0x000fe200000114d5 */
[----:B-----5:R-:W-:-:S03]  /*140b0*/  IMAD.MOV.U32 R29, RZ, RZ, R21 ;  /* 0x000000ffff1d7224 */ /* 0x020fc600078e0015 */
[----:B------:R-:W-:Y:S02]  /*140c0*/  LEA.HI R21, R20, R213, RZ, 0x3 ;  /* 0x000000d514157211 */ /* 0x000fe400078f18ff */
[----:B------:R-:W-:Y:S02]  /*140d0*/  LEA.HI R3, R3, R29, RZ, 0x1d ;  /* 0x0000001d03037211 */ /* 0x000fe400078fe8ff */
[----:B------:R-:W-:Y:S02]  /*140e0*/  LOP3.LUT R21, R222, 0x38, R21, 0xf8, !PT ;  /* 0x00000038de157812 */ /* 0x000fe400078ef815 */
[----:B------:R-:W-:Y:S02]  /*140f0*/  LEA.HI R28, R20, R213, RZ, 0x6 ;  /* 0x000000d5141c7211 */ /* 0x000fe400078f30ff */
[----:B------:R-:W-:Y:S02]  /*14100*/  SHF.R.S32.HI R20, RZ, 0x1f, R3 ;  /* 0x0000001fff147819 */ /* 0x000fe40000011403 */
[----:B------:R-:W-:Y:S01]  /*14110*/  LOP3.LUT R29, R21, R62, RZ, 0x3c, !PT ;  /* 0x0000003e151d7212 */ /* 0x000fe200078e3cff */
[----:B------:R-:W-:Y:S01]  /*14120*/  IMAD.SHL.U32 R21, R3, 0x8, RZ ;  /* 0x0000000803157824 */ /* 0x000fe200078e00ff */
[----:B------:R-:W-:-:S04]  /*14130*/  LEA.HI R3, R20, R3, RZ, 0x3 ;  /* 0x0000000314037211 */ /* 0x000fc800078f18ff */
[----:B------:R-:W-:Y:S01]  /*14140*/  LOP3.LUT R20, R222, 0x38, R21, 0xf8, !PT ;  /* 0x00000038de147812 */ /* 0x000fe200078ef815 */
[----:B------:R-:W-:Y:S02]  /*14150*/  IMAD.SHL.U32 R21, R3, 0x400, RZ ;  /* 0x0000040003157824 */ /* 0x000fe400078e00ff */
[----:B------:R-:W-:Y:S01]  /*14160*/  IMAD.SHL.U32 R28, R28, 0x80, RZ ;  /* 0x000000801c1c7824 */ /* 0x000fe200078e00ff */
[----:B------:R-:W-:Y:S02]  /*14170*/  LOP3.LUT R20, R20, R62, RZ, 0x3c, !PT ;  /* 0x0000003e14147212 */ /* 0x000fe400078e3cff */
[----:B------:R-:W-:Y:S02]  /*14180*/  LOP3.LUT R21, R21, 0x7fffe000, RZ, 0xc0, !PT ;  /* 0x7fffe00015157812 */ /* 0x000fe400078ec0ff */
[----:B------:R-:W-:Y:S02]  /*14190*/  LOP3.LUT R28, R28, 0xffffe000, RZ, 0xc0, !PT ;  /* 0xffffe0001c1c7812 */ /* 0x000fe400078ec0ff */
[----:B------:R-:W-:-:S02]  /*141a0*/  IADD3 R21, R20, R21, R225 ;  /* 0x0000001514157210 */ /* 0x000fc40007ffe0e1 */
[----:B------:R-:W-:-:S03]  /*141b0*/  IADD3 R28, R29, R28, R225 ;  /* 0x0000001c1d1c7210 */ /* 0x000fc60007ffe0e1 */
[----:B------:R-:W-:Y:S01]  /*141c0*/  IMAD R20, R21, 0x2, R16 ;  /* 0x0000000215147824 */ /* 0x000fe200078e0210 */
[----:B------:R-:W-:-:S04]  /*141d0*/  LEA R3, R28, UR4, 0x1 ;  /* 0x000000041c037c11 */ /* 0x000fc8000f8e08ff */
[----:B------:R-:W0:Y:S04]  /*141e0*/  LDS.128 R36, [R20+0x14400] ;  /* 0x0144000014247984 */ /* 0x000e280000000c00 */
[----:B------:R-:W1:Y:S01]  /*141f0*/  LDS.128 R28, [R3] ;  /* 0x00000000031c7984 */ /* 0x000e620000000c00 */
[----:B------:R-:W-:Y:S02]  /*14200*/  SHF.R.U64 R21, R24, 0x10, R25 ;  /* 0x0000001018157819 */ /* 0x000fe40000001219 */
[----:B------:R-:W-:Y:S02]  /*14210*/  SHF.R.U64 R24, R32, 0x10, R33 ;  /* 0x0000001020187819 */ /* 0x000fe40000001221 */
[----:B------:R-:W-:Y:S02]  /*14220*/  SHF.R.U64 R25, R26, 0x10, R27 ;  /* 0x000000101a197819 */ /* 0x000fe4000000121b */
[----:B------:R-:W-:-:S02]  /*14230*/  SHF.R.U64 R26, R34, 0x10, R35 ;  /* 0x00000010221a7819 */ /* 0x000fc40000001223 */
[----:B------:R-:W-:Y:S02]  /*14240*/  SHF.R.U32.HI R34, RZ, 0x10, R35 ;  /* 0x00000010ff227819 */ /* 0x000fe40000011623 */
[----:B------:R-:W-:Y:S01]  /*14250*/  SHF.R.U32.HI R27, RZ, 0x10, R27 ;  /* 0x00000010ff1b7819 */ /* 0x000fe2000001161b */
[--C-:B0-----:R-:W-:Y:S02]  /*14260*/  HADD2.F32 R33, -RZ, R37.reuse.H0_H0 ;  /* 0x20000025ff217230 */ /* 0x101fe40000004100 */
[----:B------:R-:W-:Y:S02]  /*14270*/  HADD2.F32 R46, -RZ, R37.H1_H1 ;  /* 0x30000025ff2e7230 */ /* 0x000fe40000004100 */
[--C-:B-1----:R-:W-:Y:S02]  /*14280*/  HADD2.F32 R44, -RZ, R29.reuse.H0_H0 ;  /* 0x2000001dff2c7230 */ /* 0x102fe40000004100 */
[----:B------:R-:W-:Y:S01]  /*14290*/  FMUL.FTZ R37, R33, R49 ;  /* 0x0000003121257220 */ /* 0x000fe20000410000 */
[----:B------:R-:W-:-:S02]  /*142a0*/  HADD2.F32 R41, -RZ, R29.H1_H1 ;  /* 0x3000001dff297230 */ /* 0x000fc40000004100 */
[-C--:B------:R-:W-:Y:S01]  /*142b0*/  FMUL.FTZ R51, R33, R47.reuse ;  /* 0x0000002f21337220 */ /* 0x080fe20000410000 */
[----:B------:R-:W-:Y:S02]  /*142c0*/  HADD2.F32 R45, -RZ, R36.H0_H0 ;  /* 0x20000024ff2d7230 */ /* 0x000fe40000004100 */
[----:B------:R-:W-:Y:S01]  /*142d0*/  FMUL.FTZ R52, R46, R50 ;  /* 0x000000322e347220 */ /* 0x000fe20000410000 */
[C---:B------:R-:W-:Y:S01]  /*142e0*/  FFMA.FTZ R33, R44.reuse, R47, -R37 ;  /* 0x0000002f2c217223 */ /* 0x040fe20000010825 */
[----:B------:R-:W-:Y:S01]  /*142f0*/  FFMA.FTZ R37, R44, R49, R51 ;  /* 0x000000312c257223 */ /* 0x000fe20000010033 */
[----:B------:R-:W-:Y:S02]  /*14300*/  HADD2.F32 R35, -RZ, R28.H0_H0 ;  /* 0x2000001cff237230 */ /* 0x000fe40000004100 */
[-C--:B------:R-:W-:Y:S01]  /*14310*/  FMUL.FTZ R46, R46, R43.reuse ;  /* 0x0000002b2e2e7220 */ /* 0x080fe20000410000 */
[----:B------:R-:W-:Y:S01]  /*14320*/  FFMA.FTZ R44, R41, R43, -R52 ;  /* 0x0000002b292c7223 */ /* 0x000fe20000010834 */
[----:B------:R-:W-:Y:S01]  /*14330*/  FMUL.FTZ R52, R45, R48 ;  /* 0x000000302d347220 */ /* 0x000fe20000410000 */
[----:B------:R-:W-:-:S02]  /*14340*/  HADD2.F32 R42, -RZ, R38.H0_H0 ;  /* 0x20000026ff2a7230 */ /* 0x000fc40000004100 */
[----:B------:R-:W-:Y:S01]  /*14350*/  FMUL.FTZ R45, R45, R96 ;  /* 0x000000602d2d7220 */ /* 0x000fe20000410000 */
[----:B------:R-:W-:Y:S02]  /*14360*/  HADD2.F32 R47, -RZ, R94.H1_H1 ;  /* 0x3000005eff2f7230 */ /* 0x000fe40000004100 */
[----:B------:R-:W-:Y:S01]  /*14370*/  FFMA.FTZ R46, R41, R50, R46 ;  /* 0x00000032292e7223 */ /* 0x000fe2000001002e */
[C---:B------:R-:W-:Y:S01]  /*14380*/  FFMA.FTZ R41, R35.reuse, R96, -R52 ;  /* 0x0000006023297223 */ /* 0x040fe20000010834 */
[----:B------:R-:W-:Y:S02]  /*14390*/  HADD2.F32 R43, -RZ, R97.H0_H0 ;  /* 0x20000061ff2b7230 */ /* 0x000fe40000004100 */
[----:B------:R-:W-:Y:S01]  /*143a0*/  FFMA.FTZ R35, R35, R48, R45 ;  /* 0x0000003023237223 */ /* 0x000fe2000001002d */
[----:B------:R-:W-:Y:S02]  /*143b0*/  HADD2.F32 R29, -RZ, R30.H0_H0 ;  /* 0x2000001eff1d7230 */ /* 0x000fe40000004100 */
[----:B------:R-:W-:Y:S01]  /*143c0*/  FMUL.FTZ R48, R42, R47 ;  /* 0x0000002f2a307220 */ /* 0x000fe20000410000 */
[----:B------:R-:W-:-:S02]  /*143d0*/  HADD2.F32 R40, -RZ, R39.H0_H0 ;  /* 0x20000027ff287230 */ /* 0x000fc40000004100 */
[-C--:B------:R-:W-:Y:S01]  /*143e0*/  FMUL.FTZ R50, R42, R43.reuse ;  /* 0x0000002b2a327220 */ /* 0x080fe20000410000 */
[----:B------:R-:W-:Y:S02]  /*143f0*/  HADD2.F32 R45, -RZ, R94.H0_H0 ;  /* 0x2000005eff2d7230 */ /* 0x000fe40000004100 */
[----:B------:R-:W-:Y:S01]  /*14400*/  FFMA.FTZ R42, R29, R43, -R48 ;  /* 0x0000002b1d2a7223 */ /* 0x000fe20000010830 */
[----:B------:R-:W-:Y:S02]  /*14410*/  HADD2.F32 R97, -RZ, R97.H1_H1 ;  /* 0x30000061ff617230 */ /* 0x000fe40000004100 */
[----:B------:R-:W-:Y:S02]  /*14420*/  HADD2.F32 R48, -RZ, R34.H0_H0 ;  /* 0x20000022ff307230 */ /* 0x000fe40000004100 */
[----:B------:R-:W-:Y:S02]  /*14430*/  HADD2.F32 R34, -RZ, R27.H0_H0 ;  /* 0x2000001bff227230 */ /* 0x000fe40000004100 */
[----:B------:R-:W-:Y:S01]  /*14440*/  FMUL.FTZ R27, R40, R45 ;  /* 0x0000002d281b7220 */ /* 0x000fe20000410000 */
[----:B------:R-:W-:-:S02]  /*14450*/  HADD2.F32 R32, -RZ, R31.H0_H0 ;  /* 0x2000001fff207230 */ /* 0x000fc40000004100 */
[----:B------:R-:W-:Y:S01]  /*14460*/  FMUL.FTZ R40, R40, R97 ;  /* 0x0000006128287220 */ /* 0x000fe20000410000 */
[----:B------:R-:W-:Y:S02]  /*14470*/  HADD2.F32 R39, -RZ, R39.H1_H1 ;  /* 0x30000027ff277230 */ /* 0x000fe40000004100 */
[----:B------:R-:W-:Y:S01]  /*14480*/  FFMA.FTZ R50, R29, R47, R50 ;  /* 0x0000002f1d327223 */ /* 0x000fe20000010032 */
[----:B------:R-:W-:Y:S02]  /*14490*/  HADD2.F32 R31, -RZ, R31.H1_H1 ;  /* 0x3000001fff1f7230 */ /* 0x000fe40000004100 */
[C---:B------:R-:W-:Y:S01]  /*144a0*/  FFMA.FTZ R97, R32.reuse, R97, -R27 ;  /* 0x0000006120617223 */ /* 0x040fe2000001081b */
[----:B------:R-:W-:Y:S01]  /*144b0*/  FFMA.FTZ R40, R32, R45, R40 ;  /* 0x0000002d20287223 */ /* 0x000fe20000010028 */
[----:B------:R-:W-:Y:S02]  /*144c0*/  HADD2.F32 R36, -RZ, R36.H1_H1 ;  /* 0x30000024ff247230 */ /* 0x000fe40000004100 */
[----:B------:R-:W-:Y:S01]  /*144d0*/  FMUL.FTZ R52, R39, R48 ;  /* 0x0000003027347220 */ /* 0x000fe20000410000 */
[----:B------:R-:W-:-:S02]  /*144e0*/  HADD2.F32 R38, -RZ, R38.H1_H1 ;  /* 0x30000026ff267230 */ /* 0x000fc40000004100 */
[-C--:B------:R-:W-:Y:S01]  /*144f0*/  FMUL.FTZ R32, R39, R34.reuse ;  /* 0x0000002227207220 */ /* 0x080fe20000410000 */
[----:B------:R-:W-:Y:S02]  /*14500*/  HADD2.F32 R27, -RZ, R24.H0_H0 ;  /* 0x20000018ff1b7230 */ /* 0x000fe40000004100 */
[----:B------:R-:W-:Y:S02]  /*14510*/  HADD2.F32 R29, -RZ, R26.H0_H0 ;  /* 0x2000001aff1d7230 */ /* 0x000fe40000004100 */
[----:B------:R-:W-:Y:S02]  /*14520*/  HADD2.F32 R21, -RZ, R21.H0_H0 ;  /* 0x20000015ff157230 */ /* 0x000fe40000004100 */
[----:B------:R-:W-:Y:S02]  /*14530*/  HADD2.F32 R25, -RZ, R25.H0_H0 ;  /* 0x20000019ff197230 */ /* 0x000fe40000004100 */
[----:B------:R-:W-:Y:S01]  /*14540*/  FFMA.FTZ R52, R31, R34, -R52 ;  /* 0x000000221f347223 */ /* 0x000fe20000010834 */
[----:B------:R-:W-:-:S02]  /*14550*/  HADD2.F32 R28, -RZ, R28.H1_H1 ;  /* 0x3000001cff1c7230 */ /* 0x000fc40000004100 */
[----:B------:R-:W-:Y:S01]  /*14560*/  FFMA.FTZ R43, R31, R48, R32 ;  /* 0x000000301f2b7223 */ /* 0x000fe20000010020 */
[----:B------:R-:W-:Y:S02]  /*14570*/  HADD2.F32 R30, -RZ, R30.H1_H1 ;  /* 0x3000001eff1e7230 */ /* 0x000fe40000004100 */
[----:B------:R-:W-:Y:S01]  /*14580*/  FMUL.FTZ R31, R36, R27 ;  /* 0x0000001b241f7220 */ /* 0x000fe20000410000 */
[----:B------:R-:W-:Y:S01]  /*14590*/  FMUL.FTZ R39, R38, R29 ;  /* 0x0000001d26277220 */ /* 0x000fe20000410000 */
[----:B------:R-:W-:Y:S01]  /*145a0*/  FMUL.FTZ R36, R36, R21 ;  /* 0x0000001524247220 */ /* 0x000fe20000410000 */
[----:B------:R-:W-:Y:S01]  /*145b0*/  FMUL.FTZ R38, R38, R25 ;  /* 0x0000001926267220 */ /* 0x000fe20000410000 */
[----:B------:R-:W-:Y:S01]  /*145c0*/  FFMA.FTZ R24, R28, R21, -R31 ;  /* 0x000000151c187223 */ /* 0x000fe2000001081f */
        /* <DEDUP_REMOVED lines=13> */
.L_x_2823:
[----:B------:R-:W-:Y:S05]  /*146a0*/  BSYNC B1 ;  /* 0x0000000000017941 */ /* 0x000fea0003800000 */
.L_x_2822:
[----:B----4-:R-:W-:-:S04]  /*146b0*/  IADD3 R3, R212, 0x60, RZ ;  /* 0x00000060d4037810 */ /* 0x010fc80007ffe0ff */
[----:B------:R-:W-:-:S13]  /*146c0*/  ISETP.GE.AND P0, PT, R3, R0, PT ;  /* 0x000000000300720c */ /* 0x000fda0003f06270 */
[----:B------:R-:W-:Y:S05]  /*146d0*/  @P0 BRA `(.L_x_2793) ;  /* 0x0000000c00880947 */ /* 0x000fea0003800000 */
[----:B-1----:R1:W5:Y:S01]  /*146e0*/  LDL R47, [R1+0x90] ;  /* 0x00009000012f7983 */ /* 0x0023620000100800 */
[----:B------:R-:W4:Y:S01]  /*146f0*/  LDC R0, c[0x0][0x3f4] ;  /* 0x0000fd00ff007b82 */ /* 0x000f220000000800 */
[----:B------:R-:W-:Y:S01]  /*14700*/  BSSY B1, `(.L_x_2826) ;  /* 0x000006e000017945 */ /* 0x000fe20003800000 */
[-C--:B----4-:R-:W-:Y:S02]  /*14710*/  ISETP.GE.AND P0, PT, R18, R0.reuse, PT ;  /* 0x000000001200720c */ /* 0x090fe40003f06270 */
[----:B------:R-:W-:-:S11]  /*14720*/  ISETP.GE.AND P1, PT, R213, R0, PT ;  /* 0x00000000d500720c */ /* 0x000fd60003f26270 */
[----:B-1----:R-:W-:Y:S05]  /*14730*/  @P0 BRA `(.L_x_2827) ;  /* 0x0000000400a80947 */ /* 0x002fea0003800000 */
[----:B------:R-:W4:Y:S01]  /*14740*/  LDL R24, [R1+0x60] ;  /* 0x0000600001187983 */ /* 0x000f220000100800 */
[----:B0-----:R-:W-:Y:S01]  /*14750*/  SHF.R.S32.HI R20, RZ, 0x1f, R3 ;  /* 0x0000001fff147819 */ /* 0x001fe20000011403 */
[----:B------:R-:W-:Y:S01]  /*14760*/  IMAD.SHL.U32 R21, R3, 0x40, RZ ;  /* 0x0000004003157824 */ /* 0x000fe200078e00ff */
[----:B-----5:R-:W-:Y:S01]  /*14770*/  R2UR UR4, R47 ;  /* 0x000000002f0472ca */ /* 0x020fe200000e0000 */
[----:B------:R-:W-:Y:S01]  /*14780*/  HADD2.F32 R39, -RZ, R100.H1_H1 ;  /* 0x30000064ff277230 */ /* 0x000fe20000004100 */
[----:B------:R-:W-:Y:S01]  /*14790*/  LEA.HI R25, R20, R3, RZ, 0x3 ;  /* 0x0000000314197211 */ /* 0x000fe200078f18ff */
[----:B------:R-:W-:Y:S01]  /*147a0*/  HADD2.F32 R36, -RZ, R102.H1_H1 ;  /* 0x30000066ff247230 */ /* 0x000fe20000004100 */
[--C-:B------:R-:W-:Y:S01]  /*147b0*/  SHF.R.U64 R6, R6, 0x10, R7.reuse ;  /* 0x0000001006067819 */ /* 0x100fe20000001207 */
[----:B------:R-:W-:Y:S01]  /*147c0*/  HADD2.F32 R100, -RZ, R100.H0_H0 ;  /* 0x20000064ff647230 */ /* 0x000fe20000004100 */
[----:B------:R-:W-:Y:S01]  /*147d0*/  SHF.R.U32.HI R41, RZ, 0x10, R7 ;  /* 0x00000010ff297819 */ /* 0x000fe20000011607 */
[----:B------:R-:W-:Y:S01]  /*147e0*/  HADD2.F32 R102, -RZ, R102.H0_H0 ;  /* 0x20000066ff667230 */ /* 0x000fe20000004100 */
[----:B------:R-:W-:-:S02]  /*147f0*/  SHF.R.U64 R7, R12, 0x10, R13 ;  /* 0x000000100c077819 */ /* 0x000fc4000000120d */
[--C-:B------:R-:W-:Y:S01]  /*14800*/  SHF.R.U64 R14, R14, 0x10, R15.reuse ;  /* 0x000000100e0e7819 */ /* 0x100fe2000000120f */
[----:B------:R-:W-:Y:S01]  /*14810*/  HADD2.F32 R41, -RZ, R41.H0_H0 ;  /* 0x20000029ff297230 */ /* 0x000fe20000004100 */
[----:B------:R-:W-:Y:S01]  /*14820*/  SHF.R.U32.HI R37, RZ, 0x10, R15 ;  /* 0x00000010ff257819 */ /* 0x000fe2000001160f */
[----:B------:R-:W-:Y:S01]  /*14830*/  HADD2.F32 R7, -RZ, R7.H0_H0 ;  /* 0x20000007ff077230 */ /* 0x000fe20000004100 */
[----:B------:R-:W-:Y:S02]  /*14840*/  SHF.R.U32.HI R44, RZ, 0x10, R5 ;  /* 0x00000010ff2c7819 */ /* 0x000fe40000011605 */
[----:B------:R-:W-:Y:S01]  /*14850*/  SHF.R.U32.HI R45, RZ, 0x10, R13 ;  /* 0x00000010ff2d7819 */ /* 0x000fe2000001160d */
[----:B------:R-:W-:Y:S01]  /*14860*/  HADD2.F32 R37, -RZ, R37.H0_H0 ;  /* 0x20000025ff257230 */ /* 0x000fe20000004100 */
[----:B------:R-:W-:Y:S02]  /*14870*/  SHF.R.U64 R4, R4, 0x10, R5 ;  /* 0x0000001004047819 */ /* 0x000fe40000001205 */
[----:B----4-:R-:W-:-:S02]  /*14880*/  LEA.HI R20, R0, R24, RZ, 0x1d ;  /* 0x0000001800147211 */ /* 0x010fc400078fe8ff */
[----:B------:R-:W-:Y:S01]  /*14890*/  LOP3.LUT R24, R21, 0x1c0, RZ, 0xc0, !PT ;  /* 0x000001c015187812 */ /* 0x000fe200078ec0ff */
[----:B------:R-:W-:Y:S01]  /*148a0*/  IMAD.SHL.U32 R21, R25, 0x40, RZ ;  /* 0x0000004019157824 */ /* 0x000fe200078e00ff */
[----:B------:R-:W-:Y:S02]  /*148b0*/  SHF.R.S32.HI R25, RZ, 0x1f, R20 ;  /* 0x0000001fff197819 */ /* 0x000fe40000011414 */
[----:B------:R-:W-:Y:S02]  /*148c0*/  SHF.R.U32.HI R26, RZ, 0x3, R24 ;  /* 0x00000003ff1a7819 */ /* 0x000fe40000011618 */
[----:B------:R-:W-:Y:S01]  /*148d0*/  LOP3.LUT R29, R21, 0xfffffe00, RZ, 0xc0, !PT ;  /* 0xfffffe00151d7812 */ /* 0x000fe200078ec0ff */
[----:B------:R-:W-:Y:S01]  /*148e0*/  IMAD.SHL.U32 R21, R20, 0x8, RZ ;  /* 0x0000000814157824 */ /* 0x000fe200078e00ff */
[----:B------:R-:W-:Y:S02]  /*148f0*/  LEA.HI R25, R25, R20, RZ, 0x3 ;  /* 0x0000001419197211 */ /* 0x000fe400078f18ff */
[----:B------:R-:W-:-:S02]  /*14900*/  LOP3.LUT R27, R24, 0x38, R18, 0xf8, !PT ;  /* 0x00000038181b7812 */ /* 0x000fc400078ef812 */
[----:B------:R-:W-:Y:S01]  /*14910*/  LOP3.LUT R21, R24, 0x38, R21, 0xf8, !PT ;  /* 0x0000003818157812 */ /* 0x000fe200078ef815 */
[----:B------:R-:W-:Y:S01]  /*14920*/  IMAD.SHL.U32 R25, R25, 0x400, RZ ;  /* 0x0000040019197824 */ /* 0x000fe200078e00ff */
[----:B------:R-:W-:Y:S02]  /*14930*/  LOP3.LUT R20, R29, R27, R26, 0xf6, !PT ;  /* 0x0000001b1d147212 */ /* 0x000fe400078ef61a */
[----:B------:R-:W-:Y:S02]  /*14940*/  LOP3.LUT R21, R21, R26, RZ, 0x3c, !PT ;  /* 0x0000001a15157212 */ /* 0x000fe400078e3cff */
[----:B------:R-:W-:Y:S02]  /*14950*/  LOP3.LUT R28, R25, 0x7fffe000, RZ, 0xc0, !PT ;  /* 0x7fffe000191c7812 */ /* 0x000fe400078ec0ff */
[----:B------:R-:W-:Y:S02]  /*14960*/  LEA R20, R20, UR4, 0x1 ;  /* 0x0000000414147c11 */ /* 0x000fe4000f8e08ff */
[----:B------:R-:W-:-:S03]  /*14970*/  IADD3 R21, R21, R28, R29 ;  /* 0x0000001c15157210 */ /* 0x000fc60007ffe01d */
[----:B------:R-:W0:Y:S02]  /*14980*/  LDS.128 R24, [R20] ;  /* 0x0000000014187984 */ /* 0x000e240000000c00 */
[----:B------:R-:W-:-:S05]  /*14990*/  IMAD R21, R21, 0x2, R16 ;  /* 0x0000000215157824 */ /* 0x000fca00078e0210 */
[----:B------:R-:W1:Y:S01]  /*149a0*/  LDS.128 R28, [R21+0x14400] ;  /* 0x01440000151c7984 */ /* 0x000e620000000c00 */
[--C-:B0-----:R-:W-:Y:S02]  /*149b0*/  HADD2.F32 R15, -RZ, R27.reuse.H0_H0 ;  /* 0x2000001bff0f7230 */ /* 0x101fe40000004100 */
[----:B------:R-:W-:Y:S02]  /*149c0*/  HADD2.F32 R32, -RZ, R27.H1_H1 ;  /* 0x3000001bff207230 */ /* 0x000fe40000004100 */
[--C-:B------:R-:W-:Y:S02]  /*149d0*/  HADD2.F32 R27, -RZ, R25.reuse.H0_H0 ;  /* 0x20000019ff1b7230 */ /* 0x100fe40000004100 */
[----:B------:R-:W-:Y:S02]  /*149e0*/  HADD2.F32 R25, -RZ, R25.H1_H1 ;  /* 0x30000019ff197230 */ /* 0x000fe40000004100 */
[--C-:B-1----:R-:W-:Y:S02]  /*149f0*/  HADD2.F32 R12, -RZ, R31.reuse.H0_H0 ;  /* 0x2000001fff0c7230 */ /* 0x102fe40000004100 */
[----:B------:R-:W-:-:S02]  /*14a00*/  HADD2.F32 R35, -RZ, R31.H1_H1 ;  /* 0x3000001fff237230 */ /* 0x000fc40000004100 */
[----:B------:R-:W-:Y:S02]  /*14a10*/  HADD2.F32 R31, -RZ, R29.H0_H0 ;  /* 0x2000001dff1f7230 */ /* 0x000fe40000004100 */
[C---:B------:R-:W-:Y:S01]  /*14a20*/  FMUL.FTZ R38, R12.reuse, R39 ;  /* 0x000000270c267220 */ /* 0x040fe20000410000 */
[-C--:B------:R-:W-:Y:S01]  /*14a30*/  FMUL.FTZ R40, R12, R36.reuse ;  /* 0x000000240c287220 */ /* 0x080fe20000410000 */
[C---:B------:R-:W-:Y:S01]  /*14a40*/  FMUL.FTZ R43, R35.reuse, R41 ;  /* 0x00000029232b7220 */ /* 0x040fe20000410000 */
[----:B------:R-:W-:Y:S01]  /*14a50*/  FMUL.FTZ R35, R35, R37 ;  /* 0x0000002523237220 */ /* 0x000fe20000410000 */
[C---:B------:R-:W-:Y:S01]  /*14a60*/  FFMA.FTZ R12, R15.reuse, R36, -R38 ;  /* 0x000000240f0c7223 */ /* 0x040fe20000010826 */
[----:B------:R-:W-:Y:S02]  /*14a70*/  HADD2.F32 R38, -RZ, R99.H1_H1 ;  /* 0x30000063ff267230 */ /* 0x000fe40000004100 */
[----:B------:R-:W-:Y:S01]  /*14a80*/  FFMA.FTZ R15, R15, R39, R40 ;  /* 0x000000270f0f7223 */ /* 0x000fe20000010028 */
[----:B------:R-:W-:-:S02]  /*14a90*/  HADD2.F32 R36, -RZ, R101.H1_H1 ;  /* 0x30000065ff247230 */ /* 0x000fc40000004100 */
[----:B------:R-:W-:Y:S01]  /*14aa0*/  FFMA.FTZ R48, R32, R41, R35 ;  /* 0x0000002920307223 */ /* 0x000fe20000010023 */
[----:B------:R-:W-:Y:S02]  /*14ab0*/  HADD2.F32 R33, -RZ, R29.H1_H1 ;  /* 0x3000001dff217230 */ /* 0x000fe40000004100 */
[C---:B------:R-:W-:Y:S01]  /*14ac0*/  FMUL.FTZ R42, R31.reuse, R38 ;  /* 0x000000261f2a7220 */ /* 0x040fe20000410000 */
[----:B------:R-:W-:Y:S02]  /*14ad0*/  HADD2.F32 R40, -RZ, R44.H0_H0 ;  /* 0x2000002cff287230 */ /* 0x000fe40000004100 */
[-C--:B------:R-:W-:Y:S01]  /*14ae0*/  FMUL.FTZ R31, R31, R36.reuse ;  /* 0x000000241f1f7220 */ /* 0x080fe20000410000 */
[----:B------:R-:W-:Y:S02]  /*14af0*/  HADD2.F32 R29, -RZ, R28.H0_H0 ;  /* 0x2000001cff1d7230 */ /* 0x000fe40000004100 */
[----:B------:R-:W-:Y:S01]  /*14b00*/  FFMA.FTZ R42, R27, R36, -R42 ;  /* 0x000000241b2a7223 */ /* 0x000fe2000001082a */
[----:B------:R-:W-:-:S02]  /*14b10*/  HADD2.F32 R36, -RZ, R45.H0_H0 ;  /* 0x2000002dff247230 */ /* 0x000fc40000004100 */
[----:B------:R-:W-:Y:S01]  /*14b20*/  FFMA.FTZ R35, R27, R38, R31 ;  /* 0x000000261b237223 */ /* 0x000fe2000001001f */
[----:B------:R-:W-:Y:S01]  /*14b30*/  FFMA.FTZ R43, R32, R37, -R43 ;  /* 0x00000025202b7223 */ /* 0x000fe2000001082b */
[C---:B------:R-:W-:Y:S01]  /*14b40*/  FMUL.FTZ R44, R33.reuse, R40 ;  /* 0x00000028212c7220 */ /* 0x040fe20000410000 */
[----:B------:R-:W-:Y:S02]  /*14b50*/  HADD2.F32 R38, -RZ, R99.H0_H0 ;  /* 0x20000063ff267230 */ /* 0x000fe40000004100 */
[-C--:B------:R-:W-:Y:S01]  /*14b60*/  FMUL.FTZ R46, R33, R36.reuse ;  /* 0x00000024212e7220 */ /* 0x080fe20000410000 */
[----:B------:R-:W-:Y:S02]  /*14b70*/  HADD2.F32 R32, -RZ, R101.H0_H0 ;  /* 0x20000065ff207230 */ /* 0x000fe40000004100 */
[----:B------:R-:W-:Y:S01]  /*14b80*/  FFMA.FTZ R33, R25, R36, -R44 ;  /* 0x0000002419217223 */ /* 0x000fe2000001082c */
[----:B------:R-:W-:Y:S02]  /*14b90*/  HADD2.F32 R34, -RZ, R30.H0_H0 ;  /* 0x2000001eff227230 */ /* 0x000fe40000004100 */
[----:B------:R-:W-:Y:S01]  /*14ba0*/  FMUL.FTZ R36, R29, R38 ;  /* 0x000000261d247220 */ /* 0x000fe20000410000 */
[----:B------:R-:W-:-:S02]  /*14bb0*/  HADD2.F32 R13, -RZ, R24.H0_H0 ;  /* 0x20000018ff0d7230 */ /* 0x000fc40000004100 */
[----:B------:R-:W-:Y:S01]  /*14bc0*/  FMUL.FTZ R29, R29, R32 ;  /* 0x000000201d1d7220 */ /* 0x000fe20000410000 */
[----:B------:R-:W-:Y:S01]  /*14bd0*/  FFMA.FTZ R46, R25, R40, R46 ;  /* 0x00000028192e7223 */ /* 0x000fe2000001002e */
[----:B------:R-:W-:Y:S02]  /*14be0*/  HADD2.F32 R5, -RZ, R26.H0_H0 ;  /* 0x2000001aff057230 */ /* 0x000fe40000004100 */
[C---:B------:R-:W-:Y:S01]  /*14bf0*/  FMUL.FTZ R40, R34.reuse, R100 ;  /* 0x0000006422287220 */ /* 0x040fe20000410000 */
[----:B------:R-:W-:Y:S02]  /*14c00*/  HADD2.F32 R28, -RZ, R28.H1_H1 ;  /* 0x3000001cff1c7230 */ /* 0x000fe40000004100 */
[C---:B------:R-:W-:Y:S01]  /*14c10*/  FFMA.FTZ R36, R13.reuse, R32, -R36 ;  /* 0x000000200d247223 */ /* 0x040fe20000010824 */
[----:B------:R-:W-:Y:S02]  /*14c20*/  HADD2.F32 R30, -RZ, R30.H1_H1 ;  /* 0x3000001eff1e7230 */ /* 0x000fe40000004100 */
[----:B------:R-:W-:Y:S01]  /*14c30*/  FFMA.FTZ R29, R13, R38, R29 ;  /* 0x000000260d1d7223 */ /* 0x000fe2000001001d */
[----:B------:R-:W-:Y:S01]  /*14c40*/  FMUL.FTZ R34, R34, R102 ;  /* 0x0000006622227220 */ /* 0x000fe20000410000 */
[----:B------:R-:W-:-:S02]  /*14c50*/  HADD2.F32 R25, -RZ, R4.H0_H0 ;  /* 0x20000004ff197230 */ /* 0x000fc40000004100 */
[C---:B------:R-:W-:Y:S01]  /*14c60*/  FFMA.FTZ R40, R5.reuse, R102, -R40 ;  /* 0x0000006605287223 */ /* 0x040fe20000010828 */
[----:B------:R-:W-:Y:S01]  /*14c70*/  HADD2.F32 R27, -RZ, R6.H0_H0 ;  /* 0x20000006ff1b7230 */ /* 0x000fe20000004100 */
[----:B------:R-:W-:Y:S01]  /*14c80*/  F2FP.F16.F32.PACK_AB R15, R48, R15 ;  /* 0x0000000f300f723e */ /* 0x000fe200000000ff */
[----:B------:R-:W-:Y:S02]  /*14c90*/  HADD2.F32 R13, -RZ, R14.H0_H0 ;  /* 0x2000000eff0d7230 */ /* 0x000fe40000004100 */
        /* <DEDUP_REMOVED lines=20> */
.L_x_2827:
[----:B------:R-:W-:Y:S05]  /*14de0*/  BSYNC B1 ;  /* 0x0000000000017941 */ /* 0x000fea0003800000 */
.L_x_2826:
[----:B------:R-:W-:Y:S05]  /*14df0*/  @P1 BRA `(.L_x_2793) ;  /* 0x0000000400c01947 */ /* 0x000fea0003800000 */
[----:B-1----:R-:W4:Y:S01]  /*14e00*/  LDL R13, [R1+0x64] ;  /* 0x00006400010d7983 */ /* 0x002f220000100800 */
[----:B------:R-:W-:Y:S01]  /*14e10*/  SHF.R.S32.HI R6, RZ, 0x1f, R3 ;  /* 0x0000001fff067819 */ /* 0x000fe20000011403 */
[----:B------:R-:W-:Y:S01]  /*14e20*/  HADD2.F32 R27, -RZ, R90.H1_H1 ;  /* 0x3000005aff1b7230 */ /* 0x000fe20000004100 */
[----:B------:R-:W-:Y:S01]  /*14e30*/  SHF.L.U32 R4, R3, 0x6, RZ ;  /* 0x0000000603047819 */ /* 0x000fe200000006ff */
[--C-:B0-----:R-:W-:Y:S01]  /*14e40*/  HADD2.F32 R29, -RZ, R88.reuse.H1_H1 ;  /* 0x30000058ff1d7230 */ /* 0x101fe20000004100 */
[----:B------:R-:W-:Y:S01]  /*14e50*/  SHF.R.S32.HI R12, RZ, 0x1f, R213 ;  /* 0x0000001fff0c7819 */ /* 0x000fe200000114d5 */
[----:B------:R-:W-:Y:S01]  /*14e60*/  HADD2.F32 R28, -RZ, R87.H1_H1 ;  /* 0x30000057ff1c7230 */ /* 0x000fe20000004100 */
[----:B------:R-:W-:Y:S01]  /*14e70*/  LEA.HI R6, R6, R3, RZ, 0x3 ;  /* 0x0000000306067211 */ /* 0x000fe200078f18ff */
[----:B------:R-:W-:Y:S01]  /*14e80*/  HADD2.F32 R88, -RZ, R88.H0_H0 ;  /* 0x20000058ff587230 */ /* 0x000fe20000004100 */
[----:B------:R-:W-:Y:S01]  /*14e90*/  LOP3.LUT R4, R4, 0x1c0, RZ, 0xc0, !PT ;  /* 0x000001c004047812 */ /* 0x000fe200078ec0ff */
[----:B------:R-:W-:Y:S01]  /*14ea0*/  HADD2.F32 R90, -RZ, R90.H0_H0 ;  /* 0x2000005aff5a7230 */ /* 0x000fe20000004100 */
[-C--:B------:R-:W-:Y:S01]  /*14eb0*/  LEA.HI R5, R12, R213.reuse, RZ, 0x3 ;  /* 0x000000d50c057211 */ /* 0x080fe200078f18ff */
[----:B------:R-:W-:Y:S01]  /*14ec0*/  IMAD.SHL.U32 R3, R6, 0x40, RZ ;  /* 0x0000004006037824 */ /* 0x000fe200078e00ff */
[----:B------:R-:W-:-:S02]  /*14ed0*/  LEA.HI R7, R12, R213, RZ, 0x6 ;  /* 0x000000d50c077211 */ /* 0x000fc400078f30ff */
[----:B------:R-:W-:Y:S02]  /*14ee0*/  LOP3.LUT R15, R4, 0x38, R5, 0xf8, !PT ;  /* 0x00000038040f7812 */ /* 0x000fe400078ef805 */
[----:B------:R-:W-:Y:S01]  /*14ef0*/  SHF.R.U32.HI R6, RZ, 0x3, R4 ;  /* 0x00000003ff067819 */ /* 0x000fe20000011604 */
[----:B------:R-:W-:Y:S01]  /*14f00*/  IMAD.SHL.U32 R7, R7, 0x80, RZ ;  /* 0x0000008007077824 */ /* 0x000fe200078e00ff */
[----:B-----5:R-:W-:Y:S02]  /*14f10*/  R2UR UR4, R47 ;  /* 0x000000002f0472ca */ /* 0x020fe400000e0000 */
[----:B------:R-:W-:Y:S02]  /*14f20*/  LOP3.LUT R15, R15, R6, RZ, 0x3c, !PT ;  /* 0x000000060f0f7212 */ /* 0x000fe400078e3cff */
[----:B------:R-:W-:Y:S02]  /*14f30*/  LOP3.LUT R12, R7, 0xffffe000, RZ, 0xc0, !PT ;  /* 0xffffe000070c7812 */ /* 0x000fe400078ec0ff */
[----:B------:R-:W-:-:S02]  /*14f40*/  SHF.R.U64 R20, R74, 0x10, R75 ;  /* 0x000000104a147819 */ /* 0x000fc4000000124b */
[----:B------:R-:W-:Y:S02]  /*14f50*/  SHF.R.U32.HI R74, RZ, 0x10, R75 ;  /* 0x00000010ff4a7819 */ /* 0x000fe4000001164b */
[--C-:B------:R-:W-:Y:S02]  /*14f60*/  SHF.R.U32.HI R30, RZ, 0x10, R11.reuse ;  /* 0x00000010ff1e7819 */ /* 0x100fe4000001160b */
[----:B------:R-:W-:Y:S02]  /*14f70*/  SHF.R.U64 R35, R10, 0x10, R11 ;  /* 0x000000100a237819 */ /* 0x000fe4000000120b */
[----:B------:R-:W-:Y:S01]  /*14f80*/  SHF.R.U64 R40, R72, 0x10, R73 ;  /* 0x0000001048287819 */ /* 0x000fe20000001249 */
[----:B------:R-:W-:Y:S01]  /*14f90*/  HADD2.F32 R30, -RZ, R30.H0_H0 ;  /* 0x2000001eff1e7230 */ /* 0x000fe20000004100 */
[----:B------:R-:W-:Y:S02]  /*14fa0*/  SHF.R.U32.HI R37, RZ, 0x10, R9 ;  /* 0x00000010ff257819 */ /* 0x000fe40000011609 */
[----:B------:R-:W-:-:S02]  /*14fb0*/  SHF.R.U32.HI R72, RZ, 0x10, R73 ;  /* 0x00000010ff487819 */ /* 0x000fc40000011649 */
[----:B------:R-:W-:Y:S02]  /*14fc0*/  SHF.R.U64 R39, R8, 0x10, R9 ;  /* 0x0000001008277819 */ /* 0x000fe40000001209 */
[----:B----4-:R-:W-:Y:S02]  /*14fd0*/  LEA.HI R0, R0, R13, RZ, 0x1d ;  /* 0x0000000d00007211 */ /* 0x010fe400078fe8ff */
[----:B------:R-:W-:Y:S02]  /*14fe0*/  LOP3.LUT R13, R3, 0xfffffe00, RZ, 0xc0, !PT ;  /* 0xfffffe00030d7812 */ /* 0x000fe400078ec0ff */
[----:B------:R-:W-:Y:S01]  /*14ff0*/  SHF.R.S32.HI R5, RZ, 0x1f, R0 ;  /* 0x0000001fff057819 */ /* 0x000fe20000011400 */
[----:B------:R-:W-:-:S03]  /*15000*/  IMAD.SHL.U32 R3, R0, 0x8, RZ ;  /* 0x0000000800037824 */ /* 0x000fc600078e00ff */
[----:B------:R-:W-:Y:S02]  /*15010*/  LEA.HI R5, R5, R0, RZ, 0x3 ;  /* 0x0000000005057211 */ /* 0x000fe400078f18ff */
[----:B------:R-:W-:Y:S02]  /*15020*/  LOP3.LUT R3, R4, 0x38, R3, 0xf8, !PT ;  /* 0x0000003804037812 */ /* 0x000fe400078ef803 */
[----:B------:R-:W-:Y:S01]  /*15030*/  IADD3 R0, R15, R12, R13 ;  /* 0x0000000c0f007210 */ /* 0x000fe20007ffe00d */
[----:B------:R-:W-:Y:S01]  /*15040*/  IMAD.SHL.U32 R5, R5, 0x400, RZ ;  /* 0x0000040005057824 */ /* 0x000fe200078e00ff */
[----:B------:R-:W-:Y:S02]  /*15050*/  LOP3.LUT R3, R3, R6, RZ, 0x3c, !PT ;  /* 0x0000000603037212 */ /* 0x000fe400078e3cff */
[----:B------:R-:W-:Y:S02]  /*15060*/  LEA R0, R0, UR4, 0x1 ;  /* 0x0000000400007c11 */ /* 0x000fe4000f8e08ff */
[----:B------:R-:W-:-:S03]  /*15070*/  LOP3.LUT R12, R5, 0x7fffe000, RZ, 0xc0, !PT ;  /* 0x7fffe000050c7812 */ /* 0x000fc600078ec0ff */
[----:B------:R-:W0:Y:S01]  /*15080*/  LDS.128 R4, [R0] ;  /* 0x0000000000047984 */ /* 0x000e220000000c00 */
[----:B------:R-:W-:-:S05]  /*15090*/  IADD3 R3, R3, R12, R13 ;  /* 0x0000000c03037210 */ /* 0x000fca0007ffe00d */
[----:B------:R-:W-:-:S05]  /*150a0*/  IMAD R3, R3, 0x2, R16 ;  /* 0x0000000203037824 */ /* 0x000fca00078e0210 */
[----:B------:R-:W1:Y:S01]  /*150b0*/  LDS.128 R12, [R3+0x14400] ;  /* 0x01440000030c7984 */ /* 0x000e620000000c00 */
[--C-:B0-----:R-:W-:Y:S02]  /*150c0*/  HADD2.F32 R10, -RZ, R7.reuse.H0_H0 ;  /* 0x20000007ff0a7230 */ /* 0x101fe40000004100 */
[----:B------:R-:W-:Y:S02]  /*150d0*/  HADD2.F32 R11, -RZ, R7.H1_H1 ;  /* 0x30000007ff0b7230 */ /* 0x000fe40000004100 */
[--C-:B------:R-:W-:Y:S02]  /*150e0*/  HADD2.F32 R7, -RZ, R5.reuse.H0_H0 ;  /* 0x20000005ff077230 */ /* 0x100fe40000004100 */
[----:B------:R-:W-:Y:S02]  /*150f0*/  HADD2.F32 R8, -RZ, R5.H1_H1 ;  /* 0x30000005ff087230 */ /* 0x000fe40000004100 */
[----:B------:R-:W-:Y:S02]  /*15100*/  HADD2.F32 R5, -RZ, R4.H0_H0 ;  /* 0x20000004ff057230 */ /* 0x000fe40000004100 */
[----:B------:R-:W-:-:S02]  /*15110*/  HADD2.F32 R9, -RZ, R6.H0_H0 ;  /* 0x20000006ff097230 */ /* 0x000fc40000004100 */
[--C-:B-1----:R-:W-:Y:S02]  /*15120*/  HADD2.F32 R25, -RZ, R15.reuse.H0_H0 ;  /* 0x2000000fff197230 */ /* 0x102fe40000004100 */
        /* <DEDUP_REMOVED lines=8> */
[----:B------:R-:W-:-:S02]  /*151b0*/  HADD2.F32 R10, -RZ, R89.H1_H1 ;  /* 0x30000059ff0a7230 */ /* 0x000fc40000004100 */
[-C--:B------:R-:W-:Y:S01]  /*151c0*/  FMUL.FTZ R34, R26, R25.reuse ;  /* 0x000000191a227220 */ /* 0x080fe20000410000 */
[----:B------:R-:W-:Y:S01]  /*151d0*/  FMUL.FTZ R26, R15, R28 ;  /* 0x0000001c0f1a7220 */ /* 0x000fe20000410000 */
[----:B------:R-:W-:Y:S01]  /*151e0*/  FFMA.FTZ R36, R11, R25, -R32 ;  /* 0x000000190b247223 */ /* 0x000fe20000010820 */
[----:B------:R-:W-:Y:S02]  /*151f0*/  HADD2.F32 R21, -RZ, R13.H1_H1 ;  /* 0x3000000dff157230 */ /* 0x000fe40000004100 */
[----:B------:R-:W-:Y:S01]  /*15200*/  FMUL.FTZ R15, R15, R10 ;  /* 0x0000000a0f0f7220 */ /* 0x000fe20000410000 */
[----:B------:R-:W-:Y:S02]  /*15210*/  HADD2.F32 R25, -RZ, R37.H0_H0 ;  /* 0x20000025ff197230 */ /* 0x000fe40000004100 */
[----:B------:R-:W-:Y:S01]  /*15220*/  FFMA.FTZ R38, R11, R30, R34 ;  /* 0x0000001e0b267223 */ /* 0x000fe20000010022 */
[----:B------:R-:W-:Y:S01]  /*15230*/  FFMA.FTZ R27, R7, R10, -R26 ;  /* 0x0000000a071b7223 */ /* 0x000fe2000001081a */
[----:B------:R-:W-:-:S02]  /*15240*/  HADD2.F32 R13, -RZ, R12.H0_H0 ;  /* 0x2000000cff0d7230 */ /* 0x000fc40000004100 */
[----:B------:R-:W-:Y:S01]  /*15250*/  FFMA.FTZ R29, R7, R28, R15 ;  /* 0x0000001c071d7223 */ /* 0x000fe2000001000f */
[----:B------:R-:W-:Y:S02]  /*15260*/  HADD2.F32 R11, -RZ, R72.H0_H0 ;  /* 0x20000048ff0b7230 */ /* 0x000fe40000004100 */
[C---:B------:R-:W-:Y:S01]  /*15270*/  FMUL.FTZ R7, R21.reuse, R25 ;  /* 0x0000001915077220 */ /* 0x040fe20000410000 */
[----:B------:R-:W-:Y:S02]  /*15280*/  HADD2.F32 R26, -RZ, R87.H0_H0 ;  /* 0x20000057ff1a7230 */ /* 0x000fe40000004100 */
[----:B------:R-:W-:Y:S02]  /*15290*/  HADD2.F32 R10, -RZ, R89.H0_H0 ;  /* 0x20000059ff0a7230 */ /* 0x000fe40000004100 */
[-C--:B------:R-:W-:Y:S01]  /*152a0*/  FMUL.FTZ R21, R21, R11.reuse ;  /* 0x0000000b15157220 */ /* 0x080fe20000410000 */
[----:B------:R-:W-:Y:S02]  /*152b0*/  HADD2.F32 R24, -RZ, R14.H0_H0 ;  /* 0x2000000eff187230 */ /* 0x000fe40000004100 */
[C---:B------:R-:W-:Y:S01]  /*152c0*/  FMUL.FTZ R28, R13.reuse, R26 ;  /* 0x0000001a0d1c7220 */ /* 0x040fe20000410000 */
[C---:B------:R-:W-:Y:S01]  /*152d0*/  FFMA.FTZ R30, R8.reuse, R11, -R7 ;  /* 0x0000000b081e7223 */ /* 0x040fe20000010807 */
[----:B------:R-:W-:Y:S01]  /*152e0*/  FMUL.FTZ R13, R13, R10 ;  /* 0x0000000a0d0d7220 */ /* 0x000fe20000410000 */
[----:B------:R-:W-:Y:S01]  /*152f0*/  FFMA.FTZ R32, R8, R25, R21 ;  /* 0x0000001908207223 */ /* 0x000fe20000010015 */
[----:B------:R-:W-:Y:S01]  /*15300*/  FMUL.FTZ R34, R24, R88 ;  /* 0x0000005818227220 */ /* 0x000fe20000410000 */
[----:B------:R-:W-:-:S02]  /*15310*/  HADD2.F32 R12, -RZ, R12.H1_H1 ;  /* 0x3000000cff0c7230 */ /* 0x000fc40000004100 */
[C---:B------:R-:W-:Y:S01]  /*15320*/  FFMA.FTZ R8, R5.reuse, R26, R13 ;  /* 0x0000001a05087223 */ /* 0x040fe2000001000d */
[----:B------:R-:W-:Y:S02]  /*15330*/  HADD2.F32 R14, -RZ, R14.H1_H1 ;  /* 0x3000000eff0e7230 */ /* 0x000fe40000004100 */
[----:B------:R-:W-:Y:S01]  /*15340*/  FFMA.FTZ R28, R5, R10, -R28 ;  /* 0x0000000a051c7223 */ /* 0x000fe2000001081c */
        /* <DEDUP_REMOVED lines=27> */
.L_x_2793:
[----:B------:R-:W-:Y:S05]  /*15500*/  BSYNC B0 ;  /* 0x0000000000007941 */ /* 0x000fea0003800000 */
.L_x_2753:
[----:B------:R-:W-:Y:S01]  /*15510*/  @!PT LDS RZ, [RZ] ;  /* 0x00000000fffff984 */ /* 0x000fe20000000800 */
[----:B------:R-:W-:Y:S01]  /*15520*/  @!PT LDS RZ, [RZ] ;  /* 0x00000000fffff984 */ /* 0x000fe20000000800 */
[----:B------:R-:W-:Y:S01]  /*15530*/  @!PT LDS RZ, [RZ] ;  /* 0x00000000fffff984 */ /* 0x000fe20000000800 */
[----:B------:R-:W-:Y:S01]  /*15540*/  @!PT LDS RZ, [RZ] ;  /* 0x00000000fffff984 */ /* 0x000fe20000000800 */
[----:B------:R1:W-:Y:S06]  /*15550*/  MEMBAR.ALL.CTA ;  /* 0x0000000000007992 */ /* 0x0003ec0000008000 */
[----:B-1----:R-:W1:Y:S01]  /*15560*/  FENCE.VIEW.ASYNC.S ;  /* 0x00000000000073c6 */ /* 0x002e620000000000 */
[----:B------:R-:W-:Y:S05]  /*15570*/  WARPSYNC.ALL ;  /* 0x0000000000007948 */ /* 0x000fea0003800000 */
[----:B-1----:R-:W-:Y:S06]  /*15580*/  BAR.SYNC.DEFER_BLOCKING 0xd, 0x100 ;  /* 0x0344000000007b1d */ /* 0x002fec0000010000 */
.L_x_2751:
[----:B----4-:R-:W4:Y:S02]  /*15590*/  LDL R0, [R1+0x5c] ;  /* 0x00005c0001007983 */ /* 0x010f240000100800 */
[----:B----4-:R-:W-:-:S13]  /*155a0*/  R2UR UR4, R0 ;  /* 0x00000000000472ca */ /* 0x010fda00000e0000 */
[----:B------:R-:W-:-:S04]  /*155b0*/  MOV R0, UR4 ;  /* 0x0000000400007c02 */ /* 0x000fc80008000f00 */
[----:B------:R-:W-:-:S13]  /*155c0*/  ISETP.NE.AND P0, PT, R0, 0x3, PT ;  /* 0x000000030000780c */ /* 0x000fda0003f05270 */
[----:B------:R-:W-:Y:S05]  /*155d0*/  @!P0 BRA `(.L_x_2828) ;  /* 0x0000000000048947 */ /* 0x000fea0003800000 */
[----:B------:R-:W-:Y:S01]  /*155e0*/  BPT.TRAP 0x1 ;  /* 0x000000040000795c */ /* 0x000fe20000300000 */
.L_x_2828:
[----:B------:R-:W-:Y:S01]  /*155f0*/  IMAD R0, R216, 0x8, R16 ;  /* 0x00000008d8007824 */ /* 0x000fe200078e0210 */
[----:B01----:R-:W-:-:S04]  /*15600*/  SHF.L.U32 R3, R218, 0x1f, RZ ;  /* 0x0000001fda037819 */ /* 0x003fc800000006ff */
[----:B------:R0:W1:Y:S01]  /*15610*/  SYNCS.PHASECHK.TRANS64.TRYWAIT P2, [R0+URZ+0x38830], R3 ;  /* 0x03883003000075a7 */ /* 0x000062000804017f */
[----:B------:R-:W-:Y:S05]  /*15620*/  @!P0 BRA `(.L_x_2829) ;  /* 0x0000000000048947 */ /* 0x000fea0003800000 */
[----:B------:R-:W-:Y:S01]  /*15630*/  BPT.TRAP 0x1 ;  /* 0x000000040000795c */ /* 0x000fe20000300000 */
.L_x_2829:
[----:B------:R-:W4:Y:S02]  /*15640*/  S2R R4, SR_TID.X ;  /* 0x0000000000047919 */ /* 0x000f240000002100 */
[----:B----4-:R-:W-:-:S04]  /*15650*/  LOP3.LUT R4, R4, 0x7f, RZ, 0xc0, !PT ;  /* 0x0000007f04047812 */ /* 0x010fc800078ec0ff */
[----:B------:R-:W-:Y:S01]  /*15660*/  ISETP.NE.AND P1, PT, R4, RZ, PT ;  /* 0x000000ff0400720c */ /* 0x000fe20003f25270 */
[----:B-1----:R-:W-:-:S12]  /*15670*/  @P2 BRA `(.L_x_2830) ;  /* 0x0000000000082947 */ /* 0x002fd80003800000 */
[----:B------:R-:W1:Y:S02]  /*15680*/  SYNCS.PHASECHK.TRANS64.TRYWAIT P2, [R0+URZ+0x38830], R3 ;  /* 0x03883003000075a7 */ /* 0x000e64000804017f */
[----:B-1----:R-:W-:Y:S05]  /*15690*/  @!P2 BRA `(.L_x_2831) ;  /* 0x000001e800d0a947 */ /* 0x002fea0003800000 */
.L_x_2830:
[----:B------:R-:W-:Y:S05]  /*156a0*/  WARPSYNC.ALL ;  /* 0x0000000000007948 */ /* 0x000fea0003800000 */
[----:B01----:R-:W-:Y:S01]  /*156b0*/  VIADD R3, R16, 0x24400 ;  /* 0x0002440010037836 */ /* 0x003fe20000000000 */
[----:B------:R-:W-:Y:S01]  /*156c0*/  R2UR UR12, R84 ;  /* 0x00000000540c72ca */ /* 0x000fe200000e0000 */
[----:B------:R-:W-:Y:S01]  /*156d0*/  IMAD.MOV.U32 R5, RZ, RZ, 0x40000040 ;  /* 0x40000040ff057424 */ /* 0x000fe200078e00ff */
[----:B------:R-:W-:Y:S01]  /*156e0*/  WARPGROUP.ARRIVE ;  /* 0x00000000000079c5 */ /* 0x000fe20000000000 */
[----:B------:R-:W-:Y:S01]  /*156f0*/  UMOV UR9, 0x40000040 ;  /* 0x4000004000097882 */ /* 0x000fe20000000000 */
[----:B------:R-:W-:Y:S01]  /*15700*/  SHF.R.U32.HI R3, RZ, 0x4, R3 ;  /* 0x00000004ff037819 */ /* 0x000fe20000011603 */
[----:B------:R-:W-:Y:S01]  /*15710*/  IMAD.MOV.U32 R7, RZ, RZ, 0x40000040 ;  /* 0x40000040ff077424 */ /* 0x000fe200078e00ff */
[----:B------:R-:W-:Y:S01]  /*15720*/  R2UR UR11, R5 ;  /* 0x00000000050b72ca */ /* 0x000fe200000e0000 */
[----:B------:R-:W-:Y:S01]  /*15730*/  UMOV UR5, UR9 ;  /* 0x0000000900057c82 */ /* 0x000fe20008000000 */
[----:B------:R-:W-:Y:S01]  /*15740*/  LOP3.LUT R3, R3, 0x3fff, RZ, 0xc0, !PT ;  /* 0x00003fff03037812 */ /* 0x000fe200078ec0ff */
[----:B------:R-:W-:Y:S01]  /*15750*/  UMOV UR17, 0x40000040 ;  /* 0x4000004000117882 */ /* 0x000fe20000000000 */
[----:B------:R-:W-:Y:S01]  /*15760*/  R2UR UR7, R7 ;  /* 0x00000000070772ca */ /* 0x000fe200000e0000 */
[----:B------:R-:W-:Y:S01]  /*15770*/  IMAD.MOV.U32 R7, RZ, RZ, 0x40000040 ;  /* 0x40000040ff077424 */ /* 0x000fe200078e00ff */
[----:B------:R-:W-:Y:S01]  /*15780*/  LOP3.LUT R20, R3, 0x10000, RZ, 0xfc, !PT ;  /* 0x0001000003147812 */ /* 0x000fe200078efcff */
[----:B------:R-:W-:Y:S01]  /*15790*/  ULOP3.LUT UR12, UR12, 0x10000, URZ, 0xfc, !UPT ;  /* 0x000100000c0c7892 */ /* 0x000fe2000f8efc3f */
[----:B--2---:R-:W-:Y:S01]  /*157a0*/  MOV R9, 0x40000040 ;  /* 0x4000004000097802 */ /* 0x004fe20000000f00 */
[----:B------:R-:W-:Y:S01]  /*157b0*/  IMAD.U32 R11, RZ, RZ, UR9 ;  /* 0x00000009ff0b7e24 */ /* 0x000fe2000f8e00ff */
[----:B------:R-:W-:Y:S01]  /*157c0*/  UMOV UR57, 0x40000040 ;  /* 0x4000004000397882 */ /* 0x000fe20000000000 */
[----:B------:R-:W-:Y:S01]  /*157d0*/  IMAD R4, R216, 0xa00, R20 ;  /* 0x00000a00d8047824 */ /* 0x000fe200078e0214 */
[----:B------:R-:W-:Y:S01]  /*157e0*/  UIADD3 UR56, UR12, 0x804, URZ ;  /* 0x000008040c387890 */ /* 0x000fe2000fffe03f */
[----:B------:R-:W0:Y:S01]  /*157f0*/  LDC R3, c[0x0][0x448] ;  /* 0x00011200ff037b82 */ /* 0x000e220000000800 */
[----:B------:R-:W-:Y:S01]  /*15800*/  UMOV UR8, UR12 ;  /* 0x0000000c00087c82 */ /* 0x000fe20008000000 */
[C---:B------:R-:W-:Y:S01]  /*15810*/  VIADD R6, R4.reuse, 0x80 ;  /* 0x0000008004067836 */ /* 0x040fe20000000000 */
[C---:B------:R-:W-:Y:S01]  /*15820*/  R2UR UR10, R4.reuse ;  /* 0x00000000040a72ca */ /* 0x040fe200000e0000 */
[----:B------:R-:W-:Y:S01]  /*15830*/  UMOV UR4, UR8 ;  /* 0x0000000800047c82 */ /* 0x000fe20008000000 */
[----:B------:R-:W-:Y:S01]  /*15840*/  VIADD R8, R4, 0x180 ;  /* 0x0000018004087836 */ /* 0x000fe20000000000 */
[----:B------:R-:W-:Y:S01]  /*15850*/  MOV R10, UR8 ;  /* 0x00000008000a7c02 */ /* 0x000fe20008000f00 */
[----:B------:R-:W-:Y:S01]  /*15860*/  UIADD3 UR52, UR12, 0x806, URZ ;  /* 0x000008060c347890 */ /* 0x000fe2000fffe03f */
[----:B------:R-:W-:Y:S01]  /*15870*/  R2UR UR6, R6 ;  /* 0x00000000060672ca */ /* 0x000fe200000e0000 */
[----:B------:R-:W-:Y:S01]  /*15880*/  VIADD R6, R4, 0x100 ;  /* 0x0000010004067836 */ /* 0x000fe20000000000 */
[----:B------:R-:W-:Y:S01]  /*15890*/  UMOV UR53, 0x40000040 ;  /* 0x4000004000357882 */ /* 0x000fe20000000000 */
[----:B------:R1:W-:Y:S01]  /*158a0*/  STL.64 [R1+0x50], R10 ;  /* 0x0000500a01007387 */ /* 0x0003e20000100a00 */
[----:B------:R-:W-:Y:S01]  /*158b0*/  UIADD3 UR48, UR12, 0xc00, URZ ;  /* 0x00000c000c307890 */ /* 0x000fe2000fffe03f */
[----:B------:R-:W-:Y:S01]  /*158c0*/  @!P1 VIADD R0, R0, 0x38840 ;  /* 0x0003884000009836 */ /* 0x000fe20000000000 */
[----:B------:R-:W-:Y:S01]  /*158d0*/  UMOV UR49, 0x40000040 ;  /* 0x4000004000317882 */ /* 0x000fe20000000000 */
[----:B------:R-:W-:Y:S01]  /*158e0*/  UIADD3 UR44, UR12, 0xc02, URZ ;  /* 0x00000c020c2c7890 */ /* 0x000fe2000fffe03f */
[----:B------:R-:W-:Y:S01]  /*158f0*/  HGMMA.64x16x16.F32 R56, gdesc[UR8], RZ, !UPT, gsb0 ;  /* 0x00200000083879f0 */ /* 0x000fe2000c0008ff */
[----:B------:R-:W-:Y:S01]  /*15900*/  UMOV UR45, 0x40000040 ;  /* 0x40000040002d7882 */ /* 0x000fe20000000000 */
[----:B------:R-:W-:Y:S01]  /*15910*/  UIADD3 UR40, UR12, 0xc04, URZ ;  /* 0x00000c040c287890 */ /* 0x000fe2000fffe03f */
[----:B------:R-:W-:Y:S01]  /*15920*/  @!P1 PRMT R0, RZ, 0x654, R0 ;  /* 0x00000654ff009816 */ /* 0x000fe20000000000 */
[----:B------:R-:W-:Y:S01]  /*15930*/  UMOV UR41, 0x40000040 ;  /* 0x4000004000297882 */ /* 0x000fe20000000000 */
[----:B------:R-:W-:Y:S01]  /*15940*/  UIADD3 UR36, UR12, 0xc06, URZ ;  /* 0x00000c060c247890 */ /* 0x000fe2000fffe03f */
[----:B------:R-:W-:Y:S01]  /*15950*/  BSSY B0, `(.L_x_2832) ;  /* 0x0000939000007945 */ /* 0x000fe20003800000 */
[----:B-1----:R-:W-:Y:S01]  /*15960*/  IMAD.U32 R11, RZ, RZ, UR17 ;  /* 0x00000011ff0b7e24 */ /* 0x002fe2000f8e00ff */
[----:B------:R-:W-:Y:S01]  /*15970*/  UMOV UR37, 0x40000040 ;  /* 0x4000004000257882 */ /* 0x000fe20000000000 */
[----:B0-----:R-:W-:Y:S01]  /*15980*/  ISETP.NE.AND P2, PT, R3, 0x1, PT ;  /* 0x000000010300780c */ /* 0x001fe20003f45270 */
[----:B------:R-:W-:Y:S01]  /*15990*/  IMAD.IADD R3, R235, 0x1, R231 ;  /* 0x00000001eb037824 */ /* 0x000fe200078e02e7 */
        /* <DEDUP_REMOVED lines=36> */
[----:B------:R-:W-:Y:S01]  /*15be0*/  R2UR UR6, R6 ;  /* 0x00000000060672ca */ /* 0x000fe200000e0000 */
[----:B------:R-:W-:Y:S01]  /*15bf0*/  UMOV UR4, UR8 ;  /* 0x0000000800047c82 */ /* 0x000fe20008000000 */
[----:B------:R-:W-:Y:S01]  /*15c00*/  R2UR UR7, R7 ;  /* 0x00000000070772ca */ /* 0x000fe200000e0000 */
[----:B------:R-:W-:Y:S01]  /*15c10*/  UMOV UR5, UR9 ;  /* 0x0000000900057c82 */ /* 0x000fe20008000000 */
[----:B------:R-:W-:Y:S02]  /*15c20*/  VIADD R6, R4, 0x200 ;  /* 0x0000020004067836 */ /* 0x000fe40000000000 */
[----:B------:R-:W-:-:S03]  /*15c30*/  IMAD.MOV.U32 R7, RZ, RZ, 0x40000040 ;  /* 0x40000040ff077424 */ /* 0x000fc600078e00ff */
        /* <DEDUP_REMOVED lines=15> */
[----:B------:R-:W-:Y:S02]  /*15d30*/  R2UR UR19, R9 ;  /* 0x00000000091372ca */ /* 0x000fe400000e0000 */
[----:B------:R-:W-:Y:S01]  /*15d40*/  MOV R9, 0x40000040 ;  /* 0x4000004000097802 */ /* 0x000fe20000000f00 */
        /* <DEDUP_REMOVED lines=9> */
[----:B------:R-:W-:-:S05]  /*15de0*/  MOV R10, UR16 ;  /* 0x00000010000a7c02 */ /* 0x000fca0008000f00 */
        /* <DEDUP_REMOVED lines=12> */
[----:B0-----:R-:W-:Y:S01]  /*15eb0*/  IMAD.U32 R11, RZ, RZ, UR17 ;  /* 0x00000011ff0b7e24 */ /* 0x001fe2000f8e00ff */
        /* <DEDUP_REMOVED lines=87> */
[----:B------:R-:W-:Y:S01]  /*16430*/  MOV R10, UR16 ;  /* 0x00000010000a7c02 */ /* 0x000fe20008000f00 */
        /* <DEDUP_REMOVED lines=14> */
[----:B------:R-:W-:Y:S01]  /*16520*/  R2UR UR18, R8 ;  /* 0x00000000081272ca */ /* 0x000fe200000e0000 */
[----:B------:R-:W-:Y:S01]  /*16530*/  UMOV UR17, 0x40000040 ;  /* 0x4000004000117882 */ /* 0x000fe20000000000 */
[----:B------:R-:W-:Y:S01]  /*16540*/  R2UR UR19, R9 ;  /* 0x00000000091372ca */ /* 0x000fe200000e0000 */
[----:B------:R-:W-:Y:S01]  /*16550*/  VIADD R8, R4, 0x400 ;  /* 0x0000040004087836 */ /* 0x000fe20000000000 */
[----:B------:R-:W-:Y:S01]  /*16560*/  MOV R9, 0x40000040 ;  /* 0x4000004000097802 */ /* 0x000fe20000000f00 */
        /* <DEDUP_REMOVED lines=26> */
[----:B------:R-:W-:-:S05]  /*16710*/  MOV R10, UR16 ;  /* 0x00000010000a7c02 */ /* 0x000fca0008000f00 */
        /* <DEDUP_REMOVED lines=251> */
[----:B------:R0:W-:Y:S02]  /*176d0*/  STL.64 [R1], R10 ;  /* 0x0000000a01007387 */ /* 0x0001e40000100a00 */
[----:B0-----:R-:W0:Y:S01]  /*176e0*/  @P2 LDC R10, c[0x0][0x44c] ;  /* 0x00011300ff0a2b82 */ /* 0x001e220000000800 */
[----:B------:R-:W-:Y:S02]  /*176f0*/  WARPGROUP.DEPBAR.LE gsb0, 0x0 ;  /* 0x00008000000079c5 */ /* 0x000fe40000010000 */
[----:B------:R-:W-:Y:S01]  /*17700*/  WARPGROUP.ARRIVE ;  /* 0x00000000000079c5 */ /* 0x000fe20000000000 */
[----:B0-----:R-:W-:-:S05]  /*17710*/  @P2 IMAD.HI.U32 R5, R3, R10, RZ ;  /* 0x0000000a03052227 */ /* 0x001fca00078e00ff */
        /* <DEDUP_REMOVED lines=13> */
[----:B------:R-:W-:Y:S03]  /*177f0*/  HGMMA.64x16x16.F32 R56, gdesc[UR16], R56, gsb0 ;  /* 0x00200000103879f0 */ /* 0x000fe60008000838 */
        /* <DEDUP_REMOVED lines=27> */
[----:B------:R-:W-:Y:S02]  /*179b0*/  R2UR UR54, R8 ;  /* 0x00000000083672ca */ /* 0x000fe400000e0000 */
[----:B------:R-:W-:Y:S01]  /*179c0*/  R2UR UR55, R9 ;  /* 0x00000000093772ca */ /* 0x000fe200000e0000 */
[----:B------:R-:W-:Y:S01]  /*179d0*/  IMAD.MOV.U32 R9, RZ, RZ, 0x40000040 ;  /* 0x40000040ff097424 */ /* 0x000fe200078e00ff */
[----:B------:R-:W-:Y:S01]  /*179e0*/  IADD3 R8, R4, 0x686, RZ ;  /* 0x0000068604087810 */ /* 0x000fe20007ffe0ff */
        /* <DEDUP_REMOVED lines=170> */
[----:B------:R-:W0:Y:S02]  /*18490*/  @P2 LDC R8, c[0x0][0x450] ;  /* 0x00011400ff082b82 */ /* 0x000e240000000800 */
[----:B0-----:R-:W-:Y:S01]  /*184a0*/  @P2 SHF.R.U32.HI R3, RZ, R8, R5 ;  /* 0x00000008ff032219 */ /* 0x001fe20000011605 */
[----:B------:R-:W-:-:S04]  /*184b0*/  IMAD R5, R2, -0x50, RZ ;  /* 0xffffffb002057824 */ /* 0x000fc800078e02ff */
[----:B------:R-:W0:Y:S01]  /*184c0*/  SHFL.IDX PT, R8, R3, 0x1, 0x1c1f ;  /* 0x003c1f0003087f89 */ /* 0x000e2200000e0000 */
[----:B------:R-:W-:-:S04]  /*184d0*/  IADD3 R5, -R234, 0x51, R5 ;  /* 0x00000051ea057810 */ /* 0x000fc80007ffe105 */
[----:B------:R-:W-:Y:S01]  /*184e0*/  IADD3 R66, -R232, R5, R233 ;  /* 0x00000005e8427210 */ /* 0x000fe20007ffe1e9 */
        /* <DEDUP_REMOVED lines=46> */
[----:B------:R-:W-:Y:S01]  /*187d0*/  ULDC UR38, c[0x0][0x988] ;  /* 0x0002620000267ab9 */ /* 0x000fe20000000800 */
[----:B------:R-:W-:Y:S01]  /*187e0*/  ULDC UR39, c[0x0][0x988] ;  /* 0x0002620000277ab9 */ /* 0x000fe20000000800 */
[----:B------:R-:W-:Y:S02]  /*187f0*/  WARPGROUP.DEPBAR.LE gsb0, 0x0 ;  /* 0x00008000000079c5 */ /* 0x000fe40000010000 */
[----:B------:R-:W-:-:S06]  /*18800*/  WARPGROUP.ARRIVE ;  /* 0x00000000000079c5 */ /* 0x000fcc0000000000 */
[----:B------:R-:W-:Y:S01]  /*18810*/  HGMMA.64x16x16.F32 R48, gdesc[UR4], R48, gsb0 ;  /* 0x00200000043079f0 */ /* 0x000fe20008000830 */
[----:B------:R-:W-:Y:S01]  /*18820*/  R2UR UR6, R6 ;  /* 0x00000000060672ca */ /* 0x000fe200000e0000 */
[----:B------:R-:W-:Y:S01]  /*18830*/  UMOV UR4, UR36 ;  /* 0x0000002400047c82 */ /* 0x000fe20008000000 */
[----:B------:R-:W-:Y:S01]  /*18840*/  R2UR UR7, R7 ;  /* 0x00000000070772ca */ /* 0x000fe200000e0000 */
[----:B------:R-:W-:Y:S01]  /*18850*/  UMOV UR5, UR37 ;  /* 0x0000002500057c82 */ /* 0x000fe20008000000 */
[C---:B------:R-:W-:Y:S01]  /*18860*/  VIADD R6, R4.reuse, 0x906 ;  /* 0x0000090604067836 */ /* 0x040fe20000000000 */
[----:B------:R-:W-:Y:S01]  /*18870*/  MOV R7, 0x40000040 ;  /* 0x4000004000077802 */ /* 0x000fe20000000f00 */
[----:B------:R-:W-:Y:S01]  /*18880*/  VIADD R4, R4, 0x986 ;  /* 0x0000098604047836 */ /* 0x000fe20000000000 */
[----:B------:R-:W-:Y:S02]  /*18890*/  WARPGROUP.DEPBAR.LE gsb0, 0x0 ;  /* 0x00008000000079c5 */ /* 0x000fe40000010000 */
[----:B------:R-:W-:-:S06]  /*188a0*/  WARPGROUP.ARRIVE ;  /* 0x00000000000079c5 */ /* 0x000fcc0000000000 */
[----:B------:R-:W-:Y:S01]  /*188b0*/  HGMMA.64x16x16.F32 R40, gdesc[UR4], R40, gsb0 ;  /* 0x00200000042879f0 */ /* 0x000fe20008000828 */
[----:B------:R-:W-:Y:S01]  /*188c0*/  R2UR UR6, R6 ;  /* 0x00000000060672ca */ /* 0x000fe200000e0000 */
[----:B------:R-:W-:Y:S01]  /*188d0*/  UMOV UR4, UR36 ;  /* 0x0000002400047c82 */ /* 0x000fe20008000000 */
[----:B------:R-:W-:Y:S01]  /*188e0*/  R2UR UR7, R7 ;  /* 0x00000000070772ca */ /* 0x000fe200000e0000 */
[----:B------:R-:W-:Y:S01]  /*188f0*/  UMOV UR5, UR37 ;  /* 0x0000002500057c82 */ /* 0x000fe20008000000 */
[----:B------:R-:W-:-:S05]  /*18900*/  IMAD R7, R2, -0x50, R233 ;  /* 0xffffffb002077824 */ /* 0x000fca00078e02e9 */
[----:B------:R-:W-:-:S04]  /*18910*/  IADD3 R7, -R234, 0x50, R7 ;  /* 0x00000050ea077810 */ /* 0x000fc80007ffe107 */
[----:B0-----:R-:W-:-:S04]  /*18920*/  VIADDMNMX R6, R8, R66, R7, PT ;  /* 0x0000004208067246 */ /* 0x001fc80003800107 */
[C---:B------:R-:W-:Y:S02]  /*18930*/  ISETP.GT.AND P3, PT, R6.reuse, RZ, PT ;  /* 0x000000ff0600720c */ /* 0x040fe40003f64270 */
[C---:B------:R-:W-:Y:S02]  /*18940*/  ISETP.GT.AND P4, PT, R6.reuse, 0x1, PT ;  /* 0x000000010600780c */ /* 0x040fe40003f84270 */
[----:B------:R-:W-:Y:S02]  /*18950*/  ISETP.GT.AND P5, PT, R6, 0x8, PT ;  /* 0x000000080600780c */ /* 0x000fe40003fa4270 */
[----:B------:R-:W-:Y:S02]  /*18960*/  FSEL R74, R59, -INF , P4 ;  /* 0xff8000003b4a7808 */ /* 0x000fe40002000000 */
[----:B------:R-:W-:Y:S02]  /*18970*/  FSEL R70, R62, -INF , P5 ;  /* 0xff8000003e467808 */ /* 0x000fe40002800000 */
[----:B------:R-:W-:-:S04]  /*18980*/  ISETP.GT.AND P4, PT, R6, 0x10, PT ;  /* 0x000000100600780c */ /* 0x000fc80003f84270 */
[----:B------:R-:W-:Y:S02]  /*18990*/  FSEL R64, R50, -INF , P4 ;  /* 0xff80000032407808 */ /* 0x000fe40002000000 */
[----:B------:R-:W-:-:S04]  /*189a0*/  ISETP.GT.AND P4, PT, R6, 0x18, PT ;  /* 0x000000180600780c */ /* 0x000fc80003f84270 */
[----:B------:R-:W-:Y:S02]  /*189b0*/  FSEL R54, R54, -INF , P4 ;  /* 0xff80000036367808 */ /* 0x000fe40002000000 */
[----:B------:R-:W-:Y:S01]  /*189c0*/  ISETP.GT.AND P4, PT, R6, 0x20, PT ;  /* 0x000000200600780c */ /* 0x000fe20003f84270 */
[----:B------:R-:W-:Y:S02]  /*189d0*/  WARPGROUP.DEPBAR.LE gsb0, 0x0 ;  /* 0x00008000000079c5 */ /* 0x000fe40000010000 */
[----:B------:R-:W-:Y:S01]  /*189e0*/  WARPGROUP.ARRIVE ;  /* 0x00000000000079c5 */ /* 0x000fe20000000000 */
[----:B------:R-:W-:Y:S02]  /*189f0*/  FSEL R42, R42, -INF , P4 ;  /* 0xff8000002a2a7808 */ /* 0x000fe40002000000 */
[----:B------:R-:W-:-:S03]  /*18a00*/  ISETP.GT.AND P4, PT, R6, 0x28, PT ;  /* 0x000000280600780c */ /* 0x000fc60003f84270 */
[----:B------:R-:W-:Y:S01]  /*18a10*/  HGMMA.64x16x16.F32 R32, gdesc[UR4], R32, gsb0 ;  /* 0x00200000042079f0 */ /* 0x000fe20008000820 */
[----:B------:R-:W-:Y:S01]  /*18a20*/  R2UR UR6, R4 ;  /* 0x00000000040672ca */ /* 0x000fe200000e0000 */
[----:B------:R-:W-:Y:S01]  /*18a30*/  UMOV UR4, UR36 ;  /* 0x0000002400047c82 */ /* 0x000fe20008000000 */
[----:B------:R-:W-:Y:S01]  /*18a40*/  R2UR UR7, R5 ;  /* 0x00000000050772ca */ /* 0x000fe200000e0000 */
[----:B------:R-:W-:Y:S01]  /*18a50*/  UMOV UR5, UR37 ;  /* 0x0000002500057c82 */ /* 0x000fe20008000000 */
[----:B------:R-:W-:Y:S02]  /*18a60*/  FSEL R5, R58, -INF , P3 ;  /* 0xff8000003a057808 */ /* 0x000fe40001800000 */
        /* <DEDUP_REMOVED lines=17> */
[----:B------:R-:W-:Y:S02]  /*18b80*/  FSEL R46, R46, -INF , P4 ;  /* 0xff8000002e2e7808 */ /* 0x000fe40002000000 */
[----:B------:R-:W-:Y:S02]  /*18b90*/  FMNMX.FTZ R9, R50, R9, !PT ;  /* 0x0000000932097209 */ /* 0x000fe40007810000 */
[----:B------:R-:W-:Y:S02]  /*18ba0*/  ISETP.GT.AND P4, PT, R6, 0x30, PT ;  /* 0x000000300600780c */ /* 0x000fe40003f84270 */
[----:B------:R-:W-:-:S02]  /*18bb0*/  FSEL R14, R47, -INF , P3 ;  /* 0xff8000002f0e7808 */ /* 0x000fc40001800000 */
[----:B------:R-:W-:Y:S02]  /*18bc0*/  FMNMX.FTZ R9, R46, R9, !PT ;  /* 0x000000092e097209 */ /* 0x000fe40007810000 */
[----:B------:R-:W-:Y:S01]  /*18bd0*/  ISETP.GT.AND P3, PT, R6, 0x31, PT ;  /* 0x000000310600780c */ /* 0x000fe20003f64270 */
[----:B------:R-:W-:Y:S02]  /*18be0*/  WARPGROUP.DEPBAR.LE gsb0, 0x0 ;  /* 0x00008000000079c5 */ /* 0x000fe40000010000 */
[----:B------:R-:W-:Y:S01]  /*18bf0*/  WARPGROUP.ARRIVE ;  /* 0x00000000000079c5 */ /* 0x000fe20000000000 */
[----:B------:R-:W-:Y:S02]  /*18c00*/  FSEL R34, R34, -INF , P4 ;  /* 0xff80000022227808 */ /* 0x000fe40002000000 */
[----:B------:R-:W-:Y:S02]  /*18c10*/  FMNMX.FTZ R9, R14, R9, !PT ;  /* 0x000000090e097209 */ /* 0x000fe40007810000 */
[----:B------:R-:W-:Y:S01]  /*18c20*/  ISETP.GT.AND P4, PT, R6, 0x38, PT ;  /* 0x000000380600780c */ /* 0x000fe20003f84270 */
[----:B------:R-:W-:Y:S01]  /*18c30*/  HGMMA.64x16x16.F32 R24, gdesc[UR4], R24, gsb0 ;  /* 0x00200000041879f0 */ /* 0x000fe20008000818 */
[----:B------:R-:W-:Y:S01]  /*18c40*/  FSEL R8, R35, -INF , P3 ;  /* 0xff80000023087808 */ /* 0x000fe20001800000 */
[----:B------:R-:W-:Y:S01]  /*18c50*/  ULDC UR4, c[0x0][0x988] ;  /* 0x0002620000047ab9 */ /* 0x000fe20000000800 */
        /* <DEDUP_REMOVED lines=10> */
[----:B------:R-:W-:Y:S01]  /*18d00*/  FSEL R26, R26, -INF , P4 ;  /* 0xff8000001a1a7808 */ /* 0x000fe20002000000 */
[----:B------:R0:W-:Y:S01]  /*18d10*/  @!P1 SYNCS.ARRIVE.TRANS64.RED.A1T0 RZ, [R0+URZ], RZ ;  /* 0x000000ff00ff99a7 */ /* 0x0001e2000810043f */
[----:B------:R-:W-:Y:S02]  /*18d20*/  ISETP.GT.AND P4, PT, R6, 0x48, PT ;  /* 0x000000480600780c */ /* 0x000fe40003f84270 */
[----:B------:R-:W-:Y:S02]  /*18d30*/  FSEL R10, R27, -INF , P3 ;  /* 0xff8000001b0a7808 */ /* 0x000fe40001800000 */
[----:B------:R-:W-:-:S02]  /*18d40*/  FMNMX.FTZ R9, R26, R9, !PT ;  /* 0x000000091a097209 */ /* 0x000fc40007810000 */
[----:B------:R-:W-:Y:S02]  /*18d50*/  ISETP.GT.AND P3, PT, R6, 0x49, PT ;  /* 0x000000490600780c */ /* 0x000fe40003f64270 */
[----:B------:R-:W-:Y:S02]  /*18d60*/  FSEL R30, R30, -INF , P4 ;  /* 0xff8000001e1e7808 */ /* 0x000fe40002000000 */
[----:B------:R-:W-:Y:S02]  /*18d70*/  FMNMX.FTZ R9, R10, R9, !PT ;  /* 0x000000090a097209 */ /* 0x000fe40007810000 */
[----:B------:R-:W-:Y:S01]  /*18d80*/  FSEL R6, R31, -INF , P3 ;  /* 0xff8000001f067808 */ /* 0x000fe20001800000 */
[----:B------:R-:W-:Y:S01]  /*18d90*/  IMAD.MOV.U32 R31, RZ, RZ, R231 ;  /* 0x000000ffff1f7224 */ /* 0x000fe200078e00e7 */
[----:B------:R-:W-:-:S04]  /*18da0*/  FMNMX.FTZ R9, R30, R9, !PT ;  /* 0x000000091e097209 */ /* 0x000fc80007810000 */
[----:B------:R-:W-:Y:S02]  /*18db0*/  FMNMX.FTZ R4, R6, R9, !PT ;  /* 0x0000000906047209 */ /* 0x000fe40007810000 */
[----:B------:R-:W1:Y:S04]  /*18dc0*/  SHFL.IDX PT, R9, R3, RZ, 0x1c1f ;  /* 0x001c1fff03097589 */ /* 0x000e6800000e0000 */
[----:B------:R-:W2:Y:S01]  /*18dd0*/  SHFL.BFLY PT, R11, R4, 0x2, 0x1f ;  /* 0x0c401f00040b7f89 */ /* 0x000ea200000e0000 */
[----:B-1----:R-:W-:Y:S02]  /*18de0*/  VIADDMNMX R9, R9, R66, R7, PT ;  /* 0x0000004209097246 */ /* 0x002fe40003800107 */
[----:B--2---:R-:W-:Y:S02]  /*18df0*/  FMNMX.FTZ R11, R4, R11, !PT ;  /* 0x0000000b040b7209 */ /* 0x004fe40007810000 */
[----:B------:R-:W-:-:S02]  /*18e00*/  ISETP.GT.AND P3, PT, R9, RZ, PT ;  /* 0x000000ff0900720c */ /* 0x000fc40003f64270 */
[C---:B------:R-:W-:Y:S01]  /*18e10*/  ISETP.GT.AND P4, PT, R9.reuse, 0x1, PT ;  /* 0x000000010900780c */ /* 0x040fe20003f84270 */
[----:B------:R-:W1:Y:S01]  /*18e20*/  SHFL.BFLY PT, R72, R11, 0x1, 0x1f ;  /* 0x0c201f000b487f89 */ /* 0x000e6200000e0000 */
[----:B------:R-:W-:Y:S02]  /*18e30*/  ISETP.GT.AND P5, PT, R9, 0x8, PT ;  /* 0x000000080900780c */ /* 0x000fe40003fa4270 */
[----:B------:R-:W-:Y:S02]  /*18e40*/  FSEL R56, R56, -INF , P3 ;  /* 0xff80000038387808 */ /* 0x000fe40001800000 */
[----:B------:R-:W-:Y:S02]  /*18e50*/  FSEL R57, R57, -INF , P4 ;  /* 0xff80000039397808 */ /* 0x000fe40002000000 */
[----:B------:R-:W-:Y:S02]  /*18e60*/  ISETP.GT.AND P6, PT, R9, 0x9, PT ;  /* 0x000000090900780c */ /* 0x000fe40003fc4270 */
[----:B------:R-:W-:-:S02]  /*18e70*/  FSEL R60, R60, -INF , P5 ;  /* 0xff8000003c3c7808 */ /* 0x000fc40002800000 */
[----:B------:R-:W-:Y:S02]  /*18e80*/  FMNMX.FTZ R3, R56, R57, !PT ;  /* 0x0000003938037209 */ /* 0x000fe40007810000 */
[----:B------:R-:W-:Y:S02]  /*18e90*/  FSEL R66, R61, -INF , P6 ;  /* 0xff8000003d427808 */ /* 0x000fe40003000000 */
[C---:B------:R-:W-:Y:S02]  /*18ea0*/  ISETP.GT.AND P3, PT, R9.reuse, 0x10, PT ;  /* 0x000000100900780c */ /* 0x040fe40003f64270 */
[----:B------:R-:W-:Y:S01]  /*18eb0*/  FMNMX.FTZ R7, R60, R3, !PT ;  /* 0x000000033c077209 */ /* 0x000fe20007810000 */
[----:B------:R-:W-:Y:S01]  /*18ec0*/  IMAD.U32 R3, RZ, RZ, UR4 ;  /* 0x00000004ff037e24 */ /* 0x000fe2000f8e00ff */
[----:B------:R-:W-:Y:S02]  /*18ed0*/  ISETP.GT.AND P4, PT, R9, 0x11, PT ;  /* 0x000000110900780c */ /* 0x000fe40003f84270 */
[----:B------:R-:W-:-:S02]  /*18ee0*/  FSEL R48, R48, -INF , P3 ;  /* 0xff80000030307808 */ /* 0x000fc40001800000 */
[----:B------:R-:W-:Y:S02]  /*18ef0*/  FMNMX.FTZ R7, R66, R7, !PT ;  /* 0x0000000742077209 */ /* 0x000fe40007810000 */
[----:B-1----:R-:W-:Y:S02]  /*18f00*/  FMNMX.FTZ R4, R11, R72, !PT ;  /* 0x000000480b047209 */ /* 0x002fe40007810000 */
[----:B------:R-:W-:Y:S02]  /*18f10*/  ISETP.GT.AND P5, PT, R9, 0x18, PT ;  /* 0x000000180900780c */ /* 0x000fe40003fa4270 */
[----:B------:R-:W-:Y:S01]  /*18f20*/  FSEL R72, R49, -INF , P4 ;  /* 0xff80000031487808 */ /* 0x000fe20002000000 */
[----:B------:R-:W-:Y:S01]  /*18f30*/  FMUL.FTZ R13, R4, R3 ;  /* 0x00000003040d7220 */ /* 0x000fe20000410000 */
        /* <DEDUP_REMOVED lines=10> */
[----:B------:R-:W-:Y:S02]  /*18fe0*/  FSETP.NEU.FTZ.AND P6, PT, R4, -INF , PT ;  /* 0xff8000000400780b */ /* 0x000fe40003fdd000 */
[----:B------:R-:W-:Y:S02]  /*18ff0*/  ISETP.GT.AND P4, PT, R9, 0x28, PT ;  /* 0x000000280900780c */ /* 0x000fe40003f84270 */
[----:B------:R-:W-:Y:S02]  /*19000*/  FSEL R80, R41, -INF , P3 ;  /* 0xff80000029507808 */ /* 0x000fe40001800000 */
[----:B------:R-:W-:-:S02]  /*19010*/  FMNMX.FTZ R11, R78, R11, !PT ;  /* 0x0000000b4e0b7209 */ /* 0x000fc40007810000 */
[----:B------:R-:W-:Y:S02]  /*19020*/  FSEL R7, R13, RZ, P6 ;  /* 0x000000ff0d077208 */ /* 0x000fe40003000000 */
[----:B------:R-:W-:Y:S02]  /*19030*/  ISETP.GT.AND P3, PT, R9, 0x29, PT ;  /* 0x000000290900780c */ /* 0x000fe40003f64270 */
[----:B------:R-:W-:Y:S01]  /*19040*/  FSEL R44, R44, -INF , P4 ;  /* 0xff8000002c2c7808 */ /* 0x000fe20002000000 */
[--C-:B------:R-:W-:Y:S01]  /*19050*/  FFMA.FTZ R40, R74, R3, -R7.reuse ;  /* 0x000000034a287223 */ /* 0x100fe20000010807 */
[----:B------:R-:W-:Y:S01]  /*19060*/  FMNMX.FTZ R11, R80, R11, !PT ;  /* 0x0000000b500b7209 */ /* 0x000fe20007810000 */
[-CC-:B------:R-:W-:Y:S01]  /*19070*/  FFMA.FTZ R211, R70, R3.reuse, -R7.reuse ;  /* 0x0000000346d37223 */ /* 0x180fe20000010807 */
[----:B------:R-:W-:Y:S01]  /*19080*/  FSEL R74, R45, -INF , P3 ;  /* 0xff8000002d4a7808 */ /* 0x000fe20001800000 */
[-CC-:B------:R-:W-:Y:S01]  /*19090*/  FFMA.FTZ R205, R64, R3.reuse, -R7.reuse ;  /* 0x0000000340cd7223 */ /* 0x180fe20000010807 */
[C---:B------:R-:W-:Y:S01]  /*190a0*/  ISETP.GT.AND P3, PT, R9.reuse, 0x30, PT ;  /* 0x000000300900780c */ /* 0x040fe20003f64270 */
        /* <DEDUP_REMOVED lines=8> */
[--C-:B------:R-:W-:Y:S01]  /*19130*/  FFMA.FTZ R195, R30, R3, -R7.reuse ;  /* 0x000000031ec37223 */ /* 0x100fe20000010807 */
[----:B------:R-:W-:Y:S01]  /*19140*/  ISETP.GT.AND P3, PT, R9, 0x38, PT ;  /* 0x000000380900780c */ /* 0x000fe20003f64270 */
[----:B------:R-:W1:Y:S01]  /*19150*/  @P2 LDC R30, c[0x0][0x44c] ;  /* 0x00011300ff1e2b82 */ /* 0x000e620000000800 */
[----:B------:R-:W-:Y:S01]  /*19160*/  FSEL R70, R33, -INF , P4 ;  /* 0xff80000021467808 */ /* 0x000fe20002000000 */
[----:B------:R-:W-:Y:S01]  /*19170*/  MUFU.EX2 R209, R209 ;  /* 0x000000d100d17308 */ /* 0x000fe20000000800 */
[----:B------:R-:W-:Y:S01]  /*19180*/  FMNMX.FTZ R11, R82, R11, !PT ;  /* 0x0000000b520b7209 */ /* 0x000fe20007810000 */
[-CC-:B------:R-:W-:Y:S01]  /*19190*/  FFMA.FTZ R197, R34, R3.reuse, -R7.reuse ;  /* 0x0000000322c57223 */ /* 0x180fe20000010807 */
[----:B------:R-:W-:Y:S01]  /*191a0*/  ISETP.GT.AND P4, PT, R9, 0x39, PT ;  /* 0x000000390900780c */ /* 0x000fe20003f84270 */
[--C-:B------:R-:W-:Y:S01]  /*191b0*/  FFMA.FTZ R201, R42, R3, -R7.reuse ;  /* 0x000000032ac97223 */ /* 0x100fe20000010807 */
[----:B------:R-:W-:Y:S01]  /*191c0*/  FSEL R36, R36, -INF , P3 ;  /* 0xff80000024247808 */ /* 0x000fe20001800000 */
[----:B------:R-:W2:Y:S01]  /*191d0*/  @P2 LDC R34, c[0x0][0x450] ;  /* 0x00011400ff222b82 */ /* 0x000ea20000000800 */
[----:B------:R-:W-:Y:S01]  /*191e0*/  FMNMX.FTZ R11, R70, R11, !PT ;  /* 0x0000000b460b7209 */ /* 0x000fe20007810000 */
[----:B------:R-:W4:Y:S01]  /*191f0*/  MUFU.EX2 R40, R40 ;  /* 0x0000002800287308 */ /* 0x000f220000000800 */
[----:B------:R-:W-:Y:S01]  /*19200*/  FSEL R68, R37, -INF , P4 ;  /* 0xff80000025447808 */ /* 0x000fe20002000000 */
[-CC-:B------:R-:W-:Y:S01]  /*19210*/  FFMA.FTZ R42, R50, R3.reuse, -R7.reuse ;  /* 0x00000003322a7223 */ /* 0x180fe20000010807 */
[C---:B------:R-:W-:Y:S01]  /*19220*/  ISETP.GT.AND P3, PT, R9.reuse, 0x40, PT ;  /* 0x000000400900780c */ /* 0x040fe20003f64270 */
[--C-:B------:R-:W-:Y:S01]  /*19230*/  FFMA.FTZ R203, R46, R3, -R7.reuse ;  /* 0x000000032ecb7223 */ /* 0x100fe20000010807 */
[----:B------:R-:W-:Y:S01]  /*19240*/  FMNMX.FTZ R11, R36, R11, !PT ;  /* 0x0000000b240b7209 */ /* 0x000fe20007810000 */
[-CC-:B------:R-:W-:Y:S01]  /*19250*/  FFMA.FTZ R14, R14, R3.reuse, -R7.reuse ;  /* 0x000000030e0e7223 */ /* 0x180fe20000010807 */
[C---:B------:R-:W-:Y:S01]  /*19260*/  ISETP.GT.AND P4, PT, R9.reuse, 0x41, PT ;  /* 0x000000410900780c */ /* 0x040fe20003f84270 */
        /* <DEDUP_REMOVED lines=12> */
[----:B------:R-:W3:Y:S01]  /*19330*/  MUFU.EX2 R211, R211 ;  /* 0x000000d300d37308 */ /* 0x000ee20000000800 */
[----:B------:R-:W-:Y:S01]  /*19340*/  FSEL R84, R28, -INF , P3 ;  /* 0xff8000001c547808 */ /* 0x000fe20001800000 */
[----:B------:R-:W-:Y:S01]  /*19350*/  FFMA.FTZ R28, R62, R3, -R7 ;  /* 0x000000033e1c7223 */ /* 0x000fe20000010807 */
[----:B------:R-:W-:Y:S01]  /*19360*/  FMNMX.FTZ R11, R64, R11, !PT ;  /* 0x0000000b400b7209 */ /* 0x000fe20007810000 */
[----:B----4-:R-:W-:Y:S01]  /*19370*/  FADD.FTZ R26, R209, R40 ;  /* 0x00000028d11a7221 */ /* 0x010fe20000010000 */
[----:B------:R-:W-:Y:S01]  /*19380*/  FSEL R62, R29, -INF , P4 ;  /* 0xff8000001d3e7808 */ /* 0x000fe20002000000 */
[----:B-1----:R-:W-:Y:S01]  /*19390*/  @P2 IMAD.HI.U32 R29, R231, R30, RZ ;  /* 0x0000001ee71d2227 */ /* 0x002fe200078e00ff */
[----:B------:R-:W-:Y:S01]  /*193a0*/  FMNMX.FTZ R11, R84, R11, !PT ;  /* 0x0000000b540b7209 */ /* 0x000fe20007810000 */
[----:B------:R-:W1:Y:S01]  /*193b0*/  MUFU.EX2 R32, R32 ;  /* 0x0000002000207308 */ /* 0x000e620000000800 */
[----:B------:R-:W-:-:S02]  /*193c0*/  F2FP.F16.F32.PACK_AB R209, R40, R209 ;  /* 0x000000d128d1723e */ /* 0x000fc400000000ff */
[----:B------:R-:W-:Y:S02]  /*193d0*/  CS2R R50, SRZ ;  /* 0x0000000000327805 */ /* 0x000fe4000001ff00 */
[----:B------:R-:W-:Y:S02]  /*193e0*/  FMNMX.FTZ R11, R62, R11, !PT ;  /* 0x0000000b3e0b7209 */ /* 0x000fe40007810000 */
[----:B------:R-:W-:Y:S02]  /*193f0*/  CS2R R46, SRZ ;  /* 0x00000000002e7805 */ /* 0x000fe4000001ff00 */
[----:B--2---:R-:W-:Y:S02]  /*19400*/  @P2 SHF.R.U32.HI R31, RZ, R34, R29 ;  /* 0x00000022ff1f2219 */ /* 0x004fe4000001161d */
[----:B------:R-:W-:Y:S02]  /*19410*/  CS2R R40, SRZ ;  /* 0x0000000000287805 */ /* 0x000fe4000001ff00 */
[----:B------:R-:W-:Y:S01]  /*19420*/  CS2R R38, SRZ ;  /* 0x0000000000267805 */ /* 0x000fe2000001ff00 */
[----:B------:R-:W2:Y:S01]  /*19430*/  SHFL.BFLY PT, R58, R11, 0x2, 0x1f ;  /* 0x0c401f000b3a7f89 */ /* 0x000ea200000e0000 */
[----:B------:R-:W4:Y:S01]  /*19440*/  MUFU.EX2 R205, R205 ;  /* 0x000000cd00cd7308 */ /* 0x000f220000000800 */
[----:B---3--:R-:W-:Y:S01]  /*19450*/  FADD.FTZ R27, R211, R26 ;  /* 0x0000001ad31b7221 */ /* 0x008fe20000010000 */
[----:B------:R-:W-:-:S05]  /*19460*/  IADD3 R33, R31, R233, -R232 ;  /* 0x000000e91f217210 */ /* 0x000fca0007ffe8e8 */
[----:B------:R-:W-:Y:S01]  /*19470*/  IMAD.HI R224, R33, 0x66666667, RZ ;  /* 0x6666666721e07827 */ /* 0x000fe200078e02ff */
[----:B------:R-:W3:Y:S03]  /*19480*/  MUFU.EX2 R28, R28 ;  /* 0x0000001c001c7308 */ /* 0x000ee60000000800 */
[C---:B-1----:R-:W-:Y:S01]  /*19490*/  FADD.FTZ R26, R32.reuse, R27 ;  /* 0x0000001b201a7221 */ /* 0x042fe20000010000 */
[----:B------:R-:W-:-:S04]  /*194a0*/  F2FP.F16.F32.PACK_AB R211, R32, R211 ;  /* 0x000000d320d3723e */ /* 0x000fc800000000ff */
[----:B------:R-:W1:Y:S01]  /*194b0*/  MUFU.EX2 R207, R207 ;  /* 0x000000cf00cf7308 */ /* 0x000e620000000800 */
[----:B----4-:R-:W-:Y:S01]  /*194c0*/  FADD.FTZ R27, R205, R26 ;  /* 0x0000001acd1b7221 */ /* 0x010fe20000010000 */
[----:B--2---:R-:W-:-:S06]  /*194d0*/  FMNMX.FTZ R58, R11, R58, !PT ;  /* 0x0000003a0b3a7209 */ /* 0x004fcc0007810000 */
[----:B------:R-:W2:Y:S01]  /*194e0*/  MUFU.EX2 R54, R54 ;  /* 0x0000003600367308 */ /* 0x000ea20000000800 */
[C---:B---3--:R-:W-:Y:S01]  /*194f0*/  FADD.FTZ R30, R28.reuse, R27 ;  /* 0x0000001b1c1e7221 */ /* 0x048fe20000010000 */
[----:B------:R-:W-:Y:S01]  /*19500*/  F2FP.F16.F32.PACK_AB R205, R28, R205 ;  /* 0x000000cd1ccd723e */ /* 0x000fe200000000ff */
[----:B------:R-:W3:Y:S05]  /*19510*/  SHFL.BFLY PT, R5, R58, 0x1, 0x1f ;  /* 0x0c201f003a057f89 */ /* 0x000eea00000e0000 */
[----:B------:R-:W-:Y:S01]  /*19520*/  MUFU.EX2 R201, R201 ;  /* 0x000000c900c97308 */ /* 0x000fe20000000800 */
[----:B-1----:R-:W-:-:S07]  /*19530*/  FADD.FTZ R31, R207, R30 ;  /* 0x0000001ecf1f7221 */ /* 0x002fce0000010000 */
[----:B------:R-:W-:Y:S01]  /*19540*/  MUFU.EX2 R42, R42 ;  /* 0x0000002a002a7308 */ /* 0x000fe20000000800 */
[----:B--2---:R-:W-:-:S07]  /*19550*/  F2FP.F16.F32.PACK_AB R207, R54, R207 ;  /* 0x000000cf36cf723e */ /* 0x004fce00000000ff */
[----:B------:R-:W-:Y:S01]  /*19560*/  MUFU.EX2 R203, R203 ;  /* 0x000000cb00cb7308 */ /* 0x000fe20000000800 */
[----:B---3--:R-:W-:Y:S02]  /*19570*/  FMNMX.FTZ R5, R58, R5, !PT ;  /* 0x000000053a057209 */ /* 0x008fe40007810000 */
[----:B------:R-:W-:Y:S02]  /*19580*/  CS2R R58, SRZ ;  /* 0x00000000003a7805 */ /* 0x000fe4000001ff00 */
        /* <DEDUP_REMOVED lines=20> */
[----:B------:R-:W1:Y:S01]  /*196d0*/  MUFU.EX2 R7, R7 ;  /* 0x0000000700077308 */ /* 0x000e620000000800 */
[-CC-:B------:R-:W-:Y:S01]  /*196e0*/  FFMA.FTZ R198, R36, R3.reuse, -R15.reuse ;  /* 0x0000000324c67223 */ /* 0x180fe2000001080f */
[-CC-:B------:R-:W-:Y:S01]  /*196f0*/  FFMA.FTZ R24, R24, R3.reuse, -R15.reuse ;  /* 0x0000000318187223 */ /* 0x180fe2000001080f */
[-CC-:B------:R-:W-:Y:S01]  /*19700*/  FFMA.FTZ R64, R64, R3.reuse, -R15.reuse ;  /* 0x0000000340407223 */ /* 0x180fe2000001080f */
[-CC-:B------:R-:W-:Y:S01]  /*19710*/  FFMA.FTZ R84, R84, R3.reuse, -R15.reuse ;  /* 0x0000000354547223 */ /* 0x180fe2000001080f */
[----:B------:R-:W-:Y:S01]  /*19720*/  FFMA.FTZ R62, R62, R3, -R15 ;  /* 0x000000033e3e7223 */ /* 0x000fe2000001080f */
[----:B------:R-:W-:-:S02]  /*19730*/  CS2R R82, SRZ ;  /* 0x0000000000527805 */ /* 0x000fc4000001ff00 */
[----:B------:R-:W-:Y:S01]  /*19740*/  CS2R R80, SRZ ;  /* 0x0000000000507805 */ /* 0x000fe2000001ff00 */
[----:B------:R-:W2:Y:S01]  /*19750*/  MUFU.EX2 R210, R210 ;  /* 0x000000d200d27308 */ /* 0x000ea20000000800 */
[----:B------:R-:W-:Y:S02]  /*19760*/  CS2R R78, SRZ ;  /* 0x00000000004e7805 */ /* 0x000fe4000001ff00 */
[----:B------:R-:W-:Y:S02]  /*19770*/  CS2R R76, SRZ ;  /* 0x00000000004c7805 */ /* 0x000fe4000001ff00 */
[----:B------:R-:W-:Y:S02]  /*19780*/  CS2R R74, SRZ ;  /* 0x00000000004a7805 */ /* 0x000fe4000001ff00 */
[----:B------:R-:W-:Y:S02]  /*19790*/  CS2R R72, SRZ ;  /* 0x0000000000487805 */ /* 0x000fe4000001ff00 */
[----:B------:R-:W-:-:S02]  /*197a0*/  CS2R R70, SRZ ;  /* 0x0000000000467805 */ /* 0x000fc4000001ff00 */
[----:B------:R-:W-:Y:S02]  /*197b0*/  CS2R R66, SRZ ;  /* 0x0000000000427805 */ /* 0x000fe4000001ff00 */
[----:B------:R-:W-:Y:S01]  /*197c0*/  CS2R R60, SRZ ;  /* 0x00000000003c7805 */ /* 0x000fe2000001ff00 */
[----:B------:R-:W3:Y:S01]  /*197d0*/  MUFU.EX2 R9, R9 ;  /* 0x0000000900097308 */ /* 0x000ee20000000800 */
[----:B-1----:R-:W-:Y:S01]  /*197e0*/  FADD.FTZ R29, R208, R7 ;  /* 0x00000007d01d7221 */ /* 0x002fe20000010000 */
[----:B------:R-:W-:Y:S02]  /*197f0*/  F2FP.F16.F32.PACK_AB R208, R7, R208 ;  /* 0x000000d007d0723e */ /* 0x000fe400000000ff */
[----:B------:R-:W-:Y:S02]  /*19800*/  CS2R R56, SRZ ;  /* 0x0000000000387805 */ /* 0x000fe4000001ff00 */
[----:B------:R-:W-:Y:S02]  /*19810*/  CS2R R52, SRZ ;  /* 0x0000000000347805 */ /* 0x000fe4000001ff00 */
[----:B------:R-:W-:-:S02]  /*19820*/  CS2R R48, SRZ ;  /* 0x0000000000307805 */ /* 0x000fc4000001ff00 */
[----:B------:R-:W-:Y:S02]  /*19830*/  CS2R R44, SRZ ;  /* 0x00000000002c7805 */ /* 0x000fe4000001ff00 */
[----:B------:R-:W-:Y:S01]  /*19840*/  CS2R R36, SRZ ;  /* 0x0000000000247805 */ /* 0x000fe2000001ff00 */
[----:B------:R-:W0:Y:S01]  /*19850*/  MUFU.EX2 R204, R204 ;  /* 0x000000cc00cc7308 */ /* 0x000e220000000800 */
[----:B--2---:R-:W-:-:S07]  /*19860*/  FADD.FTZ R26, R210, R29 ;  /* 0x0000001dd21a7221 */ /* 0x004fce0000010000 */
[----:B------:R-:W1:Y:S01]  /*19870*/  MUFU.EX2 R11, R11 ;  /* 0x0000000b000b7308 */ /* 0x000e620000000800 */
[C---:B---3--:R-:W-:Y:S01]  /*19880*/  FADD.FTZ R29, R9.reuse, R26 ;  /* 0x0000001a091d7221 */ /* 0x048fe20000010000 */
[----:B------:R-:W-:Y:S01]  /*19890*/  FADD.FTZ R26, R54, R31 ;  /* 0x0000001f361a7221 */ /* 0x000fe20000010000 */
[----:B------:R-:W-:Y:S02]  /*198a0*/  F2FP.F16.F32.PACK_AB R210, R9, R210 ;  /* 0x000000d209d2723e */ /* 0x000fe400000000ff */
[----:B------:R-:W-:Y:S01]  /*198b0*/  CS2R R54, SRZ ;  /* 0x0000000000367805 */ /* 0x000fe2000001ff00 */
[----:B------:R-:W-:Y:S01]  /*198c0*/  FADD.FTZ R33, R201, R26 ;  /* 0x0000001ac9217221 */ /* 0x000fe20000010000 */
[----:B------:R-:W-:Y:S01]  /*198d0*/  F2FP.F16.F32.PACK_AB R201, R42, R201 ;  /* 0x000000c92ac9723e */ /* 0x000fe200000000ff */
[----:B------:R-:W2:Y:S01]  /*198e0*/  MUFU.EX2 R206, R206 ;  /* 0x000000ce00ce7308 */ /* 0x000ea20000000800 */
[----:B0-----:R-:W-:Y:S01]  /*198f0*/  FADD.FTZ R0, R204, R29 ;  /* 0x0000001dcc007221 */ /* 0x001fe20000010000 */
[----:B------:R-:W-:Y:S01]  /*19900*/  FADD.FTZ R26, R42, R33 ;  /* 0x000000212a1a7221 */ /* 0x000fe20000010000 */
[----:B------:R-:W-:Y:S01]  /*19910*/  FFMA.FTZ R29, R68, R3, -R15 ;  /* 0x00000003441d7223 */ /* 0x000fe2000001080f */
[----:B------:R-:W-:-:S02]  /*19920*/  CS2R R68, SRZ ;  /* 0x0000000000447805 */ /* 0x000fc4000001ff00 */
[----:B------:R-:W-:Y:S01]  /*19930*/  CS2R R42, SRZ ;  /* 0x00000000002a7805 */ /* 0x000fe2000001ff00 */
[----:B------:R-:W-:Y:S01]  /*19940*/  FADD.FTZ R33, R203, R26 ;  /* 0x0000001acb217221 */ /* 0x000fe20000010000 */
[C---:B------:R-:W-:Y:S01]  /*19950*/  F2FP.F16.F32.PACK_AB R203, R14.reuse, R203 ;  /* 0x000000cb0ecb723e */ /* 0x040fe200000000ff */
[----:B------:R-:W0:Y:S01]  /*19960*/  MUFU.EX2 R13, R13 ;  /* 0x0000000d000d7308 */ /* 0x000e220000000800 */
[C---:B-1----:R-:W-:Y:S01]  /*19970*/  FADD.FTZ R31, R11.reuse, R0 ;  /* 0x000000000b1f7221 */ /* 0x042fe20000010000 */
[----:B------:R-:W-:Y:S01]  /*19980*/  FADD.FTZ R26, R14, R33 ;  /* 0x000000210e1a7221 */ /* 0x000fe20000010000 */
[----:B------:R-:W-:Y:S02]  /*19990*/  SHF.R.U32.HI R33, RZ, 0x1f, R224 ;  /* 0x0000001fff217819 */ /* 0x000fe400000116e0 */
[----:B------:R-:W-:Y:S02]  /*199a0*/  F2FP.F16.F32.PACK_AB R204, R11, R204 ;  /* 0x000000cc0bcc723e */ /* 0x000fe400000000ff */
[----:B------:R-:W-:Y:S01]  /*199b0*/  LEA.HI.SX32 R224, R224, R33, 0x1b ;  /* 0x00000021e0e07211 */ /* 0x000fe200078fdaff */
[----:B------:R-:W1:Y:S01]  /*199c0*/  MUFU.EX2 R200, R200 ;  /* 0x000000c800c87308 */ /* 0x000e620000000800 */
[----:B--2---:R-:W-:-:S02]  /*199d0*/  FADD.FTZ R0, R206, R31 ;  /* 0x0000001fce007221 */ /* 0x004fc40000010000 */
[----:B------:R-:W-:-:S05]  /*199e0*/  VIMNMX R224, R229, R224, !PT ;  /* 0x000000e0e5e07248 */ /* 0x000fca0007fe0100 */
[----:B------:R-:W2:Y:S01]  /*199f0*/  MUFU.EX2 R21, R21 ;  /* 0x0000001500157308 */ /* 0x000ea20000000800 */
[C---:B0-----:R-:W-:Y:S01]  /*19a00*/  FADD.FTZ R31, R13.reuse, R0 ;  /* 0x000000000d1f7221 */ /* 0x041fe20000010000 */
[----:B------:R-:W-:-:S06]  /*19a10*/  F2FP.F16.F32.PACK_AB R206, R13, R206 ;  /* 0x000000ce0dce723e */ /* 0x000fcc00000000ff */
[----:B------:R-:W0:Y:S01]  /*19a20*/  MUFU.EX2 R202, R202 ;  /* 0x000000ca00ca7308 */ /* 0x000e220000000800 */
[----:B-1----:R-:W-:Y:S01]  /*19a30*/  FADD.FTZ R0, R200, R31 ;  /* 0x0000001fc8007221 */ /* 0x002fe20000010000 */
[----:B------:R-:W-:-:S06]  /*19a40*/  FADD.FTZ R31, R197, R26 ;  /* 0x0000001ac51f7221 */ /* 0x000fcc0000010000 */
[----:B------:R-:W1:Y:S01]  /*19a50*/  MUFU.EX2 R8, R8 ;  /* 0x0000000800087308 */ /* 0x000e620000000800 */
[C---:B--2---:R-:W-:Y:S01]  /*19a60*/  FADD.FTZ R15, R21.reuse, R0 ;  /* 0x00000000150f7221 */ /* 0x044fe20000010000 */
[----:B------:R-:W-:-:S06]  /*19a70*/  F2FP.F16.F32.PACK_AB R200, R21, R200 ;  /* 0x000000c815c8723e */ /* 0x000fcc00000000ff */
[----:B------:R-:W2:Y:S01]  /*19a80*/  MUFU.EX2 R25, R25 ;  /* 0x0000001900197308 */ /* 0x000ea20000000800 */
[----:B0-----:R-:W-:-:S07]  /*19a90*/  FADD.FTZ R0, R202, R15 ;  /* 0x0000000fca007221 */ /* 0x001fce0000010000 */
[----:B------:R-:W0:Y:S01]  /*19aa0*/  MUFU.EX2 R199, R199 ;  /* 0x000000c700c77308 */ /* 0x000e220000000800 */
[C---:B-1----:R-:W-:Y:S01]  /*19ab0*/  FADD.FTZ R26, R8.reuse, R31 ;  /* 0x0000001f081a7221 */ /* 0x042fe20000010000 */
[----:B------:R-:W-:Y:S02]  /*19ac0*/  F2FP.F16.F32.PACK_AB R197, R8, R197 ;  /* 0x000000c508c5723e */ /* 0x000fe400000000ff */
[----:B------:R-:W-:Y:S01]  /*19ad0*/  IADD3 R8, R2, -0x2, RZ ;  /* 0xfffffffe02087810 */ /* 0x000fe20007ffe0ff */
[----:B------:R-:W-:-:S03]  /*19ae0*/  IMAD.MOV.U32 R2, RZ, RZ, 0x3f800000 ;  /* 0x3f800000ff027424 */ /* 0x000fc600078e00ff */
[----:B------:R-:W1:Y:S01]  /*19af0*/  MUFU.EX2 R196, R196 ;  /* 0x000000c400c47308 */ /* 0x000e620000000800 */
[C---:B--2---:R-:W-:Y:S01]  /*19b00*/  FADD.FTZ R31, R25.reuse, R0 ;  /* 0x00000000191f7221 */ /* 0x044fe20000010000 */
[----:B------:R-:W-:Y:S02]  /*19b10*/  ISETP.GE.AND P3, PT, R8, R224, PT ;  /* 0x000000e00800720c */ /* 0x000fe40003f66270 */
[----:B------:R-:W-:-:S04]  /*19b20*/  F2FP.F16.F32.PACK_AB R202, R25, R202 ;  /* 0x000000ca19ca723e */ /* 0x000fc800000000ff */
        /* <DEDUP_REMOVED lines=11> */
[----:B-1----:R-:W-:Y:S01]  /*19be0*/  FADD.FTZ R33, R193, R26 ;  /* 0x0000001ac1217221 */ /* 0x002fe20000010000 */
[----:B------:R-:W-:-:S06]  /*19bf0*/  CS2R R26, SRZ ;  /* 0x00000000001a7805 */ /* 0x000fcc000001ff00 */
[----:B------:R-:W1:Y:S01]  /*19c00*/  MUFU.EX2 R29, R29 ;  /* 0x0000001d001d7308 */ /* 0x000e620000000800 */
[----:B--2---:R-:W-:-:S07]  /*19c10*/  FADD.FTZ R0, R198, R31 ;  /* 0x0000001fc6007221 */ /* 0x004fce0000010000 */
[----:B------:R-:W2:Y:S01]  /*19c20*/  MUFU.EX2 R24, R24 ;  /* 0x0000001800187308 */ /* 0x000ea20000000800 */
[C---:B0-----:R-:W-:Y:S01]  /*19c30*/  FADD.FTZ R14, R10.reuse, R33 ;  /* 0x000000210a0e7221 */ /* 0x041fe20000010000 */
[----:B------:R-:W-:-:S06]  /*19c40*/  F2FP.F16.F32.PACK_AB R193, R10, R193 ;  /* 0x000000c10ac1723e */ /* 0x000fcc00000000ff */
[----:B------:R0:W3:Y:S01]  /*19c50*/  MUFU.EX2 R15, R64 ;  /* 0x00000040000f7308 */ /* 0x0000e20000000800 */
[C---:B-1----:R-:W-:Y:S01]  /*19c60*/  FADD.FTZ R33, R29.reuse, R0 ;  /* 0x000000001d217221 */ /* 0x042fe20000010000 */
[----:B------:R-:W-:Y:S02]  /*19c70*/  F2FP.F16.F32.PACK_AB R198, R29, R198 ;  /* 0x000000c61dc6723e */ /* 0x000fe400000000ff */
[----:B------:R-:W-:-:S04]  /*19c80*/  CS2R R28, SRZ ;  /* 0x00000000001c7805 */ /* 0x000fc8000001ff00 */
[----:B------:R-:W1:Y:S01]  /*19c90*/  MUFU.EX2 R195, R195 ;  /* 0x000000c300c37308 */ /* 0x000e620000000800 */
[----:B--2---:R-:W-:Y:S01]  /*19ca0*/  FADD.FTZ R0, R24, R33 ;  /* 0x0000002118007221 */ /* 0x004fe20000010000 */
[----:B0-----:R-:W-:Y:S02]  /*19cb0*/  CS2R R64, SRZ ;  /* 0x0000000000407805 */ /* 0x001fe4000001ff00 */
[----:B------:R-:W-:-:S04]  /*19cc0*/  CS2R R32, SRZ ;  /* 0x0000000000207805 */ /* 0x000fc8000001ff00 */
[----:B------:R-:W0:Y:S01]  /*19cd0*/  MUFU.EX2 R84, R84 ;  /* 0x0000005400547308 */ /* 0x000e220000000800 */
[C---:B---3--:R-:W-:Y:S01]  /*19ce0*/  FADD.FTZ R7, R15.reuse, R0 ;  /* 0x000000000f077221 */ /* 0x048fe20000010000 */
[----:B------:R-:W-:Y:S02]  /*19cf0*/  F2FP.F16.F32.PACK_AB R192, R15, R24 ;  /* 0x000000180fc0723e */ /* 0x000fe400000000ff */
[----:B------:R-:W-:-:S04]  /*19d00*/  CS2R R24, SRZ ;  /* 0x0000000000187805 */ /* 0x000fc8000001ff00 */
[----:B------:R-:W2:Y:S01]  /*19d10*/  MUFU.EX2 R6, R6 ;  /* 0x0000000600067308 */ /* 0x000ea20000000800 */
[----:B-1----:R-:W-:-:S07]  /*19d20*/  FADD.FTZ R35, R195, R14 ;  /* 0x0000000ec3237221 */ /* 0x002fce0000010000 */
[----:B------:R1:W3:Y:S01]  /*19d30*/  MUFU.EX2 R31, R62 ;  /* 0x0000003e001f7308 */ /* 0x0002e20000000800 */
[----:B0-----:R-:W-:Y:S01]  /*19d40*/  FADD.FTZ R0, R84, R7 ;  /* 0x0000000754007221 */ /* 0x001fe20000010000 */
[C---:B--2---:R-:W-:Y:S01]  /*19d50*/  FADD.FTZ R12, R6.reuse, R35 ;  /* 0x00000023060c7221 */ /* 0x044fe20000010000 */
[----:B------:R-:W-:Y:S02]  /*19d60*/  F2FP.F16.F32.PACK_AB R195, R6, R195 ;  /* 0x000000c306c3723e */ /* 0x000fe400000000ff */
[----:B-1----:R-:W-:Y:S02]  /*19d70*/  CS2R R62, SRZ ;  /* 0x00000000003e7805 */ /* 0x002fe4000001ff00 */
[----:B------:R-:W-:Y:S01]  /*19d80*/  CS2R R34, SRZ ;  /* 0x0000000000227805 */ /* 0x000fe2000001ff00 */
[C---:B---3--:R-:W-:Y:S01]  /*19d90*/  FADD.FTZ R13, R31.reuse, R0 ;  /* 0x000000001f0d7221 */ /* 0x048fe20000010000 */
[----:B------:R-:W-:Y:S01]  /*19da0*/  F2FP.F16.F32.PACK_AB R194, R31, R84 ;  /* 0x000000541fc2723e */ /* 0x000fe200000000ff */
[----:B------:R-:W-:Y:S01]  /*19db0*/  IMAD.MOV.U32 R0, RZ, RZ, 0x3f800000 ;  /* 0x3f800000ff007424 */ /* 0x000fe200078e00ff */
[----:B------:R-:W-:-:S02]  /*19dc0*/  CS2R R84, SRZ ;  /* 0x0000000000547805 */ /* 0x000fc4000001ff00 */
[----:B------:R-:W-:Y:S01]  /*19dd0*/  CS2R R30, SRZ ;  /* 0x00000000001e7805 */ /* 0x000fe2000001ff00 */
[----:B------:R-:W-:Y:S06]  /*19de0*/  @!P3 BRA `(.L_x_2833) ;  /* 0x0000004c00bcb947 */ /* 0x000fec0003800000 */
[----:B------:R-:W-:Y:S01]  /*19df0*/  BSSY B1, `(.L_x_2833) ;  /* 0x00004ee000017945 */ /* 0x000fe20003800000 */
[----:B------:R-:W-:Y:S01]  /*19e00*/  IMAD.MOV.U32 R6, RZ, RZ, R4 ;  /* 0x000000ffff067224 */ /* 0x000fe200078e0004 */
[----:B------:R-:W-:Y:S01]  /*19e10*/  MOV R10, R216 ;  /* 0x000000d8000a7202 */ /* 0x000fe20000000f00 */
[----:B------:R-:W-:Y:S02]  /*19e20*/  IMAD.MOV.U32 R7, RZ, RZ, R5 ;  /* 0x000000ffff077224 */ /* 0x000fe400078e0005 */
[----:B------:R-:W-:Y:S02]  /*19e30*/  IMAD.MOV.U32 R9, RZ, RZ, R218 ;  /* 0x000000ffff097224 */ /* 0x000fe400078e00da */
[----:B------:R-:W-:Y:S02]  /*19e40*/  IMAD.MOV.U32 R2, RZ, RZ, 0x3f800000 ;  /* 0x3f800000ff027424 */ /* 0x000fe400078e00ff */
[----:B------:R-:W-:-:S07]  /*19e50*/  IMAD.MOV.U32 R151, RZ, RZ, RZ ;  /* 0x000000ffff977224 */ /* 0x000fce00078e00ff */
.L_x_2844:
        /* <DEDUP_REMOVED lines=8> */
.L_x_2834:
[----:B------:R-:W-:Y:S01]  /*19ee0*/  IMAD R11, R3, 0x8, R16 ;  /* 0x00000008030b7824 */ /* 0x000fe200078e0210 */
[----:B------:R-:W-:-:S04]  /*19ef0*/  SHF.L.U32 R4, R218, 0x1f, RZ ;  /* 0x0000001fda047819 */ /* 0x000fc800000006ff */
[----:B------:R0:W1:Y:S01]  /*19f00*/  SYNCS.PHASECHK.TRANS64.TRYWAIT P3, [R11+URZ+0x38830], R4 ;  /* 0x038830040b0075a7 */ /* 0x000062000806017f */
[----:B------:R-:W-:Y:S05]  /*19f10*/  @!P0 BRA `(.L_x_2835) ;  /* 0x0000000000048947 */ /* 0x000fea0003800000 */
[----:B------:R-:W-:Y:S01]  /*19f20*/  BPT.TRAP 0x1 ;  /* 0x000000040000795c */ /* 0x000fe20000300000 */
.L_x_2835:
[----:B------:R-:W-:Y:S01]  /*19f30*/  IMAD R3, R216, 0xa00, R20 ;  /* 0x00000a00d8037824 */ /* 0x000fe200078e0214 */
[----:B------:R-:W-:Y:S03]  /*19f40*/  BSSY B2, `(.L_x_2836) ;  /* 0x0000006000027945 */ /* 0x000fe60003800000 */
[C---:B------:R-:W-:Y:S01]  /*19f50*/  VIADD R152, R3.reuse, 0x100 ;  /* 0x0000010003987836 */ /* 0x040fe20000000000 */
[----:B------:R-:W-:Y:S01]  /*19f60*/  IADD3 R15, R3, 0x80, RZ ;  /* 0x00000080030f7810 */ /* 0x000fe20007ffe0ff */
[----:B-1----:R-:W-:Y:S06]  /*19f70*/  @P3 BRA `(.L_x_2837) ;  /* 0x0000000000083947 */ /* 0x002fec0003800000 */
[----:B------:R-:W1:Y:S02]  /*19f80*/  SYNCS.PHASECHK.TRANS64.TRYWAIT P3, [R11+URZ+0x38830], R4 ;  /* 0x038830040b0075a7 */ /* 0x000e64000806017f */
[----:B-1----:R-:W-:Y:S05]  /*19f90*/  @!P3 BRA `(.L_x_2838) ;  /* 0x000001a000a4b947 */ /* 0x002fea0003800000 */
.L_x_2837:
[----:B------:R-:W-:Y:S05]  /*19fa0*/  BSYNC B2 ;  /* 0x0000000000027941 */ /* 0x000fea0003800000 */
.L_x_2836:
[----:B------:R-:W2:Y:S04]  /*19fb0*/  LDL.64 R154, [R1+0x48] ;  /* 0x00004800019a7983 */ /* 0x000ea80000100a00 */
[----:B------:R-:W3:Y:S01]  /*19fc0*/  LDL.64 R156, [R1+0x50] ;  /* 0x00005000019c7983 */ /* 0x000ee20000100a00 */
[----:B01----:R-:W-:Y:S02]  /*19fd0*/  IMAD.MOV.U32 R4, RZ, RZ, R3 ;  /* 0x000000ffff047224 */ /* 0x003fe400078e0003 */
[----:B------:R-:W-:-:S03]  /*19fe0*/  IMAD.MOV.U32 R5, RZ, RZ, 0x40000040 ;  /* 0x40000040ff057424 */ /* 0x000fc600078e00ff */
[----:B------:R-:W-:Y:S02]  /*19ff0*/  R2UR UR6, R4 ;  /* 0x00000000040672ca */ /* 0x000fe400000e0000 */
[C---:B------:R-:W-:Y:S01]  /*1a000*/  R2UR UR7, R5.reuse ;  /* 0x00000000050772ca */ /* 0x040fe200000e0000 */
[----:B------:R-:W-:Y:S01]  /*1a010*/  WARPGROUP.ARRIVE ;  /* 0x00000000000079c5 */ /* 0x000fe20000000000 */
[----:B------:R-:W-:Y:S01]  /*1a020*/  IMAD.MOV.U32 R4, RZ, RZ, R15 ;  /* 0x000000ffff047224 */ /* 0x000fe200078e000f */
[----:B------:R-:W-:-:S04]  /*1a030*/  R2UR UR23, R5 ;  /* 0x00000000051772ca */ /* 0x000fc800000e0000 */
[----:B------:R-:W-:Y:S01]  /*1a040*/  R2UR UR22, R4 ;  /* 0x00000000041672ca */ /* 0x000fe200000e0000 */
[----:B------:R-:W-:Y:S01]  /*1a050*/  IMAD.MOV.U32 R153, RZ, RZ, 0x40000040 ;  /* 0x40000040ff997424 */ /* 0x000fe200078e00ff */
[----:B------:R-:W-:-:S04]  /*1a060*/  R2UR UR26, R152 ;  /* 0x00000000981a72ca */ /* 0x000fc800000e0000 */
[----:B------:R-:W-:Y:S01]  /*1a070*/  R2UR UR27, R153 ;  /* 0x00000000991b72ca */ /* 0x000fe200000e0000 */
[----:B------:R-:W-:Y:S02]  /*1a080*/  VIADD R14, R3, 0x180 ;  /* 0x00000180030e7836 */ /* 0x000fe40000000000 */
[----:B------:R-:W-:-:S03]  /*1a090*/  IMAD.MOV.U32 R15, RZ, RZ, 0x40000040 ;  /* 0x40000040ff0f7424 */ /* 0x000fc600078e00ff */
[----:B------:R-:W-:Y:S02]  /*1a0a0*/  R2UR UR10, R14 ;  /* 0x000000000e0a72ca */ /* 0x000fe400000e0000 */
[----:B------:R-:W-:Y:S02]  /*1a0b0*/  R2UR UR11, R15 ;  /* 0x000000000f0b72ca */ /* 0x000fe400000e0000 */
[----:B--2---:R-:W-:Y:S02]  /*1a0c0*/  R2UR UR28, R154 ;  /* 0x000000009a1c72ca */ /* 0x004fe400000e0000 */
[----:B------:R-:W-:Y:S02]  /*1a0d0*/  R2UR UR29, R155 ;  /* 0x000000009b1d72ca */ /* 0x000fe400000e0000 */
[----:B------:R-:W2:Y:S01]  /*1a0e0*/  LDL.64 R154, [R1+0x40] ;  /* 0x00004000019a7983 */ /* 0x000ea20000100a00 */
[----:B---3--:R-:W-:Y:S02]  /*1a0f0*/  R2UR UR12, R156 ;  /* 0x000000009c0c72ca */ /* 0x008fe400000e0000 */
[----:B------:R-:W-:-:S11]  /*1a100*/  R2UR UR13, R157 ;  /* 0x000000009d0d72ca */ /* 0x000fd600000e0000 */
[----:B------:R-:W-:Y:S02]  /*1a110*/  UMOV UR4, UR12 ;  /* 0x0000000c00047c82 */ /* 0x000fe40008000000 */
        /* <DEDUP_REMOVED lines=14> */
[----:B------:R-:W-:Y:S01]  /*1a200*/  IADD3 R4, R3, 0x200, RZ ;  /* 0x0000020003047810 */ /* 0x000fe20007ffe0ff */
[----:B------:R-:W-:Y:S02]  /*1a210*/  WARPGROUP.DEPBAR.LE gsb0, 0x0 ;  /* 0x00008000000079c5 */ /* 0x000fe40000010000 */
[----:B------:R-:W-:-:S06]  /*1a220*/  WARPGROUP.ARRIVE ;  /* 0x00000000000079c5 */ /* 0x000fcc0000000000 */
[----:B------:R-:W-:Y:S01]  /*1a230*/  HGMMA.64x16x16.F32 R160, gdesc[UR8], RZ, !UPT, gsb0 ;  /* 0x0020000008a079f0 */ /* 0x000fe2000c0008ff */
[----:B------:R-:W-:Y:S02]  /*1a240*/  R2UR UR14, R4 ;  /* 0x00000000040e72ca */ /* 0x000fe400000e0000 */
[----:B------:R-:W-:Y:S01]  /*1a250*/  R2UR UR15, R5 ;  /* 0x00000000050f72ca */ /* 0x000fe200000e0000 */
[----:B------:R-:W-:Y:S01]  /*1a260*/  VIADD R14, R3, 0x2 ;  /* 0x00000002030e7836 */ /* 0x000fe20000000000 */
[----:B------:R-:W-:Y:S02]  /*1a270*/  WARPGROUP.DEPBAR.LE gsb0, 0x0 ;  /* 0x00008000000079c5 */ /* 0x000fe40000010000 */
[----:B------:R-:W-:Y:S01]  /*1a280*/  IMAD.MOV.U32 R15, RZ, RZ, 0x40000040 ;  /* 0x40000040ff0f7424 */ /* 0x000fe200078e00ff */
[----:B--2---:R-:W-:Y:S02]  /*1a290*/  R2UR UR30, R154 ;  /* 0x000000009a1e72ca */ /* 0x004fe400000e0000 */
[----:B------:R-:W-:-:S02]  /*1a2a0*/  R2UR UR31, R155 ;  /* 0x000000009b1f72ca */ /* 0x000fc400000e0000 */
        /* <DEDUP_REMOVED lines=24> */
[----:B------:R-:W-:Y:S01]  /*1a430*/  VIADD R4, R3, 0x182 ;  /* 0x0000018203047836 */ /* 0x000fe20000000000 */
[----:B------:R-:W-:Y:S01]  /*1a440*/  UMOV UR24, UR28 ;  /* 0x0000001c00187c82 */ /* 0x000fe20008000000 */
[----:B------:R-:W-:Y:S01]  /*1a450*/  IMAD.MOV.U32 R5, RZ, RZ, 0x40000040 ;  /* 0x40000040ff057424 */ /* 0x000fe200078e00ff */
[----:B------:R-:W-:Y:S01]  /*1a460*/  UMOV UR25, UR29 ;  /* 0x0000001d00197c82 */ /* 0x000fe20008000000 */
[----:B------:R-:W-:Y:S01]  /*1a470*/  UMOV UR8, UR28 ;  /* 0x0000001c00087c82 */ /* 0x000fe20008000000 */
[----:B------:R-:W-:-:S02]  /*1a480*/  WARPGROUP.DEPBAR.LE gsb0, 0x0 ;  /* 0x00008000000079c5 */ /* 0x000fc40000010000 */
[----:B------:R-:W-:Y:S01]  /*1a490*/  WARPGROUP.ARRIVE ;  /* 0x00000000000079c5 */ /* 0x000fe20000000000 */
[----:B------:R-:W-:Y:S01]  /*1a4a0*/  UMOV UR9, UR29 ;  /* 0x0000001d00097c82 */ /* 0x000fe20008000000 */
[----:B------:R-:W2:Y:S04]  /*1a4b0*/  LDL.64 R14, [R1+0x38] ;  /* 0x00003800010e7983 */ /* 0x000ea80000100a00 */
[----:B------:R-:W-:Y:S01]  /*1a4c0*/  HGMMA.64x16x16.F32 R168, gdesc[UR20], R168, gsb0 ;  /* 0x0020000014a879f0 */ /* 0x000fe200080008a8 */
[----:B------:R-:W-:Y:S02]  /*1a4d0*/  R2UR UR26, R4 ;  /* 0x00000000041a72ca */ /* 0x000fe400000e0000 */
[----:B------:R-:W-:Y:S01]  /*1a4e0*/  R2UR UR27, R5 ;  /* 0x00000000051b72ca */ /* 0x000fe200000e0000 */
[----:B------:R-:W-:Y:S01]  /*1a4f0*/  VIADD R4, R3, 0x202 ;  /* 0x0000020203047836 */ /* 0x000fe20000000000 */
[----:B------:R-:W-:-:S02]  /*1a500*/  WARPGROUP.DEPBAR.LE gsb0, 0x0 ;  /* 0x00008000000079c5 */ /* 0x000fc40000010000 */
[----:B------:R-:W-:-:S09]  /*1a510*/  WARPGROUP.ARRIVE ;  /* 0x00000000000079c5 */ /* 0x000fd20000000000 */
[----:B------:R-:W-:Y:S01]  /*1a520*/  HGMMA.64x16x16.F32 R160, gdesc[UR24], R160, gsb0 ;  /* 0x0020000018a079f0 */ /* 0x000fe200080008a0 */
[----:B------:R-:W-:Y:S02]  /*1a530*/  MOV R5, 0x40000040 ;  /* 0x4000004000057802 */ /* 0x000fe40000000f00 */
        /* <DEDUP_REMOVED lines=47> */
[----:B--2---:R-:W-:Y:S02]  /*1a830*/  R2UR UR28, R14 ;  /* 0x000000000e1c72ca */ /* 0x004fe400000e0000 */
[----:B------:R-:W-:Y:S02]  /*1a840*/  R2UR UR29, R15 ;  /* 0x000000000f1d72ca */ /* 0x000fe400000e0000 */
[----:B------:R-:W2:Y:S01]  /*1a850*/  LDL.64 R14, [R1+0x30] ;  /* 0x00003000010e7983 */ /* 0x000ea20000100a00 */
[----:B------:R-:W-:-:S02]  /*1a860*/  WARPGROUP.DEPBAR.LE gsb0, 0x0 ;  /* 0x00008000000079c5 */ /* 0x000fc40000010000 */
[----:B------:R-:W-:-:S06]  /*1a870*/  WARPGROUP.ARRIVE ;  /* 0x00000000000079c5 */ /* 0x000fcc0000000000 */
        /* <DEDUP_REMOVED lines=142> */
[----:B--2---:R-:W-:Y:S02]  /*1b160*/  R2UR UR30, R14 ;  /* 0x000000000e1e72ca */ /* 0x004fe400000e0000 */
[----:B------:R-:W-:Y:S02]  /*1b170*/  R2UR UR31, R15 ;  /* 0x000000000f1f72ca */ /* 0x000fe400000e0000 */
[----:B------:R-:W2:Y:S01]  /*1b180*/  LDL.64 R14, [R1+0x18] ;  /* 0x00001800010e7983 */ /* 0x000ea20000100a00 */
[----:B------:R-:W-:Y:S01]  /*1b190*/  VIADD R4, R3, 0x284 ;  /* 0x0000028403047836 */ /* 0x000fe20000000000 */
[----:B------:R-:W-:-:S04]  /*1b1a0*/  MOV R5, 0x40000040 ;  /* 0x4000004000057802 */ /* 0x000fc80000000f00 */
[----:B------:R-:W-:Y:S02]  /*1b1b0*/  R2UR UR14, R4 ;  /* 0x00000000040e72ca */ /* 0x000fe400000e0000 */
[----:B------:R-:W-:Y:S01]  /*1b1c0*/  R2UR UR15, R5 ;  /* 0x00000000050f72ca */ /* 0x000fe200000e0000 */
[----:B------:R-:W-:Y:S02]  /*1b1d0*/  UMOV UR12, UR30 ;  /* 0x0000001e000c7c82 */ /* 0x000fe40008000000 */
[----:B------:R-:W-:Y:S01]  /*1b1e0*/  UMOV UR13, UR31 ;  /* 0x0000001f000d7c82 */ /* 0x000fe20008000000 */
[----:B------:R-:W-:Y:S02]  /*1b1f0*/  WARPGROUP.DEPBAR.LE gsb0, 0x0 ;  /* 0x00008000000079c5 */ /* 0x000fe40000010000 */
[----:B------:R-:W-:-:S07]  /*1b200*/  WARPGROUP.ARRIVE ;  /* 0x00000000000079c5 */ /* 0x000fce0000000000 */
        /* <DEDUP_REMOVED lines=40> */
[----:B------:R-:W-:Y:S02]  /*1b490*/  VIADD R4, R3, 0x286 ;  /* 0x0000028603047836 */ /* 0x000fe40000000000 */
[----:B------:R-:W-:-:S03]  /*1b4a0*/  IMAD.MOV.U32 R5, RZ, RZ, 0x40000040 ;  /* 0x40000040ff057424 */ /* 0x000fc600078e00ff */
[----:B------:R-:W-:Y:S02]  /*1b4b0*/  R2UR UR10, R4 ;  /* 0x00000000040a72ca */ /* 0x000fe400000e0000 */
[----:B------:R-:W-:Y:S01]  /*1b4c0*/  R2UR UR11, R5 ;  /* 0x00000000050b72ca */ /* 0x000fe200000e0000 */
[----:B------:R-:W-:Y:S02]  /*1b4d0*/  UMOV UR8, UR28 ;  /* 0x0000001c00087c82 */ /* 0x000fe40008000000 */
[----:B------:R-:W-:Y:S01]  /*1b4e0*/  UMOV UR9, UR29 ;  /* 0x0000001d00097c82 */ /* 0x000fe20008000000 */
[----:B------:R-:W-:Y:S02]  /*1b4f0*/  WARPGROUP.DEPBAR.LE gsb0, 0x0 ;  /* 0x00008000000079c5 */ /* 0x000fe40000010000 */
[----:B------:R-:W-:-:S07]  /*1b500*/  WARPGROUP.ARRIVE ;  /* 0x00000000000079c5 */ /* 0x000fce0000000000 */
        /* <DEDUP_REMOVED lines=39> */
[----:B--2---:R-:W-:Y:S02]  /*1b780*/  R2UR UR30, R14 ;  /* 0x000000000e1e72ca */ /* 0x004fe400000e0000 */
[----:B------:R-:W-:Y:S02]  /*1b790*/  R2UR UR31, R15 ;  /* 0x000000000f1f72ca */ /* 0x000fe400000e0000 */
[----:B------:R-:W2:Y:S01]  /*1b7a0*/  LDL.64 R14, [R1] ;  /* 0x00000000010e7983 */ /* 0x000ea20000100a00 */
[----:B------:R-:W-:Y:S02]  /*1b7b0*/  R2UR UR26, R4 ;  /* 0x00000000041a72ca */ /* 0x000fe400000e0000 */
[----:B------:R-:W-:-:S06]  /*1b7c0*/  R2UR UR27, R5 ;  /* 0x00000000051b72ca */ /* 0x000fcc00000e0000 */
        /* <DEDUP_REMOVED lines=44> */
[----:B------:R-:W-:Y:S02]  /*1ba90*/  R2UR UR7, R5 ;  /* 0x00000000050772ca */ /* 0x000fe400000e0000 */
[----:B--2---:R-:W-:Y:S02]  /*1baa0*/  R2UR UR28, R14 ;  /* 0x000000000e1c72ca */ /* 0x004fe400000e0000 */
[----:B------:R-:W-:-:S11]  /*1bab0*/  R2UR UR29, R15 ;  /* 0x000000000f1d72ca */ /* 0x000fd600000e0000 */
        /* <DEDUP_REMOVED lines=442> */
.L_x_2839:
[----:B------:R-:W-:Y:S01]  /*1d660*/  SHF.L.U32 R0, R9, 0x1f, RZ ;  /* 0x0000001f09007819 */ /* 0x000fe200000006ff */
[----:B------:R-:W-:-:S04]  /*1d670*/  IMAD R9, R10, 0x8, R16 ;  /* 0x000000080a097824 */ /* 0x000fc800078e0210 */
[----:B------:R0:W1:Y:S01]  /*1d680*/  SYNCS.PHASECHK.TRANS64.TRYWAIT P3, [R9+URZ+0x38850], R0 ;  /* 0x03885000090075a7 */ /* 0x000062000806017f */
[----:B------:R-:W-:Y:S05]  /*1d690*/  @!P0 BRA `(.L_x_2840) ;  /* 0x0000000000048947 */ /* 0x000fea0003800000 */
[----:B------:R-:W-:Y:S01]  /*1d6a0*/  BPT.TRAP 0x1 ;  /* 0x000000040000795c */ /* 0x000fe20000300000 */
.L_x_2840:
[----:B------:R-:W-:Y:S04]  /*1d6b0*/  BSSY B2, `(.L_x_2841) ;  /* 0x0000004000027945 */ /* 0x000fe80003800000 */
[----:B-1----:R-:W-:Y:S05]  /*1d6c0*/  @P3 BRA `(.L_x_2842) ;  /* 0x0000000000083947 */ /* 0x002fea0003800000 */
[----:B------:R-:W1:Y:S02]  /*1d6d0*/  SYNCS.PHASECHK.TRANS64.TRYWAIT P3, [R9+URZ+0x38850], R0 ;  /* 0x03885000090075a7 */ /* 0x000e64000806017f */
[----:B-1----:R-:W-:Y:S05]  /*1d6e0*/  @!P3 BRA `(.L_x_2843) ;  /* 0x0000016800e4b947 */ /* 0x002fea0003800000 */
.L_x_2842:
[----:B------:R-:W-:Y:S05]  /*1d6f0*/  BSYNC B2 ;  /* 0x0000000000027941 */ /* 0x000fea0003800000 */
.L_x_2841:
[----:B01----:R-:W-:Y:S01]  /*1d700*/  VIADD R0, R16, 0x400 ;  /* 0x0000040010007836 */ /* 0x003fe20000000000 */
[----:B------:R-:W-:Y:S01]  /*1d710*/  WARPGROUP.ARRIVE ;  /* 0x00000000000079c5 */ /* 0x000fe20000000000 */
[----:B------:R-:W-:Y:S02]  /*1d720*/  IMAD.MOV.U32 R3, RZ, RZ, 0x40000040 ;  /* 0x40000040ff037424 */ /* 0x000fe400078e00ff */
[----:B------:R-:W-:Y:S01]  /*1d730*/  IMAD.MOV.U32 R5, RZ, RZ, 0x40000040 ;  /* 0x40000040ff057424 */ /* 0x000fe200078e00ff */
[----:B------:R-:W-:Y:S01]  /*1d740*/  SHF.R.U32.HI R0, RZ, 0x4, R0 ;  /* 0x00000004ff007819 */ /* 0x000fe20000011600 */
[----:B------:R-:W-:Y:S01]  /*1d750*/  @!P1 VIADD R9, R9, 0x38860 ;  /* 0x0003886009099836 */ /* 0x000fe20000000000 */
[----:B------:R-:W-:Y:S02]  /*1d760*/  R2UR UR7, R3 ;  /* 0x00000000030772ca */ /* 0x000fe400000e0000 */
[----:B------:R-:W-:Y:S02]  /*1d770*/  LOP3.LUT R0, R0, 0x3fff, RZ, 0xc0, !PT ;  /* 0x00003fff00007812 */ /* 0x000fe400078ec0ff */
[----:B------:R-:W-:-:S02]  /*1d780*/  IADD3 R3, R235, R231, RZ ;  /* 0x000000e7eb037210 */ /* 0x000fc40007ffe0ff */
[----:B------:R-:W-:Y:S02]  /*1d790*/  LOP3.LUT R0, R0, 0x2800000, RZ, 0xfc, !PT ;  /* 0x0280000000007812 */ /* 0x000fe400078efcff */
[----:B------:R-:W-:-:S03]  /*1d7a0*/  @!P1 PRMT R9, RZ, 0x654, R9 ;  /* 0x00000654ff099816 */ /* 0x000fc60000000009 */
[----:B------:R-:W-:Y:S02]  /*1d7b0*/  IMAD R2, R10, 0xa00, R0 ;  /* 0x00000a000a027824 */ /* 0x000fe400078e0200 */
[----:B------:R-:W0:Y:S03]  /*1d7c0*/  @P2 LDC R0, c[0x0][0x450] ;  /* 0x00011400ff002b82 */ /* 0x000e260000000800 */
[C---:B------:R-:W-:Y:S02]  /*1d7d0*/  R2UR UR6, R2.reuse ;  /* 0x00000000020672ca */ /* 0x040fe400000e0000 */
[----:B------:R-:W-:-:S11]  /*1d7e0*/  IADD3 R4, R2, 0x80, RZ ;  /* 0x0000008002047810 */ /* 0x000fd60007ffe0ff */
[----:B------:R-:W-:Y:S01]  /*1d7f0*/  HGMMA.64x256x16.F32 R24, R208, gdesc[UR4].tnspB, R24, gsb0 ;  /* 0x43e00004d0187df0 */ /* 0x000fe20008000818 */
[----:B------:R-:W-:Y:S01]  /*1d800*/  R2UR UR6, R4 ;  /* 0x00000000040672ca */ /* 0x000fe200000e0000 */
[----:B------:R-:W-:Y:S01]  /*1d810*/  VIADD R4, R2, 0x100 ;  /* 0x0000010002047836 */ /* 0x000fe20000000000 */
[----:B------:R-:W-:Y:S01]  /*1d820*/  R2UR UR7, R5 ;  /* 0x00000000050772ca */ /* 0x000fe200000e0000 */
[----:B------:R-:W-:Y:S01]  /*1d830*/  IMAD.MOV.U32 R5, RZ, RZ, 0x40000040 ;  /* 0x40000040ff057424 */ /* 0x000fe200078e00ff */
[----:B------:R-:W-:Y:S02]  /*1d840*/  WARPGROUP.DEPBAR.LE gsb0, 0x0 ;  /* 0x00008000000079c5 */ /* 0x000fe40000010000 */
[----:B------:R-:W-:-:S15]  /*1d850*/  WARPGROUP.ARRIVE ;  /* 0x00000000000079c5 */ /* 0x000fde0000000000 */
[----:B------:R-:W-:-:S06]  /*1d860*/  NOP ;  /* 0x0000000000007918 */ /* 0x000fcc0000000000 */
        /* <DEDUP_REMOVED lines=12> */
[----:B------:R-:W1:Y:S02]  /*1d930*/  @P2 LDC R4, c[0x0][0x44c] ;  /* 0x00011300ff042b82 */ /* 0x000e640000000800 */
[----:B-1----:R-:W-:-:S05]  /*1d940*/  @P2 IMAD.HI.U32 R4, R3, R4, RZ ;  /* 0x0000000403042227 */ /* 0x002fca00078e00ff */
[----:B0-----:R-:W-:Y:S01]  /*1d950*/  @P2 SHF.R.U32.HI R3, RZ, R0, R4 ;  /* 0x00000000ff032219 */ /* 0x001fe20000011604 */
[----:B------:R-:W-:-:S04]  /*1d960*/  IMAD R0, R8, -0x50, RZ ;  /* 0xffffffb008007824 */ /* 0x000fc800078e02ff */
[----:B------:R-:W0:Y:S01]  /*1d970*/  SHFL.IDX PT, R4, R3, RZ, 0x1c1f ;  /* 0x001c1fff03047589 */ /* 0x000e2200000e0000 */
[----:B------:R-:W-:-:S04]  /*1d980*/  IADD3 R0, -R234, 0x1, R0 ;  /* 0x00000001ea007810 */ /* 0x000fc80007ffe100 */
[----:B------:R-:W-:-:S05]  /*1d990*/  IADD3 R0, -R232, R0, R233 ;  /* 0x00000000e8007210 */ /* 0x000fca0007ffe1e9 */
[----:B0-----:R-:W-:-:S05]  /*1d9a0*/  IMAD.IADD R4, R0, 0x1, R4 ;  /* 0x0000000100047824 */ /* 0x001fca00078e0204 */
[C---:B------:R-:W-:Y:S02]  /*1d9b0*/  ISETP.GT.AND P3, PT, R4.reuse, RZ, PT ;  /* 0x000000ff0400720c */ /* 0x040fe40003f64270 */
[----:B------:R-:W-:Y:S02]  /*1d9c0*/  ISETP.GT.AND P4, PT, R4, 0x1, PT ;  /* 0x000000010400780c */ /* 0x000fe40003f84270 */
[----:B------:R-:W-:Y:S02]  /*1d9d0*/  FSEL R184, R184, -INF , P3 ;  /* 0xff800000b8b87808 */ /* 0x000fe40001800000 */
        /* <DEDUP_REMOVED lines=53> */
[----:B------:R0:W1:Y:S01]  /*1dd30*/  SHFL.IDX PT, R4, R3, 0x1, 0x1c1f ;  /* 0x003c1f0003047f89 */ /* 0x00006200000e0000 */
[----:B------:R-:W-:Y:S02]  /*1dd40*/  FMNMX.FTZ R5, R153, R5, !PT ;  /* 0x0000000599057209 */ /* 0x000fe40007810000 */
[----:B------:R-:W-:Y:S02]  /*1dd50*/  FSEL R157, R157, -INF , P5 ;  /* 0xff8000009d9d7808 */ /* 0x000fe40002800000 */
[----:B------:R-:W-:Y:S01]  /*1dd60*/  FMNMX.FTZ R5, R156, R5, !PT ;  /* 0x000000059c057209 */ /* 0x000fe20007810000 */
[----:B0-----:R-:W-:-:S03]  /*1dd70*/  IMAD.MOV.U32 R3, RZ, RZ, 0x40000040 ;  /* 0x40000040ff037424 */ /* 0x001fc600078e00ff */
[----:B------:R-:W-:-:S05]  /*1dd80*/  FMNMX.FTZ R5, R157, R5, !PT ;  /* 0x000000059d057209 */ /* 0x000fca0007810000 */
[----:B------:R-:W0:Y:S01]  /*1dd90*/  SHFL.BFLY PT, R10, R5, 0x2, 0x1f ;  /* 0x0c401f00050a7f89 */ /* 0x000e2200000e0000 */
[----:B-1----:R-:W-:-:S05]  /*1dda0*/  IMAD.IADD R0, R0, 0x1, R4 ;  /* 0x0000000100007824 */ /* 0x002fca00078e0204 */
[C---:B------:R-:W-:Y:S02]  /*1ddb0*/  ISETP.GT.AND P3, PT, R0.reuse, RZ, PT ;  /* 0x000000ff0000720c */ /* 0x040fe40003f64270 */
[C---:B------:R-:W-:Y:S02]  /*1ddc0*/  ISETP.GT.AND P4, PT, R0.reuse, 0x1, PT ;  /* 0x000000010000780c */ /* 0x040fe40003f84270 */
[C---:B------:R-:W-:Y:S02]  /*1ddd0*/  ISETP.GT.AND P5, PT, R0.reuse, 0x8, PT ;  /* 0x000000080000780c */ /* 0x040fe40003fa4270 */
[----:B------:R-:W-:Y:S02]  /*1dde0*/  ISETP.GT.AND P6, PT, R0, 0x9, PT ;  /* 0x000000090000780c */ /* 0x000fe40003fc4270 */
[----:B------:R-:W-:Y:S02]  /*1ddf0*/  FSEL R186, R186, -INF , P3 ;  /* 0xff800000baba7808 */ /* 0x000fe40001800000 */
[----:B0-----:R-:W-:-:S02]  /*1de00*/  FMNMX.FTZ R5, R5, R10, !PT ;  /* 0x0000000a05057209 */ /* 0x001fc40007810000 */
[----:B------:R-:W-:Y:S02]  /*1de10*/  FSEL R187, R187, -INF , P4 ;  /* 0xff800000bbbb7808 */ /* 0x000fe40002000000 */
[----:B------:R-:W-:Y:S02]  /*1de20*/  FSEL R190, R190, -INF , P5 ;  /* 0xff800000bebe7808 */ /* 0x000fe40002800000 */
[----:B------:R-:W-:Y:S02]  /*1de30*/  FSEL R191, R191, -INF , P6 ;  /* 0xff800000bfbf7808 */ /* 0x000fe40003000000 */
[C---:B------:R-:W-:Y:S02]  /*1de40*/  ISETP.GT.AND P3, PT, R0.reuse, 0x10, PT ;  /* 0x000000100000780c */ /* 0x040fe40003f64270 */
[C---:B------:R-:W-:Y:S02]  /*1de50*/  ISETP.GT.AND P4, PT, R0.reuse, 0x11, PT ;  /* 0x000000110000780c */ /* 0x040fe40003f84270 */
[----:B------:R-:W-:-:S02]  /*1de60*/  ISETP.GT.AND P5, PT, R0, 0x18, PT ;  /* 0x000000180000780c */ /* 0x000fc40003fa4270 */
[----:B------:R-:W-:Y:S02]  /*1de70*/  ISETP.GT.AND P6, PT, R0, 0x19, PT ;  /* 0x000000190000780c */ /* 0x000fe40003fc4270 */
[----:B------:R-:W-:Y:S02]  /*1de80*/  FSEL R178, R178, -INF , P3 ;  /* 0xff800000b2b27808 */ /* 0x000fe40001800000 */
[----:B------:R-:W-:Y:S02]  /*1de90*/  FSEL R179, R179, -INF , P4 ;  /* 0xff800000b3b37808 */ /* 0x000fe40002000000 */
[----:B------:R-:W-:Y:S02]  /*1dea0*/  FSEL R182, R182, -INF , P5 ;  /* 0xff800000b6b67808 */ /* 0x000fe40002800000 */
[----:B------:R-:W-:Y:S02]  /*1deb0*/  FSEL R183, R183, -INF , P6 ;  /* 0xff800000b7b77808 */ /* 0x000fe40003000000 */
[----:B------:R-:W-:-:S02]  /*1dec0*/  ISETP.GT.AND P3, PT, R0, 0x20, PT ;  /* 0x000000200000780c */ /* 0x000fc40003f64270 */
[C---:B------:R-:W-:Y:S02]  /*1ded0*/  ISETP.GT.AND P4, PT, R0.reuse, 0x21, PT ;  /* 0x000000210000780c */ /* 0x040fe40003f84270 */
[C---:B------:R-:W-:Y:S02]  /*1dee0*/  ISETP.GT.AND P5, PT, R0.reuse, 0x28, PT ;  /* 0x000000280000780c */ /* 0x040fe40003fa4270 */
[----:B------:R-:W-:Y:S02]  /*1def0*/  ISETP.GT.AND P6, PT, R0, 0x29, PT ;  /* 0x000000290000780c */ /* 0x000fe40003fc4270 */
[----:B------:R-:W-:Y:S02]  /*1df00*/  FSEL R170, R170, -INF , P3 ;  /* 0xff800000aaaa7808 */ /* 0x000fe40001800000 */
[----:B------:R-:W-:Y:S02]  /*1df10*/  FSEL R171, R171, -INF , P4 ;  /* 0xff800000abab7808 */ /* 0x000fe40002000000 */
[----:B------:R-:W-:-:S02]  /*1df20*/  FSEL R174, R174, -INF , P5 ;  /* 0xff800000aeae7808 */ /* 0x000fc40002800000 */
[----:B------:R-:W-:Y:S02]  /*1df30*/  FSEL R175, R175, -INF , P6 ;  /* 0xff800000afaf7808 */ /* 0x000fe40003000000 */
[C---:B------:R-:W-:Y:S02]  /*1df40*/  ISETP.GT.AND P3, PT, R0.reuse, 0x30, PT ;  /* 0x000000300000780c */ /* 0x040fe40003f64270 */
[C---:B------:R-:W-:Y:S02]  /*1df50*/  ISETP.GT.AND P4, PT, R0.reuse, 0x31, PT ;  /* 0x000000310000780c */ /* 0x040fe40003f84270 */
[C---:B------:R-:W-:Y:S02]  /*1df60*/  ISETP.GT.AND P5, PT, R0.reuse, 0x38, PT ;  /* 0x000000380000780c */ /* 0x040fe40003fa4270 */
[----:B------:R-:W-:Y:S02]  /*1df70*/  ISETP.GT.AND P6, PT, R0, 0x39, PT ;  /* 0x000000390000780c */ /* 0x000fe40003fc4270 */
[----:B------:R-:W-:-:S02]  /*1df80*/  FSEL R162, R162, -INF , P3 ;  /* 0xff800000a2a27808 */ /* 0x000fc40001800000 */
[----:B------:R-:W-:Y:S02]  /*1df90*/  FSEL R163, R163, -INF , P4 ;  /* 0xff800000a3a37808 */ /* 0x000fe40002000000 */
[----:B------:R-:W-:Y:S01]  /*1dfa0*/  FSEL R166, R166, -INF , P5 ;  /* 0xff800000a6a67808 */ /* 0x000fe20002800000 */
[----:B------:R-:W-:Y:S02]  /*1dfb0*/  WARPGROUP.DEPBAR.LE gsb0, 0x0 ;  /* 0x00008000000079c5 */ /* 0x000fe40000010000 */
[----:B------:R-:W-:Y:S01]  /*1dfc0*/  WARPGROUP.ARRIVE ;  /* 0x00000000000079c5 */ /* 0x000fe20000000000 */
[----:B------:R-:W-:Y:S02]  /*1dfd0*/  FSEL R167, R167, -INF , P6 ;  /* 0xff800000a7a77808 */ /* 0x000fe40003000000 */
[C---:B------:R-:W-:Y:S02]  /*1dfe0*/  ISETP.GT.AND P6, PT, R0.reuse, 0x40, PT ;  /* 0x000000400000780c */ /* 0x040fe40003fc4270 */
[----:B------:R-:W-:Y:S01]  /*1dff0*/  ISETP.GT.AND P3, PT, R0, 0x41, PT ;  /* 0x000000410000780c */ /* 0x000fe20003f64270 */
[----:B------:R-:W-:Y:S01]  /*1e000*/  HGMMA.64x256x16.F32 R24, R196, gdesc[UR4].tnspB, R24, gsb0 ;  /* 0x43e00004c4187df0 */ /* 0x000fe20008000818 */
[----:B------:R-:W-:-:S02]  /*1e010*/  R2UR UR6, R2 ;  /* 0x00000000020672ca */ /* 0x000fc400000e0000 */
[----:B------:R-:W-:Y:S01]  /*1e020*/  R2UR UR7, R3 ;  /* 0x00000000030772ca */ /* 0x000fe200000e0000 */
[----:B------:R-:W0:Y:S01]  /*1e030*/  SHFL.BFLY PT, R2, R5, 0x1, 0x1f ;  /* 0x0c201f0005027f89 */ /* 0x000e2200000e0000 */
[C---:B------:R-:W-:Y:S01]  /*1e040*/  ISETP.GT.AND P4, PT, R0.reuse, 0x48, PT ;  /* 0x000000480000780c */ /* 0x040fe20003f84270 */
[----:B------:R-:W-:Y:S01]  /*1e050*/  IMAD.U32 R3, RZ, RZ, UR39 ;  /* 0x00000027ff037e24 */ /* 0x000fe2000f8e00ff */
[----:B------:R-:W-:Y:S02]  /*1e060*/  ISETP.GT.AND P5, PT, R0, 0x49, PT ;  /* 0x000000490000780c */ /* 0x000fe40003fa4270 */
[----:B------:R-:W-:Y:S02]  /*1e070*/  FMNMX.FTZ R0, R186, R6, !PT ;  /* 0x00000006ba007209 */ /* 0x000fe40007810000 */
[----:B------:R-:W-:Y:S02]  /*1e080*/  FSEL R154, R154, -INF , P6 ;  /* 0xff8000009a9a7808 */ /* 0x000fe40003000000 */
[----:B0-----:R-:W-:-:S02]  /*1e090*/  FMNMX.FTZ R5, R5, R2, !PT ;  /* 0x0000000205057209 */ /* 0x001fc40007810000 */
[----:B------:R-:W-:Y:S02]  /*1e0a0*/  FMNMX.FTZ R2, R187, R0, !PT ;  /* 0x00000000bb027209 */ /* 0x000fe40007810000 */
[C---:B------:R-:W-:Y:S01]  /*1e0b0*/  FSETP.NEU.FTZ.AND P6, PT, R5.reuse, -INF , PT ;  /* 0xff8000000500780b */ /* 0x040fe20003fdd000 */
[----:B------:R-:W-:Y:S01]  /*1e0c0*/  FMUL.FTZ R0, R5, R3 ;  /* 0x0000000305007220 */ /* 0x000fe20000410000 */
[----:B------:R-:W-:-:S04]  /*1e0d0*/  FMNMX.FTZ R2, R190, R2, !PT ;  /* 0x00000002be027209 */ /* 0x000fc80007810000 */
[----:B------:R-:W-:Y:S02]  /*1e0e0*/  FMNMX.FTZ R2, R191, R2, !PT ;  /* 0x00000002bf027209 */ /* 0x000fe40007810000 */
[----:B------:R-:W-:Y:S02]  /*1e0f0*/  FSEL R0, R0, RZ, P6 ;  /* 0x000000ff00007208 */ /* 0x000fe40003000000 */
[----:B------:R-:W-:-:S03]  /*1e100*/  FMNMX.FTZ R2, R178, R2, !PT ;  /* 0x00000002b2027209 */ /* 0x000fc60007810000 */
[-CC-:B------:R-:W-:Y:S01]  /*1e110*/  FFMA.FTZ R10, R177, R3.reuse, -R0.reuse ;  /* 0x00000003b10a7223 */ /* 0x180fe20000010800 */
[----:B------:R-:W-:Y:S01]  /*1e120*/  FMNMX.FTZ R2, R179, R2, !PT ;  /* 0x00000002b3027209 */ /* 0x000fe20007810000 */
[-CC-:B------:R-:W-:Y:S01]  /*1e130*/  FFMA.FTZ R206, R180, R3.reuse, -R0.reuse ;  /* 0x00000003b4ce7223 */ /* 0x180fe20000010800 */
[----:B------:R-:W-:Y:S01]  /*1e140*/  FSEL R177, R155, -INF , P3 ;  /* 0xff8000009bb17808 */ /* 0x000fe20001800000 */
        /* <DEDUP_REMOVED lines=11> */
[-CC-:B------:R-:W-:Y:S01]  /*1e200*/  FFMA.FTZ R200, R168, R3.reuse, -R0.reuse ;  /* 0x00000003a8c87223 */ /* 0x180fe20000010800 */
[-CC-:B------:R-:W-:Y:S01]  /*1e210*/  FFMA.FTZ R159, R169, R3.reuse, -R0.reuse ;  /* 0x00000003a99f7223 */ /* 0x180fe20000010800 */
[----:B------:R-:W-:Y:S01]  /*1e220*/  FMNMX.FTZ R2, R171, R2, !PT ;  /* 0x00000002ab027209 */ /* 0x000fe20007810000 */
[-CC-:B------:R-:W-:Y:S01]  /*1e230*/  FFMA.FTZ R202, R172, R3.reuse, -R0.reuse ;  /* 0x00000003acca7223 */ /* 0x180fe20000010800 */
[-CC-:B------:R-:W-:Y:S01]  /*1e240*/  FFMA.FTZ R21, R173, R3.reuse, -R0.reuse ;  /* 0x00000003ad157223 */ /* 0x180fe20000010800 */
[-CC-:B------:R-:W-:Y:S01]  /*1e250*/  FFMA.FTZ R155, R161, R3.reuse, -R0.reuse ;  /* 0x00000003a19b7223 */ /* 0x180fe20000010800 */
[----:B------:R-:W-:Y:S01]  /*1e260*/  FMNMX.FTZ R2, R174, R2, !PT ;  /* 0x00000002ae027209 */ /* 0x000fe20007810000 */
[----:B------:R-:W-:Y:S01]  /*1e270*/  FFMA.FTZ R158, R165, R3, -R0 ;  /* 0x00000003a59e7223 */ /* 0x000fe20000010800 */
[----:B------:R-:W-:Y:S02]  /*1e280*/  MUFU.EX2 R208, R208 ;  /* 0x000000d000d07308 */ /* 0x000fe40000000800 */
[----:B------:R-:W-:-:S04]  /*1e290*/  FMNMX.FTZ R2, R175, R2, !PT ;  /* 0x00000002af027209 */ /* 0x000fc80007810000 */
[----:B------:R-:W-:Y:S02]  /*1e2a0*/  FMNMX.FTZ R2, R162, R2, !PT ;  /* 0x00000002a2027209 */ /* 0x000fe40007810000 */
        /* <DEDUP_REMOVED lines=10> */
[----:B------:R-:W-:-:S05]  /*1e350*/  FMNMX.FTZ R2, R184, R2, !PT ;  /* 0x00000002b8027209 */ /* 0x000fca0007810000 */
[----:B------:R-:W0:Y:S01]  /*1e360*/  SHFL.BFLY PT, R4, R2, 0x2, 0x1f ;  /* 0x0c401f0002047f89 */ /* 0x000e2200000e0000 */
        /* <DEDUP_REMOVED lines=10> */
[----:B------:R-:W-:-:S03]  /*1e410*/  FSETP.NEU.FTZ.AND P3, PT, R4, -INF , PT ;  /* 0xff8000000400780b */ /* 0x000fc60003f7d000 */
[----:B------:R-:W-:Y:S01]  /*1e420*/  MUFU.EX2 R155, R155 ;  /* 0x0000009b009b7308 */ /* 0x000fe20000000800 */
[----:B------:R-:W-:-:S05]  /*1e430*/  FSEL R2, R4, RZ, P3 ;  /* 0x000000ff04027208 */ /* 0x000fca0001800000 */
[----:B------:R-:W-:Y:S02]  /*1e440*/  FADD.FTZ R2, -R2, R6 ;  /* 0x0000000602027221 */ /* 0x000fe40000010100 */
[----:B------:R-:W-:Y:S02]  /*1e450*/  MUFU.EX2 R158, R158 ;  /* 0x0000009e009e7308 */ /* 0x000fe40000000800 */
[----:B------:R-:W-:-:S06]  /*1e460*/  FMUL.FTZ R2, R2, R3 ;  /* 0x0000000302027220 */ /* 0x000fcc0000410000 */
[----:B------:R-:W-:Y:S01]  /*1e470*/  MUFU.EX2 R2, R2 ;  /* 0x0000000200027308 */ /* 0x000fe20000000800 */
[----:B------:R-:W-:Y:S02]  /*1e480*/  WARPGROUP.DEPBAR.LE gsb0, 0x0 ;  /* 0x00008000000079c5 */ /* 0x000fe40000010000 */
[----:B------:R-:W-:Y:S01]  /*1e490*/  WARPGROUP.ARRIVE ;  /* 0x00000000000079c5 */ /* 0x000fe20000000000 */
[-CC-:B------:R-:W-:Y:S01]  /*1e4a0*/  FFMA.FTZ R196, R160, R3.reuse, -R0.reuse ;  /* 0x00000003a0c47223 */ /* 0x180fe20000010800 */
[----:B------:R-:W-:-:S04]  /*1e4b0*/  FFMA.FTZ R198, R164, R3, -R0 ;  /* 0x00000003a4c67223 */ /* 0x000fc80000010800 */
[----:B------:R-:W-:Y:S01]  /*1e4c0*/  HGMMA.64x256x16.F32 R24, R192, gdesc[UR4].tnspB, R24, gsb0 ;  /* 0x43e00004c0187df0 */ /* 0x000fe20008000818 */
[----:B------:R-:W-:Y:S08]  /*1e4d0*/  MUFU.EX2 R196, R196 ;  /* 0x000000c400c47308 */ /* 0x000ff00000000800 */
[----:B------:R-:W-:Y:S01]  /*1e4e0*/  MUFU.EX2 R198, R198 ;  /* 0x000000c600c67308 */ /* 0x000fe20000000800 */
[----:B------:R-:W-:-:S02]  /*1e4f0*/  WARPGROUP.DEPBAR.LE gsb0, 0x0 ;  /* 0x00008000000079c5 */ /* 0x000fc40000010000 */
[-CC-:B------:R-:W-:Y:S01]  /*1e500*/  FFMA.FTZ R192, R152, R3.reuse, -R0.reuse ;  /* 0x0000000398c07223 */ /* 0x180fe20000010800 */
[-CC-:B------:R-:W-:Y:S01]  /*1e510*/  FFMA.FTZ R152, R153, R3.reuse, -R0.reuse ;  /* 0x0000000399987223 */ /* 0x180fe20000010800 */
[-CC-:B------:R-:W-:Y:S01]  /*1e520*/  FFMA.FTZ R194, R156, R3.reuse, -R0.reuse ;  /* 0x000000039cc27223 */ /* 0x180fe20000010800 */
[-C--:B------:R-:W-:Y:S01]  /*1e530*/  FFMA.FTZ R153, R157, R3.reuse, -R0 ;  /* 0x000000039d997223 */ /* 0x080fe20000010800 */
[----:B------:R-:W-:Y:S01]  /*1e540*/  @!P1 IADD3 R0, R11, 0x38840, RZ ;  /* 0x000388400b009810 */ /* 0x000fe20007ffe0ff */
[----:B------:R-:W-:Y:S01]  /*1e550*/  FMUL.FTZ R157, R4, R3 ;  /* 0x00000003049d7220 */ /* 0x000fe20000410000 */
[----:B------:R-:W-:Y:S02]  /*1e560*/  MUFU.EX2 R192, R192 ;  /* 0x000000c000c07308 */ /* 0x000fe40000000800 */
[----:B------:R-:W-:Y:S02]  /*1e570*/  @!P1 PRMT R0, RZ, 0x654, R0 ;  /* 0x00000654ff009816 */ /* 0x000fe40000000000 */
[----:B------:R-:W-:-:S02]  /*1e580*/  FSEL R157, R157, RZ, P3 ;  /* 0x000000ff9d9d7208 */ /* 0x000fc40001800000 */
[----:B------:R0:W-:Y:S01]  /*1e590*/  @!P1 SYNCS.ARRIVE.TRANS64.RED.A1T0 RZ, [R0+URZ], RZ ;  /* 0x000000ff00ff99a7 */ /* 0x0001e2000810043f */
[----:B------:R-:W-:Y:S01]  /*1e5a0*/  ISETP.GT.AND P3, PT, R8, R224, PT ;  /* 0x000000e00800720c */ /* 0x000fe20003f64270 */
[----:B------:R-:W-:Y:S01]  /*1e5b0*/  MUFU.EX2 R152, R152 ;  /* 0x0000009800987308 */ /* 0x000fe20000000800 */
[-CC-:B------:R-:W-:Y:S01]  /*1e5c0*/  FFMA.FTZ R209, R186, R3.reuse, -R157.reuse ;  /* 0x00000003bad17223 */ /* 0x180fe2000001089d */
[-CC-:B------:R-:W-:Y:S01]  /*1e5d0*/  FFMA.FTZ R156, R187, R3.reuse, -R157.reuse ;  /* 0x00000003bb9c7223 */ /* 0x180fe2000001089d */
[-CC-:B------:R-:W-:Y:S01]  /*1e5e0*/  FFMA.FTZ R211, R190, R3.reuse, -R157.reuse ;  /* 0x00000003bed37223 */ /* 0x180fe2000001089d */
[-CC-:B------:R-:W-:Y:S01]  /*1e5f0*/  FFMA.FTZ R161, R191, R3.reuse, -R157.reuse ;  /* 0x00000003bfa17223 */ /* 0x180fe2000001089d */
[-CC-:B------:R-:W-:Y:S01]  /*1e600*/  FFMA.FTZ R205, R178, R3.reuse, -R157.reuse ;  /* 0x00000003b2cd7223 */ /* 0x180fe2000001089d */
[----:B0-----:R-:W-:Y:S01]  /*1e610*/  FSEL R0, R5, RZ, P6 ;  /* 0x000000ff05007208 */ /* 0x001fe20003000000 */
[-CC-:B------:R-:W-:Y:S01]  /*1e620*/  FFMA.FTZ R160, R179, R3.reuse, -R157.reuse ;  /* 0x00000003b3a07223 */ /* 0x180fe2000001089d */
[----:B------:R-:W0:Y:S01]  /*1e630*/  MUFU.EX2 R209, R209 ;  /* 0x000000d100d17308 */ /* 0x000e220000000800 */
[-CC-:B------:R-:W-:Y:S01]  /*1e640*/  FFMA.FTZ R207, R182, R3.reuse, -R157.reuse ;  /* 0x00000003b6cf7223 */ /* 0x180fe2000001089d */
[-C--:B------:R-:W-:Y:S01]  /*1e650*/  FFMA.FTZ R183, R183, R3.reuse, -R157 ;  /* 0x00000003b7b77223 */ /* 0x080fe2000001089d */
[----:B------:R-:W-:Y:S01]  /*1e660*/  FADD.FTZ R0, -R0, R7 ;  /* 0x0000000700007221 */ /* 0x000fe20000010100 */
[-CC-:B------:R-:W-:Y:S01]  /*1e670*/  FFMA.FTZ R201, R170, R3.reuse, -R157.reuse ;  /* 0x00000003aac97223 */ /* 0x180fe2000001089d */
[-CC-:B------:R-:W-:Y:S01]  /*1e680*/  FFMA.FTZ R197, R162, R3.reuse, -R157.reuse ;  /* 0x00000003a2c57223 */ /* 0x180fe2000001089d */
[-CC-:B------:R-:W-:Y:S01]  /*1e690*/  FFMA.FTZ R171, R171, R3.reuse, -R157.reuse ;  /* 0x00000003abab7223 */ /* 0x180fe2000001089d */
[-C--:B------:R-:W-:Y:S01]  /*1e6a0*/  FMUL.FTZ R0, R0, R3.reuse ;  /* 0x0000000300007220 */ /* 0x080fe20000410000 */
[----:B------:R-:W1:Y:S01]  /*1e6b0*/  MUFU.EX2 R156, R156 ;  /* 0x0000009c009c7308 */ /* 0x000e620000000800 */
[-CC-:B------:R-:W-:Y:S01]  /*1e6c0*/  FFMA.FTZ R203, R174, R3.reuse, -R157.reuse ;  /* 0x00000003aecb7223 */ /* 0x180fe2000001089d */
[-CC-:B------:R-:W-:Y:S01]  /*1e6d0*/  FFMA.FTZ R6, R175, R3.reuse, -R157.reuse ;  /* 0x00000003af067223 */ /* 0x180fe2000001089d */
[----:B------:R2:W-:Y:S01]  /*1e6e0*/  @!P1 SYNCS.ARRIVE.TRANS64.RED.A1T0 RZ, [R9+URZ], RZ ;  /* 0x000000ff09ff99a7 */ /* 0x0005e2000810043f */
[-CC-:B------:R-:W-:Y:S01]  /*1e6f0*/  FFMA.FTZ R199, R166, R3.reuse, -R157.reuse ;  /* 0x00000003a6c77223 */ /* 0x180fe2000001089d */
[-CC-:B------:R-:W-:Y:S01]  /*1e700*/  FFMA.FTZ R167, R167, R3.reuse, -R157.reuse ;  /* 0x00000003a7a77223 */ /* 0x180fe2000001089d */
[-CC-:B------:R-:W-:Y:S01]  /*1e710*/  FFMA.FTZ R154, R154, R3.reuse, -R157.reuse ;  /* 0x000000039a9a7223 */ /* 0x180fe2000001089d */
[-C--:B------:R-:W-:Y:S01]  /*1e720*/  FFMA.FTZ R177, R177, R3.reuse, -R157 ;  /* 0x00000003b1b17223 */ /* 0x080fe2000001089d */
[----:B------:R-:W3:Y:S01]  /*1e730*/  MUFU.EX2 R0, R0 ;  /* 0x0000000000007308 */ /* 0x000ee20000000800 */
[----:B0-----:R-:W-:Y:S01]  /*1e740*/  FFMA.FTZ R12, R2, R12, R209 ;  /* 0x0000000c020c7223 */ /* 0x001fe200000100d1 */
[-CC-:B------:R-:W-:Y:S01]  /*1e750*/  FFMA.FTZ R180, R180, R3.reuse, -R157.reuse ;  /* 0x00000003b4b47223 */ /* 0x180fe2000001089d */
[-CC-:B--2---:R-:W-:Y:S01]  /*1e760*/  FFMA.FTZ R9, R163, R3.reuse, -R157.reuse ;  /* 0x00000003a3097223 */ /* 0x184fe2000001089d */
[----:B------:R-:W-:Y:S01]  /*1e770*/  FFMA.FTZ R157, R184, R3, -R157 ;  /* 0x00000003b89d7223 */ /* 0x000fe2000001089d */
[----:B------:R-:W-:-:S03]  /*1e780*/  VIADD R8, R8, 0xffffffff ;  /* 0xffffffff08087836 */ /* 0x000fc60000000000 */
[----:B------:R-:W0:Y:S01]  /*1e790*/  MUFU.EX2 R211, R211 ;  /* 0x000000d300d37308 */ /* 0x000e220000000800 */
[C---:B-1----:R-:W-:Y:S01]  /*1e7a0*/  FADD.FTZ R12, R156.reuse, R12 ;  /* 0x0000000c9c0c7221 */ /* 0x042fe20000010000 */
[----:B------:R-:W-:-:S06]  /*1e7b0*/  F2FP.F16.F32.PACK_AB R209, R156, R209 ;  /* 0x000000d19cd1723e */ /* 0x000fcc00000000ff */
[----:B------:R-:W1:Y:S01]  /*1e7c0*/  MUFU.EX2 R161, R161 ;  /* 0x000000a100a17308 */ /* 0x000e620000000800 */
[----:B---3--:R-:W-:Y:S01]  /*1e7d0*/  FFMA.FTZ R13, R0, R13, R208 ;  /* 0x0000000d000d7223 */ /* 0x008fe200000100d0 */
[----:B------:R-:W-:-:S03]  /*1e7e0*/  F2FP.F16.F32.PACK_AB R208, R14, R208 ;  /* 0x000000d00ed0723e */ /* 0x000fc600000000ff */
[----:B------:R-:W-:-:S03]  /*1e7f0*/  FADD.FTZ R13, R14, R13 ;  /* 0x0000000d0e0d7221 */ /* 0x000fc60000010000 */
[----:B------:R-:W2:Y:S01]  /*1e800*/  MUFU.EX2 R205, R205 ;  /* 0x000000cd00cd7308 */ /* 0x000ea20000000800 */
[----:B------:R-:W-:Y:S01]  /*1e810*/  FADD.FTZ R13, R210, R13 ;  /* 0x0000000dd20d7221 */ /* 0x000fe20000010000 */
[----:B0-----:R-:W-:Y:S01]  /*1e820*/  FADD.FTZ R12, R211, R12 ;  /* 0x0000000cd30c7221 */ /* 0x001fe20000010000 */
[C---:B------:R-:W-:Y:S02]  /*1e830*/  F2FP.F16.F32.PACK_AB R210, R15.reuse, R210 ;  /* 0x000000d20fd2723e */ /* 0x040fe400000000ff */
[----:B------:R-:W-:-:S03]  /*1e840*/  FADD.FTZ R13, R15, R13 ;  /* 0x0000000d0f0d7221 */ /* 0x000fc60000010000 */
[----:B------:R-:W0:Y:S01]  /*1e850*/  MUFU.EX2 R160, R160 ;  /* 0x000000a000a07308 */ /* 0x000e220000000800 */
[C---:B-1----:R-:W-:Y:S01]  /*1e860*/  FADD.FTZ R12, R161.reuse, R12 ;  /* 0x0000000ca10c7221 */ /* 0x042fe20000010000 */
[----:B------:R-:W-:Y:S01]  /*1e870*/  FADD.FTZ R162, R204, R13 ;  /* 0x0000000dcca27221 */ /* 0x000fe20000010000 */
[----:B------:R-:W-:Y:S02]  /*1e880*/  F2FP.F16.F32.PACK_AB R204, R10, R204 ;  /* 0x000000cc0acc723e */ /* 0x000fe400000000ff */
[----:B------:R-:W-:-:S03]  /*1e890*/  F2FP.F16.F32.PACK_AB R211, R161, R211 ;  /* 0x000000d3a1d3723e */ /* 0x000fc600000000ff */
[----:B------:R-:W1:Y:S01]  /*1e8a0*/  MUFU.EX2 R207, R207 ;  /* 0x000000cf00cf7308 */ /* 0x000e620000000800 */
[----:B--2---:R-:W-:Y:S01]  /*1e8b0*/  FADD.FTZ R13, R205, R12 ;  /* 0x0000000ccd0d7221 */ /* 0x004fe20000010000 */
[----:B------:R-:W-:Y:S01]  /*1e8c0*/  FADD.FTZ R12, R10, R162 ;  /* 0x000000a20a0c7221 */ /* 0x000fe20000010000 */
[----:B------:R-:W-:-:S03]  /*1e8d0*/  IMAD.MOV.U32 R10, RZ, RZ, R216 ;  /* 0x000000ffff0a7224 */ /* 0x000fc600078e00d8 */
[----:B------:R-:W-:Y:S01]  /*1e8e0*/  FADD.FTZ R12, R206, R12 ;  /* 0x0000000cce0c7221 */ /* 0x000fe20000010000 */
[----:B------:R-:W-:Y:S01]  /*1e8f0*/  F2FP.F16.F32.PACK_AB R206, R176, R206 ;  /* 0x000000ceb0ce723e */ /* 0x000fe200000000ff */
[----:B------:R-:W2:Y:S01]  /*1e900*/  MUFU.EX2 R11, R183 ;  /* 0x000000b7000b7308 */ /* 0x000ea20000000800 */
[----:B0-----:R-:W-:Y:S01]  /*1e910*/  FADD.FTZ R13, R160, R13 ;  /* 0x0000000da00d7221 */ /* 0x001fe20000010000 */
[----:B------:R-:W-:Y:S01]  /*1e920*/  FADD.FTZ R14, R176, R12 ;  /* 0x0000000cb00e7221 */ /* 0x000fe20000010000 */
[----:B------:R-:W-:-:S03]  /*1e930*/  F2FP.F16.F32.PACK_AB R205, R160, R205 ;  /* 0x000000cda0cd723e */ /* 0x000fc600000000ff */
[----:B------:R-:W-:Y:S01]  /*1e940*/  FADD.FTZ R14, R200, R14 ;  /* 0x0000000ec80e7221 */ /* 0x000fe20000010000 */
[----:B------:R-:W-:Y:S01]  /*1e950*/  F2FP.F16.F32.PACK_AB R200, R159, R200 ;  /* 0x000000c89fc8723e */ /* 0x000fe200000000ff */
[----:B------:R-:W0:Y:S01]  /*1e960*/  MUFU.EX2 R201, R201 ;  /* 0x000000c900c97308 */ /* 0x000e220000000800 */
[----:B-1----:R-:W-:Y:S01]  /*1e970*/  FADD.FTZ R13, R207, R13 ;  /* 0x0000000dcf0d7221 */ /* 0x002fe20000010000 */
[----:B------:R-:W-:-:S04]  /*1e980*/  FADD.FTZ R14, R159, R14 ;  /* 0x0000000e9f0e7221 */ /* 0x000fc80000010000 */
[----:B------:R-:W-:Y:S01]  /*1e990*/  FADD.FTZ R14, R202, R14 ;  /* 0x0000000eca0e7221 */ /* 0x000fe20000010000 */
[----:B------:R-:W-:Y:S01]  /*1e9a0*/  F2FP.F16.F32.PACK_AB R202, R21, R202 ;  /* 0x000000ca15ca723e */ /* 0x000fe200000000ff */
[----:B------:R-:W1:Y:S01]  /*1e9b0*/  MUFU.EX2 R7, R171 ;  /* 0x000000ab00077308 */ /* 0x000e620000000800 */
[----:B--2---:R-:W-:Y:S01]  /*1e9c0*/  FADD.FTZ R13, R11, R13 ;  /* 0x0000000d0b0d7221 */ /* 0x004fe20000010000 */
[----:B------:R-:W-:Y:S01]  /*1e9d0*/  FADD.FTZ R14, R21, R14 ;  /* 0x0000000e150e7221 */ /* 0x000fe20000010000 */
[----:B------:R-:W-:-:S03]  /*1e9e0*/  F2FP.F16.F32.PACK_AB R207, R11, R207 ;  /* 0x000000cf0bcf723e */ /* 0x000fc600000000ff */
[----:B------:R-:W-:Y:S01]  /*1e9f0*/  FADD.FTZ R14, R196, R14 ;  /* 0x0000000ec40e7221 */ /* 0x000fe20000010000 */
[----:B------:R-:W-:Y:S01]  /*1ea00*/  F2FP.F16.F32.PACK_AB R196, R155, R196 ;  /* 0x000000c49bc4723e */ /* 0x000fe200000000ff */
[----:B------:R-:W2:Y:S01]  /*1ea10*/  MUFU.EX2 R203, R203 ;  /* 0x000000cb00cb7308 */ /* 0x000ea20000000800 */
[----:B0-----:R-:W-:Y:S01]  /*1ea20*/  FADD.FTZ R13, R201, R13 ;  /* 0x0000000dc90d7221 */ /* 0x001fe20000010000 */
[----:B------:R-:W-:-:S04]  /*1ea30*/  FADD.FTZ R14, R155, R14 ;  /* 0x0000000e9b0e7221 */ /* 0x000fc80000010000 */
[----:B------:R-:W-:Y:S01]  /*1ea40*/  FADD.FTZ R14, R198, R14 ;  /* 0x0000000ec60e7221 */ /* 0x000fe20000010000 */
[C---:B------:R-:W-:Y:S01]  /*1ea50*/  F2FP.F16.F32.PACK_AB R198, R158.reuse, R198 ;  /* 0x000000c69ec6723e */ /* 0x040fe200000000ff */
[----:B------:R-:W0:Y:S01]  /*1ea60*/  MUFU.EX2 R6, R6 ;  /* 0x0000000600067308 */ /* 0x000e220000000800 */
[C---:B-1----:R-:W-:Y:S01]  /*1ea70*/  FADD.FTZ R13, R7.reuse, R13 ;  /* 0x0000000d070d7221 */ /* 0x042fe20000010000 */
[----:B------:R-:W-:Y:S01]  /*1ea80*/  FADD.FTZ R14, R158, R14 ;  /* 0x0000000e9e0e7221 */ /* 0x000fe20000010000 */
[----:B------:R-:W-:Y:S02]  /*1ea90*/  F2FP.F16.F32.PACK_AB R201, R7, R201 ;  /* 0x000000c907c9723e */ /* 0x000fe400000000ff */
[----:B------:R-:W-:Y:S01]  /*1eaa0*/  MOV R7, R5 ;  /* 0x0000000500077202 */ /* 0x000fe20000000f00 */
[----:B------:R-:W-:Y:S01]  /*1eab0*/  FADD.FTZ R14, R192, R14 ;  /* 0x0000000ec00e7221 */ /* 0x000fe20000010000 */
[C---:B------:R-:W-:Y:S01]  /*1eac0*/  F2FP.F16.F32.PACK_AB R192, R152.reuse, R192 ;  /* 0x000000c098c0723e */ /* 0x040fe200000000ff */
[----:B------:R-:W1:Y:S01]  /*1ead0*/  MUFU.EX2 R197, R197 ;  /* 0x000000c500c57308 */ /* 0x000e620000000800 */
[----:B--2---:R-:W-:Y:S01]  /*1eae0*/  FADD.FTZ R13, R203, R13 ;  /* 0x0000000dcb0d7221 */ /* 0x004fe20000010000 */
[----:B------:R-:W-:-:S06]  /*1eaf0*/  FADD.FTZ R14, R152, R14 ;  /* 0x0000000e980e7221 */ /* 0x000fcc0000010000 */
[----:B------:R-:W2:Y:S01]  /*1eb00*/  MUFU.EX2 R9, R9 ;  /* 0x0000000900097308 */ /* 0x000ea20000000800 */
[C---:B0-----:R-:W-:Y:S01]  /*1eb10*/  FADD.FTZ R13, R6.reuse, R13 ;  /* 0x0000000d060d7221 */ /* 0x041fe20000010000 */
[----:B------:R-:W-:Y:S01]  /*1eb20*/  F2FP.F16.F32.PACK_AB R203, R6, R203 ;  /* 0x000000cb06cb723e */ /* 0x000fe200000000ff */
[----:B------:R-:W-:-:S05]  /*1eb30*/  IMAD.MOV.U32 R6, RZ, RZ, R4 ;  /* 0x000000ffff067224 */ /* 0x000fca00078e0004 */
[----:B------:R-:W0:Y:S01]  /*1eb40*/  MUFU.EX2 R199, R199 ;  /* 0x000000c700c77308 */ /* 0x000e220000000800 */
[----:B-1----:R-:W-:-:S07]  /*1eb50*/  FADD.FTZ R13, R197, R13 ;  /* 0x0000000dc50d7221 */ /* 0x002fce0000010000 */
[----:B------:R-:W1:Y:S01]  /*1eb60*/  MUFU.EX2 R12, R167 ;  /* 0x000000a7000c7308 */ /* 0x000e620000000800 */
[C---:B--2---:R-:W-:Y:S01]  /*1eb70*/  FADD.FTZ R13, R9.reuse, R13 ;  /* 0x0000000d090d7221 */ /* 0x044fe20000010000 */
[----:B------:R-:W-:Y:S01]  /*1eb80*/  F2FP.F16.F32.PACK_AB R197, R9, R197 ;  /* 0x000000c509c5723e */ /* 0x000fe200000000ff */
[----:B------:R-:W-:-:S05]  /*1eb90*/  IMAD.MOV.U32 R9, RZ, RZ, R218 ;  /* 0x000000ffff097224 */ /* 0x000fca00078e00da */
        /* <DEDUP_REMOVED lines=18> */
[----:B------:R-:W-:Y:S06]  /*1ecc0*/  @P3 BRA `(.L_x_2844) ;  /* 0xffffffb000643947 */ /* 0x000fec000383ffff */
[----:B------:R-:W-:Y:S05]  /*1ecd0*/  BSYNC B1 ;  /* 0x0000000000017941 */ /* 0x000fea0003800000 */
.L_x_2833:
[----:B------:R-:W-:Y:S05]  /*1ece0*/  BSYNC B0 ;  /* 0x0000000000007941 */ /* 0x000fea0003800000 */
.L_x_2832:
[----:B------:R-:W-:Y:S01]  /*1ecf0*/  ISETP.GE.AND P2, PT, R8, R229, PT ;  /* 0x000000e50800720c */ /* 0x000fe20003f46270 */
[----:B------:R-:W-:-:S12]  /*1ed00*/  BSSY B0, `(.L_x_2845) ;  /* 0x000048b000007945 */ /* 0x000fd80003800000 */
[----:B------:R-:W-:Y:S05]  /*1ed10*/  @!P2 BRA `(.L_x_2846) ;  /* 0x000000480024a947 */ /* 0x000fea0003800000 */
[----:B------:R-:W-:Y:S02]  /*1ed20*/  IMAD.MOV.U32 R6, RZ, RZ, R4 ;  /* 0x000000ffff067224 */ /* 0x000fe400078e0004 */
[----:B------:R-:W-:Y:S02]  /*1ed30*/  IMAD.MOV.U32 R7, RZ, RZ, R5 ;  /* 0x000000ffff077224 */ /* 0x000fe400078e0005 */
[----:B------:R-:W-:Y:S02]  /*1ed40*/  IMAD.MOV.U32 R9, RZ, RZ, R218 ;  /* 0x000000ffff097224 */ /* 0x000fe400078e00da */
[----:B------:R-:W-:-:S07]  /*1ed50*/  IMAD.MOV.U32 R10, RZ, RZ, R216 ;  /* 0x000000ffff0a7224 */ /* 0x000fce00078e00d8 */
.L_x_2857:
[----:B------:R-:W-:-:S05]  /*1ed60*/  VIADD R11, R10, 0x1 ;  /* 0x000000010a0b7836 */ /* 0x000fca0000000000 */
[----:B------:R-:W-:-:S04]  /*1ed70*/  ISETP.NE.AND P2, PT, R11, 0x2, PT ;  /* 0x000000020b00780c */ /* 0x000fc80003f45270 */
[----:B------:R-:W-:Y:S02]  /*1ed80*/  SEL R11, R11, RZ, P2 ;  /* 0x000000ff0b0b7207 */ /* 0x000fe40001000000 */
[----:B------:R-:W-:Y:S02]  /*1ed90*/  SEL R218, RZ, 0x1, P2 ;  /* 0x00000001ffda7807 */ /* 0x000fe40001000000 */
[----:B------:R-:W-:Y:S02]  /*1eda0*/  MOV R216, R11 ;  /* 0x0000000b00d87202 */ /* 0x000fe40000000f00 */
[----:B------:R-:W-:Y:S01]  /*1edb0*/  LOP3.LUT R218, R9, R218, RZ, 0x3c, !PT ;  /* 0x000000da09da7212 */ /* 0x000fe200078e3cff */
[----:B------:R-:W-:Y:S06]  /*1edc0*/  @!P0 BRA `(.L_x_2847) ;  /* 0x0000000000048947 */ /* 0x000fec0003800000 */
[----:B------:R-:W-:Y:S01]  /*1edd0*/  BPT.TRAP 0x1 ;  /* 0x000000040000795c */ /* 0x000fe20000300000 */
.L_x_2847:
[----:B------:R-:W-:Y:S01]  /*1ede0*/  IMAD R4, R216, 0x8, R16 ;  /* 0x00000008d8047824 */ /* 0x000fe200078e0210 */
[----:B------:R-:W-:-:S04]  /*1edf0*/  SHF.L.U32 R5, R218, 0x1f, RZ ;  /* 0x0000001fda057819 */ /* 0x000fc800000006ff */
[----:B------:R0:W1:Y:S01]  /*1ee00*/  SYNCS.PHASECHK.TRANS64.TRYWAIT P2, [R4+URZ+0x38830], R5 ;  /* 0x03883005040075a7 */ /* 0x000062000804017f */
[----:B------:R-:W-:Y:S05]  /*1ee10*/  @!P0 BRA `(.L_x_2848) ;  /* 0x0000000000048947 */ /* 0x000fea0003800000 */
[----:B------:R-:W-:Y:S01]  /*1ee20*/  BPT.TRAP 0x1 ;  /* 0x000000040000795c */ /* 0x000fe20000300000 */
.L_x_2848:
[----:B------:R-:W-:Y:S01]  /*1ee30*/  IMAD R3, R216, 0xa00, R20 ;  /* 0x00000a00d8037824 */ /* 0x000fe200078e0214 */
[----:B------:R-:W-:Y:S03]  /*1ee40*/  BSSY B1, `(.L_x_2849) ;  /* 0x0000006000017945 */ /* 0x000fe60003800000 */
[C---:B------:R-:W-:Y:S02]  /*1ee50*/  VIADD R15, R3.reuse, 0x80 ;  /* 0x00000080030f7836 */ /* 0x040fe40000000000 */
[----:B------:R-:W-:Y:S01]  /*1ee60*/  VIADD R152, R3, 0x100 ;  /* 0x0000010003987836 */ /* 0x000fe20000000000 */
[----:B-1----:R-:W-:Y:S06]  /*1ee70*/  @P2 BRA `(.L_x_2850) ;  /* 0x0000000000082947 */ /* 0x002fec0003800000 */
[----:B------:R-:W1:Y:S02]  /*1ee80*/  SYNCS.PHASECHK.TRANS64.TRYWAIT P2, [R4+URZ+0x38830], R5 ;  /* 0x03883005040075a7 */ /* 0x000e64000804017f */
[----:B-1----:R-:W-:Y:S05]  /*1ee90*/  @!P2 BRA `(.L_x_2851) ;  /* 0x00000154000ca947 */ /* 0x002fea0003800000 */
.L_x_2850:
[----:B------:R-:W-:Y:S05]  /*1eea0*/  BSYNC B1 ;  /* 0x0000000000017941 */ /* 0x000fea0003800000 */
.L_x_2849:
[----:B------:R-:W2:Y:S04]  /*1eeb0*/  LDL.64 R154, [R1+0x48] ;  /* 0x00004800019a7983 */ /* 0x000ea80000100a00 */
[----:B------:R-:W3:Y:S01]  /*1eec0*/  LDL.64 R156, [R1+0x50] ;  /* 0x00005000019c7983 */ /* 0x000ee20000100a00 */
[----:B01----:R-:W-:Y:S02]  /*1eed0*/  IMAD.MOV.U32 R4, RZ, RZ, R3 ;  /* 0x000000ffff047224 */ /* 0x003fe400078e0003 */
[----:B------:R-:W-:Y:S01]  /*1eee0*/  IMAD.MOV.U32 R5, RZ, RZ, 0x40000040 ;  /* 0x40000040ff057424 */ /* 0x000fe200078e00ff */
[----:B------:R-:W4:Y:S02]  /*1eef0*/  LDL.64 R232, [R1+0x38] ;  /* 0x0000380001e87983 */ /* 0x000f240000100a00 */
[----:B------:R-:W-:-:S02]  /*1ef00*/  R2UR UR6, R4 ;  /* 0x00000000040672ca */ /* 0x000fc400000e0000 */
        /* <DEDUP_REMOVED lines=8> */
[----:B------:R-:W-:Y:S01]  /*1ef90*/  IMAD.MOV.U32 R15, RZ, RZ, 0x40000040 ;  /* 0x40000040ff0f7424 */ /* 0x000fe200078e00ff */
[----:B------:R-:W-:-:S04]  /*1efa0*/  IADD3 R14, R3, 0x180, RZ ;  /* 0x00000180030e7810 */ /* 0x000fc80007ffe0ff */
        /* <DEDUP_REMOVED lines=22> */
[----:B------:R-:W-:Y:S01]  /*1f110*/  VIADD R4, R3, 0x200 ;  /* 0x0000020003047836 */ /* 0x000fe20000000000 */
        /* <DEDUP_REMOVED lines=34> */
[----:B------:R-:W-:Y:S01]  /*1f340*/  VIADD R4, R3, 0x182 ;  /* 0x0000018203047836 */ /* 0x000fe20000000000 */
[----:B------:R-:W-:Y:S01]  /*1f350*/  MOV R5, 0x40000040 ;  /* 0x4000004000057802 */ /* 0x000fe20000000f00 */
[----:B------:R-:W-:Y:S01]  /*1f360*/  UMOV UR24, UR28 ;  /* 0x0000001c00187c82 */ /* 0x000fe20008000000 */
        /* <DEDUP_REMOVED lines=15> */
[----:B------:R-:W2:Y:S01]  /*1f460*/  LDL.64 R14, [R1+0x28] ;  /* 0x00002800010e7983 */ /* 0x000ea20000100a00 */
[----:B------:R-:W-:-:S02]  /*1f470*/  WARPGROUP.DEPBAR.LE gsb0, 0x0 ;  /* 0x00008000000079c5 */ /* 0x000fc40000010000 */
[----:B------:R-:W-:-:S07]  /*1f480*/  WARPGROUP.ARRIVE ;  /* 0x00000000000079c5 */ /* 0x000fce0000000000 */
[----:B------:R-:W-:Y:S01]  /*1f490*/  HGMMA.64x16x16.F32 R160, gdesc[UR24], R160, gsb0 ;  /* 0x0020000018a079f0 */ /* 0x000fe200080008a0 */
[----:B------:R-:W-:Y:S01]  /*1f4a0*/  IMAD.MOV.U32 R5, RZ, RZ, 0x40000040 ;  /* 0x40000040ff057424 */ /* 0x000fe200078e00ff */
[----:B------:R-:W-:-:S04]  /*1f4b0*/  R2UR UR10, R4 ;  /* 0x00000000040a72ca */ /* 0x000fc800000e0000 */
        /* <DEDUP_REMOVED lines=43> */
[----:B----4-:R-:W-:Y:S02]  /*1f770*/  R2UR UR28, R232 ;  /* 0x00000000e81c72ca */ /* 0x010fe400000e0000 */
[----:B------:R-:W-:Y:S02]  /*1f780*/  R2UR UR29, R233 ;  /* 0x00000000e91d72ca */ /* 0x000fe400000e0000 */
[----:B------:R-:W3:Y:S01]  /*1f790*/  LDL.64 R232, [R1+0x30] ;  /* 0x0000300001e87983 */ /* 0x000ee20000100a00 */
        /* <DEDUP_REMOVED lines=46> */
[----:B------:R-:W-:Y:S02]  /*1fa80*/  MOV R5, 0x40000040 ;  /* 0x4000004000057802 */ /* 0x000fe40000000f00 */
        /* <DEDUP_REMOVED lines=685> */
.L_x_2852:
[----:B------:R-:W-:Y:S01]  /*22560*/  SHF.L.U32 R0, R9, 0x1f, RZ ;  /* 0x0000001f09007819 */ /* 0x000fe200000006ff */
[----:B------:R-:W-:-:S04]  /*22570*/  IMAD R9, R10, 0x8, R16 ;  /* 0x000000080a097824 */ /* 0x000fc800078e0210 */
[----:B------:R0:W1:Y:S01]  /*22580*/  SYNCS.PHASECHK.TRANS64.TRYWAIT P2, [R9+URZ+0x38850], R0 ;  /* 0x03885000090075a7 */ /* 0x000062000804017f */
[----:B------:R-:W-:Y:S05]  /*22590*/  @!P0 BRA `(.L_x_2853) ;  /* 0x0000000000048947 */ /* 0x000fea0003800000 */
[----:B------:R-:W-:Y:S01]  /*225a0*/  BPT.TRAP 0x1 ;  /* 0x000000040000795c */ /* 0x000fe20000300000 */
.L_x_2853:
[----:B------:R-:W-:Y:S04]  /*225b0*/  BSSY B1, `(.L_x_2854) ;  /* 0x0000004000017945 */ /* 0x000fe80003800000 */
[----:B-1----:R-:W-:Y:S05]  /*225c0*/  @P2 BRA `(.L_x_2855) ;  /* 0x0000000000082947 */ /* 0x002fea0003800000 */
[----:B------:R-:W1:Y:S02]  /*225d0*/  SYNCS.PHASECHK.TRANS64.TRYWAIT P2, [R9+URZ+0x38850], R0 ;  /* 0x03885000090075a7 */ /* 0x000e64000804017f */
[----:B-1----:R-:W-:Y:S05]  /*225e0*/  @!P2 BRA `(.L_x_2856) ;  /* 0x0000011c004ca947 */ /* 0x002fea0003800000 */
.L_x_2855:
[----:B------:R-:W-:Y:S05]  /*225f0*/  BSYNC B1 ;  /* 0x0000000000017941 */ /* 0x000fea0003800000 */
.L_x_2854:
[----:B01----:R-:W-:Y:S01]  /*22600*/  IADD3 R0, R16, 0x400, RZ ;  /* 0x0000040010007810 */ /* 0x003fe20007ffe0ff */
[----:B------:R-:W-:Y:S01]  /*22610*/  IMAD.MOV.U32 R3, RZ, RZ, 0x40000040 ;  /* 0x40000040ff037424 */ /* 0x000fe200078e00ff */
[----:B------:R-:W-:Y:S01]  /*22620*/  WARPGROUP.ARRIVE ;  /* 0x00000000000079c5 */ /* 0x000fe20000000000 */
[----:B------:R-:W-:Y:S01]  /*22630*/  IMAD.MOV.U32 R5, RZ, RZ, 0x40000040 ;  /* 0x40000040ff057424 */ /* 0x000fe200078e00ff */
[----:B------:R-:W-:Y:S01]  /*22640*/  SHF.R.U32.HI R0, RZ, 0x4, R0 ;  /* 0x00000004ff007819 */ /* 0x000fe20000011600 */
[----:B------:R-:W-:Y:S01]  /*22650*/  @!P1 IMAD R11, R11, 0x8, R16 ;  /* 0x000000080b0b9824 */ /* 0x000fe200078e0210 */
[----:B------:R-:W-:Y:S01]  /*22660*/  R2UR UR7, R3 ;  /* 0x00000000030772ca */ /* 0x000fe200000e0000 */
[----:B------:R-:W-:Y:S01]  /*22670*/  IMAD.MOV.U32 R3, RZ, RZ, 0x40000040 ;  /* 0x40000040ff037424 */ /* 0x000fe200078e00ff */
[----:B------:R-:W-:Y:S01]  /*22680*/  LOP3.LUT R0, R0, 0x3fff, RZ, 0xc0, !PT ;  /* 0x00003fff00007812 */ /* 0x000fe200078ec0ff */
[----:B------:R-:W-:Y:S01]  /*22690*/  @!P1 VIADD R9, R9, 0x38860 ;  /* 0x0003886009099836 */ /* 0x000fe20000000000 */
        /* <DEDUP_REMOVED lines=35> */
[----:B------:R-:W-:Y:S01]  /*228d0*/  IMAD.MOV.U32 R5, RZ, RZ, 0x40000040 ;  /* 0x40000040ff057424 */ /* 0x000fe200078e00ff */
[C---:B------:R-:W-:Y:S01]  /*228e0*/  IADD3 R4, R2.reuse, 0x180, RZ ;  /* 0x0000018002047810 */ /* 0x040fe20007ffe0ff */
[----:B------:R-:W-:Y:S01]  /*228f0*/  VIADD R2, R2, 0x200 ;  /* 0x0000020002027836 */ /* 0x000fe20000000000 */
[----:B------:R-:W-:Y:S02]  /*22900*/  WARPGROUP.DEPBAR.LE gsb0, 0x0 ;  /* 0x00008000000079c5 */ /* 0x000fe40000010000 */
[----:B------:R-:W-:-:S15]  /*22910*/  WARPGROUP.ARRIVE ;  /* 0x00000000000079c5 */ /* 0x000fde0000000000 */
[----:B------:R-:W-:-:S04]  /*22920*/  NOP ;  /* 0x0000000000007918 */ /* 0x000fc80000000000 */
        /* <DEDUP_REMOVED lines=32> */
[----:B------:R-:W-:Y:S01]  /*22b30*/  FADD.FTZ R2, -R5, R7 ;  /* 0x0000000705027221 */ /* 0x000fe20000010100 */
[----:B------:R-:W-:Y:S01]  /*22b40*/  R2UR UR7, R3 ;  /* 0x00000000030772ca */ /* 0x000fe200000e0000 */
[----:B------:R-:W-:-:S04]  /*22b50*/  IMAD.U32 R3, RZ, RZ, UR38 ;  /* 0x00000026ff037e24 */ /* 0x000fc8000f8e00ff */
[----:B------:R-:W-:-:S04]  /*22b60*/  FMUL.FTZ R2, R2, R3 ;  /* 0x0000000302027220 */ /* 0x000fc80000410000 */
[----:B------:R0:W-:Y:S02]  /*22b70*/  MUFU.EX2 R0, R2 ;  /* 0x0000000200007308 */ /* 0x0001e40000000800 */
[----:B0-----:R-:W-:-:S04]  /*22b80*/  FMUL.FTZ R2, R5, R3 ;  /* 0x0000000305027220 */ /* 0x001fc80000410000 */
[-CC-:B------:R-:W-:Y:S01]  /*22b90*/  FFMA.FTZ R200, R168, R3.reuse, -R2.reuse ;  /* 0x00000003a8c87223 */ /* 0x180fe20000010802 */
[-CC-:B------:R-:W-:Y:S01]  /*22ba0*/  FFMA.FTZ R208, R184, R3.reuse, -R2.reuse ;  /* 0x00000003b8d07223 */ /* 0x180fe20000010802 */
[----:B------:R-:W0:Y:S01]  /*22bb0*/  SHFL.BFLY PT, R168, R4, 0x2, 0x1f ;  /* 0x0c401f0004a87f89 */ /* 0x000e2200000e0000 */
        /* <DEDUP_REMOVED lines=10> */
[----:B------:R-:W1:Y:S08]  /*22c60*/  MUFU.EX2 R208, R208 ;  /* 0x000000d000d07308 */ /* 0x000e700000000800 */
[----:B------:R-:W2:Y:S01]  /*22c70*/  MUFU.EX2 R7, R7 ;  /* 0x0000000700077308 */ /* 0x000ea20000000800 */
[----:B0-----:R-:W-:-:S07]  /*22c80*/  FMNMX.FTZ R4, R4, R168, !PT ;  /* 0x000000a804047209 */ /* 0x001fce0007810000 */
[----:B------:R-:W0:Y:S01]  /*22c90*/  MUFU.EX2 R210, R210 ;  /* 0x000000d200d27308 */ /* 0x000e220000000800 */
[----:B-1----:R-:W-:Y:S01]  /*22ca0*/  FFMA.FTZ R13, R0, R13, R208 ;  /* 0x0000000d000d7223 */ /* 0x002fe200000100d0 */
[----:B------:R-:W1:Y:S06]  /*22cb0*/  SHFL.BFLY PT, R168, R4, 0x1, 0x1f ;  /* 0x0c201f0004a87f89 */ /* 0x000e6c00000e0000 */
[----:B------:R-:W3:Y:S01]  /*22cc0*/  MUFU.EX2 R184, R184 ;  /* 0x000000b800b87308 */ /* 0x000ee20000000800 */
[C---:B--2---:R-:W-:Y:S01]  /*22cd0*/  FADD.FTZ R13, R7.reuse, R13 ;  /* 0x0000000d070d7221 */ /* 0x044fe20000010000 */
[----:B------:R-:W-:-:S06]  /*22ce0*/  F2FP.F16.F32.PACK_AB R208, R7, R208 ;  /* 0x000000d007d0723e */ /* 0x000fcc00000000ff */
[----:B------:R-:W-:Y:S08]  /*22cf0*/  MUFU.EX2 R204, R204 ;  /* 0x000000cc00cc7308 */ /* 0x000ff00000000800 */
[----:B------:R-:W-:Y:S01]  /*22d00*/  MUFU.EX2 R10, R10 ;  /* 0x0000000a000a7308 */ /* 0x000fe20000000800 */
[----:B-1----:R-:W-:-:S07]  /*22d10*/  FMNMX.FTZ R4, R4, R168, !PT ;  /* 0x000000a804047209 */ /* 0x002fce0007810000 */
        /* <DEDUP_REMOVED lines=22> */
[-C--:B------:R-:W-:Y:S01]  /*22e80*/  FFMA.FTZ R194, R156, R3.reuse, -R2 ;  /* 0x000000039cc27223 */ /* 0x080fe20000010802 */
[C---:B------:R-:W-:Y:S01]  /*22e90*/  FADD.FTZ R153, -R4.reuse, R6 ;  /* 0x0000000604997221 */ /* 0x040fe20000010100 */
[-C--:B------:R-:W-:Y:S01]  /*22ea0*/  FMUL.FTZ R156, R4, R3.reuse ;  /* 0x00000003049c7220 */ /* 0x080fe20000410000 */
[-C--:B------:R-:W-:Y:S01]  /*22eb0*/  FFMA.FTZ R2, R157, R3.reuse, -R2 ;  /* 0x000000039d027223 */ /* 0x080fe20000010802 */
[----:B------:R1:W-:Y:S01]  /*22ec0*/  @!P1 SYNCS.ARRIVE.TRANS64.RED.A1T0 RZ, [R165+URZ], RZ ;  /* 0x000000ffa5ff99a7 */ /* 0x0003e2000810043f */
[-C--:B------:R-:W-:Y:S01]  /*22ed0*/  FMUL.FTZ R153, R153, R3.reuse ;  /* 0x0000000399997220 */ /* 0x080fe20000410000 */
        /* <DEDUP_REMOVED lines=17> */
[----:B------:R-:W4:Y:S01]  /*22ff0*/  MUFU.EX2 R209, R209 ;  /* 0x000000d100d17308 */ /* 0x000f220000000800 */
[-CC-:B--2---:R-:W-:Y:S01]  /*23000*/  FFMA.FTZ R153, R187, R3.reuse, -R156.reuse ;  /* 0x00000003bb997223 */ /* 0x184fe2000001089c */
[-CC-:B------:R-:W-:Y:S01]  /*23010*/  FFMA.FTZ R162, R154, R3.reuse, -R156.reuse ;  /* 0x000000039aa27223 */ /* 0x180fe2000001089c */
[-CC-:B------:R-:W-:Y:S01]  /*23020*/  FFMA.FTZ R155, R155, R3.reuse, -R156.reuse ;  /* 0x000000039b9b7223 */ /* 0x180fe2000001089c */
[-CC-:B------:R-:W-:Y:S01]  /*23030*/  FFMA.FTZ R158, R158, R3.reuse, -R156.reuse ;  /* 0x000000039e9e7223 */ /* 0x180fe2000001089c */
[----:B------:R-:W-:Y:S01]  /*23040*/  FFMA.FTZ R156, R159, R3, -R156 ;  /* 0x000000039f9c7223 */ /* 0x000fe2000001089c */
[----:B0-----:R-:W-:Y:S01]  /*23050*/  FADD.FTZ R159, R210, R13 ;  /* 0x0000000dd29f7221 */ /* 0x001fe20000010000 */
[----:B-1----:R-:W-:Y:S01]  /*23060*/  @!P1 PRMT R165, RZ, 0x654, R9 ;  /* 0x00000654ffa59816 */ /* 0x002fe20000000009 */
[----:B------:R-:W0:Y:S01]  /*23070*/  MUFU.EX2 R153, R153 ;  /* 0x0000009900997308 */ /* 0x000e220000000800 */
[C---:B---3--:R-:W-:Y:S01]  /*23080*/  F2FP.F16.F32.PACK_AB R210, R184.reuse, R210 ;  /* 0x000000d2b8d2723e */ /* 0x048fe200000000ff */
[----:B------:R-:W-:Y:S01]  /*23090*/  FADD.FTZ R159, R184, R159 ;  /* 0x0000009fb89f7221 */ /* 0x000fe20000010000 */
[----:B------:R1:W-:Y:S05]  /*230a0*/  @!P1 SYNCS.ARRIVE.TRANS64.RED.A1T0 RZ, [R165+URZ], RZ ;  /* 0x000000ffa5ff99a7 */ /* 0x0003ea000810043f */
[----:B------:R-:W2:Y:S01]  /*230b0*/  MUFU.EX2 R211, R211 ;  /* 0x000000d300d37308 */ /* 0x000ea20000000800 */
[----:B----4-:R-:W-:-:S07]  /*230c0*/  FFMA.FTZ R12, R2, R12, R209 ;  /* 0x0000000c020c7223 */ /* 0x010fce00000100d1 */
[----:B------:R-:W3:Y:S01]  /*230d0*/  MUFU.EX2 R164, R164 ;  /* 0x000000a400a47308 */ /* 0x000ee20000000800 */
[C---:B0-----:R-:W-:Y:S01]  /*230e0*/  FADD.FTZ R12, R153.reuse, R12 ;  /* 0x0000000c990c7221 */ /* 0x041fe20000010000 */
[----:B------:R-:W-:-:S06]  /*230f0*/  F2FP.F16.F32.PACK_AB R209, R153, R209 ;  /* 0x000000d199d1723e */ /* 0x000fcc00000000ff */
[----:B------:R-:W0:Y:S01]  /*23100*/  MUFU.EX2 R205, R205 ;  /* 0x000000cd00cd7308 */ /* 0x000e220000000800 */
[----:B--2---:R-:W-:-:S07]  /*23110*/  FADD.FTZ R13, R211, R12 ;  /* 0x0000000cd30d7221 */ /* 0x004fce0000010000 */
[----:B------:R-:W2:Y:S01]  /*23120*/  MUFU.EX2 R157, R157 ;  /* 0x0000009d009d7308 */ /* 0x000ea20000000800 */
[C---:B---3--:R-:W-:Y:S01]  /*23130*/  FADD.FTZ R13, R164.reuse, R13 ;  /* 0x0000000da40d7221 */ /* 0x048fe20000010000 */
[----:B------:R-:W-:-:S06]  /*23140*/  F2FP.F16.F32.PACK_AB R211, R164, R211 ;  /* 0x000000d3a4d3723e */ /* 0x000fcc00000000ff */
[----:B------:R-:W3:Y:S08]  /*23150*/  MUFU.EX2 R207, R207 ;  /* 0x000000cf00cf7308 */ /* 0x000ef00000000800 */
[----:B------:R-:W4:Y:S08]  /*23160*/  MUFU.EX2 R11, R183 ;  /* 0x000000b7000b7308 */ /* 0x000f300000000800 */
[----:B------:R5:W-:Y:S08]  /*23170*/  MUFU.EX2 R12, R163 ;  /* 0x000000a3000c7308 */ /* 0x000bf00000000800 */
[----:B------:R-:W1:Y:S01]  /*23180*/  MUFU.EX2 R201, R201 ;  /* 0x000000c900c97308 */ /* 0x000e620000000800 */
[----:B-----5:R-:W-:Y:S01]  /*23190*/  FADD.FTZ R163, R204, R159 ;  /* 0x0000009fcca37221 */ /* 0x020fe20000010000 */
[----:B0-----:R-:W-:Y:S01]  /*231a0*/  FADD.FTZ R159, R205, R13 ;  /* 0x0000000dcd9f7221 */ /* 0x001fe20000010000 */
[----:B------:R-:W-:-:S02]  /*231b0*/  F2FP.F16.F32.PACK_AB R204, R10, R204 ;  /* 0x000000cc0acc723e */ /* 0x000fc400000000ff */
[----:B------:R-:W-:Y:S01]  /*231c0*/  FADD.FTZ R13, R10, R163 ;  /* 0x000000a30a0d7221 */ /* 0x000fe20000010000 */
[C---:B--2---:R-:W-:Y:S01]  /*231d0*/  FADD.FTZ R159, R157.reuse, R159 ;  /* 0x0000009f9d9f7221 */ /* 0x044fe20000010000 */
[----:B------:R-:W-:Y:S01]  /*231e0*/  F2FP.F16.F32.PACK_AB R205, R157, R205 ;  /* 0x000000cd9dcd723e */ /* 0x000fe200000000ff */
[----:B------:R-:W0:Y:S01]  /*231f0*/  MUFU.EX2 R9, R171 ;  /* 0x000000ab00097308 */ /* 0x000e220000000800 */
[----:B------:R-:W-:Y:S01]  /*23200*/  FADD.FTZ R13, R206, R13 ;  /* 0x0000000dce0d7221 */ /* 0x000fe20000010000 */
[----:B---3--:R-:W-:Y:S01]  /*23210*/  FADD.FTZ R159, R207, R159 ;  /* 0x0000009fcf9f7221 */ /* 0x008fe20000010000 */
[C---:B------:R-:W-:Y:S01]  /*23220*/  F2FP.F16.F32.PACK_AB R206, R14.reuse, R206 ;  /* 0x000000ce0ece723e */ /* 0x040fe200000000ff */
[----:B------:R-:W-:Y:S02]  /*23230*/  IMAD.MOV.U32 R10, RZ, RZ, R216 ;  /* 0x000000ffff0a7224 */ /* 0x000fe400078e00d8 */
[----:B------:R-:W-:Y:S01]  /*23240*/  FADD.FTZ R13, R14, R13 ;  /* 0x0000000d0e0d7221 */ /* 0x000fe20000010000 */
[C---:B----4-:R-:W-:Y:S01]  /*23250*/  FADD.FTZ R159, R11.reuse, R159 ;  /* 0x0000009f0b9f7221 */ /* 0x050fe20000010000 */
[----:B------:R-:W-:Y:S01]  /*23260*/  F2FP.F16.F32.PACK_AB R207, R11, R207 ;  /* 0x000000cf0bcf723e */ /* 0x000fe200000000ff */
[----:B------:R-:W2:Y:S01]  /*23270*/  MUFU.EX2 R203, R203 ;  /* 0x000000cb00cb7308 */ /* 0x000ea20000000800 */
[----:B------:R-:W-:Y:S01]  /*23280*/  FADD.FTZ R13, R200, R13 ;  /* 0x0000000dc80d7221 */ /* 0x000fe20000010000 */
[----:B-1----:R-:W-:Y:S01]  /*23290*/  FADD.FTZ R159, R201, R159 ;  /* 0x0000009fc99f7221 */ /* 0x002fe20000010000 */
[----:B------:R-:W-:-:S02]  /*232a0*/  F2FP.F16.F32.PACK_AB R200, R15, R200 ;  /* 0x000000c80fc8723e */ /* 0x000fc400000000ff */
[----:B------:R-:W-:-:S03]  /*232b0*/  FADD.FTZ R13, R15, R13 ;  /* 0x0000000d0f0d7221 */ /* 0x000fc60000010000 */
        /* <DEDUP_REMOVED lines=26> */
[----:B------:R-:W-:Y:S02]  /*23460*/  F2FP.F16.F32.PACK_AB R199, R7, R199 ;  /* 0x000000c707c7723e */ /* 0x000fe400000000ff */
[----:B------:R-:W-:-:S04]  /*23470*/  MOV R7, R5 ;  /* 0x0000000500077202 */ /* 0x000fc80000000f00 */
        /* <DEDUP_REMOVED lines=19> */
.L_x_2846:
[----:B------:R-:W-:Y:S05]  /*235b0*/  BSYNC B0 ;  /* 0x0000000000007941 */ /* 0x000fea0003800000 */
.L_x_2845:
        /* <DEDUP_REMOVED lines=131> */
.L_x_2858:
[----:B------:R-:W-:Y:S01]  /*23df0*/  IMAD R10, R216, 0x8, R16 ;  /* 0x00000008d80a7824 */ /* 0x000fe200078e0210 */
[----:B------:R-:W-:-:S04]  /*23e00*/  SHF.L.U32 R0, R218, 0x1f, RZ ;  /* 0x0000001fda007819 */ /* 0x000fc800000006ff */
[----:B------:R0:W1:Y:S01]  /*23e10*/  SYNCS.PHASECHK.TRANS64.TRYWAIT P2, [R10+URZ+0x38850], R0 ;  /* 0x038850000a0075a7 */ /* 0x000062000804017f */
[----:B------:R-:W-:Y:S05]  /*23e20*/  @!P0 BRA `(.L_x_2859) ;  /* 0x0000000000048947 */ /* 0x000fea0003800000 */
[----:B------:R-:W-:Y:S01]  /*23e30*/  BPT.TRAP 0x1 ;  /* 0x000000040000795c */ /* 0x000fe20000300000 */
.L_x_2859:
[----:B------:R-:W-:Y:S04]  /*23e40*/  BSSY B0, `(.L_x_2860) ;  /* 0x0000004000007945 */ /* 0x000fe80003800000 */
[----:B-1----:R-:W-:Y:S05]  /*23e50*/  @P2 BRA `(.L_x_2861) ;  /* 0x0000000000082947 */ /* 0x002fea0003800000 */
[----:B------:R-:W1:Y:S02]  /*23e60*/  SYNCS.PHASECHK.TRANS64.TRYWAIT P0, [R10+URZ+0x38850], R0 ;  /* 0x038850000a0075a7 */ /* 0x000e64000800017f */
[----:B-1----:R-:W-:Y:S05]  /*23e70*/  @!P0 BRA `(.L_x_2862) ;  /* 0x00000104003c8947 */ /* 0x002fea0003800000 */
.L_x_2861:
[----:B------:R-:W-:Y:S05]  /*23e80*/  BSYNC B0 ;  /* 0x0000000000007941 */ /* 0x000fea0003800000 */
.L_x_2860:
[----:B------:R-:W-:Y:S01]  /*23e90*/  VIADD R16, R16, 0x400 ;  /* 0x0000040010107836 */ /* 0x000fe20000000000 */
[----:B------:R-:W2:Y:S01]  /*23ea0*/  LDL.LU R11, [R1+0x78] ;  /* 0x00007800010b7983 */ /* 0x000ea20000300800 */
[----:B------:R-:W-:Y:S01]  /*23eb0*/  IMAD.MOV.U32 R7, RZ, RZ, 0x40000040 ;  /* 0x40000040ff077424 */ /* 0x000fe200078e00ff */
[----:B------:R-:W-:Y:S01]  /*23ec0*/  WARPGROUP.ARRIVE ;  /* 0x00000000000079c5 */ /* 0x000fe20000000000 */
[----:B------:R-:W-:Y:S01]  /*23ed0*/  IMAD.MOV.U32 R9, RZ, RZ, 0x40000040 ;  /* 0x40000040ff097424 */ /* 0x000fe200078e00ff */
[----:B------:R-:W-:Y:S01]  /*23ee0*/  SHF.R.U32.HI R16, RZ, 0x4, R16 ;  /* 0x00000004ff107819 */ /* 0x000fe20000011610 */
[----:B01----:R-:W0:Y:S01]  /*23ef0*/  SHFL.BFLY PT, R0, R13, 0x2, 0x1f ;  /* 0x0c401f000d007f89 */ /* 0x003e2200000e0000 */
[----:B------:R-:W-:Y:S01]  /*23f00*/  R2UR UR7, R7 ;  /* 0x00000000070772ca */ /* 0x000fe200000e0000 */
[----:B------:R-:W-:Y:S01]  /*23f10*/  IMAD.MOV.U32 R7, RZ, RZ, 0x40000040 ;  /* 0x40000040ff077424 */ /* 0x000fe200078e00ff */
[----:B------:R-:W-:Y:S01]  /*23f20*/  LOP3.LUT R16, R16, 0x3fff, RZ, 0xc0, !PT ;  /* 0x00003fff10107812 */ /* 0x000fe200078ec0ff */
[----:B------:R-:W-:Y:S01]  /*23f30*/  @!P1 VIADD R10, R10, 0x38860 ;  /* 0x000388600a0a9836 */ /* 0x000fe20000000000 */
[----:B------:R-:W-:Y:S01]  /*23f40*/  MOV R154, 0xff800000 ;  /* 0xff800000009a7802 */ /* 0x000fe20000000f00 */
[----:B------:R-:W-:Y:S01]  /*23f50*/  IMAD.MOV.U32 R153, RZ, RZ, -0x800000 ;  /* 0xff800000ff997424 */ /* 0x000fe200078e00ff */
[----:B------:R-:W-:-:S02]  /*23f60*/  LOP3.LUT R16, R16, 0x2800000, RZ, 0xfc, !PT ;  /* 0x0280000010107812 */ /* 0x000fc400078efcff */
[----:B------:R-:W-:-:S03]  /*23f70*/  @!P1 PRMT R10, RZ, 0x654, R10 ;  /* 0x00000654ff0a9816 */ /* 0x000fc6000000000a */
[C---:B------:R-:W-:Y:S02]  /*23f80*/  IMAD R6, R216.reuse, 0xa00, R16 ;  /* 0x00000a00d8067824 */ /* 0x040fe400078e0210 */
[----:B------:R-:W-:Y:S02]  /*23f90*/  VIADD R216, R216, 0x1 ;  /* 0x00000001d8d87836 */ /* 0x000fe40000000000 */
[C---:B------:R-:W-:Y:S01]  /*23fa0*/  VIADD R8, R6.reuse, 0x80 ;  /* 0x0000008006087836 */ /* 0x040fe20000000000 */
[----:B------:R-:W-:Y:S02]  /*23fb0*/  R2UR UR6, R6 ;  /* 0x00000000060672ca */ /* 0x000fe400000e0000 */
[----:B------:R-:W-:-:S04]  /*23fc0*/  ISETP.NE.AND P2, PT, R216, 0x2, PT ;  /* 0x00000002d800780c */ /* 0x000fc80003f45270 */
[----:B------:R-:W-:Y:S01]  /*23fd0*/  SEL R216, R216, RZ, P2 ;  /* 0x000000ffd8d87207 */ /* 0x000fe20001000000 */
[----:B0-----:R-:W-:-:S05]  /*23fe0*/  FADD.FTZ R0, R0, R13 ;  /* 0x0000000d00007221 */ /* 0x001fca0000010000 */
[----:B------:R-:W0:Y:S01]  /*23ff0*/  SHFL.BFLY PT, R2, R0, 0x1, 0x1f ;  /* 0x0c201f0000027f89 */ /* 0x000e2200000e0000 */
[----:B------:R-:W-:Y:S01]  /*24000*/  HGMMA.64x256x16.F32 R24, R208, gdesc[UR4].tnspB, R24, gsb0 ;  /* 0x43e00004d0187df0 */ /* 0x000fe20008000818 */
[----:B------:R-:W-:Y:S02]  /*24010*/  R2UR UR6, R8 ;  /* 0x00000000080672ca */ /* 0x000fe400000e0000 */
[----:B------:R-:W-:Y:S01]  /*24020*/  R2UR UR7, R9 ;  /* 0x00000000090772ca */ /* 0x000fe200000e0000 */
[----:B------:R-:W-:Y:S01]  /*24030*/  IMAD.MOV.U32 R9, RZ, RZ, 0x40000040 ;  /* 0x40000040ff097424 */ /* 0x000fe200078e00ff */
[----:B------:R-:W-:Y:S01]  /*24040*/  IADD3 R8, R6, 0x100, RZ ;  /* 0x0000010006087810 */ /* 0x000fe20007ffe0ff */
[----:B0-----:R-:W-:-:S05]  /*24050*/  FADD.FTZ R0, R0, R2 ;  /* 0x0000000200007221 */ /* 0x001fca0000010000 */
[----:B------:R-:W-:-:S13]  /*24060*/  FSETP.NE.FTZ.AND P0, PT, R0, RZ, PT ;  /* 0x000000ff0000720b */ /* 0x000fda0003f15000 */
[----:B------:R-:W0:Y:S02]  /*24070*/  @P0 MUFU.LG2 R2, R0 ;  /* 0x0000000000020308 */ /* 0x000e240000000c00 */
[----:B0-----:R-:W-:Y:S01]  /*24080*/  @P0 FMUL.FTZ R2, R2, 0.69314718246459960938 ;  /* 0x3f31721802020820 */ /* 0x001fe20000410000 */
[----:B--2---:R-:W-:Y:S01]  /*24090*/  IADD3 R11, R11, 0x1, RZ ;  /* 0x000000010b0b7810 */ /* 0x004fe20007ffe0ff */
[----:B------:R-:W-:Y:S02]  /*240a0*/  WARPGROUP.DEPBAR.LE gsb0, 0x0 ;  /* 0x00008000000079c5 */ /* 0x000fe40000010000 */
[----:B------:R-:W-:Y:S02]  /*240b0*/  WARPGROUP.ARRIVE ;  /* 0x00000000000079c5 */ /* 0x000fe40000000000 */
[----:B------:R-:W-:Y:S04]  /*240c0*/  STL [R1+0x78], R11 ;  /* 0x0000780b01007387 */ /* 0x000fe80000100800 */
[----:B------:R-:W-:Y:S01]  /*240d0*/  HGMMA.64x256x16.F32 R24, R204, gdesc[UR4].tnspB, R24, gsb0 ;  /* 0x43e00004cc187df0 */ /* 0x000fe20008000818 */
[----:B------:R-:W-:Y:S01]  /*240e0*/  R2UR UR6, R8 ;  /* 0x00000000080672ca */ /* 0x000fe200000e0000 */
[----:B------:R-:W-:Y:S01]  /*240f0*/  VIADD R8, R6, 0x180 ;  /* 0x0000018006087836 */ /* 0x000fe20000000000 */
[----:B------:R-:W-:Y:S01]  /*24100*/  R2UR UR7, R9 ;  /* 0x00000000090772ca */ /* 0x000fe200000e0000 */
[----:B------:R-:W-:-:S02]  /*24110*/  IMAD.MOV.U32 R9, RZ, RZ, 0x40000040 ;  /* 0x40000040ff097424 */ /* 0x000fc400078e00ff */
        /* <DEDUP_REMOVED lines=14> */
[----:B0-----:R-:W-:-:S05]  /*24200*/  FADD.FTZ R6, R6, R12 ;  /* 0x0000000c06067221 */ /* 0x001fca0000010000 */
[----:B------:R-:W0:Y:S02]  /*24210*/  SHFL.BFLY PT, R7, R6, 0x1, 0x1f ;  /* 0x0c201f0006077f89 */ /* 0x000e2400000e0000 */
[----:B0-----:R-:W-:Y:S01]  /*24220*/  FADD.FTZ R6, R6, R7 ;  /* 0x0000000706067221 */ /* 0x001fe20000010000 */
[----:B------:R-:W-:-:S04]  /*24230*/  @P0 FMUL.FTZ R7, R3, 0.69314718246459960938 ;  /* 0x3f31721803070820 */ /* 0x000fc80000410000 */
[----:B------:R-:W-:Y:S01]  /*24240*/  FSETP.NE.FTZ.AND P3, PT, R6, RZ, PT ;  /* 0x000000ff0600720b */ /* 0x000fe20003f75000 */
[----:B------:R-:W-:Y:S01]  /*24250*/  @P0 FFMA.FTZ R154, R7, R5, R2 ;  /* 0x00000005079a0223 */ /* 0x000fe20000010002 */
[----:B------:R-:W-:-:S06]  /*24260*/  IMAD.MOV.U32 R2, RZ, RZ, RZ ;  /* 0x000000ffff027224 */ /* 0x000fcc00078e00ff */
[----:B------:R0:W-:Y:S01]  /*24270*/  @P0 MUFU.RCP R2, R0 ;  /* 0x0000000000020308 */ /* 0x0001e20000001000 */
[----:B------:R-:W-:-:S07]  /*24280*/  PLOP3.LUT P0, PT, PT, PT, PT, 0x8, 0x0 ;  /* 0x000000000000781c */ /* 0x000fce0003f0e170 */
[----:B------:R-:W1:Y:S01]  /*24290*/  @P3 MUFU.LG2 R5, R6 ;  /* 0x0000000600053308 */ /* 0x000e620000000c00 */
[----:B0-----:R-:W-:-:S07]  /*242a0*/  IMAD.MOV.U32 R0, RZ, RZ, RZ ;  /* 0x000000ffff007224 */ /* 0x001fce00078e00ff */
[----:B------:R0:W2:Y:S02]  /*242b0*/  @P3 MUFU.RCP R0, R6 ;  /* 0x0000000600003308 */ /* 0x0000a40000001000 */
[----:B0-----:R-:W-:Y:S01]  /*242c0*/  @P3 FMUL.FTZ R6, R3, 0.69314718246459960938 ;  /* 0x3f31721803063820 */ /* 0x001fe20000410000 */
[----:B------:R-:W-:Y:S01]  /*242d0*/  SEL R3, RZ, 0x1, P2 ;  /* 0x00000001ff037807 */ /* 0x000fe20001000000 */
[----:B-1----:R-:W-:-:S03]  /*242e0*/  @P3 FMUL.FTZ R5, R5, 0.69314718246459960938 ;  /* 0x3f31721805053820 */ /* 0x002fc60000410000 */
        /* <DEDUP_REMOVED lines=135> */
.L_x_2745:
        /* <DEDUP_REMOVED lines=18> */
[----:B------:R-:W4:Y:S01]  /*24c80*/  LDL.LU R155, [R1+0x74] ;  /* 0x00007400019b7983 */ /* 0x000f220000300800 */
[----:B------:R-:W-:-:S02]  /*24c90*/  F2FP.F16.F32.PACK_AB R14, R37, R36 ;  /* 0x00000024250e723e */ /* 0x000fc400000000ff */
[----:B------:R-:W-:Y:S01]  /*24ca0*/  F2FP.F16.F32.PACK_AB R15, R39, R38 ;  /* 0x00000026270f723e */ /* 0x000fe200000000ff */
[----:B-----5:R-:W4:Y:S01]  /*24cb0*/  LDL.LU R152, [R1+0x68] ;  /* 0x0000680001987983 */ /* 0x020f220000300800 */
[----:B------:R-:W-:Y:S02]  /*24cc0*/  MOV R2, R16 ;  /* 0x0000001000027202 */ /* 0x000fe40000000f00 */
[----:B---3--:R-:W-:Y:S01]  /*24cd0*/  MOV R3, R0 ;  /* 0x0000000000037202 */ /* 0x008fe20000000f00 */
[----:B------:R-:W-:Y:S02]  /*24ce0*/  BAR.SYNC.DEFER_BLOCKING 0x1, 0x100 ;  /* 0x0044000000007b1d */ /* 0x000fe40000010000 */
[----:B--2---:R-:W-:-:S03]  /*24cf0*/  IMAD.WIDE R20, R8, 0x2, R2 ;  /* 0x0000000208147825 */ /* 0x004fc600078e0202 */
        /* <DEDUP_REMOVED lines=159> */
[----:B-1----:R-:W-:Y:S01]  /*256f0*/  LOP3.LUT R4, R0, 0x380, RZ, 0xc0, !PT ;  /* 0x0000038000047812 */ /* 0x002fe200078ec0ff */
[----:B------:R-:W-:Y:S01]  /*25700*/  IMAD.X R21, RZ, RZ, R21, P0 ;  /* 0x000000ffff157224 */ /* 0x000fe200000e0615 */
[----:B----4-:R-:W-:Y:S02]  /*25710*/  IADD3 R10, P0, R156, UR6, RZ ;  /* 0x000000069c0a7c10 */ /* 0x010fe4000ff1e0ff */
[----:B------:R-:W-:Y:S02]  /*25720*/  SHF.R.U64 R4, R4, 0x3, RZ ;  /* 0x0000000304047819 */ /* 0x000fe400000012ff */
[----:B------:R-:W-:Y:S02]  /*25730*/  IADD3.X R11, R155, UR7, RZ, P0, !PT ;  /* 0x000000079b0b7c10 */ /* 0x000fe400087fe4ff */
[----:B------:R-:W-:Y:S02]  /*25740*/  ISETP.NE.U32.AND P0, PT, RZ, UR4, PT ;  /* 0x00000004ff007c0c */ /* 0x000fe4000bf05070 */
[----:B------:R-:W-:-:S02]  /*25750*/  LOP3.LUT R20, R4, R0, RZ, 0x3c, !PT ;  /* 0x0000000004147212 */ /* 0x000fc400078e3cff */
[----:B------:R-:W-:Y:S02]  /*25760*/  ISETP.NE.AND.EX P0, PT, RZ, UR5, PT, P0 ;  /* 0x00000005ff007c0c */ /* 0x000fe4000bf05300 */
[----:B------:R-:W-:Y:S02]  /*25770*/  MOV R20, R20 ;  /* 0x0000001400147202 */ /* 0x000fe40000000f00 */
[----:B------:R-:W-:Y:S02]  /*25780*/  F2FP.F16.F32.PACK_AB R12, R145, R144 ;  /* 0x00000090910c723e */ /* 0x000fe400000000ff */
[----:B------:R-:W-:Y:S02]  /*25790*/  F2FP.F16.F32.PACK_AB R13, R147, R146 ;  /* 0x00000092930d723e */ /* 0x000fe400000000ff */
[----:B------:R-:W-:Y:S02]  /*257a0*/  F2FP.F16.F32.PACK_AB R14, R149, R148 ;  /* 0x00000094950e723e */ /* 0x000fe400000000ff */
[----:B------:R-:W-:-:S05]  /*257b0*/  F2FP.F16.F32.PACK_AB R15, R151, R150 ;  /* 0x00000096970f723e */ /* 0x000fca00000000ff */
[----:B------:R1:W-:Y:S01]  /*257c0*/  STSM.16.M88.4 [R20], R12 ;  /* 0x0000000c14007844 */ /* 0x0003e20000000200 */
[----:B------:R-:W-:Y:S01]  /*257d0*/  IMAD.MOV.U32 R21, RZ, RZ, 0x9b8 ;  /* 0x000009b8ff157424 */ /* 0x000fe200078e00ff */
[----:B------:R-:W-:Y:S01]  /*257e0*/  BAR.SYNC.DEFER_BLOCKING 0x1, 0x100 ;  /* 0x0044000000007b1d */ /* 0x000fe20000010000 */
[----:B-1----:R-:W-:-:S05]  /*257f0*/  @P0 IADD3 R12, P2, R156, UR4, RZ ;  /* 0x000000049c0c0c10 */ /* 0x002fca000ff5e0ff */
[----:B------:R-:W-:Y:S01]  /*25800*/  ULDC UR4, c[0x0][0xa88] ;  /* 0x0002a20000047ab9 */ /* 0x000fe20000000800 */
[----:B------:R-:W-:Y:S01]  /*25810*/  @P0 IADD3.X R13, R155, UR5, RZ, P2, !PT ;  /* 0x000000059b0d0c10 */ /* 0x000fe200097fe4ff */
[----:B------:R-:W-:Y:S01]  /*25820*/  IMAD.U32 R0, RZ, RZ, UR4 ;  /* 0x00000004ff007e24 */ /* 0x000fe2000f8e00ff */
[----:B------:R-:W-:Y:S01]  /*25830*/  ISETP.NE.AND P2, PT, R152, RZ, PT ;  /* 0x000000ff9800720c */ /* 0x000fe20003f45270 */
[----:B------:R-:W-:-:S03]  /*25840*/  ULDC UR4, c[0x0][0xad4] ;  /* 0x0002b50000047ab9 */ /* 0x000fc60000000800 */
[----:B------:R-:W-:-:S04]  /*25850*/  SEL R4, R152, UR4, P2 ;  /* 0x0000000498047c07 */ /* 0x000fc80009000000 */
[----:B------:R-:W-:Y:S01]  /*25860*/  ISETP.GT.AND P2, PT, R4, 0x1, PT ;  /* 0x000000010400780c */ /* 0x000fe20003f44270 */
[----:B------:R-:W-:Y:S02]  /*25870*/  ULDC.64 UR8, c[0x0][0x208] ;  /* 0x0000820000087ab9 */ /* 0x000fe40000000a00 */
[----:B------:R1:W5:Y:S01]  /*25880*/  @P0 LDG.E R0, desc[UR8][R12.64] ;  /* 0x000000080c000981 */ /* 0x000362000c1e1900 */
[----:B------:R-:W-:-:S04]  /*25890*/  SEL R21, R21, 0x978, P2 ;  /* 0x0000097815157807 */ /* 0x000fc80001000000 */
[----:B------:R2:W3:Y:S08]  /*258a0*/  LDC.64 R14, c[0x0][R21+0x220] ;  /* 0x00008800150e7b82 */ /* 0x0004f00000000a00 */
[----:B-1----:R2:W1:Y:S01]  /*258b0*/  LDC.64 R12, c[0x0][R21+0x218] ;  /* 0x00008600150c7b82 */ /* 0x0024620000000a00 */
[----:B------:R-:W-:-:S04]  /*258c0*/  ISETP.NE.U32.AND P1, PT, RZ, UR6, PT ;  /* 0x00000006ff007c0c */ /* 0x000fc8000bf25070 */
[----:B------:R-:W-:Y:S02]  /*258d0*/  ISETP.NE.AND.EX P1, PT, RZ, UR7, PT, P1 ;  /* 0x00000007ff007c0c */ /* 0x000fe4000bf25310 */
[----:B------:R-:W-:-:S11]  /*258e0*/  MOV R9, RZ ;  /* 0x000000ff00097202 */ /* 0x000fd60000000f00 */
[----:B------:R2:W5:Y:S01]  /*258f0*/  @P1 LDG.E R9, desc[UR8][R10.64] ;  /* 0x000000080a091981 */ /* 0x000562000c1e1900 */
[----:B------:R-:W-:Y:S05]  /*25900*/  @P0 BRA `(.L_x_2865) ;  /* 0x0000000000140947 */ /* 0x000fea0003800000 */
[----:B------:R-:W-:Y:S05]  /*25910*/  @!P1 BRA `(.L_x_2865) ;  /* 0x0000000000109947 */ /* 0x000fea0003800000 */
[----:B------:R-:W-:Y:S02]  /*25920*/  ULDC.64 UR4, c[0x0][0x208] ;  /* 0x0000820000047ab9 */ /* 0x000fe40000000a00 */
[----:B-----5:R-:W4:Y:S04]  /*25930*/  LDG.E R0, desc[UR4][R10.64] ;  /* 0x000000040a007981 */ /* 0x020f28000c1e1900 */
[----:B--2---:R-:W4:Y:S02]  /*25940*/  LDG.E R10, desc[UR4][R10.64+0x4] ;  /* 0x000004040a0a7981 */ /* 0x004f24000c1e1900 */
[----:B----4-:R-:W-:-:S07]  /*25950*/  IMAD.IADD R0, R10, 0x1, -R0 ;  /* 0x000000010a007824 */ /* 0x010fce00078e0a00 */
.L_x_2865:
[----:B------:R-:W4:Y:S01]  /*25960*/  LDL.LU R8, [R1+0x6c] ;  /* 0x00006c0001087983 */ /* 0x000f220000300800 */
[----:B------:R-:W0:Y:S03]  /*25970*/  LDC R157, c[0x0][0xbe8] ;  /* 0x0002fa00ff9d7b82 */ /* 0x000e260000000800 */
[----:B------:R-:W3:Y:S04]  /*25980*/  LDL.LU R4, [R1+0x8c] ;  /* 0x00008c0001047983 */ /* 0x000ee80000300800 */
[----:B------:R-:W3:Y:S01]  /*25990*/  LDL R158, [R1+0x88] ;  /* 0x00008800019e7983 */ /* 0x000ee20000100800 */
[----:B--2---:R-:W2:Y:S01]  /*259a0*/  LDC.64 R10, c[0x0][R21+0x228] ;  /* 0x00008a00150a7b82 */ /* 0x004ea20000000a00 */
[----:B------:R-:W-:-:S02]  /*259b0*/  ISETP.NE.U32.AND P0, PT, RZ, UR6, PT ;  /* 0x00000006ff007c0c */ /* 0x000fc4000bf05070 */
[----:B------:R-:W2:Y:S02]  /*259c0*/  LDL R160, [R1+0xb8] ;  /* 0x0000b80001a07983 */ /* 0x000ea40000100800 */
[----:B------:R-:W-:Y:S02]  /*259d0*/  ISETP.NE.AND.EX P0, PT, RZ, UR7, PT, P0 ;  /* 0x00000007ff007c0c */ /* 0x000fe4000bf05300 */
[----:B------:R-:W2:Y:S01]  /*259e0*/  LDL R159, [R1+0xa4] ;  /* 0x0000a400019f7983 */ /* 0x000ea20000100800 */
[----:B0-----:R-:W-:Y:S01]  /*259f0*/  ISETP.NE.AND P1, PT, R157, 0x1, PT ;  /* 0x000000019d00780c */ /* 0x001fe20003f25270 */
[-C--:B-1----:R-:W-:Y:S02]  /*25a00*/  IMAD R20, R13, R237.reuse, RZ ;  /* 0x000000ed0d147224 */ /* 0x082fe400078e02ff */
[----:B------:R-:W-:-:S10]  /*25a10*/  IMAD.WIDE.U32 R12, R12, R237, RZ ;  /* 0x000000ed0c0c7225 */ /* 0x000fd400078e00ff */
[----:B------:R-:W0:Y:S08]  /*25a20*/  @P1 LDC R155, c[0x0][0xbec] ;  /* 0x0002fb00ff9b1b82 */ /* 0x000e300000000800 */
[----:B------:R-:W1:Y:S01]  /*25a30*/  @P1 LDC R156, c[0x0][0xbf0] ;  /* 0x0002fc00ff9c1b82 */ /* 0x000e620000000800 */
[----:B------:R-:W-:Y:S02]  /*25a40*/  IMAD.IADD R20, R13, 0x1, R20 ;  /* 0x000000010d147824 */ /* 0x000fe400078e0214 */
[----:B-----5:R-:W-:Y:S01]  /*25a50*/  IMAD R0, R0, R157, RZ ;  /* 0x0000009d00007224 */ /* 0x020fe200078e02ff */
[----:B------:R-:W-:Y:S01]  /*25a60*/  ULDC.64 UR4, c[0x0][0x208] ;  /* 0x0000820000047ab9 */ /* 0x000fe20000000a00 */
[----:B----4-:R-:W-:-:S02]  /*25a70*/  SEL R8, R8, RZ, !P0 ;  /* 0x000000ff08087207 */ /* 0x010fc40004000000 */
[----:B---3--:R-:W-:-:S03]  /*25a80*/  SEL R4, R4, RZ, !P0 ;  /* 0x000000ff04047207 */ /* 0x008fc60004000000 */
[----:B------:R-:W-:-:S04]  /*25a90*/  IMAD R15, R15, R8, RZ ;  /* 0x000000080f0f7224 */ /* 0x000fc800078e02ff */
[C---:B------:R-:W-:Y:S02]  /*25aa0*/  IMAD R4, R14.reuse, R4, R15 ;  /* 0x000000040e047224 */ /* 0x040fe400078e020f */
[----:B------:R-:W-:-:S04]  /*25ab0*/  IMAD.WIDE.U32 R14, R14, R8, RZ ;  /* 0x000000080e0e7225 */ /* 0x000fc800078e00ff */
[----:B------:R-:W-:Y:S01]  /*25ac0*/  IMAD.IADD R15, R15, 0x1, R4 ;  /* 0x000000010f0f7824 */ /* 0x000fe200078e0204 */
[--C-:B------:R-:W-:Y:S02]  /*25ad0*/  IADD3 R14, P0, P3, R14, R12, R9.reuse ;  /* 0x0000000c0e0e7210 */ /* 0x100fe40007b1e009 */
[----:B------:R-:W-:Y:S02]  /*25ae0*/  SHF.R.S32.HI R4, RZ, 0x1f, R9 ;  /* 0x0000001fff047819 */ /* 0x000fe40000011409 */
[----:B------:R-:W-:Y:S02]  /*25af0*/  SEL R12, R158, RZ, P2 ;  /* 0x000000ff9e0c7207 */ /* 0x000fe40001000000 */
[----:B------:R-:W-:Y:S02]  /*25b00*/  IADD3.X R15, R15, R20, R4, P0, P3 ;  /* 0x000000140f0f7210 */ /* 0x000fe400007e6404 */
[----:B------:R-:W-:Y:S01]  /*25b10*/  IADD3 R20, R235, R231, RZ ;  /* 0x000000e7eb147210 */ /* 0x000fe20007ffe0ff */
[----:B--2---:R-:W-:-:S02]  /*25b20*/  IMAD R152, R11, R12, RZ ;  /* 0x0000000c0b987224 */ /* 0x004fc400078e02ff */
[----:B------:R-:W-:-:S04]  /*25b30*/  IMAD.WIDE.U32 R12, R10, R12, RZ ;  /* 0x0000000c0a0c7225 */ /* 0x000fc800078e00ff */
[----:B0-----:R-:W-:-:S04]  /*25b40*/  @P1 IMAD.HI.U32 R10, R20, R155, RZ ;  /* 0x0000009b140a1227 */ /* 0x001fc800078e00ff */
[----:B------:R-:W-:Y:S01]  /*25b50*/  IMAD.MOV.U32 R155, RZ, RZ, R20 ;  /* 0x000000ffff9b7224 */ /* 0x000fe200078e0014 */
[----:B-1----:R-:W-:Y:S02]  /*25b60*/  @P1 SHF.R.U32.HI R155, RZ, R156, R10 ;  /* 0x0000009cff9b1219 */ /* 0x002fe4000001160a */
[----:B------:R0:W1:Y:S03]  /*25b70*/  LDC.64 R10, c[0x0][R21+0x210] ;  /* 0x00008400150a7b82 */ /* 0x0000660000000a00 */
[----:B0-----:R-:W-:-:S04]  /*25b80*/  IMAD.MOV R21, RZ, RZ, -R155 ;  /* 0x000000ffff157224 */ /* 0x001fc800078e0a9b */
[----:B------:R-:W-:Y:S01]  /*25b90*/  IMAD R21, R157, R21, R20 ;  /* 0x000000159d157224 */ /* 0x000fe200078e0214 */
[----:B------:R-:W-:Y:S01]  /*25ba0*/  IADD3 R12, P0, P3, R155, R14, R12 ;  /* 0x0000000e9b0c7210 */ /* 0x000fe20007b1e00c */
[----:B------:R-:W-:Y:S01]  /*25bb0*/  IMAD.IADD R152, R13, 0x1, R152 ;  /* 0x000000010d987824 */ /* 0x000fe200078e0298 */
[----:B------:R-:W-:Y:S02]  /*25bc0*/  SHF.R.S32.HI R13, RZ, 0x1f, R155 ;  /* 0x0000001fff0d7819 */ /* 0x000fe4000001149b */
[----:B------:R-:W-:Y:S02]  /*25bd0*/  SHF.R.S32.HI R14, RZ, 0x1f, R21 ;  /* 0x0000001fff0e7819 */ /* 0x000fe40000011415 */
[----:B------:R-:W-:Y:S01]  /*25be0*/  IADD3.X R13, R13, R15, R152, P0, P3 ;  /* 0x0000000f0d0d7210 */ /* 0x000fe200007e6498 */
[----:B-1----:R-:W-:-:S04]  /*25bf0*/  IMAD R11, R11, R21, RZ ;  /* 0x000000150b0b7224 */ /* 0x002fc800078e02ff */
[C---:B------:R-:W-:Y:S02]  /*25c00*/  IMAD R11, R10.reuse, R14, R11 ;  /* 0x0000000e0a0b7224 */ /* 0x040fe400078e020b */
[----:B------:R-:W0:Y:S01]  /*25c10*/  LDC.64 R14, c[0x0][0xba8] ;  /* 0x0002ea00ff0e7b82 */ /* 0x000e220000000a00 */
[----:B------:R-:W-:-:S07]  /*25c20*/  IMAD.WIDE.U32 R12, R10, R21, R12 ;  /* 0x000000150a0c7225 */ /* 0x000fce00078e000c */
[----:B0-----:R-:W0:Y:S08]  /*25c30*/  @!P2 LDC R14, c[0x0][0xb50] ;  /* 0x0002d400ff0eab82 */ /* 0x001e300000000800 */
[----:B------:R-:W1:Y:S01]  /*25c40*/  @!P2 LDC R15, c[0x0][0xb54] ;  /* 0x0002d500ff0fab82 */ /* 0x000e620000000800 */
[----:B------:R-:W-:Y:S01]  /*25c50*/  IMAD.IADD R11, R13, 0x1, R11 ;  /* 0x000000010d0b7824 */ /* 0x000fe200078e020b */
[----:B0-----:R-:W-:-:S04]  /*25c60*/  LEA R14, P0, R12, R14, 0x2 ;  /* 0x0000000e0c0e7211 */ /* 0x001fc800078010ff */
[----:B-1----:R-:W-:Y:S01]  /*25c70*/  LEA.HI.X R15, R12, R15, R11, 0x2, P0 ;  /* 0x0000000f0c0f7211 */ /* 0x002fe200000f140b */
[----:B------:R-:W-:Y:S04]  /*25c80*/  SHFL.IDX PT, R10, R14, RZ, 0x1c1f ;  /* 0x001c1fff0e0a7589 */ /* 0x000fe800000e0000 */
[----:B------:R-:W0:Y:S04]  /*25c90*/  SHFL.IDX PT, R11, R15, RZ, 0x1c1f ;  /* 0x001c1fff0f0b7589 */ /* 0x000e2800000e0000 */
[----:B------:R-:W-:Y:S04]  /*25ca0*/  SHFL.IDX PT, R12, R14, 0x1, 0x1c1f ;  /* 0x003c1f000e0c7f89 */ /* 0x000fe800000e0000 */
[----:B------:R1:W2:Y:S01]  /*25cb0*/  SHFL.IDX PT, R13, R15, 0x1, 0x1c1f ;  /* 0x003c1f000f0d7f89 */ /* 0x0002a200000e0000 */
[----:B------:R-:W-:Y:S01]  /*25cc0*/  LOP3.LUT P0, RZ, R159, 0x3, RZ, 0xc0, !PT ;  /* 0x000000039fff7812 */ /* 0x000fe2000780c0ff */
[----:B-1----:R-:W-:-:S05]  /*25cd0*/  IMAD.IADD R15, R160, 0x1, R231 ;  /* 0x00000001a00f7824 */ /* 0x002fca00078e02e7 */
[C---:B------:R-:W-:Y:S02]  /*25ce0*/  IADD3 R14, R15.reuse, 0x8, RZ ;  /* 0x000000080f0e7810 */ /* 0x040fe40007ffe0ff */
[-C--:B------:R-:W-:Y:S02]  /*25cf0*/  ISETP.GE.OR P3, PT, R15, R0.reuse, P0 ;  /* 0x000000000f00720c */ /* 0x080fe40000766670 */
[----:B------:R-:W-:-:S11]  /*25d00*/  ISETP.GE.OR P0, PT, R14, R0, P0 ;  /* 0x000000000e00720c */ /* 0x000fd60000706670 */
[----:B0-----:R0:W-:Y:S04]  /*25d10*/  @!P3 ST.E desc[UR4][R10.64], R154 ;  /* 0x0000009a0a00b985 */ /* 0x0011e8000c101904 */
[----:B--2---:R0:W-:Y:S01]  /*25d20*/  @!P0 ST.E desc[UR4][R12.64], R153 ;  /* 0x000000990c008985 */ /* 0x0041e2000c101904 */
[----:B------:R-:W-:Y:S05]  /*25d30*/  @P2 BRA `(.L_x_2866) ;  /* 0x0000000c00f02947 */ /* 0x000fea0003800000 */
[----:B------:R-:W0:Y:S01]  /*25d40*/  LDL R159, [R1+0x60] ;  /* 0x00006000019f7983 */ /* 0x000e220000100800 */
[----:B------:R-:W-:Y:S01]  /*25d50*/  IMAD.SHL.U32 R160, R212, 0x40, RZ ;  /* 0x00000040d4a07824 */ /* 0x000fe200078e00ff */
[----:B------:R-:W1:Y:S02]  /*25d60*/  @P1 LDC R21, c[0x0][0xbec] ;  /* 0x0002fb00ff151b82 */ /* 0x000e640000000800 */
[----:B------:R2:W5:Y:S04]  /*25d70*/  LDL R89, [R1+0xa0] ;  /* 0x0000a00001597983 */ /* 0x0005680000100800 */
[----:B------:R2:W5:Y:S01]  /*25d80*/  LDL R88, [R1+0x7c] ;  /* 0x00007c0001587983 */ /* 0x0005620000100800 */
[----:B------:R-:W-:Y:S01]  /*25d90*/  ULDC.64 UR4, c[0x0][0x208] ;  /* 0x0000820000047ab9 */ /* 0x000fe20000000a00 */
[----:B------:R-:W3:Y:S02]  /*25da0*/  @P1 LDC R85, c[0x0][0xbf0] ;  /* 0x0002fc00ff551b82 */ /* 0x000ee40000000800 */
[----:B------:R2:W5:Y:S04]  /*25db0*/  LDL R87, [R1+0x84] ;  /* 0x0000840001577983 */ /* 0x0005680000100800 */
[----:B------:R2:W5:Y:S01]  /*25dc0*/  LDL R86, [R1+0x80] ;  /* 0x0000800001567983 */ /* 0x0005620000100800 */
[----:B------:R-:W-:Y:S01]  /*25dd0*/  BSSY B1, `(.L_x_2867) ;  /* 0x00000aa000017945 */ /* 0x000fe20003800000 */
[----:B0-----:R-:W-:-:S04]  /*25de0*/  IMAD R11, R159, 0x8, R160 ;  /* 0x000000089f0b7824 */ /* 0x001fc800078e02a0 */
[----:B------:R-:W-:-:S03]  /*25df0*/  IMAD.WIDE R2, R11, 0x2, R2 ;  /* 0x000000020b027825 */ /* 0x000fc600078e0202 */
        /* <DEDUP_REMOVED lines=45> */
[----:B------:R-:W-:Y:S01]  /*260d0*/  IADD3.X R37, RZ, R3, RZ, P0, !PT ;  /* 0x00000003ff257210 */ /* 0x000fe200007fe4ff */
[----:B------:R-:W5:Y:S01]  /*260e0*/  LD.E.128 R40, desc[UR4][R40.64] ;  /* 0x0000000428287980 */ /* 0x000f62000c101d00 */
        /* <DEDUP_REMOVED lines=10> */
[C---:B------:R-:W-:Y:S02]  /*26190*/  LOP3.LUT R13, R2.reuse, 0x380, RZ, 0xc0, !PT ;  /* 0x00000380020d7812 */ /* 0x040fe400078ec0ff */
[----:B------:R-:W-:Y:S01]  /*261a0*/  IADD3 R11, P2, R2, 0xf000, RZ ;  /* 0x0000f000020b7810 */ /* 0x000fe20007f5e0ff */
[----:B------:R-:W5:Y:S01]  /*261b0*/  LD.E.128 R52, desc[UR4][R52.64] ;  /* 0x0000000434347980 */ /* 0x000f62000c101d00 */
[----:B------:R-:W-:-:S02]  /*261c0*/  LOP3.LUT R60, R61, 0x380, RZ, 0xc0, !PT ;  /* 0x000003803d3c7812 */ /* 0x000fc400078ec0ff */
[----:B------:R-:W-:Y:S01]  /*261d0*/  LOP3.LUT R64, R65, 0x380, RZ, 0xc0, !PT ;  /* 0x0000038041407812 */ /* 0x000fe200078ec0ff */
[----:B------:R-:W5:Y:S01]  /*261e0*/  LD.E.128 R56, desc[UR4][R56.64] ;  /* 0x0000000438387980 */ /* 0x000f62000c101d00 */
[----:B------:R-:W-:Y:S02]  /*261f0*/  LOP3.LUT R68, R69, 0x380, RZ, 0xc0, !PT ;  /* 0x0000038045447812 */ /* 0x000fe400078ec0ff */
[----:B------:R-:W-:Y:S02]  /*26200*/  LOP3.LUT R72, R73, 0x380, RZ, 0xc0, !PT ;  /* 0x0000038049487812 */ /* 0x000fe400078ec0ff */
[----:B------:R-:W-:Y:S02]  /*26210*/  LOP3.LUT R76, R77, 0x380, RZ, 0xc0, !PT ;  /* 0x000003804d4c7812 */ /* 0x000fe400078ec0ff */
[----:B------:R-:W-:Y:S02]  /*26220*/  SHF.R.U64 R13, R13, 0x3, RZ ;  /* 0x000000030d0d7819 */ /* 0x000fe400000012ff */
[----:B------:R-:W-:-:S02]  /*26230*/  LOP3.LUT R10, R11, 0x380, RZ, 0xc0, !PT ;  /* 0x000003800b0a7812 */ /* 0x000fc400078ec0ff */
[----:B------:R-:W-:Y:S02]  /*26240*/  SHF.R.U64 R60, R60, 0x3, RZ ;  /* 0x000000033c3c7819 */ /* 0x000fe400000012ff */
[----:B------:R-:W-:Y:S02]  /*26250*/  SHF.R.U64 R64, R64, 0x3, RZ ;  /* 0x0000000340407819 */ /* 0x000fe400000012ff */
[----:B------:R-:W-:Y:S02]  /*26260*/  SHF.R.U64 R68, R68, 0x3, RZ ;  /* 0x0000000344447819 */ /* 0x000fe400000012ff */
[----:B------:R-:W-:Y:S02]  /*26270*/  SHF.R.U64 R72, R72, 0x3, RZ ;  /* 0x0000000348487819 */ /* 0x000fe400000012ff */
[----:B------:R-:W-:Y:S02]  /*26280*/  SHF.R.U64 R76, R76, 0x3, RZ ;  /* 0x000000034c4c7819 */ /* 0x000fe400000012ff */
[----:B------:R-:W-:-:S02]  /*26290*/  LOP3.LUT R12, R13, R2, RZ, 0x3c, !PT ;  /* 0x000000020d0c7212 */ /* 0x000fc400078e3cff */
[----:B------:R-:W-:Y:S01]  /*262a0*/  SHF.R.U64 R2, R10, 0x3, RZ ;  /* 0x000000030a027819 */ /* 0x000fe200000012ff */
[--C-:B------:R-:W-:Y:S01]  /*262b0*/  IMAD.X R81, RZ, RZ, R3.reuse, P2 ;  /* 0x000000ffff517224 */ /* 0x100fe200010e0603 */
        /* <DEDUP_REMOVED lines=9> */
[-C--:B------:R-:W-:Y:S01]  /*26350*/  IADD3.X R61, RZ, R3.reuse, RZ, P0, !PT ;  /* 0x00000003ff3d7210 */ /* 0x080fe200007fe4ff */
[----:B------:R-:W5:Y:S01]  /*26360*/  LD.E.128 R64, desc[UR4][R64.64] ;  /* 0x0000000440407980 */ /* 0x000f62000c101d00 */
[----:B------:R-:W-:-:S02]  /*26370*/  MOV R13, R3 ;  /* 0x00000003000d7202 */ /* 0x000fc40000000f00 */
[----:B------:R-:W-:Y:S01]  /*26380*/  LOP3.LUT R80, R2, R11, RZ, 0x3c, !PT ;  /* 0x0000000b02507212 */ /* 0x000fe200078e3cff */
        /* <DEDUP_REMOVED lines=16> */
[----:B------:R-:W-:Y:S01]  /*26490*/  ULDC.64 UR4, c[0x0][0xae8] ;  /* 0x0002ba0000047ab9 */ /* 0x000fe20000000a00 */
[----:B------:R-:W-:Y:S02]  /*264a0*/  IMAD R4, R159, 0x20, R212 ;  /* 0x000000209f047824 */ /* 0x000fe400078e02d4 */
[----:B------:R-:W-:Y:S02]  /*264b0*/  IMAD.IADD R3, R3, 0x1, R11 ;  /* 0x0000000103037824 */ /* 0x000fe400078e020b */
[----:B------:R-:W-:Y:S02]  /*264c0*/  IMAD.IADD R10, R231, 0x1, R4 ;  /* 0x00000001e70a7824 */ /* 0x000fe400078e0204 */
[----:B------:R-:W-:Y:S01]  /*264d0*/  IMAD.WIDE.U32 R2, R237, UR4, R2 ;  /* 0x00000004ed027c25 */ /* 0x000fe2000f8e0002 */
[----:B------:R-:W-:-:S03]  /*264e0*/  SHF.R.S32.HI R11, RZ, 0x1f, R8 ;  /* 0x0000001fff0b7819 */ /* 0x000fc60000011408 */
[----:B-1----:R-:W-:-:S04]  /*264f0*/  @P1 IMAD.HI.U32 R4, R10, R21, RZ ;  /* 0x000000150a041227 */ /* 0x002fc800078e00ff */
[----:B------:R-:W-:Y:S01]  /*26500*/  IMAD R3, R237, UR5, R3 ;  /* 0x00000005ed037c24 */ /* 0x000fe2000f8e0203 */
[----:B------:R-:W-:Y:S01]  /*26510*/  ULDC.64 UR4, c[0x0][0xaf0] ;  /* 0x0002bc0000047ab9 */ /* 0x000fe20000000a00 */
[----:B------:R-:W-:Y:S01]  /*26520*/  IMAD.MOV.U32 R9, RZ, RZ, R10 ;  /* 0x000000ffff097224 */ /* 0x000fe200078e000a */
[----:B---3--:R-:W-:Y:S01]  /*26530*/  @P1 SHF.R.U32.HI R9, RZ, R85, R4 ;  /* 0x00000055ff091219 */ /* 0x008fe20000011604 */
[----:B------:R-:W-:Y:S02]  /*26540*/  IMAD R11, R11, UR4, RZ ;  /* 0x000000040b0b7c24 */ /* 0x000fe4000f8e02ff */
[----:B------:R-:W-:Y:S01]  /*26550*/  IMAD.WIDE.U32 R2, R8, UR4, R2 ;  /* 0x0000000408027c25 */ /* 0x000fe2000f8e0002 */
[----:B------:R-:W-:-:S03]  /*26560*/  SHF.R.S32.HI R4, RZ, 0x1f, R9 ;  /* 0x0000001fff047819 */ /* 0x000fc60000011409 */
[----:B------:R-:W-:Y:S01]  /*26570*/  IMAD R11, R8, UR5, R11 ;  /* 0x00000005080b7c24 */ /* 0x000fe2000f8e020b */
[----:B------:R-:W-:Y:S01]  /*26580*/  ULDC.64 UR4, c[0x0][0xae0] ;  /* 0x0002b80000047ab9 */ /* 0x000fe20000000a00 */
        /* <DEDUP_REMOVED lines=11> */
[C---:B------:R-:W-:Y:S02]  /*26640*/  IMAD R11, R157.reuse, UR5, R4 ;  /* 0x000000059d0b7c24 */ /* 0x040fe4000f8e0204 */
[----:B------:R-:W-:Y:S01]  /*26650*/  IMAD.WIDE.U32 R2, R157, UR4, R2 ;  /* 0x000000049d027c25 */ /* 0x000fe2000f8e0002 */
[----:B------:R-:W-:Y:S01]  /*26660*/  ISETP.GE.AND P2, PT, R231, R0, PT ;  /* 0x00000000e700720c */ /* 0x000fe20003f46270 */
[----:B------:R-:W-:-:S02]  /*26670*/  ULDC.64 UR4, c[0x0][0xa80] ;  /* 0x0002a00000047ab9 */ /* 0x000fc40000000a00 */
[----:B------:R-:W-:Y:S01]  /*26680*/  VIADD R8, R16, 0x38820 ;  /* 0x0003882010087836 */ /* 0x000fe20000000000 */
[----:B------:R-:W-:Y:S01]  /*26690*/  IADD3 R3, R3, R11, RZ ;  /* 0x0000000b03037210 */ /* 0x000fe20007ffe0ff */
[----:B------:R-:W-:Y:S01]  /*266a0*/  VIADD R9, R231, 0x20 ;  /* 0x00000020e7097836 */ /* 0x000fe20000000000 */
[C---:B------:R-:W-:Y:S02]  /*266b0*/  LEA R4, P3, R2.reuse, UR4, 0x1 ;  /* 0x0000000402047c11 */ /* 0x040fe4000f8608ff */
[----:B------:R-:W-:Y:S02]  /*266c0*/  PRMT R8, RZ, 0x654, R8 ;  /* 0x00000654ff087816 */ /* 0x000fe40000000008 */
[----:B------:R-:W-:Y:S02]  /*266d0*/  LEA.HI.X R84, R2, UR5, R3, 0x1, P3 ;  /* 0x0000000502547c11 */ /* 0x000fe400098f0c03 */
[-C--:B------:R-:W-:Y:S01]  /*266e0*/  ISETP.GE.AND P1, PT, R9, R0.reuse, PT ;  /* 0x000000000900720c */ /* 0x080fe20003f26270 */
[----:B------:R-:W-:Y:S01]  /*266f0*/  VIADD R9, R231, 0x40 ;  /* 0x00000040e7097836 */ /* 0x000fe20000000000 */
[----:B0-----:R2:W-:Y:S01]  /*26700*/  SYNCS.ARRIVE.TRANS64.RED.A1T0 RZ, [R8+URZ], RZ ;  /* 0x000000ff08ff79a7 */ /* 0x0015e2000810043f */
[----:B------:R2:W0:Y:S04]  /*26710*/  SHFL.IDX PT, R85, R4, RZ, 0x181f ;  /* 0x00181fff04557589 */ /* 0x00042800000e0000 */
[----:B------:R2:W1:Y:S01]  /*26720*/  SHFL.IDX PT, R21, R84, RZ, 0x181f ;  /* 0x00181fff54157589 */ /* 0x00046200000e0000 */
        /* <DEDUP_REMOVED lines=9> */
[----:B-1----:R-:W-:Y:S02]  /*267c0*/  @!P5 LEA.HI.X R3, R18, R21, R19, 0x1, P6 ;  /* 0x000000151203d211 */ /* 0x002fe400030f0c13 */
[----:B--2--5:R-:W-:-:S03]  /*267d0*/  @!P4 LEA R8, P6, R88, R85, 0x1 ;  /* 0x000000555808c211 */ /* 0x024fc600078c08ff */
        /* <DEDUP_REMOVED lines=9> */
.L_x_2868:
[----:B------:R-:W-:Y:S05]  /*26870*/  BSYNC B1 ;  /* 0x0000000000017941 */ /* 0x000fea0003800000 */
.L_x_2867:
[----:B---3-5:R3:W4:Y:S01]  /*26880*/  SHFL.IDX PT, R13, R84, 0x1, 0x181f ;  /* 0x00381f00540d7f89 */ /* 0x02872200000e0000 */
        /* <DEDUP_REMOVED lines=10> */
[----:B--2---:R-:W-:Y:S02]  /*26930*/  @!P3 LEA R8, P5, R88, R11, 0x1 ;  /* 0x0000000b5808b211 */ /* 0x004fe400078a08ff */
        /* <DEDUP_REMOVED lines=10> */
.L_x_2870:
[----:B------:R-:W-:Y:S05]  /*269e0*/  BSYNC B1 ;  /* 0x0000000000017941 */ /* 0x000fea0003800000 */
.L_x_2869:
        /* <DEDUP_REMOVED lines=11> */
[-C--:B--2---:R-:W-:Y:S02]  /*26aa0*/  @!P2 LEA R8, P5, R88, R9.reuse, 0x1 ;  /* 0x000000095808a211 */ /* 0x084fe400078a08ff */
        /* <DEDUP_REMOVED lines=10> */
.L_x_2872:
[----:B------:R-:W-:Y:S05]  /*26b50*/  BSYNC B1 ;  /* 0x0000000000017941 */ /* 0x000fea0003800000 */
.L_x_2871:
        /* <DEDUP_REMOVED lines=11> */
[----:B--2---:R-:W-:Y:S02]  /*26c10*/  @!P4 LEA R8, P1, R88, R15, 0x1 ;  /* 0x0000000f5808c211 */ /* 0x004fe400078208ff */
[----:B----4-:R-:W-:Y:S02]  /*26c20*/  @!P3 LEA.HI.X R3, R18, R13, R19, 0x1, P0 ;  /* 0x0000000d1203b211 */ /* 0x010fe400000f0c13 */
        /* <DEDUP_REMOVED lines=13> */
.L_x_2866:
        /* <DEDUP_REMOVED lines=10> */
[C---:B------:R-:W-:Y:S01]  /*26da0*/  IADD3 R173, R234.reuse, 0xa8, RZ ;  /* 0x000000a8eaad7810 */ /* 0x040fe20007ffe0ff */
[C---:B------:R-:W-:Y:S01]  /*26db0*/  VIADD R159, R234.reuse, 0xe0 ;  /* 0x000000e0ea9f7836 */ /* 0x040fe20000000000 */
        /* <DEDUP_REMOVED lines=11> */
[----:B------:R-:W-:Y:S01]  /*26e70*/  VIADD R177, R234, 0x98 ;  /* 0x00000098eab17836 */ /* 0x000fe20000000000 */
[----:B------:R-:W-:Y:S01]  /*26e80*/  BSSY B1, `(.L_x_2874) ;  /* 0x00000f5000017945 */ /* 0x000fe20003800000 */
[----:B-1----:R-:W-:Y:S01]  /*26e90*/  @P1 IMAD.HI.U32 R3, R20, R3, RZ ;  /* 0x0000000314031227 */ /* 0x002fe200078e00ff */
[----:B------:R-:W-:-:S02]  /*26ea0*/  SHF.R.S32.HI R153, RZ, 0x1f, R153 ;  /* 0x0000001fff997819 */ /* 0x000fc40000011499 */
[----:B------:R-:W-:Y:S01]  /*26eb0*/  SHF.R.S32.HI R155, RZ, 0x1f, R155 ;  /* 0x0000001fff9b7819 */ /* 0x000fe2000001149b */
[C---:B------:R-:W-:Y:S01]  /*26ec0*/  VIADD R181, R234.reuse, 0x88 ;  /* 0x00000088eab57836 */ /* 0x040fe20000000000 */
[----:B------:R-:W-:Y:S01]  /*26ed0*/  SHF.R.S32.HI R159, RZ, 0x1f, R159 ;  /* 0x0000001fff9f7819 */ /* 0x000fe2000001149f */
[C---:B------:R-:W-:Y:S01]  /*26ee0*/  VIADD R183, R234.reuse, 0x80 ;  /* 0x00000080eab77836 */ /* 0x040fe20000000000 */
        /* <DEDUP_REMOVED lines=13> */
[----:B------:R-:W-:Y:S01]  /*26fc0*/  VIADD R189, R234, 0x68 ;  /* 0x00000068eabd7836 */ /* 0x000fe20000000000 */
[----:B------:R-:W-:Y:S01]  /*26fd0*/  SHF.R.S32.HI R169, RZ, 0x1f, R169 ;  /* 0x0000001fffa97819 */ /* 0x000fe200000114a9 */
[----:B------:R-:W-:Y:S01]  /*26fe0*/  IMAD R4, R4, UR4, RZ ;  /* 0x0000000404047c24 */ /* 0x000fe2000f8e02ff */
[----:B------:R-:W-:Y:S01]  /*26ff0*/  SHF.R.S32.HI R171, RZ, 0x1f, R171 ;  /* 0x0000001fffab7819 */ /* 0x000fe200000114ab */
[C---:B------:R-:W-:Y:S01]  /*27000*/  IMAD.WIDE.U32 R2, R8.reuse, UR4, R2 ;  /* 0x0000000408027c25 */ /* 0x040fe2000f8e0002 */
[----:B------:R-:W-:Y:S02]  /*27010*/  SHF.R.S32.HI R173, RZ, 0x1f, R173 ;  /* 0x0000001fffad7819 */ /* 0x000fe400000114ad */
[----:B------:R-:W-:Y:S01]  /*27020*/  SHF.R.S32.HI R175, RZ, 0x1f, R175 ;  /* 0x0000001fffaf7819 */ /* 0x000fe200000114af */
[----:B------:R-:W-:Y:S01]  /*27030*/  IMAD R4, R8, UR5, R4 ;  /* 0x0000000508047c24 */ /* 0x000fe2000f8e0204 */
[----:B------:R-:W-:Y:S01]  /*27040*/  ULDC.64 UR4, c[0x0][0xb48] ;  /* 0x0002d20000047ab9 */ /* 0x000fe20000000a00 */
[----:B------:R-:W-:Y:S01]  /*27050*/  SHF.R.S32.HI R8, RZ, 0x1f, R10 ;  /* 0x0000001fff087819 */ /* 0x000fe2000001140a */
[----:B------:R-:W-:Y:S01]  /*27060*/  VIADD R193, R234, 0x58 ;  /* 0x00000058eac17836 */ /* 0x000fe20000000000 */
[----:B------:R-:W-:Y:S01]  /*27070*/  SHF.R.S32.HI R177, RZ, 0x1f, R177 ;  /* 0x0000001fffb17819 */ /* 0x000fe200000114b1 */
[----:B------:R-:W-:Y:S01]  /*27080*/  IMAD.IADD R3, R3, 0x1, R4 ;  /* 0x0000000103037824 */ /* 0x000fe200078e0204 */
[----:B------:R-:W-:Y:S01]  /*27090*/  SHF.R.S32.HI R179, RZ, 0x1f, R179 ;  /* 0x0000001fffb37819 */ /* 0x000fe200000114b3 */
[----:B------:R-:W-:Y:S01]  /*270a0*/  IMAD.MOV R4, RZ, RZ, -R10 ;  /* 0x000000ffff047224 */ /* 0x000fe200078e0a0a */
[----:B------:R-:W-:Y:S01]  /*270b0*/  SHF.R.S32.HI R181, RZ, 0x1f, R181 ;  /* 0x0000001fffb57819 */ /* 0x000fe200000114b5 */
[----:B------:R-:W-:Y:S01]  /*270c0*/  IMAD.WIDE.U32 R2, R158, UR4, R2 ;  /* 0x000000049e027c25 */ /* 0x000fe2000f8e0002 */
[----:B------:R-:W-:-:S02]  /*270d0*/  SHF.R.S32.HI R183, RZ, 0x1f, R183 ;  /* 0x0000001fffb77819 */ /* 0x000fc400000114b7 */
[----:B------:R-:W-:Y:S01]  /*270e0*/  SHF.R.S32.HI R185, RZ, 0x1f, R185 ;  /* 0x0000001fffb97819 */ /* 0x000fe200000114b9 */
[----:B------:R-:W-:Y:S01]  /*270f0*/  IMAD R3, R158, UR5, R3 ;  /* 0x000000059e037c24 */ /* 0x000fe2000f8e0203 */
[----:B------:R-:W-:Y:S01]  /*27100*/  ULDC.64 UR4, c[0x0][0xb30] ;  /* 0x0002cc0000047ab9 */ /* 0x000fe20000000a00 */
[----:B------:R-:W-:Y:S01]  /*27110*/  IMAD R4, R157, R4, R20 ;  /* 0x000000049d047224 */ /* 0x000fe200078e0214 */
        /* <DEDUP_REMOVED lines=8> */
[C---:B------:R-:W-:Y:S01]  /*271a0*/  VIADD R157, R234.reuse, 0xe8 ;  /* 0x000000e8ea9d7836 */ /* 0x040fe20000000000 */
[----:B------:R-:W-:Y:S01]  /*271b0*/  SHF.R.S32.HI R193, RZ, 0x1f, R193 ;  /* 0x0000001fffc17819 */ /* 0x000fe200000114c1 */
[----:B------:R-:W-:Y:S01]  /*271c0*/  IMAD R9, R9, UR4, RZ ;  /* 0x0000000409097c24 */ /* 0x000fe2000f8e02ff */
[----:B------:R-:W-:Y:S01]  /*271d0*/  IADD3 R3, R3, R8, RZ ;  /* 0x0000000803037210 */ /* 0x000fe20007ffe0ff */
[----:B------:R-:W-:Y:S01]  /*271e0*/  VIADD R195, R234, 0x50 ;  /* 0x00000050eac37836 */ /* 0x000fe20000000000 */
[----:B------:R-:W-:Y:S01]  /*271f0*/  SHF.R.S32.HI R157, RZ, 0x1f, R157 ;  /* 0x0000001fff9d7819 */ /* 0x000fe2000001149d */
[C---:B------:R-:W-:Y:S01]  /*27200*/  IMAD R9, R4.reuse, UR5, R9 ;  /* 0x0000000504097c24 */ /* 0x040fe2000f8e0209 */
[----:B------:R-:W-:Y:S01]  /*27210*/  SHF.R.S32.HI R197, RZ, 0x1f, R197 ;  /* 0x0000001fffc57819 */ /* 0x000fe200000114c5 */
[----:B------:R-:W-:Y:S01]  /*27220*/  IMAD.WIDE.U32 R2, R4, UR4, R2 ;  /* 0x0000000404027c25 */ /* 0x000fe2000f8e0002 */
[----:B------:R-:W-:Y:S01]  /*27230*/  ULDC.64 UR4, c[0x0][0xb00] ;  /* 0x0002c00000047ab9 */ /* 0x000fe20000000a00 */
[----:B------:R-:W-:-:S02]  /*27240*/  SHF.R.S32.HI R195, RZ, 0x1f, R195 ;  /* 0x0000001fffc37819 */ /* 0x000fc400000114c3 */
[----:B------:R-:W-:Y:S01]  /*27250*/  IMAD.IADD R9, R3, 0x1, R9 ;  /* 0x0000000103097824 */ /* 0x000fe200078e0209 */
[----:B------:R-:W-:Y:S01]  /*27260*/  LEA R4, P0, R2, UR4, 0x2 ;  /* 0x0000000402047c11 */ /* 0x000fe2000f8010ff */
[C---:B------:R-:W-:Y:S01]  /*27270*/  VIADD R199, R234.reuse, 0x40 ;  /* 0x00000040eac77836 */ /* 0x040fe20000000000 */
[----:B------:R-:W-:Y:S01]  /*27280*/  SHF.R.S32.HI R203, RZ, 0x1f, R203 ;  /* 0x0000001fffcb7819 */ /* 0x000fe200000114cb */
[----:B------:R-:W-:Y:S01]  /*27290*/  VIADD R201, R234, 0x38 ;  /* 0x00000038eac97836 */ /* 0x000fe20000000000 */
[----:B------:R-:W-:Y:S01]  /*272a0*/  LEA.HI.X R20, R2, UR5, R9, 0x2, P0 ;  /* 0x0000000502147c11 */ /* 0x000fe200080f1409 */
[----:B------:R-:W-:Y:S01]  /*272b0*/  VIADD R2, R16, 0x38820 ;  /* 0x0003882010027836 */ /* 0x000fe20000000000 */
[----:B------:R-:W-:Y:S01]  /*272c0*/  ISETP.GE.AND P0, PT, R15, R0, PT ;  /* 0x000000000f00720c */ /* 0x000fe20003f06270 */
[C---:B------:R-:W-:Y:S01]  /*272d0*/  VIADD R205, R234.reuse, 0x28 ;  /* 0x00000028eacd7836 */ /* 0x040fe20000000000 */
[----:B------:R-:W-:Y:S01]  /*272e0*/  SHF.R.S32.HI R199, RZ, 0x1f, R199 ;  /* 0x0000001fffc77819 */ /* 0x000fe200000114c7 */
[C---:B------:R-:W-:Y:S01]  /*272f0*/  VIADD R207, R234.reuse, 0x20 ;  /* 0x00000020eacf7836 */ /* 0x040fe20000000000 */
[----:B------:R-:W-:Y:S01]  /*27300*/  PRMT R2, RZ, 0x654, R2 ;  /* 0x00000654ff027816 */ /* 0x000fe20000000002 */
[C---:B------:R-:W-:Y:S01]  /*27310*/  VIADD R211, R234.reuse, 0x10 ;  /* 0x00000010ead37836 */ /* 0x040fe20000000000 */
[----:B------:R0:W1:Y:S01]  /*27320*/  SHFL.IDX PT, R3, R20, RZ, 0x1c1f ;  /* 0x001c1fff14037589 */ /* 0x00006200000e0000 */
        /* <DEDUP_REMOVED lines=9> */
[----:B--2---:R0:W2:Y:S01]  /*273c0*/  SHFL.IDX PT, R2, R4, RZ, 0x1c1f ;  /* 0x001c1fff04027589 */ /* 0x0040a200000e0000 */
        /* <DEDUP_REMOVED lines=37> */
[----:B------:R-:W-:-:S05]  /*27620*/  @!P0 IMAD.WIDE R8, R234, 0x4, R2 ;  /* 0x00000004ea088825 */ /* 0x000fca00078e0202 */
        /* <DEDUP_REMOVED lines=73> */
[-C--:B--2---:R-:W-:Y:S01]  /*27ac0*/  @!P5 LEA R12, P6, R176, R2.reuse, 0x2 ;  /* 0x00000002b00cd211 */ /* 0x084fe200078c10ff */
[----:B------:R1:W-:Y:S01]  /*27ad0*/  @!P4 ST.E.64 desc[UR6][R10.64], R96 ;  /* 0x000000600a00c985 */ /* 0x0003e2000c101b06 */
[----:B------:R-:W-:Y:S02]  /*27ae0*/  ISETP.GE.AND P4, PT, R166, UR4, PT ;  /* 0x00000004a6007c0c */ /* 0x000fe4000bf86270 */
[----:B------:R-:W-:Y:S02]  /*27af0*/  @!P5 LEA.HI.X R13, R176, R3, R177, 0x2, P6 ;  /* 0x00000003b00dd211 */ /* 0x000fe400030f14b1 */
[----:B0-----:R-:W-:-:S03]  /*27b00*/  @!P2 LEA R8, P6, R174, R2, 0x2 ;  /* 0x00000002ae08a211 */ /* 0x001fc600078c10ff */
[----:B------:R0:W-:Y:S01]  /*27b10*/  @!P5 ST.E.64 desc[UR6][R12.64], R100 ;  /* 0x000000640c00d985 */ /* 0x0001e2000c101b06 */
[----:B------:R-:W-:Y:S02]  /*27b20*/  ISETP.GE.AND P5, PT, R168, UR4, PT ;  /* 0x00000004a8007c0c */ /* 0x000fe4000bfa6270 */
        /* <DEDUP_REMOVED lines=28> */
[----:B------:R-:W-:-:S03]  /*27cf0*/  @!P1 LEA.HI.X R11, R160, R3, R161, 0x2, P6 ;  /* 0x00000003a00b9211 */ /* 0x000fc600030f14a1 */
[CC--:B0-----:R-:W-:Y:S02]  /*27d00*/  @!P3 LEA R12, P6, R156.reuse, R2.reuse, 0x2 ;  /* 0x000000029c0cb211 */ /* 0x0c1fe400078c10ff */
[----:B------:R0:W-:Y:S02]  /*27d10*/  @!P1 ST.E.64 desc[UR6][R10.64], R132 ;  /* 0x000000840a009985 */ /* 0x0001e4000c101b06 */
[----:B------:R-:W-:Y:S02]  /*27d20*/  @!P3 LEA.HI.X R13, R156, R3, R157, 0x2, P6 ;  /* 0x000000039c0db211 */ /* 0x000fe400030f149d */
[----:B-1----:R-:W-:-:S04]  /*27d30*/  @!P4 LEA R8, P0, R158, R2, 0x2 ;  /* 0x000000029e08c211 */ /* 0x002fc800078010ff */
[----:B------:R-:W-:Y:S02]  /*27d40*/  @!P4 LEA.HI.X R9, R158, R3, R159, 0x2, P0 ;  /* 0x000000039e09c211 */ /* 0x000fe400000f149f */
[----:B0-----:R-:W-:-:S03]  /*27d50*/  @!P2 LEA R10, P1, R154, R2, 0x2 ;  /* 0x000000029a0aa211 */ /* 0x001fc600078210ff */
[----:B------:R0:W-:Y:S01]  /*27d60*/  @!P4 ST.E.64 desc[UR6][R8.64], R136 ;  /* 0x000000880800c985 */ /* 0x0001e2000c101b06 */
[----:B------:R-:W-:Y:S02]  /*27d70*/  @!P5 LEA R2, P0, R152, R2, 0x2 ;  /* 0x000000029802d211 */ /* 0x000fe400078010ff */
[-C--:B------:R-:W-:Y:S01]  /*27d80*/  @!P2 LEA.HI.X R11, R154, R3.reuse, R155, 0x2, P1 ;  /* 0x000000039a0ba211 */ /* 0x080fe200008f149b */
[----:B------:R0:W-:Y:S01]  /*27d90*/  @!P3 ST.E.64 desc[UR6][R12.64], R140 ;  /* 0x0000008c0c00b985 */ /* 0x0001e2000c101b06 */
[----:B------:R-:W-:-:S03]  /*27da0*/  @!P5 LEA.HI.X R3, R152, R3, R153, 0x2, P0 ;  /* 0x000000039803d211 */ /* 0x000fc600000f1499 */
[----:B------:R0:W-:Y:S04]  /*27db0*/  @!P2 ST.E.64 desc[UR6][R10.64], R144 ;  /* 0x000000900a00a985 */ /* 0x0001e8000c101b06 */
[----:B------:R0:W-:Y:S02]  /*27dc0*/  @!P5 ST.E.64 desc[UR6][R2.64], R148 ;  /* 0x000000940200d985 */ /* 0x0001e4000c101b06 */
.L_x_2875:
[----:B------:R-:W-:Y:S05]  /*27dd0*/  BSYNC B1 ;  /* 0x0000000000017941 */ /* 0x000fea0003800000 */
.L_x_2874:
[----:B------:R-:W-:Y:S01]  /*27de0*/  ISETP.GE.AND P0, PT, R14, R0, PT ;  /* 0x000000000e00720c */ /* 0x000fe20003f06270 */
[----:B------:R1:W2:Y:S04]  /*27df0*/  SHFL.IDX PT, R21, R20, 0x1, 0x1c1f ;  /* 0x003c1f0014157f89 */ /* 0x0002a800000e0000 */
[----:B------:R1:W3:Y:S08]  /*27e00*/  SHFL.IDX PT, R20, R4, 0x1, 0x1c1f ;  /* 0x003c1f0004147f89 */ /* 0x0002f000000e0000 */
[----:B-1----:R-:W-:Y:S05]  /*27e10*/  @P0 BRA `(.L_x_2873) ;  /* 0x0000001400b40947 */ /* 0x002fea0003800000 */
[----:B------:R-:W-:Y:S01]  /*27e20*/  ULDC UR4, c[0x0][0xac8] ;  /* 0x0002b20000047ab9 */ /* 0x000fe20000000800 */
[----:B------:R-:W-:Y:S01]  /*27e30*/  ULDC.64 UR6, c[0x0][0x208] ;  /* 0x0000820000067ab9 */ /* 0x000fe20000000a00 */
[----:B------:R-:W-:Y:S02]  /*27e40*/  ISETP.GE.AND P3, PT, R234, UR4, PT ;  /* 0x00000004ea007c0c */ /* 0x000fe4000bf66270 */
[----:B------:R-:W-:Y:S02]  /*27e50*/  ISETP.GE.AND P2, PT, R224, UR4, PT ;  /* 0x00000004e0007c0c */ /* 0x000fe4000bf46270 */
[----:B------:R-:W-:Y:S02]  /*27e60*/  ISETP.GE.AND P1, PT, R210, UR4, PT ;  /* 0x00000004d2007c0c */ /* 0x000fe4000bf26270 */
[----:B------:R-:W-:Y:S02]  /*27e70*/  ISETP.GE.AND P0, PT, R208, UR4, PT ;  /* 0x00000004d0007c0c */ /* 0x000fe4000bf06270 */
[----:B------:R-:W-:-:S05]  /*27e80*/  ISETP.GE.AND P4, PT, R204, UR4, PT ;  /* 0x00000004cc007c0c */ /* 0x000fca000bf86270 */
[----:B0-23--:R-:W-:-:S04]  /*27e90*/  @!P3 IMAD.WIDE R2, R234, 0x4, R20 ;  /* 0x00000004ea02b825 */ /* 0x00dfc800078e0214 */
        /* <DEDUP_REMOVED lines=17> */
[-C--:B------:R-:W-:Y:S01]  /*27fb0*/  @!P4 LEA.HI.X R9, R204, R21.reuse, R205, 0x2, P2 ;  /* 0x00000015cc09c211 */ /* 0x080fe200010f14cd */
[----:B------:R0:W-:Y:S01]  /*27fc0*/  @!P3 ST.E.64 desc[UR6][R2.64], R42 ;  /* 0x0000002a0200b985 */ /* 0x0001e2000c101b06 */
[----:B------:R-:W-:Y:S02]  /*27fd0*/  ISETP.GE.AND P2, PT, R196, UR4, PT ;  /* 0x00000004c4007c0c */ /* 0x000fe4000bf46270 */
[----:B--2---:R-:W-:Y:S01]  /*27fe0*/  @!P5 LEA R10, P6, R202, R20, 0x2 ;  /* 0x00000014ca0ad211 */ /* 0x004fe200078c10ff */
[----:B------:R1:W-:Y:S01]  /*27ff0*/  @!P4 ST.E.64 desc[UR6][R8.64], R46 ;  /* 0x0000002e0800c985 */ /* 0x0003e2000c101b06 */
[----:B------:R-:W-:Y:S02]  /*28000*/  ISETP.GE.AND P3, PT, R194, UR4, PT ;  /* 0x00000004c2007c0c */ /* 0x000fe4000bf66270 */
[----:B------:R-:W-:-:S02]  /*28010*/  @!P5 LEA.HI.X R11, R202, R21, R203, 0x2, P6 ;  /* 0x00000015ca0bd211 */ /* 0x000fc400030f14cb */
        /* <DEDUP_REMOVED lines=95> */
[----:B-1----:R-:W-:Y:S01]  /*28610*/  LEA R2, P0, R152, R20, 0x2 ;  /* 0x0000001498027211 */ /* 0x002fe200078010ff */
[----:B------:R-:W-:-:S03]  /*28620*/  ULDC.64 UR4, c[0x0][0x208] ;  /* 0x0000820000047ab9 */ /* 0x000fc60000000a00 */
[----:B------:R-:W-:-:S05]  /*28630*/  LEA.HI.X R3, R152, R21, R153, 0x2, P0 ;  /* 0x0000001598037211 */ /* 0x000fca00000f1499 */
[----:B------:R4:W-:Y:S01]  /*28640*/  ST.E.64 desc[UR4][R2.64], R150 ;  /* 0x0000009602007985 */ /* 0x0009e2000c101b04 */
[----:B------:R-:W-:Y:S05]  /*28650*/  BRA `(.L_x_2873) ;  /* 0x0000000c00a47947 */ /* 0x000fea0003800000 */
.L_x_2864:
[----:B-1----:R-:W2:Y:S01]  /*28660*/  LDL.LU R4, [R1+0x70] ;  /* 0x0000700001047983 */ /* 0x002ea20000300800 */
[----:B------:R-:W-:Y:S01]  /*28670*/  ULDC.64 UR6, c[0x0][0xc08] ;  /* 0x0003020000067ab9 */ /* 0x000fe20000000a00 */
[----:B------:R-:W-:Y:S02]  /*28680*/  ULDC.64 UR4, c[0x0][0xc00] ;  /* 0x0003000000047ab9 */ /* 0x000fe40000000a00 */
[----:B------:R-:W3:Y:S04]  /*28690*/  LDL.LU R0, [R1+0x74] ;  /* 0x0000740001007983 */ /* 0x000ee80000300800 */
[----:B------:R-:W4:Y:S01]  /*286a0*/  LDL R11, [R1+0x68] ;  /* 0x00006800010b7983 */ /* 0x000f220000100800 */
[----:B------:R-:W-:Y:S01]  /*286b0*/  ISETP.NE.U32.AND P1, PT, RZ, UR6, PT ;  /* 0x00000006ff007c0c */ /* 0x000fe2000bf25070 */
[----:B------:R-:W-:Y:S01]  /*286c0*/  IMAD.MOV.U32 R25, RZ, RZ, RZ ;  /* 0x000000ffff197224 */ /* 0x000fe200078e00ff */
[----:B------:R-:W-:Y:S01]  /*286d0*/  ISETP.NE.U32.AND P0, PT, RZ, UR4, PT ;  /* 0x00000004ff007c0c */ /* 0x000fe2000bf05070 */
[----:B------:R-:W-:Y:S01]  /*286e0*/  ULDC.64 UR8, c[0x0][0x208] ;  /* 0x0000820000087ab9 */ /* 0x000fe20000000a00 */
[----:B------:R-:W-:-:S02]  /*286f0*/  ISETP.NE.AND.EX P1, PT, RZ, UR7, PT, P1 ;  /* 0x00000007ff007c0c */ /* 0x000fc4000bf25310 */
[----:B------:R-:W-:Y:S02]  /*28700*/  ISETP.NE.AND.EX P0, PT, RZ, UR5, PT, P0 ;  /* 0x00000005ff007c0c */ /* 0x000fe4000bf05300 */
[----:B--2---:R-:W-:-:S04]  /*28710*/  IADD3 R2, P2, R4, UR4, RZ ;  /* 0x0000000404027c10 */ /* 0x004fc8000ff5e0ff */
[----:B---3--:R-:W-:-:S05]  /*28720*/  IADD3.X R3, R0, UR5, RZ, P2, !PT ;  /* 0x0000000500037c10 */ /* 0x008fca00097fe4ff */
[----:B------:R-:W-:Y:S02]  /*28730*/  @P1 IADD3 R8, P2, R4, UR6, RZ ;  /* 0x0000000604081c10 */ /* 0x000fe4000ff5e0ff */
[----:B------:R-:W1:Y:S02]  /*28740*/  S2R R4, SR_TID.X ;  /* 0x0000000000047919 */ /* 0x000e640000002100 */
[----:B------:R-:W-:Y:S02]  /*28750*/  @P1 IADD3.X R9, R0, UR7, RZ, P2, !PT ;  /* 0x0000000700091c10 */ /* 0x000fe400097fe4ff */
[----:B----4-:R-:W-:Y:S01]  /*28760*/  ISETP.NE.AND P2, PT, R11, RZ, PT ;  /* 0x000000ff0b00720c */ /* 0x010fe20003f45270 */
[----:B------:R-:W-:Y:S01]  /*28770*/  ULDC UR4, c[0x0][0xa88] ;  /* 0x0002a20000047ab9 */ /* 0x000fe20000000800 */
[----:B------:R2:W5:Y:S01]  /*28780*/  @P0 LDG.E R25, desc[UR8][R2.64] ;  /* 0x0000000802190981 */ /* 0x000562000c1e1900 */
[----:B------:R-:W-:-:S06]  /*28790*/  MOV R0, UR4 ;  /* 0x0000000400007c02 */ /* 0x000fcc0008000f00 */
[----:B------:R2:W5:Y:S04]  /*287a0*/  @P1 LDG.E R0, desc[UR8][R8.64] ;  /* 0x0000000808001981 */ /* 0x000568000c1e1900 */
[----:B------:R-:W3:Y:S01]  /*287b0*/  @!P2 LDC R11, c[0x0][0xad4] ;  /* 0x0002b500ff0bab82 */ /* 0x000ee20000000800 */
[----:B-1----:R-:W-:-:S05]  /*287c0*/  VIADD R10, R4, 0xffffff80 ;  /* 0xffffff80040a7836 */ /* 0x002fca0000000000 */
[----:B------:R-:W-:Y:S01]  /*287d0*/  ISETP.GT.AND P3, PT, R10, 0x7f, PT ;  /* 0x0000007f0a00780c */ /* 0x000fe20003f64270 */
[----:B---3--:R2:W-:Y:S01]  /*287e0*/  @!P2 STL [R1+0x68], R11 ;  /* 0x0000680b0100a387 */ /* 0x0085e20000100800 */
[----:B------:R-:W-:Y:S01]  /*287f0*/  ISETP.GT.AND P2, PT, R11, 0x1, PT ;  /* 0x000000010b00780c */ /* 0x000fe20003f44270 */
[----:B------:R-:W-:-:S12]  /*28800*/  @P1 BRA `(.L_x_2876) ;  /* 0x0000000000141947 */ /* 0x000fd80003800000 */
[----:B------:R-:W-:Y:S05]  /*28810*/  @!P0 BRA `(.L_x_2876) ;  /* 0x0000000000108947 */ /* 0x000fea0003800000 */
[----:B------:R-:W-:Y:S02]  /*28820*/  ULDC.64 UR4, c[0x0][0x208] ;  /* 0x0000820000047ab9 */ /* 0x000fe40000000a00 */
[----:B--2---:R-:W2:Y:S04]  /*28830*/  LDG.E R9, desc[UR4][R2.64] ;  /* 0x0000000402097981 */ /* 0x004ea8000c1e1900 */
[----:B-----5:R-:W2:Y:S02]  /*28840*/  LDG.E R0, desc[UR4][R2.64+0x4] ;  /* 0x0000040402007981 */ /* 0x020ea4000c1e1900 */
[----:B--2---:R-:W-:-:S07]  /*28850*/  IMAD.IADD R0, R0, 0x1, -R9 ;  /* 0x0000000100007824 */ /* 0x004fce00078e0a09 */
.L_x_2876:
[----:B--2---:R-:W2:Y:S04]  /*28860*/  LDL.LU R3, [R1+0x6c] ;  /* 0x00006c0001037983 */ /* 0x004ea80000300800 */
[----:B------:R-:W3:Y:S01]  /*28870*/  LDL.LU R2, [R1+0x8c] ;  /* 0x00008c0001027983 */ /* 0x000ee20000300800 */
[----:B------:R-:W-:Y:S01]  /*28880*/  BSSY B1, `(.L_x_2877) ;  /* 0x0000037000017945 */ /* 0x000fe20003800000 */
[----:B-----5:R-:W-:Y:S02]  /*28890*/  SHF.R.S32.HI R26, RZ, 0x1f, R25 ;  /* 0x0000001fff1a7819 */ /* 0x020fe40000011419 */
[----:B--2---:R-:W-:Y:S02]  /*288a0*/  SEL R33, R3, RZ, !P0 ;  /* 0x000000ff03217207 */ /* 0x004fe40004000000 */
[----:B---3--:R-:W-:Y:S01]  /*288b0*/  SEL R28, R2, RZ, !P0 ;  /* 0x000000ff021c7207 */ /* 0x008fe20004000000 */
[----:B------:R-:W-:Y:S06]  /*288c0*/  @P3 BRA `(.L_x_2878) ;  /* 0x0000000000c83947 */ /* 0x000fec0003800000 */
[----:B------:R-:W1:Y:S01]  /*288d0*/  LDC R37, c[0x0][0xbe8] ;  /* 0x0002fa00ff257b82 */ /* 0x000e620000000800 */
[----:B------:R-:W-:Y:S01]  /*288e0*/  IADD3 R35, R231, -0x80, R4 ;  /* 0xffffff80e7237810 */ /* 0x000fe20007ffe004 */
[----:B-1----:R-:W-:-:S05]  /*288f0*/  IMAD R2, R0, R37, RZ ;  /* 0x0000002500027224 */ /* 0x002fca00078e02ff */
[----:B------:R-:W-:-:S13]  /*28900*/  ISETP.GE.AND P0, PT, R35, R2, PT ;  /* 0x000000022300720c */ /* 0x000fda0003f06270 */
[----:B------:R-:W-:Y:S05]  /*28910*/  @P0 BRA `(.L_x_2878) ;  /* 0x0000000000b40947 */ /* 0x000fea0003800000 */
[----:B------:R-:W2:Y:S01]  /*28920*/  LDL.LU R30, [R1+0x88] ;  /* 0x00008800011e7983 */ /* 0x000ea20000300800 */
[----:B------:R-:W-:Y:S01]  /*28930*/  IMAD.MOV.U32 R24, RZ, RZ, 0x9b8 ;  /* 0x000009b8ff187424 */ /* 0x000fe200078e00ff */
[----:B------:R-:W-:Y:S01]  /*28940*/  ISETP.GT.AND P0, PT, R11, 0x1, PT ;  /* 0x000000010b00780c */ /* 0x000fe20003f04270 */
[----:B------:R-:W1:Y:S01]  /*28950*/  LDC.64 R12, c[0x0][0xba8] ;  /* 0x0002ea00ff0c7b82 */ /* 0x000e620000000a00 */
[----:B------:R-:W-:Y:S01]  /*28960*/  ISETP.NE.AND P1, PT, R37, 0x1, PT ;  /* 0x000000012500780c */ /* 0x000fe20003f25270 */
[----:B------:R-:W-:Y:S01]  /*28970*/  IMAD.MOV.U32 R27, RZ, RZ, R35 ;  /* 0x000000ffff1b7224 */ /* 0x000fe200078e0023 */
[----:B------:R-:W-:Y:S01]  /*28980*/  SEL R24, R24, 0x978, P0 ;  /* 0x0000097818187807 */ /* 0x000fe20000000000 */
[----:B------:R-:W-:-:S04]  /*28990*/  ULDC.64 UR4, c[0x0][0x208] ;  /* 0x0000820000047ab9 */ /* 0x000fc80000000a00 */
[----:B------:R-:W3:Y:S08]  /*289a0*/  LDC.64 R2, c[0x0][R24+0x220] ;  /* 0x0000880018027b82 */ /* 0x000ef00000000a00 */
[----:B------:R-:W4:Y:S08]  /*289b0*/  LDC.64 R14, c[0x0][R24+0x218] ;  /* 0x00008600180e7b82 */ /* 0x000f300000000a00 */
[----:B------:R-:W5:Y:S08]  /*289c0*/  LDC.64 R8, c[0x0][R24+0x228] ;  /* 0x00008a0018087b82 */ /* 0x000f700000000a00 */
[----:B------:R-:W0:Y:S08]  /*289d0*/  @P1 LDC R4, c[0x0][0xbec] ;  /* 0x0002fb00ff041b82 */ /* 0x000e300000000800 */
[----:B------:R-:W5:Y:S08]  /*289e0*/  LDC.64 R10, c[0x0][R24+0x210] ;  /* 0x00008400180a7b82 */ /* 0x000f700000000a00 */
[----:B------:R-:W5:Y:S01]  /*289f0*/  @P1 LDC R31, c[0x0][0xbf0] ;  /* 0x0002fc00ff1f1b82 */ /* 0x000f620000000800 */
[----:B0-----:R-:W-:-:S07]  /*28a00*/  @P1 IMAD.HI.U32 R4, R35, R4, RZ ;  /* 0x0000000423041227 */ /* 0x001fce00078e00ff */
[----:B-1----:R-:W0:Y:S01]  /*28a10*/  @!P0 LDC R12, c[0x0][0xb50] ;  /* 0x0002d400ff0c8b82 */ /* 0x002e220000000800 */
[-C--:B---3--:R-:W-:Y:S02]  /*28a20*/  IMAD R3, R3, R33.reuse, RZ ;  /* 0x0000002103037224 */ /* 0x088fe400078e02ff */
[----:B------:R-:W-:-:S05]  /*28a30*/  IMAD.WIDE.U32 R20, R2, R33, RZ ;  /* 0x0000002102147225 */ /* 0x000fca00078e00ff */
[----:B------:R-:W1:Y:S01]  /*28a40*/  @!P0 LDC R13, c[0x0][0xb54] ;  /* 0x0002d500ff0d8b82 */ /* 0x000e620000000800 */
[-C--:B----4-:R-:W-:Y:S02]  /*28a50*/  IMAD R29, R15, R237.reuse, RZ ;  /* 0x000000ed0f1d7224 */ /* 0x090fe400078e02ff */
[----:B------:R-:W-:Y:S01]  /*28a60*/  IMAD.WIDE.U32 R14, R14, R237, RZ ;  /* 0x000000ed0e0e7225 */ /* 0x000fe200078e00ff */
[----:B-----5:R-:W-:-:S03]  /*28a70*/  @P1 SHF.R.U32.HI R27, RZ, R31, R4 ;  /* 0x0000001fff1b1219 */ /* 0x020fc60000011604 */
[----:B------:R-:W-:Y:S01]  /*28a80*/  IMAD R31, R2, R28, R3 ;  /* 0x0000001c021f7224 */ /* 0x000fe200078e0203 */
[----:B------:R-:W-:Y:S01]  /*28a90*/  IADD3 R14, P1, P3, R20, R14, R25 ;  /* 0x0000000e140e7210 */ /* 0x000fe20007b3e019 */
[----:B------:R-:W-:Y:S01]  /*28aa0*/  IMAD.IADD R29, R15, 0x1, R29 ;  /* 0x000000010f1d7824 */ /* 0x000fe200078e021d */
[----:B------:R-:W-:Y:S01]  /*28ab0*/  IADD3 R2, -R27, RZ, RZ ;  /* 0x000000ff1b027210 */ /* 0x000fe20007ffe1ff */
[----:B------:R-:W-:Y:S01]  /*28ac0*/  IMAD.IADD R31, R21, 0x1, R31 ;  /* 0x00000001151f7824 */ /* 0x000fe200078e021f */
[----:B--2---:R-:W-:-:S05]  /*28ad0*/  SEL R3, R30, RZ, P0 ;  /* 0x000000ff1e037207 */ /* 0x004fca0000000000 */
[-C--:B------:R-:W-:Y:S02]  /*28ae0*/  IMAD R15, R9, R3.reuse, RZ ;  /* 0x00000003090f7224 */ /* 0x080fe400078e02ff */
[----:B------:R-:W-:-:S04]  /*28af0*/  IMAD.WIDE.U32 R8, R8, R3, RZ ;  /* 0x0000000308087225 */ /* 0x000fc800078e00ff */
[----:B------:R-:W-:Y:S01]  /*28b00*/  IMAD R3, R37, R2, R35 ;  /* 0x0000000225037224 */ /* 0x000fe200078e0223 */
[----:B------:R-:W-:Y:S01]  /*28b10*/  IADD3.X R2, R31, R29, R26, P1, P3 ;  /* 0x0000001d1f027210 */ /* 0x000fe20000fe641a */
[----:B------:R-:W-:Y:S01]  /*28b20*/  IMAD.IADD R15, R9, 0x1, R15 ;  /* 0x00000001090f7824 */ /* 0x000fe200078e020f */
[----:B------:R-:W-:Y:S02]  /*28b30*/  IADD3 R8, P0, P1, R27, R14, R8 ;  /* 0x0000000e1b087210 */ /* 0x000fe4000791e008 */
        /* <DEDUP_REMOVED lines=11> */
.L_x_2878:
[----:B------:R-:W-:Y:S05]  /*28bf0*/  BSYNC B1 ;  /* 0x0000000000017941 */ /* 0x000fea0003800000 */
.L_x_2877:
[----:B------:R-:W-:Y:S05]  /*28c00*/  @P2 BRA `(.L_x_2873) ;  /* 0x0000000800382947 */ /* 0x000fea0003800000 */
[----:B------:R-:W2:Y:S01]  /*28c10*/  LDL R4, [R1+0x60] ;  /* 0x0000600001047983 */ /* 0x000ea20000100800 */
[----:B------:R-:W-:Y:S01]  /*28c20*/  ULDC.64 UR4, c[0x0][0xaa0] ;  /* 0x0002a80000047ab9 */ /* 0x000fe20000000a00 */
[----:B------:R-:W3:Y:S01]  /*28c30*/  LDC R15, c[0x0][0xbe8] ;  /* 0x0002fa00ff0f7b82 */ /* 0x000ee20000000800 */
[----:B------:R-:W-:Y:S01]  /*28c40*/  IMAD R2, R26, UR4, RZ ;  /* 0x000000041a027c24 */ /* 0x000fe2000f8e02ff */
[----:B------:R4:W5:Y:S01]  /*28c50*/  LDL R24, [R1+0x84] ;  /* 0x0000840001187983 */ /* 0x0009620000100800 */
[----:B------:R-:W-:Y:S02]  /*28c60*/  ULDC.64 UR6, c[0x0][0xaf0] ;  /* 0x0002bc0000067ab9 */ /* 0x000fe40000000a00 */
[C---:B------:R-:W-:Y:S01]  /*28c70*/  IMAD R9, R25.reuse, UR5, R2 ;  /* 0x0000000519097c24 */ /* 0x040fe2000f8e0202 */
[----:B------:R4:W5:Y:S01]  /*28c80*/  LDL R20, [R1+0x80] ;  /* 0x0000800001147983 */ /* 0x0009620000100800 */
[----:B-1----:R-:W-:Y:S01]  /*28c90*/  IMAD.WIDE.U32 R2, R25, UR4, RZ ;  /* 0x0000000419027c25 */ /* 0x002fe2000f8e00ff */
[----:B------:R-:W-:-:S02]  /*28ca0*/  ULDC.64 UR4, c[0x0][0xae8] ;  /* 0x0002ba0000047ab9 */ /* 0x000fc40000000a00 */
[----:B------:R4:W5:Y:S01]  /*28cb0*/  LDL R25, [R1+0x64] ;  /* 0x0000640001197983 */ /* 0x0009620000100800 */
[----:B---3--:R-:W-:-:S13]  /*28cc0*/  ISETP.NE.AND P0, PT, R15, 0x1, PT ;  /* 0x000000010f00780c */ /* 0x008fda0003f05270 */
[----:B------:R-:W1:Y:S08]  /*28cd0*/  @P0 LDC R8, c[0x0][0xbec] ;  /* 0x0002fb00ff080b82 */ /* 0x000e700000000800 */
[----:B------:R-:W3:Y:S01]  /*28ce0*/  @P0 LDC R11, c[0x0][0xbf0] ;  /* 0x0002fc00ff0b0b82 */ /* 0x000ee20000000800 */
[----:B------:R-:W-:-:S03]  /*28cf0*/  IADD3 R3, R3, R9, RZ ;  /* 0x0000000903037210 */ /* 0x000fc60007ffe0ff */
[----:B------:R-:W-:-:S04]  /*28d00*/  IMAD.WIDE.U32 R2, R237, UR4, R2 ;  /* 0x00000004ed027c25 */ /* 0x000fc8000f8e0002 */
[----:B------:R-:W-:Y:S01]  /*28d10*/  IMAD R3, R237, UR5, R3 ;  /* 0x00000005ed037c24 */ /* 0x000fe2000f8e0203 */
[----:B------:R-:W-:Y:S01]  /*28d20*/  ULDC.64 UR4, c[0x0][0xae0] ;  /* 0x0002b80000047ab9 */ /* 0x000fe20000000a00 */
[----:B------:R-:W-:Y:S01]  /*28d30*/  IMAD.WIDE.U32 R2, R33, UR6, R2 ;  /* 0x0000000621027c25 */ /* 0x000fe2000f8e0002 */
[----:B------:R-:W-:Y:S03]  /*28d40*/  BSSY B1, `(.L_x_2879) ;  /* 0x0000035000017945 */ /* 0x000fe60003800000 */
[----:B--2---:R-:W-:-:S04]  /*28d50*/  IMAD R4, R4, 0x20, R212 ;  /* 0x0000002004047824 */ /* 0x004fc800078e02d4 */
[----:B------:R-:W-:-:S04]  /*28d60*/  IMAD.IADD R13, R231, 0x1, R4 ;  /* 0x00000001e70d7824 */ /* 0x000fc800078e0204 */
[----:B-1----:R-:W-:-:S04]  /*28d70*/  @P0 IMAD.HI.U32 R4, R13, R8, RZ ;  /* 0x000000080d040227 */ /* 0x002fc800078e00ff */
[----:B------:R-:W-:Y:S01]  /*28d80*/  IMAD.MOV.U32 R9, RZ, RZ, R13 ;  /* 0x000000ffff097224 */ /* 0x000fe200078e000d */
[----:B---3--:R-:W-:Y:S01]  /*28d90*/  @P0 SHF.R.U32.HI R9, RZ, R11, R4 ;  /* 0x0000000bff090219 */ /* 0x008fe20000011604 */
[----:B------:R-:W-:-:S03]  /*28da0*/  IMAD R8, R28, UR6, RZ ;  /* 0x000000061c087c24 */ /* 0x000fc6000f8e02ff */
[--C-:B------:R-:W-:Y:S01]  /*28db0*/  SHF.R.S32.HI R4, RZ, 0x1f, R9.reuse ;  /* 0x0000001fff047819 */ /* 0x100fe20000011409 */
[----:B------:R-:W-:Y:S02]  /*28dc0*/  IMAD R11, R33, UR7, R8 ;  /* 0x00000007210b7c24 */ /* 0x000fe4000f8e0208 */
        /* <DEDUP_REMOVED lines=9> */
[----:B------:R-:W-:Y:S01]  /*28e60*/  IMAD R4, R4, UR4, RZ ;  /* 0x0000000404047c24 */ /* 0x000fe2000f8e02ff */
[----:B------:R-:W-:Y:S01]  /*28e70*/  IADD3 R231, R212, R231, RZ ;  /* 0x000000e7d4e77210 */ /* 0x000fe20007ffe0ff */
[----:B------:R-:W-:Y:S02]  /*28e80*/  IMAD R15, R0, R15, RZ ;  /* 0x0000000f000f7224 */ /* 0x000fe400078e02ff */
[----:B------:R-:W-:-:S02]  /*28e90*/  IMAD R9, R11, UR5, R4 ;  /* 0x000000050b097c24 */ /* 0x000fc4000f8e0204 */
[----:B------:R-:W-:Y:S01]  /*28ea0*/  IMAD.WIDE.U32 R2, R11, UR4, R2 ;  /* 0x000000040b027c25 */ /* 0x000fe2000f8e0002 */
[----:B------:R-:W-:Y:S01]  /*28eb0*/  ISETP.GE.AND P2, PT, R231, R15, PT ;  /* 0x0000000fe700720c */ /* 0x000fe20003f46270 */
[----:B------:R-:W-:Y:S02]  /*28ec0*/  ULDC.64 UR4, c[0x0][0xa80] ;  /* 0x0002a00000047ab9 */ /* 0x000fe40000000a00 */
[----:B------:R-:W-:Y:S01]  /*28ed0*/  IMAD.IADD R3, R3, 0x1, R9 ;  /* 0x0000000103037824 */ /* 0x000fe200078e0209 */
[----:B------:R-:W-:Y:S01]  /*28ee0*/  LEA R4, P3, R2, UR4, 0x1 ;  /* 0x0000000402047c11 */ /* 0x000fe2000f8608ff */
[----:B------:R-:W-:-:S03]  /*28ef0*/  VIADD R0, R231, 0x20 ;  /* 0x00000020e7007836 */ /* 0x000fc60000000000 */
[----:B------:R-:W-:Y:S02]  /*28f00*/  LEA.HI.X R14, R2, UR5, R3, 0x1, P3 ;  /* 0x00000005020e7c11 */ /* 0x000fe400098f0c03 */
[-C--:B------:R-:W-:Y:S01]  /*28f10*/  ISETP.GE.AND P1, PT, R0, R15.reuse, PT ;  /* 0x0000000f0000720c */ /* 0x080fe20003f26270 */
[----:B------:R-:W-:Y:S01]  /*28f20*/  VIADD R0, R231, 0x40 ;  /* 0x00000040e7007836 */ /* 0x000fe20000000000 */
[----:B------:R4:W1:Y:S04]  /*28f30*/  SHFL.IDX PT, R12, R4, RZ, 0x181f ;  /* 0x00181fff040c7589 */ /* 0x00086800000e0000 */
        /* <DEDUP_REMOVED lines=9> */
[----:B-1----:R-:W-:-:S04]  /*28fd0*/  @!P5 LEA R10, P6, R18, R12, 0x1 ;  /* 0x0000000c120ad211 */ /* 0x002fc800078c08ff */
        /* <DEDUP_REMOVED lines=11> */
.L_x_2880:
[----:B------:R-:W-:Y:S05]  /*29090*/  BSYNC B1 ;  /* 0x0000000000017941 */ /* 0x000fea0003800000 */
.L_x_2879:
[----:B--23--:R2:W3:Y:S01]  /*290a0*/  SHFL.IDX PT, R13, R14, 0x1, 0x181f ;  /* 0x00381f000e0d7f89 */ /* 0x00c4e200000e0000 */
[----:B------:R-:W-:Y:S03]  /*290b0*/  BSSY B1, `(.L_x_2881) ;  /* 0x0000015000017945 */ /* 0x000fe60003800000 */
[----:B-1----:R2:W1:Y:S01]  /*290c0*/  SHFL.IDX PT, R12, R4, 0x1, 0x181f ;  /* 0x00381f00040c7f89 */ /* 0x00246200000e0000 */
        /* <DEDUP_REMOVED lines=19> */
.L_x_2882:
[----:B------:R-:W-:Y:S05]  /*29200*/  BSYNC B1 ;  /* 0x0000000000017941 */ /* 0x000fea0003800000 */
.L_x_2881:
[----:B-1-3--:R1:W3:Y:S01]  /*29210*/  SHFL.IDX PT, R13, R14, 0x2, 0x181f ;  /* 0x00581f000e0d7f89 */ /* 0x00a2e200000e0000 */
        /* <DEDUP_REMOVED lines=21> */
.L_x_2884:
[----:B------:R-:W-:Y:S05]  /*29370*/  BSYNC B1 ;  /* 0x0000000000017941 */ /* 0x000fea0003800000 */
.L_x_2883:
[----:B------:R-:W-:Y:S01]  /*29380*/  VIADD R0, R231, 0x60 ;  /* 0x00000060e7007836 */ /* 0x000fe20000000000 */
[----:B0--3--:R0:W3:Y:S04]  /*29390*/  SHFL.IDX PT, R13, R14, 0x3, 0x181f ;  /* 0x00781f000e0d7f89 */ /* 0x0090e800000e0000 */
[----:B------:R-:W-:Y:S01]  /*293a0*/  ISETP.GE.AND P0, PT, R0, R15, PT ;  /* 0x0000000f0000720c */ /* 0x000fe20003f06270 */
[----:B------:R0:W0:-:S12]  /*293b0*/  SHFL.IDX PT, R12, R4, 0x3, 0x181f ;  /* 0x00781f00040c7f89 */ /* 0x00001800000e0000 */
        /* <DEDUP_REMOVED lines=10> */
[----:B-----5:R-:W-:Y:S01]  /*29460*/  @!P4 IMAD.SHL.U32 R15, R25, 0x8, RZ ;  /* 0x00000008190fc824 */ /* 0x020fe200078e00ff */
[-C--:B---3--:R-:W-:Y:S02]  /*29470*/  @!P3 LEA.HI.X R11, R18, R13.reuse, R19, 0x1, P0 ;  /* 0x0000000d120bb211 */ /* 0x088fe400000f0c13 */
[-C--:B------:R-:W-:Y:S02]  /*29480*/  @!P5 LEA.HI.X R9, R220, R13.reuse, R24, 0x1, P1 ;  /* 0x0000000ddc09d211 */ /* 0x080fe400008f0c18 */
[----:B------:R-:W-:Y:S01]  /*29490*/  @!P6 LEA.HI.X R3, R221, R13, R20, 0x1, P2 ;  /* 0x0000000ddd03e211 */ /* 0x000fe200010f0c14 */
[----:B------:R-:W-:Y:S01]  /*294a0*/  @!P4 IMAD.WIDE R12, R15, 0x2, R12 ;  /* 0x000000020f0cc825 */ /* 0x000fe200078e020c */
[----:B------:R0:W-:Y:S04]  /*294b0*/  @!P3 ST.E.128 desc[UR6][R10.64], RZ ;  /* 0x000000ff0a00b985 */ /* 0x0001e8000c101d06 */
[----:B------:R0:W-:Y:S04]  /*294c0*/  @!P4 ST.E.128 desc[UR6][R12.64], RZ ;  /* 0x000000ff0c00c985 */ /* 0x0001e8000c101d06 */
[----:B------:R0:W-:Y:S04]  /*294d0*/  @!P5 ST.E.128 desc[UR6][R8.64], RZ ;  /* 0x000000ff0800d985 */ /* 0x0001e8000c101d06 */
[----:B------:R0:W-:Y:S02]  /*294e0*/  @!P6 ST.E.128 desc[UR6][R2.64], RZ ;  /* 0x000000ff0200e985 */ /* 0x0001e4000c101d06 */
.L_x_2873:
[----:B------:R-:W-:Y:S05]  /*294f0*/  BSYNC B0 ;  /* 0x0000000000007941 */ /* 0x000fea0003800000 */
.L_x_2863:
[----:B------:R-:W-:Y:S02]  /*29500*/  ULDC UR4, c[0x0][0xc3c] ;  /* 0x00030f0000047ab9 */ /* 0x000fe40000000800 */
[----:B------:R-:W-:-:S13]  /*29510*/  ISETP.GE.AND P0, PT, R7, UR4, PT ;  /* 0x0000000407007c0c */ /* 0x000fda000bf06270 */
[----:B------:R-:W-:Y:S05]  /*29520*/  @!P0 BRA `(.L_x_2885) ;  /* 0xfffffd80009c8947 */ /* 0x000fea000383ffff */
[----:B------:R-:W-:Y:S05]  /*29530*/  BRA `(.L_x_2622) ;  /* 0x0000009c00107947 */ /* 0x000fea0003800000 */
.L_x_2620:
        /* <DEDUP_REMOVED lines=20> */
.L_x_2886:
        /* <DEDUP_REMOVED lines=44> */
.L_x_2890:
        /* <DEDUP_REMOVED lines=40> */
.L_x_2888:
[----:B------:R-:W-:Y:S01]  /*29bc0*/  IMAD.IADD R10, R9, 0x1, -R4 ;  /* 0x00000001090a7824 */ /* 0x000fe200078e0a04 */
[----:B------:R-:W-:-:S03]  /*29bd0*/  MOV R3, RZ ;  /* 0x000000ff00037202 */ /* 0x000fc60000000f00 */
        /* <DEDUP_REMOVED lines=10> */
.L_x_2891:
        /* <DEDUP_REMOVED lines=20> */
[----:B------:R-:W0:Y:S03]  /*29dc0*/  MUFU.RCP R2, R13 ;  /* 0x0000000d00027308 */ /* 0x000e260000001000 */
[----:B------:R-:W-:Y:S01]  /*29dd0*/  IADD3 R3, RZ, -R3, RZ ;  /* 0x80000003ff037210 */ /* 0x000fe20007ffe0ff */
        /* <DEDUP_REMOVED lines=12> */
[----:B------:R-:W-:Y:S01]  /*29ea0*/  @P0 IADD3 R10, R10, 0x1, RZ ;  /* 0x000000010a0a0810 */ /* 0x000fe20007ffe0ff */
        /* <DEDUP_REMOVED lines=20> */
[----:B------:R-:W-:Y:S02]  /*29ff0*/  @!P2 IADD3 R7, -R7, RZ, RZ ;  /* 0x000000ff0707a210 */ /* 0x000fe40007ffe1ff */
[----:B------:R-:W-:-:S05]  /*2a000*/  @!P1 LOP3.LUT R7, RZ, R8, RZ, 0x33, !PT ;  /* 0x00000008ff079212 */ /* 0x000fca00078e33ff */
[--C-:B------:R-:W-:Y:S02]  /*2a010*/  IMAD.MOV R3, RZ, RZ, -R7.reuse ;  /* 0x000000ffff037224 */ /* 0x100fe400078e0a07 */
[C---:B------:R-:W-:Y:S02]  /*2a020*/  IMAD R7, R8.reuse, 0x1000000, R7 ;  /* 0x0100000008077824 */ /* 0x040fe400078e0207 */
[----:B------:R-:W-:-:S04]  /*2a030*/  IMAD R8, R8, R3, R10 ;  /* 0x0000000308087224 */ /* 0x000fc800078e020a */
[----:B------:R-:W-:-:S05]  /*2a040*/  IMAD R3, R8, 0x10000, R7 ;  /* 0x0001000008037824 */ /* 0x000fca00078e0207 */
[----:B------:R0:W-:Y:S01]  /*2a050*/  STL [R1+0x8], R3 ;  /* 0x0000080301007387 */ /* 0x0001e20000100800 */
[----:B------:R-:W-:Y:S05]  /*2a060*/  BRA `(.L_x_2893) ;  /* 0x0000000000f87947 */ /* 0x000fea0003800000 */
.L_x_2892:
        /* <DEDUP_REMOVED lines=11> */
[----:B0-----:R-:W-:-:S05]  /*2a120*/  IADD3 R12, RZ, -R3, RZ ;  /* 0x80000003ff0c7210 */ /* 0x001fca0007ffe0ff */
        /* <DEDUP_REMOVED lines=33> */
[----:B------:R-:W-:Y:S02]  /*2a340*/  IABS R5, R8 ;  /* 0x0000000800057213 */ /* 0x000fe40000000000 */
[----:B------:R-:W-:-:S03]  /*2a350*/  IADD3 R3, RZ, -R11, RZ ;  /* 0x8000000bff037210 */ /* 0x000fc60007ffe0ff */
        /* <DEDUP_REMOVED lines=15> */
.L_x_2893:
[----:B01----:R-:W-:-:S04]  /*2a450*/  LOP3.LUT R3, RZ, R2, RZ, 0x33, !PT ;  /* 0x00000002ff037212 */ /* 0x003fc800078e33ff */
[----:B------:R-:W-:-:S05]  /*2a460*/  IADD3 R2, R4, R3, RZ ;  /* 0x0000000304027210 */ /* 0x000fca0007ffe0ff */
[----:B------:R1:W-:Y:S01]  /*2a470*/  STL [R1+0x4], R2 ;  /* 0x0000040201007387 */ /* 0x0003e20000100800 */
[----:B------:R-:W-:Y:S05]  /*2a480*/  BRA `(.L_x_2894) ;  /* 0x0000000000107947 */ /* 0x000fea0003800000 */
.L_x_2889:
[----:B------:R-:W-:Y:S01]  /*2a490*/  IMAD.U32 R2, RZ, RZ, UR6 ;  /* 0x00000006ff027e24 */ /* 0x000fe2000f8e00ff */
[----:B------:R0:W-:Y:S04]  /*2a4a0*/  STL [R1+0x4], RZ ;  /* 0x000004ff01007387 */ /* 0x0001e80000100800 */
[----:B------:R0:W-:Y:S04]  /*2a4b0*/  STL [R1+0x8], RZ ;  /* 0x000008ff01007387 */ /* 0x0001e80000100800 */
[----:B------:R0:W-:Y:S02]  /*2a4c0*/  STL [R1], R2 ;  /* 0x0000000201007387 */ /* 0x0001e40000100800 */
.L_x_2894:
        /* <DEDUP_REMOVED lines=10> */
.L_x_2887:
        /* <DEDUP_REMOVED lines=19> */
[----:B------:R-:W-:Y:S01]  /*2a6a0*/  ULDC UR38, c[0x0][0xc] ;  /* 0x0000030000267ab9 */ /* 0x000fe20000000800 */
[----:B------:R-:W-:-:S02]  /*2a6b0*/  SHF.L.U32 R6, R6, 0x4, RZ ;  /* 0x0000000406067819 */ /* 0x000fc400000006ff */
[----:B------:R-:W-:Y:S02]  /*2a6c0*/  LOP3.LUT R3, R3, 0x200, R2, 0xf8, !PT ;  /* 0x0000020003037812 */ /* 0x000fe400078ef802 */
[----:B------:R-:W-:-:S04]  /*2a6d0*/  SHF.R.U32.HI R2, RZ, 0x3, R4 ;  /* 0x00000003ff027819 */ /* 0x000fc80000011604 */
[----:B------:R-:W-:Y:S01]  /*2a6e0*/  LOP3.LUT R4, R2, 0x70, R6, 0xf8, !PT ;  /* 0x0000007002047812 */ /* 0x000fe200078ef806 */
[----:B------:R-:W-:Y:S02]  /*2a6f0*/  IMAD.MOV.U32 R2, RZ, RZ, 0x1 ;  /* 0x00000001ff027424 */ /* 0x000fe400078e00ff */
[----:B------:R-:W-:Y:S01]  /*2a700*/  IMAD.MOV.U32 R4, RZ, RZ, 0x1 ;  /* 0x00000001ff047424 */ /* 0x000fe200078e00ff */
        /* <DEDUP_REMOVED lines=11> */
.L_x_3056:
[----:B------:R-:W2:Y:S01]  /*2a7c0*/  LDL R0, [R1+0xc] ;  /* 0x00000c0001007983 */ /* 0x000ea20000100800 */
[----:B------:R-:W2:Y:S01]  /*2a7d0*/  LDC.64 R2, c[0x0][0xc88] ;  /* 0x00032200ff027b82 */ /* 0x000ea20000000a00 */
[----:B------:R-:W-:Y:S01]  /*2a7e0*/  ULDC.64 UR4, c[0x0][0x208] ;  /* 0x0000820000047ab9 */ /* 0x000fe20000000a00 */
[----:B--2---:R-:W-:-:S05]  /*2a7f0*/  IMAD.WIDE R2, R0, 0x4, R2 ;  /* 0x0000000400027825 */ /* 0x004fca00078e0202 */
[----:B01----:R-:W2:Y:S01]  /*2a800*/  LDG.E R4, desc[UR4][R2.64] ;  /* 0x0000000402047981 */ /* 0x003ea2000c1e1900 */
[----:B------:R-:W-:Y:S05]  /*2a810*/  YIELD ;  /* 0x0000000000007946 */ /* 0x000fea0003800000 */
[----:B------:R-:W-:Y:S01]  /*2a820*/  ULDC.64 UR4, c[0x0][0xa28] ;  /* 0x00028a0000047ab9 */ /* 0x000fe20000000a00 */
[----:B------:R-:W-:Y:S01]  /*2a830*/  MOV R0, RZ ;  /* 0x000000ff00007202 */ /* 0x000fe20000000f00 */
[----:B------:R-:W-:Y:S01]  /*2a840*/  ULDC.64 UR12, c[0x0][0x208] ;  /* 0x00008200000c7ab9 */ /* 0x000fe20000000a00 */
[----:B------:R-:W-:Y:S01]  /*2a850*/  ISETP.NE.U32.AND P0, PT, RZ, UR4, PT ;  /* 0x00000004ff007c0c */ /* 0x000fe2000bf05070 */
[----:B------:R-:W-:Y:S01]  /*2a860*/  IMAD.MOV.U32 R8, RZ, RZ, RZ ;  /* 0x000000ffff087224 */ /* 0x000fe200078e00ff */
[----:B------:R-:W-:Y:S01]  /*2a870*/  ULDC.64 UR10, c[0x0][0xa18] ;  /* 0x00028600000a7ab9 */ /* 0x000fe20000000a00 */
[----:B------:R-:W-:Y:S01]  /*2a880*/  ULDC.64 UR8, c[0x0][0xa10] ;  /* 0x0002840000087ab9 */ /* 0x000fe20000000a00 */
[----:B------:R-:W-:Y:S01]  /*2a890*/  ISETP.NE.AND.EX P0, PT, RZ, UR5, PT, P0 ;  /* 0x00000005ff007c0c */ /* 0x000fe2000bf05300 */
[----:B------:R-:W-:Y:S01]  /*2a8a0*/  ULDC.64 UR6, c[0x0][0xa08] ;  /* 0x0002820000067ab9 */ /* 0x000fe20000000a00 */
[----:B--2---:R-:W-:Y:S01]  /*2a8b0*/  SHF.R.S32.HI R5, RZ, 0x1f, R4 ;  /* 0x0000001fff057819 */ /* 0x004fe20000011404 */
[----:B------:R-:W-:-:S10]  /*2a8c0*/  IMAD.SHL.U32 R15, R4, 0x4, RZ ;  /* 0x00000004040f7824 */ /* 0x000fd400078e00ff */
[C---:B------:R-:W-:Y:S01]  /*2a8d0*/  @P0 LEA R2, P1, R4.reuse, UR4, 0x2 ;  /* 0x0000000404020c11 */ /* 0x040fe2000f8210ff */
[----:B------:R0:W-:Y:S03]  /*2a8e0*/  STL [R1+0x34], R4 ;  /* 0x0000340401007387 */ /* 0x0001e60000100800 */
        /* <DEDUP_REMOVED lines=14> */
[C---:B--2---:R-:W-:Y:S02]  /*2a9d0*/  IADD3 R2, P4, R15.reuse, UR4, RZ ;  /* 0x000000040f027c10 */ /* 0x044fe4000ff9e0ff */
[----:B------:R-:W-:Y:S02]  /*2a9e0*/  ISETP.NE.AND.EX P3, PT, RZ, UR11, PT, P3 ;  /* 0x0000000bff007c0c */ /* 0x000fe4000bf65330 */
[C---:B------:R-:W-:Y:S02]  /*2a9f0*/  IADD3.X R3, R14.reuse, UR5, RZ, P4, !PT ;  /* 0x000000050e037c10 */ /* 0x040fe4000a7fe4ff */
[----:B0-----:R-:W-:Y:S02]  /*2aa00*/  IADD3 R4, P4, R15, UR8, RZ ;  /* 0x000000080f047c10 */ /* 0x001fe4000ff9e0ff */
[----:B------:R-:W-:Y:S01]  /*2aa10*/  ISETP.NE.AND.EX P0, PT, RZ, UR7, PT, P0 ;  /* 0x00000007ff007c0c */ /* 0x000fe2000bf05300 */
[----:B------:R-:W2:Y:S01]  /*2aa20*/  @P2 LDG.E R8, desc[UR12][R2.64] ;  /* 0x0000000c02082981 */ /* 0x000ea2000c1e1900 */
[C---:B-1----:R-:W-:Y:S01]  /*2aa30*/  IADD3.X R5, R14.reuse, UR9, RZ, P4, !PT ;  /* 0x000000090e057c10 */ /* 0x042fe2000a7fe4ff */
[----:B------:R-:W-:Y:S01]  /*2aa40*/  ULDC UR4, c[0x0][0x288] ;  /* 0x0000a20000047ab9 */ /* 0x000fe20000000800 */
[----:B------:R-:W-:Y:S01]  /*2aa50*/  ISETP.NE.AND.EX P1, PT, RZ, UR9, PT, P1 ;  /* 0x00000009ff007c0c */ /* 0x000fe2000bf25310 */
[----:B------:R-:W-:Y:S01]  /*2aa60*/  IMAD.U32 R12, RZ, RZ, UR4 ;  /* 0x00000004ff0c7e24 */ /* 0x000fe2000f8e00ff */
[----:B------:R-:W-:Y:S01]  /*2aa70*/  ULDC.64 UR4, c[0x0][0x418] ;  /* 0x0001060000047ab9 */ /* 0x000fe20000000a00 */
[----:B------:R-:W-:Y:S01]  /*2aa80*/  IADD3.X R7, R14, UR7, RZ, P5, !PT ;  /* 0x000000070e077c10 */ /* 0x000fe2000affe4ff */
[----:B--2---:R0:W-:Y:S01]  /*2aa90*/  STL [R1+0x4c], R8 ;  /* 0x00004c0801007387 */ /* 0x0041e20000100800 */
[----:B------:R-:W-:-:S03]  /*2aaa0*/  UISETP.NE.U32.AND UP0, UPT, UR4, URZ, UPT ;  /* 0x0000003f0400728c */ /* 0x000fc6000bf05070 */
[----:B------:R-:W-:Y:S01]  /*2aab0*/  ULDC UR4, c[0x0][0x424] ;  /* 0x0001090000047ab9 */ /* 0x000fe20000000800 */
[----:B------:R1:W5:Y:S04]  /*2aac0*/  @P0 LDG.E R11, desc[UR12][R6.64] ;  /* 0x0000000c060b0981 */ /* 0x000368000c1e1900 */
[----:B------:R1:W5:Y:S01]  /*2aad0*/  @P1 LDG.E R10, desc[UR12][R4.64] ;  /* 0x0000000c040a1981 */ /* 0x000362000c1e1900 */
[----:B0-----:R-:W-:-:S04]  /*2aae0*/  @P3 IADD3 R8, P4, R15, UR10, RZ ;  /* 0x0000000a0f083c10 */ /* 0x001fc8000ff9e0ff */
[----:B------:R-:W-:-:S05]  /*2aaf0*/  @P3 IADD3.X R9, R14, UR11, RZ, P4, !PT ;  /* 0x0000000b0e093c10 */ /* 0x000fca000a7fe4ff */
[----:B------:R-:W2:Y:S01]  /*2ab00*/  @P3 LDG.E R12, desc[UR12][R8.64] ;  /* 0x0000000c080c3981 */ /* 0x000ea2000c1e1900 */
[----:B------:R-:W-:-:S03]  /*2ab10*/  UISETP.NE.AND.EX UP0, UPT, UR5, URZ, UPT, UP0 ;  /* 0x0000003f0500728c */ /* 0x000fc6000bf05300 */
[----:B------:R-:W-:Y:S01]  /*2ab20*/  ULDC UR5, c[0x0][0x2f0] ;  /* 0x0000bc0000057ab9 */ /* 0x000fe20000000800 */
[----:B------:R-:W-:-:S04]  /*2ab30*/  USEL UR4, UR4, 0x1, UP0 ;  /* 0x0000000104047887 */ /* 0x000fc80008000000 */
[----:B------:R-:W-:Y:S01]  /*2ab40*/  UIMAD UR4, UR4, UR5, URZ ;  /* 0x00000005040472a4 */ /* 0x000fe2000f8e023f */
[----:B--2---:R1:W-:Y:S04]  /*2ab50*/  STL [R1+0x50], R12 ;  /* 0x0000500c01007387 */ /* 0x0043e80000100800 */
[----:B------:R1:W5:Y:S01]  /*2ab60*/  LDL R13, [R1+0x50] ;  /* 0x00005000010d7983 */ /* 0x0003620000100800 */
[----:B------:R-:W-:Y:S01]  /*2ab70*/  ULDC UR5, c[0x0][0x348] ;  /* 0x0000d20000057ab9 */ /* 0x000fe20000000800 */
[----:B------:R-:W-:Y:S02]  /*2ab80*/  IMAD.U32 R8, RZ, RZ, UR4 ;  /* 0x00000004ff087e24 */ /* 0x000fe4000f8e00ff */
[----:B------:R-:W-:Y:S01]  /*2ab90*/  IMAD.U32 R9, RZ, RZ, UR5 ;  /* 0x00000005ff097e24 */ /* 0x000fe2000f8e00ff */
[----:B------:R-:W-:Y:S06]  /*2aba0*/  @P3 BRA `(.L_x_2896) ;  /* 0x0000000000183947 */ /* 0x000fec0003800000 */
[----:B------:R-:W-:Y:S05]  /*2abb0*/  @!P2 BRA `(.L_x_2896) ;  /* 0x000000000014a947 */ /* 0x000fea0003800000 */
[----:B------:R-:W-:Y:S02]  /*2abc0*/  ULDC.64 UR4, c[0x0][0x208] ;  /* 0x0000820000047ab9 */ /* 0x000fe40000000a00 */
[----:B-1----:R-:W2:Y:S04]  /*2abd0*/  LDG.E R12, desc[UR4][R2.64] ;  /* 0x00000004020c7981 */ /* 0x002ea8000c1e1900 */
[----:B------:R-:W2:Y:S02]  /*2abe0*/  LDG.E R2, desc[UR4][R2.64+0x4] ;  /* 0x0000040402027981 */ /* 0x000ea4000c1e1900 */
[----:B--2--5:R-:W-:-:S05]  /*2abf0*/  IADD3 R13, -R12, R2, RZ ;  /* 0x000000020c0d7210 */ /* 0x024fca0007ffe1ff */
[----:B------:R0:W-:Y:S02]  /*2ac00*/  STL [R1+0x50], R13 ;  /* 0x0000500d01007387 */ /* 0x0001e40000100800 */
.L_x_2896:
[----:B------:R-:W2:Y:S01]  /*2ac10*/  LDL.LU R3, [R1+0x8] ;  /* 0x0000080001037983 */ /* 0x000ea20000300800 */
[----:B------:R-:W-:Y:S02]  /*2ac20*/  ULDC.64 UR4, c[0x0][0xa20] ;  /* 0x0002880000047ab9 */ /* 0x000fe40000000a00 */
[----:B------:R-:W-:Y:S01]  /*2ac30*/  ISETP.NE.U32.AND P2, PT, RZ, UR4, PT ;  /* 0x00000004ff007c0c */ /* 0x000fe2000bf45070 */
[----:B-1----:R-:W3:Y:S03]  /*2ac40*/  LDL R12, [R1+0x34] ;  /* 0x00003400010c7983 */ /* 0x002ee60000100800 */
[----:B------:R-:W-:Y:S02]  /*2ac50*/  ISETP.NE.AND.EX P2, PT, RZ, UR5, PT, P2 ;  /* 0x00000005ff007c0c */ /* 0x000fe4000bf45320 */
[C---:B--2---:R-:W-:Y:S02]  /*2ac60*/  LOP3.LUT R17, R3.reuse, 0xff000000, RZ, 0xc0, !PT ;  /* 0xff00000003117812 */ /* 0x044fe400078ec0ff */
[----:B------:R-:W-:-:S02]  /*2ac70*/  LOP3.LUT R2, R3, 0xff0000, RZ, 0xc0, !PT ;  /* 0x00ff000003027812 */ /* 0x000fc400078ec0ff */
[----:B------:R-:W-:Y:S02]  /*2ac80*/  SHF.R.U32.HI R17, RZ, 0x8, R17 ;  /* 0x00000008ff117819 */ /* 0x000fe40000011611 */
[----:B------:R-:W-:Y:S02]  /*2ac90*/  LOP3.LUT R16, R3, 0xffff, RZ, 0xc0, !PT ;  /* 0x0000ffff03107812 */ /* 0x000fe400078ec0ff */
[----:B------:R-:W-:Y:S01]  /*2aca0*/  LEA.HI R17, R2, R17, RZ, 0x10 ;  /* 0x0000001102117211 */ /* 0x000fe200078f80ff */
[----:B-----5:R-:W-:-:S05]  /*2acb0*/  IMAD.IADD R2, R11, 0x1, R0 ;  /* 0x000000010b027824 */ /* 0x020fca00078e0200 */
[----:B------:R1:W-:Y:S04]  /*2acc0*/  STL [R1+0x1c], R2 ;  /* 0x00001c0201007387 */ /* 0x0003e80000100800 */
[----:B---3--:R1:W-:Y:S01]  /*2acd0*/  STL [R1+0x14], R12 ;  /* 0x0000140c01007387 */ /* 0x0083e20000100800 */
[----:B------:R-:W-:Y:S05]  /*2ace0*/  @!P2 BRA `(.L_x_2897) ;  /* 0x000000000014a947 */ /* 0x000fea0003800000 */
[----:B-1----:R-:W-:Y:S01]  /*2acf0*/  IADD3 R2, P0, R15, UR4, RZ ;  /* 0x000000040f027c10 */ /* 0x002fe2000ff1e0ff */
[----:B------:R-:W-:-:S03]  /*2ad00*/  ULDC.64 UR6, c[0x0][0x208] ;  /* 0x0000820000067ab9 */ /* 0x000fc60000000a00 */
[----:B------:R-:W-:-:S05]  /*2ad10*/  IADD3.X R3, R14, UR5, RZ, P0, !PT ;  /* 0x000000050e037c10 */ /* 0x000fca00087fe4ff */
[----:B------:R2:W5:Y:S01]  /*2ad20*/  LDG.E R8, desc[UR6][R2.64] ;  /* 0x0000000602087981 */ /* 0x000562000c1e1900 */
[----:B------:R-:W-:Y:S05]  /*2ad30*/  BRA `(.L_x_2898) ;  /* 0x0000000000147947 */ /* 0x000fea0003800000 */
.L_x_2897:
[----:B------:R-:W-:Y:S05]  /*2ad40*/  @!P0 BRA `(.L_x_2898) ;  /* 0x0000000000108947 */ /* 0x000fea0003800000 */
[----:B------:R-:W-:Y:S02]  /*2ad50*/  ULDC.64 UR4, c[0x0][0x208] ;  /* 0x0000820000047ab9 */ /* 0x000fe40000000a00 */
[----:B------:R-:W2:Y:S04]  /*2ad60*/  LDG.E R8, desc[UR4][R6.64] ;  /* 0x0000000406087981 */ /* 0x000ea8000c1e1900 */
[----:B------:R-:W2:Y:S02]  /*2ad70*/  LDG.E R6, desc[UR4][R6.64+0x4] ;  /* 0x0000040406067981 */ /* 0x000ea4000c1e1900 */
[----:B--2---:R-:W-:-:S07]  /*2ad80*/  IMAD.IADD R8, R6, 0x1, -R8 ;  /* 0x0000000106087824 */ /* 0x004fce00078e0a08 */
.L_x_2898:
[----:B------:R-:W-:Y:S01]  /*2ad90*/  ULDC.64 UR4, c[0x0][0x208] ;  /* 0x0000820000047ab9 */ /* 0x000fe20000000a00 */
[----:B------:R-:W3:Y:S01]  /*2ada0*/  LDL R6, [R1+0x4] ;  /* 0x0000040001067983 */ /* 0x000ee20000100800 */
[----:B--2---:R-:W2:Y:S03]  /*2adb0*/  LDC R3, c[0x0][0x448] ;  /* 0x00011200ff037b82 */ /* 0x004ea60000000800 */
[----:B-1----:R-:W4:Y:S04]  /*2adc0*/  @P1 LDG.E R2, desc[UR4][R4.64] ;  /* 0x0000000404021981 */ /* 0x002f28000c1e1900 */
[----:B------:R1:W4:Y:S01]  /*2add0*/  @P1 LDG.E R4, desc[UR4][R4.64+0x4] ;  /* 0x0000040404041981 */ /* 0x000322000c1e1900 */
[----:B-----5:R-:W-:Y:S01]  /*2ade0*/  IADD3 R7, -R0, R8, RZ ;  /* 0x0000000800077210 */ /* 0x020fe20007ffe1ff */
[----:B------:R-:W-:Y:S01]  /*2adf0*/  BSSY B0, `(.L_x_2899) ;  /* 0x0000037000007945 */ /* 0x000fe20003800000 */
[----:B------:R-:W-:-:S02]  /*2ae00*/  LOP3.LUT R11, R17, 0xff, RZ, 0xc0, !PT ;  /* 0x000000ff110b7812 */ /* 0x000fc400078ec0ff */
[----:B------:R-:W-:-:S03]  /*2ae10*/  SHF.R.U32.HI R17, RZ, 0x10, R17 ;  /* 0x00000010ff117819 */ /* 0x000fc60000011611 */
[----:B------:R0:W-:Y:S01]  /*2ae20*/  STL [R1+0x60], R11 ;  /* 0x0000600b01007387 */ /* 0x0001e20000100800 */
[----:B--2---:R-:W-:-:S13]  /*2ae30*/  ISETP.NE.AND P0, PT, R3, 0x1, PT ;  /* 0x000000010300780c */ /* 0x004fda0003f05270 */
[----:B------:R-:W2:Y:S08]  /*2ae40*/  @P0 LDC R3, c[0x0][0x44c] ;  /* 0x00011300ff030b82 */ /* 0x000eb00000000800 */
[----:B-1----:R-:W1:Y:S01]  /*2ae50*/  @P0 LDC R5, c[0x0][0x450] ;  /* 0x00011400ff050b82 */ /* 0x002e620000000800 */
[----:B----4-:R-:W-:Y:S02]  /*2ae60*/  @P1 IMAD.IADD R9, R4, 0x1, -R2 ;  /* 0x0000000104091824 */ /* 0x010fe400078e0a02 */
[----:B---3--:R-:W-:-:S04]  /*2ae70*/  IMAD.SHL.U32 R2, R6, 0x80, RZ ;  /* 0x0000008006027824 */ /* 0x008fc800078e00ff */
[----:B------:R-:W-:-:S04]  /*2ae80*/  VIADD R2, R2, 0x7f ;  /* 0x0000007f02027836 */ /* 0x000fc80000000000 */
[----:B--2---:R-:W-:-:S05]  /*2ae90*/  @P0 IMAD.HI.U32 R0, R2, R3, RZ ;  /* 0x0000000302000227 */ /* 0x004fca00078e00ff */
[----:B-1----:R-:W-:Y:S01]  /*2aea0*/  @P0 SHF.R.U32.HI R2, RZ, R5, R0 ;  /* 0x00000005ff020219 */ /* 0x002fe20000011600 */
[----:B------:R-:W-:-:S04]  /*2aeb0*/  IMAD.IADD R0, R7, 0x1, R9 ;  /* 0x0000000107007824 */ /* 0x000fc800078e0209 */
[C---:B------:R-:W-:Y:S01]  /*2aec0*/  VIADD R3, R0.reuse, 0x4f ;  /* 0x0000004f00037836 */ /* 0x040fe20000000000 */
[----:B------:R-:W-:-:S03]  /*2aed0*/  IADD3 R21, R0, 0x50, -R13 ;  /* 0x0000005000157810 */ /* 0x000fc60007ffe80d */
[----:B------:R-:W-:-:S04]  /*2aee0*/  IMAD.HI R0, R3, 0x66666667, RZ ;  /* 0x6666666703007827 */ /* 0x000fc800078e02ff */
[----:B------:R-:W-:Y:S01]  /*2aef0*/  IMAD.IADD R2, R21, 0x1, R2 ;  /* 0x0000000115027824 */ /* 0x000fe200078e0202 */
[----:B------:R-:W-:Y:S01]  /*2af00*/  SHF.R.U32.HI R20, RZ, 0x1f, R0 ;  /* 0x0000001fff147819 */ /* 0x000fe20000011600 */
[----:B------:R-:W-:Y:S02]  /*2af10*/  IMAD.MOV.U32 R3, RZ, RZ, RZ ;  /* 0x000000ffff037224 */ /* 0x000fe400078e00ff */
[----:B------:R-:W-:Y:S01]  /*2af20*/  IMAD.HI R2, R2, 0x66666667, RZ ;  /* 0x6666666702027827 */ /* 0x000fe200078e02ff */
[----:B------:R-:W-:-:S04]  /*2af30*/  LEA.HI.SX32 R20, R0, R20, 0x1b ;  /* 0x0000001400147211 */ /* 0x000fc800078fdaff */
[----:B------:R-:W-:-:S04]  /*2af40*/  SHF.R.U32.HI R6, RZ, 0x1f, R2 ;  /* 0x0000001fff067819 */ /* 0x000fc80000011602 */
[----:B------:R-:W-:-:S04]  /*2af50*/  LEA.HI.SX32 R6, R2, R6, 0x1b ;  /* 0x0000000602067211 */ /* 0x000fc800078fdaff */
[----:B------:R-:W-:-:S04]  /*2af60*/  VIMNMX R6, R20, R6, PT ;  /* 0x0000000614067248 */ /* 0x000fc80003fe0100 */
[----:B------:R-:W-:-:S13]  /*2af70*/  ISETP.GE.AND P0, PT, R6, 0x1, PT ;  /* 0x000000010600780c */ /* 0x000fda0003f06270 */
[----:B0-----:R-:W-:Y:S05]  /*2af80*/  @!P0 BRA `(.L_x_2900) ;  /* 0x0000000000748947 */ /* 0x001fea0003800000 */
[----:B------:R-:W-:Y:S01]  /*2af90*/  ISETP.NE.AND P0, PT, R17, RZ, PT ;  /* 0x000000ff1100720c */ /* 0x000fe20003f05270 */
[----:B------:R-:W-:-:S03]  /*2afa0*/  ULDC UR4, c[0x0][0x9f0] ;  /* 0x00027c0000047ab9 */ /* 0x000fc60000000800 */
[----:B------:R-:W-:-:S04]  /*2afb0*/  SEL R0, R17, UR4, P0 ;  /* 0x0000000411007c07 */ /* 0x000fc80008000000 */
[----:B------:R-:W-:Y:S02]  /*2afc0*/  IABS R2, R0 ;  /* 0x0000000000027213 */ /* 0x000fe40000000000 */
[----:B------:R-:W-:Y:S02]  /*2afd0*/  IADD3 R3, R0, -0x1, R6 ;  /* 0xffffffff00037810 */ /* 0x000fe40007ffe006 */
[----:B------:R-:W0:Y:S08]  /*2afe0*/  I2F.RP R4, R2 ;  /* 0x0000000200047306 */ /* 0x000e300000209400 */
[----:B0-----:R-:W0:Y:S02]  /*2aff0*/  MUFU.RCP R4, R4 ;  /* 0x0000000400047308 */ /* 0x001e240000001000 */
[----:B0-----:R-:W-:-:S06]  /*2b000*/  VIADD R4, R4, 0xffffffe ;  /* 0x0ffffffe04047836 */ /* 0x001fcc0000000000 */
[----:B------:R0:W1:Y:S02]  /*2b010*/  F2I.FTZ.U32.TRUNC.NTZ R5, R4 ;  /* 0x0000000400057305 */ /* 0x000064000021f000 */
[----:B0-----:R-:W-:-:S04]  /*2b020*/  LOP3.LUT R4, R3, R0, RZ, 0x3c, !PT ;  /* 0x0000000003047212 */ /* 0x001fc800078e3cff */
[----:B------:R-:W-:Y:S02]  /*2b030*/  ISETP.GE.AND P3, PT, R4, RZ, PT ;  /* 0x000000ff0400720c */ /* 0x000fe40003f66270 */
[----:B-1----:R-:W-:-:S05]  /*2b040*/  IADD3 R4, RZ, -R5, RZ ;  /* 0x80000005ff047210 */ /* 0x002fca0007ffe0ff */
[----:B------:R-:W-:Y:S02]  /*2b050*/  IMAD R8, R4, R2, RZ ;  /* 0x0000000204087224 */ /* 0x000fe400078e02ff */
[----:B------:R-:W-:-:S04]  /*2b060*/  IMAD.MOV.U32 R4, RZ, RZ, RZ ;  /* 0x000000ffff047224 */ /* 0x000fc800078e00ff */
[----:B------:R-:W-:Y:S01]  /*2b070*/  IMAD.HI.U32 R8, R5, R8, R4 ;  /* 0x0000000805087227 */ /* 0x000fe200078e0004 */
[----:B------:R-:W-:Y:S02]  /*2b080*/  IABS R4, R3 ;  /* 0x0000000300047213 */ /* 0x000fe40000000000 */
[----:B------:R-:W-:-:S05]  /*2b090*/  IABS R3, R0 ;  /* 0x0000000000037213 */ /* 0x000fca0000000000 */
[----:B------:R-:W-:-:S04]  /*2b0a0*/  IMAD.MOV R3, RZ, RZ, -R3 ;  /* 0x000000ffff037224 */ /* 0x000fc800078e0a03 */
        /* <DEDUP_REMOVED lines=11> */
.L_x_2900:
[----:B------:R-:W-:Y:S05]  /*2b160*/  BSYNC B0 ;  /* 0x0000000000007941 */ /* 0x000fea0003800000 */
.L_x_2899:
        /* <DEDUP_REMOVED lines=21> */
[----:B------:R-:W0:Y:S02]  /*2b2c0*/  S2R R2, SR_TID.X ;  /* 0x0000000000027919 */ /* 0x000e240000002100 */
[----:B0-----:R-:W-:-:S04]  /*2b2d0*/  SHF.R.U32.HI R2, RZ, 0x5, R2 ;  /* 0x00000005ff027819 */ /* 0x001fc80000011602 */
[----:B------:R-:W-:-:S05]  /*2b2e0*/  LOP3.LUT R2, R2, 0x3, RZ, 0xc0, !PT ;  /* 0x0000000302027812 */ /* 0x000fca00078ec0ff */
[----:B------:R0:W1:Y:S02]  /*2b2f0*/  SHFL.IDX PT, R14, R2, RZ, 0x1f ;  /* 0x00001fff020e7589 */ /* 0x00006400000e0000 */
.L_x_3123:
[----:B-1----:R-:W-:Y:S02]  /*2b300*/  ISETP.NE.AND P0, PT, R14, RZ, PT ;  /* 0x000000ff0e00720c */ /* 0x002fe40003f05270 */
[----:B------:R-:W-:-:S11]  /*2b310*/  PLOP3.LUT P6, PT, PT, PT, PT, 0x8, 0x0 ;  /* 0x000000000000781c */ /* 0x000fd60003fce170 */
[----:B------:R-:W-:Y:S05]  /*2b320*/  @P0 BRA `(.L_x_2904) ;  /* 0x00000000000c0947 */ /* 0x000fea0003800000 */
[----:B------:R-:W-:-:S03]  /*2b330*/  UMOV UR4, 0xffffffff ;  /* 0xffffffff00047882 */ /* 0x000fc60000000000 */
[----:B------:R-:W-:Y:S05]  /*2b340*/  BRA.DIV UR4, `(.L_x_2905) ;  /* 0x0000009204507947 */ /* 0x000fea000b800000 */
[----:B------:R-:W-:-:S13]  /*2b350*/  ELECT P6, URZ, PT ;  /* 0x00000000003f782f */ /* 0x000fda00038c0000 */
.L_x_2904:
[----:B0-----:R-:W2:Y:S01]  /*2b360*/  LDL R2, [R1+0x64] ;  /* 0x0000640001027983 */ /* 0x001ea20000100800 */
[----:B------:R-:W-:Y:S01]  /*2b370*/  BSSY B1, `(.L_x_2906) ;  /* 0x0000008000017945 */ /* 0x000fe20003800000 */
[----:B--2---:R-:W-:-:S05]  /*2b380*/  VIADD R2, R2, 0x1 ;  /* 0x0000000102027836 */ /* 0x004fca0000000000 */
[----:B------:R-:W-:-:S04]  /*2b390*/  LEA.HI R3, R2, R2, RZ, 0x1 ;  /* 0x0000000202037211 */ /* 0x000fc800078f08ff */
[----:B------:R-:W-:-:S05]  /*2b3a0*/  LOP3.LUT R3, R3, 0xfffffffe, RZ, 0xc0, !PT ;  /* 0xfffffffe03037812 */ /* 0x000fca00078ec0ff */
[----:B------:R-:W-:-:S05]  /*2b3b0*/  IMAD.IADD R2, R2, 0x1, -R3 ;  /* 0x0000000102027824 */ /* 0x000fca00078e0a03 */
[----:B------:R-:W-:-:S04]  /*2b3c0*/  SHF.L.U32 R2, R2, 0x1f, RZ ;  /* 0x0000001f02027819 */ /* 0x000fc800000006ff */
[----:B------:R-:W0:Y:S02]  /*2b3d0*/  SYNCS.PHASECHK.TRANS64.TRYWAIT P0, [R18+URZ+0x38820], R2 ;  /* 0x03882002120075a7 */ /* 0x000e24000800017f */
[----:B0-----:R-:W-:Y:S05]  /*2b3e0*/  @!P0 BRA `(.L_x_2907) ;  /* 0x0000009000488947 */ /* 0x001fea0003800000 */
.L_x_3126:
[----:B------:R-:W-:Y:S05]  /*2b3f0*/  BSYNC B1 ;  /* 0x0000000000017941 */ /* 0x000fea0003800000 */
.L_x_2906:
[----:B------:R-:W-:Y:S04]  /*2b400*/  BSSY B1, `(.L_x_2908) ;  /* 0x00000ae000017945 */ /* 0x000fe80003800000 */
[----:B------:R-:W-:Y:S05]  /*2b410*/  @!P6 BRA `(.L_x_2909) ;  /* 0x0000000800b0e947 */ /* 0x000fea0003800000 */
[----:B------:R-:W2:Y:S04]  /*2b420*/  LDL R5, [R1+0x20] ;  /* 0x0000200001057983 */ /* 0x000ea80000100800 */
[----:B------:R-:W3:Y:S01]  /*2b430*/  LDL R4, [R1+0x24] ;  /* 0x0000240001047983 */ /* 0x000ee20000100800 */
[----:B------:R-:W-:Y:S01]  /*2b440*/  BSSY B2, `(.L_x_2910) ;  /* 0x0000008000027945 */ /* 0x000fe20003800000 */
[----:B------:R-:W1:Y:S02]  /*2b450*/  S2R R3, SR_TID.X ;  /* 0x0000000000037919 */ /* 0x000e640000002100 */
[----:B-1----:R-:W-:-:S04]  /*2b460*/  LOP3.LUT R3, R3, 0x7f, RZ, 0xc0, !PT ;  /* 0x0000007f03037812 */ /* 0x002fc800078ec0ff */
[----:B------:R-:W-:Y:S02]  /*2b470*/  ISETP.NE.AND P1, PT, R3, RZ, PT ;  /* 0x000000ff0300720c */ /* 0x000fe40003f25270 */
[----:B--2---:R-:W-:Y:S02]  /*2b480*/  LEA R6, R5, R18, 0x3 ;  /* 0x0000001205067211 */ /* 0x004fe400078e18ff */
[----:B---3--:R-:W-:-:S04]  /*2b490*/  SHF.L.U32 R8, R4, 0x1f, RZ ;  /* 0x0000001f04087819 */ /* 0x008fc800000006ff */
[----:B------:R-:W1:Y:S02]  /*2b4a0*/  SYNCS.PHASECHK.TRANS64.TRYWAIT P0, [R6+URZ+0x388a0], R8 ;  /* 0x0388a008060075a7 */ /* 0x000e64000800017f */
[----:B-1----:R-:W-:Y:S05]  /*2b4b0*/  @!P0 BRA `(.L_x_2911) ;  /* 0x0000009000288947 */ /* 0x002fea0003800000 */
.L_x_3127:
[----:B------:R-:W-:Y:S05]  /*2b4c0*/  BSYNC B2 ;  /* 0x0000000000027941 */ /* 0x000fea0003800000 */
.L_x_2910:
[----:B------:R-:W-:Y:S04]  /*2b4d0*/  BSSY B2, `(.L_x_2912) ;  /* 0x0000009000027945 */ /* 0x000fe80003800000 */
[----:B------:R-:W-:Y:S05]  /*2b4e0*/  @P1 BRA `(.L_x_2913) ;  /* 0x00000000001c1947 */ /* 0x000fea0003800000 */
[----:B------:R-:W2:Y:S01]  /*2b4f0*/  S2R R3, SR_TID.X ;  /* 0x0000000000037919 */ /* 0x000ea20000002100 */
[----:B0-----:R-:W-:-:S04]  /*2b500*/  IMAD.MOV.U32 R2, RZ, RZ, 0xa000 ;  /* 0x0000a000ff027424 */ /* 0x001fc800078e00ff */
[----:B------:R3:W-:Y:S01]  /*2b510*/  SYNCS.ARRIVE.TRANS64 RZ, [R6+URZ+0x38890], R2 ;  /* 0x0388900206ff79a7 */ /* 0x0007e2000800003f */
[----:B--2---:R-:W-:-:S04]  /*2b520*/  LOP3.LUT R3, R3, 0x1f, RZ, 0xc0, !PT ;  /* 0x0000001f03037812 */ /* 0x004fc800078ec0ff */
[----:B------:R-:W-:-:S13]  /*2b530*/  ISETP.NE.AND P0, PT, R3, RZ, PT ;  /* 0x000000ff0300720c */ /* 0x000fda0003f05270 */
[----:B---3--:R-:W-:Y:S05]  /*2b540*/  @!P0 BRA `(.L_x_2913) ;  /* 0x0000000000048947 */ /* 0x008fea0003800000 */
[----:B------:R-:W-:Y:S01]  /*2b550*/  BPT.TRAP 0x1 ;  /* 0x000000040000795c */ /* 0x000fe20000300000 */
.L_x_2913:
[----:B------:R-:W-:Y:S05]  /*2b560*/  BSYNC B2 ;  /* 0x0000000000027941 */ /* 0x000fea0003800000 */
.L_x_2912:
[----:B0-----:R-:W2:Y:S01]  /*2b570*/  LDL R2, [R1+0x20] ;  /* 0x0000200001027983 */ /* 0x001ea20000100800 */
[----:B------:R-:W-:Y:S01]  /*2b580*/  IMAD.MOV.U32 R3, RZ, RZ, RZ ;  /* 0x000000ffff037224 */ /* 0x000fe200078e00ff */
[----:B------:R-:W-:Y:S01]  /*2b590*/  UIADD3 UR4, UP0, UR36, 0x570, URZ ;  /* 0x0000057024047890 */ /* 0x000fe2000ff1e03f */
[----:B------:R-:W-:Y:S01]  /*2b5a0*/  PLOP3.LUT P0, PT, PT, PT, PT, 0x80, 0x0 ;  /* 0x000000000000781c */ /* 0x000fe20003f0f070 */
[----:B------:R-:W-:Y:S01]  /*2b5b0*/  UMOV UR6, 0x0 ;  /* 0x0000000000067882 */ /* 0x000fe20000000000 */
[----:B------:R-:W-:Y:S01]  /*2b5c0*/  UMOV UR7, 0x12f00000 ;  /* 0x12f0000000077882 */ /* 0x000fe20000000000 */
[----:B------:R-:W-:Y:S01]  /*2b5d0*/  R2UR UR10, R3 ;  /* 0x00000000030a72ca */ /* 0x000fe200000e0000 */
[----:B------:R-:W-:Y:S01]  /*2b5e0*/  IMAD R3, R7, 0x50, R10 ;  /* 0x0000005007037824 */ /* 0x000fe200078e020a */
[----:B------:R-:W-:-:S03]  /*2b5f0*/  UIADD3.X UR5, URZ, UR37, URZ, UP0, !UPT ;  /* 0x000000253f057290 */ /* 0x000fc600087fe43f */
[----:B------:R-:W-:Y:S02]  /*2b600*/  VIADD R3, R3, 0xffffffb0 ;  /* 0xffffffb003037836 */ /* 0x000fe40000000000 */
[----:B--2---:R-:W-:Y:S02]  /*2b610*/  IMAD R4, R2, 0xa000, R18 ;  /* 0x0000a00002047824 */ /* 0x004fe400078e0212 */
[----:B------:R-:W-:Y:S02]  /*2b620*/  VIADD R2, R6, 0x38890 ;  /* 0x0003889006027836 */ /* 0x000fe40000000000 */
[----:B------:R-:W-:-:S07]  /*2b630*/  VIADD R5, R4, 0x24400 ;  /* 0x0002440004057836 */ /* 0x000fce0000000000 */
.L_x_2914:
        /* <DEDUP_REMOVED lines=16> */
.L_x_2915:
        /* <DEDUP_REMOVED lines=16> */
.L_x_2916:
        /* <DEDUP_REMOVED lines=16> */
.L_x_2917:
        /* <DEDUP_REMOVED lines=13> */
.L_x_3128:
[----:B------:R-:W-:Y:S05]  /*2ba10*/  BSYNC B2 ;  /* 0x0000000000027941 */ /* 0x000fea0003800000 */
.L_x_2918:
[----:B------:R-:W-:Y:S01]  /*2ba20*/  BSSY B2, `(.L_x_2920) ;  /* 0x000000b000027945 */ /* 0x000fe20003800000 */
[----:B------:R-:W-:Y:S01]  /*2ba30*/  MOV R12, 0x0 ;  /* 0x00000000000c7802 */ /* 0x000fe20000000f00 */
[----:B------:R-:W-:Y:S02]  /*2ba40*/  IMAD.MOV.U32 R13, RZ, RZ, 0x12f00000 ;  /* 0x12f00000ff0d7424 */ /* 0x000fe400078e00ff */
[----:B------:R-:W-:Y:S05]  /*2ba50*/  @P1 BRA `(.L_x_2921) ;  /* 0x00000000001c1947 */ /* 0x000fea0003800000 */
[----:B------:R-:W2:Y:S01]  /*2ba60*/  S2R R5, SR_TID.X ;  /* 0x0000000000057919 */ /* 0x000ea20000002100 */
[----:B------:R-:W-:-:S04]  /*2ba70*/  IMAD.MOV.U32 R2, RZ, RZ, 0xa000 ;  /* 0x0000a000ff027424 */ /* 0x000fc800078e00ff */
[----:B------:R3:W-:Y:S01]  /*2ba80*/  SYNCS.ARRIVE.TRANS64 RZ, [R6+URZ+0x388b0], R2 ;  /* 0x0388b00206ff79a7 */ /* 0x0007e2000800003f */
[----:B--2---:R-:W-:-:S04]  /*2ba90*/  LOP3.LUT R5, R5, 0x1f, RZ, 0xc0, !PT ;  /* 0x0000001f05057812 */ /* 0x004fc800078ec0ff */
[----:B------:R-:W-:-:S13]  /*2baa0*/  ISETP.NE.AND P0, PT, R5, RZ, PT ;  /* 0x000000ff0500720c */ /* 0x000fda0003f05270 */
[----:B---3--:R-:W-:Y:S05]  /*2bab0*/  @!P0 BRA `(.L_x_2921) ;  /* 0x0000000000048947 */ /* 0x008fea0003800000 */
[----:B------:R-:W-:Y:S01]  /*2bac0*/  BPT.TRAP 0x1 ;  /* 0x000000040000795c */ /* 0x000fe20000300000 */
.L_x_2921:
[----:B------:R-:W-:Y:S05]  /*2bad0*/  BSYNC B2 ;  /* 0x0000000000027941 */ /* 0x000fea0003800000 */
.L_x_2920:
[----:B------:R-:W-:Y:S01]  /*2bae0*/  R2UR UR6, R12 ;  /* 0x000000000c0672ca */ /* 0x000fe200000e0000 */
[----:B------:R-:W-:Y:S01]  /*2baf0*/  IMAD.MOV.U32 R2, RZ, RZ, RZ ;  /* 0x000000ffff027224 */ /* 0x000fe200078e00ff */
[----:B------:R-:W-:Y:S01]  /*2bb00*/  R2UR UR7, R13 ;  /* 0x000000000d0772ca */ /* 0x000fe200000e0000 */
[----:B------:R-:W-:Y:S01]  /*2bb10*/  UIADD3 UR4, UP0, UR36, 0x670, URZ ;  /* 0x0000067024047890 */ /* 0x000fe2000ff1e03f */
[----:B------:R-:W-:Y:S01]  /*2bb20*/  PLOP3.LUT P0, PT, PT, PT, PT, 0x80, 0x0 ;  /* 0x000000000000781c */ /* 0x000fe20003f0f070 */
[----:B01----:R-:W-:Y:S01]  /*2bb30*/  VIADD R6, R6, 0x388b0 ;  /* 0x000388b006067836 */ /* 0x003fe20000000000 */
[----:B------:R-:W-:Y:S01]  /*2bb40*/  R2UR UR10, R2 ;  /* 0x00000000020a72ca */ /* 0x000fe200000e0000 */
[----:B------:R-:W-:Y:S01]  /*2bb50*/  VIADD R2, R4, 0x400 ;  /* 0x0000040004027836 */ /* 0x000fe20000000000 */
[----:B------:R-:W-:-:S13]  /*2bb60*/  UIADD3.X UR5, URZ, UR37, URZ, UP0, !UPT ;  /* 0x000000253f057290 */ /* 0x000fda00087fe43f */
.L_x_2922:
        /* <DEDUP_REMOVED lines=15> */
.L_x_2923:
        /* <DEDUP_REMOVED lines=15> */
.L_x_2924:
        /* <DEDUP_REMOVED lines=15> */
.L_x_2925:
        /* <DEDUP_REMOVED lines=10> */
.L_x_2909:
[----:B------:R-:W-:Y:S05]  /*2bee0*/  BSYNC B1 ;  /* 0x0000000000017941 */ /* 0x000fea0003800000 */
.L_x_2908:
[----:B0-----:R-:W2:Y:S04]  /*2bef0*/  LDL.LU R2, [R1+0x20] ;  /* 0x0000200001027983 */ /* 0x001ea80000300800 */
        /* <DEDUP_REMOVED lines=12> */
.L_x_2944:
[----:B------:R-:W-:Y:S05]  /*2bfc0*/  YIELD ;  /* 0x0000000000007946 */ /* 0x000fea0003800000 */
[----:B------:R-:W-:Y:S04]  /*2bfd0*/  BSSY B1, `(.L_x_2926) ;  /* 0x00000ad000017945 */ /* 0x000fe80003800000 */
[----:B-1----:R-:W-:Y:S05]  /*2bfe0*/  @!P6 BRA `(.L_x_2927) ;  /* 0x0000000800ace947 */ /* 0x002fea0003800000 */
[----:B------:R-:W2:Y:S04]  /*2bff0*/  LDL R4, [R1+0x20] ;  /* 0x0000200001047983 */ /* 0x000ea80000100800 */
[----:B------:R-:W3:Y:S01]  /*2c000*/  LDL R3, [R1+0x24] ;  /* 0x0000240001037983 */ /* 0x000ee20000100800 */
[----:B------:R-:W-:Y:S01]  /*2c010*/  BSSY B2, `(.L_x_2928) ;  /* 0x0000008000027945 */ /* 0x000fe20003800000 */
[----:B0-----:R-:W0:Y:S02]  /*2c020*/  S2R R2, SR_TID.X ;  /* 0x0000000000027919 */ /* 0x001e240000002100 */
[----:B0-----:R-:W-:-:S04]  /*2c030*/  LOP3.LUT R2, R2, 0x7f, RZ, 0xc0, !PT ;  /* 0x0000007f02027812 */ /* 0x001fc800078ec0ff */
[----:B------:R-:W-:Y:S01]  /*2c040*/  ISETP.NE.AND P2, PT, R2, RZ, PT ;  /* 0x000000ff0200720c */ /* 0x000fe20003f45270 */
[----:B--2---:R-:W-:Y:S01]  /*2c050*/  IMAD R6, R4, 0x8, R18 ;  /* 0x0000000804067824 */ /* 0x004fe200078e0212 */
[----:B---3--:R-:W-:-:S04]  /*2c060*/  SHF.L.U32 R5, R3, 0x1f, RZ ;  /* 0x0000001f03057819 */ /* 0x008fc800000006ff */
[----:B------:R-:W0:Y:S02]  /*2c070*/  SYNCS.PHASECHK.TRANS64.TRYWAIT P1, [R6+URZ+0x388a0], R5 ;  /* 0x0388a005060075a7 */ /* 0x000e24000802017f */
[----:B0-----:R-:W-:Y:S05]  /*2c080*/  @!P1 BRA `(.L_x_2929) ;  /* 0x00000084005c9947 */ /* 0x001fea0003800000 */
.L_x_3129:
[----:B------:R-:W-:Y:S05]  /*2c090*/  BSYNC B2 ;  /* 0x0000000000027941 */ /* 0x000fea0003800000 */
.L_x_2928:
[----:B------:R-:W-:Y:S04]  /*2c0a0*/  BSSY B2, `(.L_x_2930) ;  /* 0x0000009000027945 */ /* 0x000fe80003800000 */
[----:B------:R-:W-:Y:S05]  /*2c0b0*/  @P2 BRA `(.L_x_2931) ;  /* 0x00000000001c2947 */ /* 0x000fea0003800000 */
[----:B------:R-:W1:Y:S01]  /*2c0c0*/  S2R R3, SR_TID.X ;  /* 0x0000000000037919 */ /* 0x000e620000002100 */
[----:B------:R-:W-:-:S04]  /*2c0d0*/  MOV R2, 0xa000 ;  /* 0x0000a00000027802 */ /* 0x000fc80000000f00 */
[----:B------:R2:W-:Y:S01]  /*2c0e0*/  SYNCS.ARRIVE.TRANS64 RZ, [R6+URZ+0x38890], R2 ;  /* 0x0388900206ff79a7 */ /* 0x0005e2000800003f */
[----:B-1----:R-:W-:-:S04]  /*2c0f0*/  LOP3.LUT R3, R3, 0x1f, RZ, 0xc0, !PT ;  /* 0x0000001f03037812 */ /* 0x002fc800078ec0ff */
[----:B------:R-:W-:-:S13]  /*2c100*/  ISETP.NE.AND P1, PT, R3, RZ, PT ;  /* 0x000000ff0300720c */ /* 0x000fda0003f25270 */
[----:B--2---:R-:W-:Y:S05]  /*2c110*/  @!P1 BRA `(.L_x_2931) ;  /* 0x0000000000049947 */ /* 0x004fea0003800000 */
[----:B------:R-:W-:Y:S01]  /*2c120*/  BPT.TRAP 0x1 ;  /* 0x000000040000795c */ /* 0x000fe20000300000 */
.L_x_2931:
[----:B------:R-:W-:Y:S05]  /*2c130*/  BSYNC B2 ;  /* 0x0000000000027941 */ /* 0x000fea0003800000 */
.L_x_2930:
        /* <DEDUP_REMOVED lines=12> */
.L_x_2932:
        /* <DEDUP_REMOVED lines=16> */
.L_x_2933:
        /* <DEDUP_REMOVED lines=10> */
[----:B------:R-:W-:Y:S01]  /*2c3a0*/  MOV R15, 0x80 ;  /* 0x00000080000f7802 */ /* 0x000fe20000000f00 */
[----:B------:R-:W-:Y:S01]  /*2c3b0*/  VIADD R8, R4, 0x29400 ;  /* 0x0002940004087836 */ /* 0x000fe20000000000 */
[----:B------:R-:W-:Y:S01]  /*2c3c0*/  PLOP3.LUT P1, PT, PT, PT, PT, 0x80, 0x0 ;  /* 0x000000000000781c */ /* 0x000fe20003f2f070 */
[----:B------:R-:W-:Y:S01]  /*2c3d0*/  UMOV UR6, 0x0 ;  /* 0x0000000000067882 */ /* 0x000fe20000000000 */
[----:B------:R-:W-:Y:S01]  /*2c3e0*/  R2UR UR10, R15 ;  /* 0x000000000f0a72ca */ /* 0x000fe200000e0000 */
[----:B------:R-:W-:-:S14]  /*2c3f0*/  UMOV UR7, 0x12f00000 ;  /* 0x12f0000000077882 */ /* 0x000fdc0000000000 */
.L_x_2934:
        /* <DEDUP_REMOVED lines=16> */
.L_x_2935:
        /* <DEDUP_REMOVED lines=10> */
[----:B------:R-:W1:Y:S01]  /*2c5a0*/  SYNCS.PHASECHK.TRANS64.TRYWAIT P1, [R6+URZ+0x388c0], R5 ;  /* 0x0388c005060075a7 */ /* 0x000e62000802017f */
[----:B------:R-:W-:Y:S04]  /*2c5b0*/  BSSY B2, `(.L_x_2936) ;  /* 0x0000002000027945 */ /* 0x000fe80003800000 */
[----:B-1----:R-:W-:Y:S05]  /*2c5c0*/  @!P1 BRA `(.L_x_2937) ;  /* 0x0000008000209947 */ /* 0x002fea0003800000 */
.L_x_3130:
[----:B------:R-:W-:Y:S05]  /*2c5d0*/  BSYNC B2 ;  /* 0x0000000000027941 */ /* 0x000fea0003800000 */
.L_x_2936:
        /* <DEDUP_REMOVED lines=11> */
.L_x_2939:
[----:B------:R-:W-:Y:S05]  /*2c690*/  BSYNC B2 ;  /* 0x0000000000027941 */ /* 0x000fea0003800000 */
.L_x_2938:
        /* <DEDUP_REMOVED lines=8> */
.L_x_2940:
        /* <DEDUP_REMOVED lines=16> */
.L_x_2941:
        /* <DEDUP_REMOVED lines=15> */
.L_x_2942:
        /* <DEDUP_REMOVED lines=15> */
.L_x_2943:
        /* <DEDUP_REMOVED lines=10> */
.L_x_2927:
[----:B------:R-:W-:Y:S05]  /*2caa0*/  BSYNC B1 ;  /* 0x0000000000017941 */ /* 0x000fea0003800000 */
.L_x_2926:
[----:B0-----:R-:W2:Y:S04]  /*2cab0*/  LDL.LU R2, [R1+0x20] ;  /* 0x0000200001027983 */ /* 0x001ea80000300800 */
        /* <DEDUP_REMOVED lines=11> */
.L_x_2902:
[----:B------:R-:W-:Y:S05]  /*2cb70*/  BSYNC B0 ;  /* 0x0000000000007941 */ /* 0x000fea0003800000 */
.L_x_2901:
[----:B------:R-:W2:Y:S01]  /*2cb80*/  LDL R4, [R1+0x4] ;  /* 0x0000040001047983 */ /* 0x000ea20000100800 */
[----:B------:R-:W3:Y:S01]  /*2cb90*/  LDC R0, c[0x0][0x448] ;  /* 0x00011200ff007b82 */ /* 0x000ee20000000800 */
[----:B------:R-:W-:Y:S01]  /*2cba0*/  ISETP.NE.AND P2, PT, R17, RZ, PT ;  /* 0x000000ff1100720c */ /* 0x000fe20003f45270 */
[----:B------:R-:W-:Y:S05]  /*2cbb0*/  @!P0 WARPSYNC.ALL ;  /* 0x0000000000008948 */ /* 0x000fea0003800000 */
[----:B------:R-:W-:Y:S07]  /*2cbc0*/  BSSY B0, `(.L_x_2945) ;  /* 0x000002d000007945 */ /* 0x000fee0003800000 */
[----:B------:R-:W4:Y:S08]  /*2cbd0*/  @!P2 LDC R17, c[0x0][0x9f0] ;  /* 0x00027c00ff11ab82 */ /* 0x000f300000000800 */
[----:B------:R-:W-:Y:S01]  /*2cbe0*/  @!P0 BAR.SYNC.DEFER_BLOCKING 0xc, 0x180 ;  /* 0x0306000000008b1d */ /* 0x000fe20000010000 */
[----:B---3--:R-:W-:-:S13]  /*2cbf0*/  ISETP.NE.AND P1, PT, R0, 0x1, PT ;  /* 0x000000010000780c */ /* 0x008fda0003f25270 */
[----:B01----:R-:W0:Y:S08]  /*2cc00*/  @P1 LDC R2, c[0x0][0x44c] ;  /* 0x00011300ff021b82 */ /* 0x003e300000000800 */
[----:B------:R-:W1:Y:S01]  /*2cc10*/  @P1 LDC R3, c[0x0][0x450] ;  /* 0x00011400ff031b82 */ /* 0x000e620000000800 */
[----:B--2---:R-:W-:-:S05]  /*2cc20*/  LEA R0, R4, 0x7f, 0x7 ;  /* 0x0000007f04007811 */ /* 0x004fca00078e38ff */
[----:B0-----:R-:W-:-:S05]  /*2cc30*/  @P1 IMAD.HI.U32 R2, R0, R2, RZ ;  /* 0x0000000200021227 */ /* 0x001fca00078e00ff */
[----:B-1----:R-:W-:-:S05]  /*2cc40*/  @P1 SHF.R.U32.HI R0, RZ, R3, R2 ;  /* 0x00000003ff001219 */ /* 0x002fca0000011602 */
[----:B------:R-:W-:-:S04]  /*2cc50*/  IMAD.IADD R0, R21, 0x1, R0 ;  /* 0x0000000115007824 */ /* 0x000fc800078e0200 */
[----:B------:R-:W-:-:S05]  /*2cc60*/  IMAD.HI R0, R0, 0x66666667, RZ ;  /* 0x6666666700007827 */ /* 0x000fca00078e02ff */
[----:B------:R-:W-:-:S04]  /*2cc70*/  SHF.R.U32.HI R2, RZ, 0x1f, R0 ;  /* 0x0000001fff027819 */ /* 0x000fc80000011600 */
[----:B------:R-:W-:-:S04]  /*2cc80*/  LEA.HI.SX32 R0, R0, R2, 0x1b ;  /* 0x0000000200007211 */ /* 0x000fc800078fdaff */
[----:B------:R-:W-:-:S04]  /*2cc90*/  VIMNMX R7, R20, R0, PT ;  /* 0x0000000014077248 */ /* 0x000fc80003fe0100 */
[----:B------:R-:W-:Y:S01]  /*2cca0*/  ISETP.GE.AND P1, PT, R7, 0x1, PT ;  /* 0x000000010700780c */ /* 0x000fe20003f26270 */
[----:B------:R0:W-:Y:S04]  /*2ccb0*/  STL [R1+0x40], R7 ;  /* 0x0000400701007387 */ /* 0x0001e80000100800 */
[----:B------:R0:W-:Y:S08]  /*2ccc0*/  STL [R1+0x44], RZ ;  /* 0x000044ff01007387 */ /* 0x0001f00000100800 */
[----:B0---4-:R-:W-:Y:S05]  /*2ccd0*/  @!P1 BRA `(.L_x_2946) ;  /* 0x00000000006c9947 */ /* 0x011fea0003800000 */
[----:B------:R-:W-:-:S04]  /*2cce0*/  IABS R0, R17 ;  /* 0x0000001100007213 */ /* 0x000fc80000000000 */
[----:B------:R-:W0:Y:S08]  /*2ccf0*/  I2F.RP R2, R0 ;  /* 0x0000000000027306 */ /* 0x000e300000209400 */
[----:B0-----:R-:W0:Y:S02]  /*2cd00*/  MUFU.RCP R2, R2 ;  /* 0x0000000200027308 */ /* 0x001e240000001000 */
[----:B0-----:R-:W-:-:S06]  /*2cd10*/  VIADD R2, R2, 0xffffffe ;  /* 0x0ffffffe02027836 */ /* 0x001fcc0000000000 */
[----:B------:R-:W0:Y:S02]  /*2cd20*/  F2I.FTZ.U32.TRUNC.NTZ R3, R2 ;  /* 0x0000000200037305 */ /* 0x000e24000021f000 */
[----:B0-----:R-:W-:-:S04]  /*2cd30*/  IMAD.MOV R2, RZ, RZ, -R3 ;  /* 0x000000ffff027224 */ /* 0x001fc800078e0a03 */
[----:B------:R-:W-:Y:S01]  /*2cd40*/  IMAD R4, R2, R0, RZ ;  /* 0x0000000002047224 */ /* 0x000fe200078e02ff */
[----:B------:R-:W-:-:S05]  /*2cd50*/  MOV R2, RZ ;  /* 0x000000ff00027202 */ /* 0x000fca0000000f00 */
        /* <DEDUP_REMOVED lines=19> */
.L_x_2946:
[----:B------:R-:W-:Y:S05]  /*2ce90*/  BSYNC B0 ;  /* 0x0000000000007941 */ /* 0x000fea0003800000 */
.L_x_2945:
[----:B------:R-:W2:Y:S04]  /*2cea0*/  LDL R0, [R1+0x44] ;  /* 0x0000440001007983 */ /* 0x000ea80000100800 */
[----:B0-----:R-:W2:Y:S01]  /*2ceb0*/  LDL R2, [R1+0x60] ;  /* 0x0000600001027983 */ /* 0x001ea20000100800 */
[----:B------:R-:W-:Y:S01]  /*2cec0*/  BSSY B7, `(.L_x_2947) ;  /* 0x00004ce000077945 */ /* 0x000fe20003800000 */
[----:B--2---:R-:W-:-:S05]  /*2ced0*/  IMAD R2, R2, R0, RZ ;  /* 0x0000000002027224 */ /* 0x004fca00078e02ff */
[----:B------:R-:W-:Y:S01]  /*2cee0*/  VIADDMNMX R0, R2, R0, R7, PT ;  /* 0x0000000002007246 */ /* 0x000fe20003800107 */
[----:B------:R0:W-:Y:S03]  /*2cef0*/  STL [R1+0x30], R2 ;  /* 0x0000300201007387 */ /* 0x0001e60000100800 */
[----:B------:R-:W-:Y:S01]  /*2cf00*/  ISETP.GT.AND P0, PT, R0, R2, PT ;  /* 0x000000020000720c */ /* 0x000fe20003f04270 */
[----:B------:R0:W-:-:S12]  /*2cf10*/  STL [R1+0x48], R0 ;  /* 0x0000480001007387 */ /* 0x0001d80000100800 */
[----:B0-----:R-:W-:Y:S05]  /*2cf20*/  @P0 BRA `(.L_x_2948) ;  /* 0x00000000004c0947 */ /* 0x001fea0003800000 */
[----:B------:R-:W0:Y:S02]  /*2cf30*/  S2R R0, SR_TID.X ;  /* 0x0000000000007919 */ /* 0x000e240000002100 */
[----:B0-----:R-:W-:-:S04]  /*2cf40*/  LOP3.LUT R0, R0, 0x7f, RZ, 0xc0, !PT ;  /* 0x0000007f00007812 */ /* 0x001fc800078ec0ff */
[----:B------:R-:W-:-:S13]  /*2cf50*/  ISETP.NE.AND P0, PT, R0, RZ, PT ;  /* 0x000000ff0000720c */ /* 0x000fda0003f05270 */
[----:B------:R-:W-:Y:S05]  /*2cf60*/  @P0 BRA `(.L_x_2949) ;  /* 0x0000004c000c0947 */ /* 0x000fea0003800000 */
[----:B------:R-:W0:Y:S01]  /*2cf70*/  S2R R3, SR_LANEID ;  /* 0x0000000000037919 */ /* 0x000e220000000000 */
[----:B------:R-:W-:Y:S01]  /*2cf80*/  VOTEU.ANY UR4, UPT, PT ;  /* 0x0000000000047886 */ /* 0x000fe200038e0100 */
[----:B------:R-:W1:Y:S01]  /*2cf90*/  LDC.64 R4, c[0x0][0xc60] ;  /* 0x00031800ff047b82 */ /* 0x000e620000000a00 */
[----:B------:R-:W0:Y:S01]  /*2cfa0*/  FLO.U32 R0, UR4 ;  /* 0x0000000400007d00 */ /* 0x000e2200080e0000 */
[----:B------:R-:W-:-:S07]  /*2cfb0*/  ULDC.64 UR6, c[0x0][0x208] ;  /* 0x0000820000067ab9 */ /* 0x000fce0000000a00 */
[----:B------:R-:W1:Y:S01]  /*2cfc0*/  POPC R2, UR4 ;  /* 0x0000000400027d09 */ /* 0x000e620008000000 */
[----:B0-----:R-:W-:-:S13]  /*2cfd0*/  ISETP.EQ.U32.AND P0, PT, R0, R3, PT ;  /* 0x000000030000720c */ /* 0x001fda0003f02070 */
[----:B-1----:R-:W2:Y:S01]  /*2cfe0*/  @P0 ATOMG.E.ADD.STRONG.GPU PT, R5, desc[UR6][R4.64], R2 ;  /* 0x00000002040509a8 */ /* 0x002ea200081ee1c6 */
[----:B------:R-:W0:Y:S02]  /*2cff0*/  S2R R3, SR_LTMASK ;  /* 0x0000000000037919 */ /* 0x000e240000003900 */
[----:B0-----:R-:W-:-:S06]  /*2d000*/  LOP3.LUT R3, R3, UR4, RZ, 0xc0, !PT ;  /* 0x0000000403037c12 */ /* 0x001fcc000f8ec0ff */
[----:B------:R-:W0:Y:S01]  /*2d010*/  POPC R3, R3 ;  /* 0x0000000300037309 */ /* 0x000e220000000000 */
[----:B--2---:R-:W0:Y:S02]  /*2d020*/  SHFL.IDX PT, R0, R5, R0, 0x1f ;  /* 0x00001f0005007589 */ /* 0x004e2400000e0000 */
[----:B0-----:R-:W-:-:S05]  /*2d030*/  IADD3 R0, R0, UR38, R3 ;  /* 0x0000002600007c10 */ /* 0x001fca000fffe003 */
[----:B------:R0:W-:Y:S01]  /*2d040*/  STL [R1], R0 ;  /* 0x0000000001007387 */ /* 0x0001e20000100800 */
[----:B------:R-:W-:Y:S05]  /*2d050*/  BRA `(.L_x_2949) ;  /* 0x0000004800d07947 */ /* 0x000fea0003800000 */
.L_x_2948:
        /* <DEDUP_REMOVED lines=20> */
.L_x_2951:
[----:B------:R-:W-:Y:S05]  /*2d1a0*/  BSYNC B6 ;  /* 0x0000000000067941 */ /* 0x000fea0003800000 */
.L_x_2950:
        /* <DEDUP_REMOVED lines=20> */
.L_x_2954:
        /* <DEDUP_REMOVED lines=15> */
.L_x_2953:
[----:B------:R-:W-:Y:S05]  /*2d3e0*/  BSYNC B6 ;  /* 0x0000000000067941 */ /* 0x000fea0003800000 */
.L_x_2952:
        /* <DEDUP_REMOVED lines=12> */
[----:B0-----:R-:W0:Y:S01]  /*2d4b0*/  LDC.64 R2, c[0x0][0x418] ;  /* 0x00010600ff027b82 */ /* 0x001e220000000a00 */
[----:B-----5:R-:W-:Y:S02]  /*2d4c0*/  IADD3 R0, R17, -0x1, RZ ;  /* 0xffffffff11007810 */ /* 0x020fe40007ffe0ff */
[----:B--2---:R-:W-:Y:S01]  /*2d4d0*/  SHF.R.S32.HI R8, RZ, 0x1f, R7 ;  /* 0x0000001fff087819 */ /* 0x004fe20000011407 */
[----:B------:R1:W-:Y:S04]  /*2d4e0*/  @P0 STL [R1+0x14], R7 ;  /* 0x0000140701000387 */ /* 0x0003e80000100800 */
[----:B------:R1:W-:Y:S01]  /*2d4f0*/  STL [R1+0x28], R8 ;  /* 0x0000280801007387 */ /* 0x0003e20000100800 */
[----:B0-----:R-:W-:Y:S01]  /*2d500*/  LOP3.LUT P0, RZ, R2, UR4, RZ, 0xfc, !PT ;  /* 0x0000000402ff7c12 */ /* 0x001fe2000f80fcff */
[----:B------:R-:W-:-:S03]  /*2d510*/  UMOV UR4, 0xffffffff ;  /* 0xffffffff00047882 */ /* 0x000fc60000000000 */
[----:B------:R-:W-:-:S04]  /*2d520*/  LOP3.LUT P0, RZ, R3, UR5, RZ, 0xfc, P0 ;  /* 0x0000000503ff7c12 */ /* 0x000fc8000800fcff */
[----:B------:R-:W-:Y:S01]  /*2d530*/  SEL R17, R7, RZ, !P0 ;  /* 0x000000ff07117207 */ /* 0x000fe20004000000 */
[----:B-1----:R-:W-:Y:S08]  /*2d540*/  BRA.DIV UR4, `(.L_x_2955) ;  /* 0x0000007204547947 */ /* 0x002ff0000b800000 */
[----:B------:R-:W0:Y:S02]  /*2d550*/  S2R R4, SR_TID.X ;  /* 0x0000000000047919 */ /* 0x000e240000002100 */
[----:B0-----:R-:W-:-:S04]  /*2d560*/  SHF.R.U32.HI R4, RZ, 0x5, R4 ;  /* 0x00000005ff047819 */ /* 0x001fc80000011604 */
[----:B------:R-:W-:-:S05]  /*2d570*/  LOP3.LUT R4, R4, 0x3, RZ, 0xc0, !PT ;  /* 0x0000000304047812 */ /* 0x000fca00078ec0ff */
[----:B------:R0:W1:Y:S02]  /*2d580*/  SHFL.IDX PT, R14, R4, RZ, 0x1f ;  /* 0x00001fff040e7589 */ /* 0x00006400000e0000 */
.L_x_3133:
[----:B0-----:R-:W2:Y:S01]  /*2d590*/  LDL.LU R4, [R1+0x10] ;  /* 0x0000100001047983 */ /* 0x001ea20000300800 */
[----:B------:R-:W-:Y:S02]  /*2d5a0*/  PLOP3.LUT P1, PT, PT, PT, PT, 0x8, 0x0 ;  /* 0x000000000000781c */ /* 0x000fe40003f2e170 */
[----:B-1----:R-:W-:Y:S01]  /*2d5b0*/  ISETP.NE.AND P0, PT, R14, RZ, PT ;  /* 0x000000ff0e00720c */ /* 0x002fe20003f05270 */
        /* <DEDUP_REMOVED lines=8> */
.L_x_3136:
[----:B------:R-:W-:Y:S05]  /*2d640*/  @!P6 BRA `(.L_x_2956) ;  /* 0x00000004003ce947 */ /* 0x000fea0003800000 */
[----:B------:R-:W-:-:S04]  /*2d650*/  ISETP.NE.U32.AND P0, PT, R2, RZ, PT ;  /* 0x000000ff0200720c */ /* 0x000fc80003f05070 */
[----:B------:R-:W-:-:S13]  /*2d660*/  ISETP.NE.AND.EX P0, PT, R3, RZ, PT, P0 ;  /* 0x000000ff0300720c */ /* 0x000fda0003f05300 */
[----:B------:R-:W-:Y:S05]  /*2d670*/  @!P0 BRA `(.L_x_2958) ;  /* 0x0000000000548947 */ /* 0x000fea0003800000 */
[----:B------:R-:W1:Y:S01]  /*2d680*/  LDC R6, c[0x0][0x43c] ;  /* 0x00010f00ff067b82 */ /* 0x000e620000000800 */
[----:B------:R-:W-:Y:S01]  /*2d690*/  IMAD.MOV.U32 R9, RZ, RZ, R0 ;  /* 0x000000ffff097224 */ /* 0x000fe200078e0000 */
[----:B------:R-:W-:Y:S01]  /*2d6a0*/  ULDC.64 UR4, c[0x0][0x428] ;  /* 0x00010a0000047ab9 */ /* 0x000fe20000000a00 */
[----:B------:R-:W-:Y:S02]  /*2d6b0*/  ULDC.64 UR6, c[0x0][0x208] ;  /* 0x0000820000067ab9 */ /* 0x000fe40000000a00 */
[----:B0-----:R-:W-:Y:S01]  /*2d6c0*/  IMAD.MOV.U32 R0, RZ, RZ, R9 ;  /* 0x000000ffff007224 */ /* 0x001fe200078e0009 */
[----:B-1----:R-:W-:-:S13]  /*2d6d0*/  ISETP.NE.AND P0, PT, R6, 0x1, PT ;  /* 0x000000010600780c */ /* 0x002fda0003f05270 */
        /* <DEDUP_REMOVED lines=15> */
.L_x_2958:
[----:B-1----:R-:W2:Y:S01]  /*2d7d0*/  LDL R2, [R1+0x18] ;  /* 0x0000180001027983 */ /* 0x002ea20000100800 */
[----:B0-----:R-:W-:Y:S02]  /*2d7e0*/  LEA R0, R19, R18, 0x3 ;  /* 0x0000001213007211 */ /* 0x001fe400078e18ff */
[----:B--2---:R-:W-:-:S04]  /*2d7f0*/  SHF.L.U32 R2, R2, 0x1f, RZ ;  /* 0x0000001f02027819 */ /* 0x004fc800000006ff */
[----:B------:R-:W0:Y:S02]  /*2d800*/  SYNCS.PHASECHK.TRANS64.TRYWAIT P0, [R0+URZ+0x38840], R2 ;  /* 0x03884002000075a7 */ /* 0x000e24000800017f */
[----:B0-----:R-:W-:Y:S05]  /*2d810*/  @!P0 BRA `(.L_x_2959) ;  /* 0x0000006c00f48947 */ /* 0x001fea0003800000 */
.L_x_3137:
        /* <DEDUP_REMOVED lines=11> */
.L_x_2960:
[----:B0-----:R-:W2:Y:S04]  /*2d8d0*/  LDL R2, [R1+0x1c] ;  /* 0x00001c0001027983 */ /* 0x001ea80000100800 */
        /* <DEDUP_REMOVED lines=23> */
[----:B0-----:R-:W-:Y:S01]  /*2da50*/  UMOV UR8, UR15 ;  /* 0x0000000f00087c82 */ /* 0x001fe20008000000 */
[----:B------:R-:W-:Y:S01]  /*2da60*/  UMOV UR10, UR17 ;  /* 0x00000011000a7c82 */ /* 0x000fe20008000000 */
[----:B------:R-:W-:Y:S01]  /*2da70*/  UMOV UR15, 0x80 ;  /* 0x00000080000f7882 */ /* 0x000fe20000000000 */
[----:B------:R0:W-:Y:S02]  /*2da80*/  UTMALDG.4D [UR8], [UR4], desc[UR6] ;  /* 0x00000608040075b4 */ /* 0x0001e40008019000 */
[----:B0-----:R-:W-:Y:S01]  /*2da90*/  UMOV UR8, UR16 ;  /* 0x0000001000087c82 */ /* 0x001fe20008000000 */
[----:B------:R-:W-:Y:S01]  /*2daa0*/  UMOV UR10, UR15 ;  /* 0x0000000f000a7c82 */ /* 0x000fe20008000000 */
[----:B------:R-:W-:Y:S01]  /*2dab0*/  UMOV UR15, 0xc0 ;  /* 0x000000c0000f7882 */ /* 0x000fe20000000000 */
[----:B------:R0:W-:Y:S02]  /*2dac0*/  UTMALDG.4D [UR8], [UR4], desc[UR6] ;  /* 0x00000608040075b4 */ /* 0x0001e40008019000 */
[----:B0-----:R-:W-:Y:S01]  /*2dad0*/  UMOV UR8, UR14 ;  /* 0x0000000e00087c82 */ /* 0x001fe20008000000 */
[----:B------:R-:W-:-:S02]  /*2dae0*/  UMOV UR10, UR15 ;  /* 0x0000000f000a7c82 */ /* 0x000fc40008000000 */
[----:B------:R1:W-:Y:S01]  /*2daf0*/  UTMALDG.4D [UR8], [UR4], desc[UR6] ;  /* 0x00000608040075b4 */ /* 0x0003e20008019000 */
[----:B--2---:R-:W-:-:S04]  /*2db00*/  LOP3.LUT R2, R2, 0xfffffffe, RZ, 0xc0, !PT ;  /* 0xfffffffe02027812 */ /* 0x004fc800078ec0ff */
[----:B------:R-:W-:-:S05]  /*2db10*/  @P0 LOP3.LUT R2, R2, 0x1, RZ, 0xfc, !PT ;  /* 0x0000000102020812 */ /* 0x000fca00078efcff */
[----:B------:R1:W-:Y:S01]  /*2db20*/  STL [R1+0x10], R2 ;  /* 0x0000100201007387 */ /* 0x0003e20000100800 */
[----:B------:R-:W-:Y:S01]  /*2db30*/  NOP ;  /* 0x0000000000007918 */ /* 0x000fe20000000000 */
.L_x_2956:
[----:B------:R-:W2:Y:S04]  /*2db40*/  LDL.LU R3, [R1+0x4c] ;  /* 0x00004c0001037983 */ /* 0x000ea80000300800 */
[----:B------:R-:W3:Y:S04]  /*2db50*/  LDL.LU R5, [R1+0x34] ;  /* 0x0000340001057983 */ /* 0x000ee80000300800 */
[----:B0-----:R-:W4:Y:S01]  /*2db60*/  LDL.LU R4, [R1+0x54] ;  /* 0x0000540001047983 */ /* 0x001f220000300800 */
[----:B------:R-:W-:Y:S05]  /*2db70*/  WARPSYNC.ALL ;  /* 0x0000000000007948 */ /* 0x000fea0003800000 */
[----:B-1----:R-:W-:Y:S01]  /*2db80*/  ULDC.64 UR6, c[0x0][0xa00] ;  /* 0x0002800000067ab9 */ /* 0x002fe20000000a00 */
        /* <DEDUP_REMOVED lines=23> */
[----:B------:R-:W-:Y:S01]  /*2dd00*/  IMAD.U32 R4, RZ, RZ, UR4 ;  /* 0x00000004ff047e24 */ /* 0x000fe2000f8e00ff */
[----:B------:R-:W-:Y:S01]  /*2dd10*/  MOV R6, UR6 ;  /* 0x0000000600067c02 */ /* 0x000fe20008000f00 */
[----:B------:R-:W0:Y:S01]  /*2dd20*/  LDC.64 R2, c[0x4][R2] ;  /* 0x0100000002027b82 */ /* 0x000e220000000a00 */
[----:B------:R-:W-:Y:S01]  /*2dd30*/  IMAD.U32 R5, RZ, RZ, UR5 ;  /* 0x00000005ff057e24 */ /* 0x000fe2000f8e00ff */
[----:B------:R-:W-:Y:S01]  /*2dd40*/  MOV R13, RZ ;  /* 0x000000ff000d7202 */ /* 0x000fe20000000f00 */
[----:B------:R-:W-:Y:S02]  /*2dd50*/  IMAD.U32 R7, RZ, RZ, UR7 ;  /* 0x00000007ff077e24 */ /* 0x000fe4000f8e00ff */
[----:B------:R-:W-:-:S02]  /*2dd60*/  IMAD.U32 R10, RZ, RZ, UR8 ;  /* 0x00000008ff0a7e24 */ /* 0x000fc4000f8e00ff */
[----:B------:R-:W-:Y:S02]  /*2dd70*/  IMAD.U32 R11, RZ, RZ, UR9 ;  /* 0x00000009ff0b7e24 */ /* 0x000fe4000f8e00ff */
[----:B------:R-:W-:Y:S02]  /*2dd80*/  IMAD.MOV.U32 R8, RZ, RZ, 0x70 ;  /* 0x00000070ff087424 */ /* 0x000fe400078e00ff */
[----:B------:R-:W-:-:S07]  /*2dd90*/  IMAD.MOV.U32 R12, RZ, RZ, 0x1 ;  /* 0x00000001ff0c7424 */ /* 0x000fce00078e00ff */
[----:B------:R-:W-:-:S07]  /*2dda0*/  LEPC R20, `(.L_x_2962) ;  /* 0x000000001014794e */ /* 0x000fce0000000000 */
[----:B0-----:R-:W-:Y:S05]  /*2ddb0*/  CALL.ABS.NOINC R2 ;  /* 0x0000000002007343 */ /* 0x001fea0003c00000 */
.L_x_2962:
[----:B------:R-:W-:Y:S05]  /*2ddc0*/  BSYNC B6 ;  /* 0x0000000000067941 */ /* 0x000fea0003800000 */
.L_x_2961:
[----:B0-----:R-:W2:Y:S01]  /*2ddd0*/  LDL.LU R0, [R1+0x4c] ;  /* 0x00004c0001007983 */ /* 0x001ea20000300800 */
[----:B------:R-:W-:Y:S01]  /*2dde0*/  ULDC.64 UR4, c[0x0][0x2d8] ;  /* 0x0000b60000047ab9 */ /* 0x000fe20000000a00 */
[----:B------:R-:W0:Y:S01]  /*2ddf0*/  LDC R7, c[0x0][0x448] ;  /* 0x00011200ff077b82 */ /* 0x000e220000000800 */
[----:B------:R-:W-:Y:S01]  /*2de00*/  ULDC.64 UR6, c[0x0][0x280] ;  /* 0x0000a00000067ab9 */ /* 0x000fe20000000a00 */
[----:B------:R-:W3:Y:S04]  /*2de10*/  LDL.LU R4, [R1+0x38] ;  /* 0x0000380001047983 */ /* 0x000ee80000300800 */
[----:B------:R-:W3:Y:S04]  /*2de20*/  LDL.LU.64 R2, [R1+0x58] ;  /* 0x0000580001027983 */ /* 0x000ee80000300a00 */
[----:B------:R-:W4:Y:S04]  /*2de30*/  LDL.LU R5, [R1+0x34] ;  /* 0x0000340001057983 */ /* 0x000f280000300800 */
[----:B------:R-:W4:Y:S01]  /*2de40*/  LDL R8, [R1+0x4] ;  /* 0x0000040001087983 */ /* 0x000f220000100800 */
[----:B------:R-:W1:Y:S01]  /*2de50*/  S2R R9, SR_TID.X ;  /* 0x0000000000097919 */ /* 0x000e620000002100 */
[----:B------:R-:W1:Y:S01]  /*2de60*/  S2R R10, SR_TID.X ;  /* 0x00000000000a7919 */ /* 0x000e620000002100 */
[----:B0-----:R-:W-:-:S13]  /*2de70*/  ISETP.NE.AND P0, PT, R7, 0x1, PT ;  /* 0x000000010700780c */ /* 0x001fda0003f05270 */
[----:B------:R-:W0:Y:S01]  /*2de80*/  @P0 LDC R6, c[0x0][0x450] ;  /* 0x00011400ff060b82 */ /* 0x000e220000000800 */
[----:B-1----:R-:W-:Y:S02]  /*2de90*/  IMAD.SHL.U32 R9, R9, 0x8, RZ ;  /* 0x0000000809097824 */ /* 0x002fe400078e00ff */
[----:B------:R-:W-:-:S03]  /*2dea0*/  IMAD.SHL.U32 R10, R10, 0x8, RZ ;  /* 0x000000080a0a7824 */ /* 0x000fc600078e00ff */
[----:B------:R-:W-:-:S04]  /*2deb0*/  LOP3.LUT R9, R9, 0x38, RZ, 0xc0, !PT ;  /* 0x0000003809097812 */ /* 0x000fc800078ec0ff */
[C---:B------:R-:W-:Y:S02]  /*2dec0*/  LOP3.LUT R12, R9.reuse, 0x40, RZ, 0xfc, !PT ;  /* 0x00000040090c7812 */ /* 0x040fe400078efcff */
[C---:B------:R-:W-:Y:S02]  /*2ded0*/  LOP3.LUT R11, R9.reuse, 0x80, RZ, 0xfc, !PT ;  /* 0x00000080090b7812 */ /* 0x040fe400078efcff */
[----:B------:R-:W-:Y:S02]  /*2dee0*/  LOP3.LUT R9, R9, 0xc0, RZ, 0xfc, !PT ;  /* 0x000000c009097812 */ /* 0x000fe400078efcff */
[----:B------:R-:W-:Y:S01]  /*2def0*/  LOP3.LUT R10, R10, 0x38, RZ, 0xc0, !PT ;  /* 0x000000380a0a7812 */ /* 0x000fe200078ec0ff */
[----:B---3--:R-:W-:Y:S02]  /*2df00*/  IMAD.MOV.U32 R3, RZ, RZ, R4 ;  /* 0x000000ffff037224 */ /* 0x008fe400078e0004 */
[----:B------:R-:W1:Y:S01]  /*2df10*/  S2R R4, SR_TID.X ;  /* 0x0000000000047919 */ /* 0x000e620000002100 */
[----:B------:R-:W-:-:S04]  /*2df20*/  IMAD.WIDE.U32 R2, R16, UR4, R2 ;  /* 0x0000000410027c25 */ /* 0x000fc8000f8e0002 */
[----:B------:R-:W-:Y:S01]  /*2df30*/  IMAD R3, R16, UR5, R3 ;  /* 0x0000000510037c24 */ /* 0x000fe2000f8e0203 */
[----:B------:R-:W-:Y:S02]  /*2df40*/  ULDC.64 UR4, c[0x0][0x2e0] ;  /* 0x0000b80000047ab9 */ /* 0x000fe40000000a00 */
[----:B--2---:R-:W-:Y:S02]  /*2df50*/  IMAD R0, R0, UR4, RZ ;  /* 0x0000000400007c24 */ /* 0x004fe4000f8e02ff */
[----:B----4-:R-:W-:-:S04]  /*2df60*/  IMAD.WIDE.U32 R2, R5, UR4, R2 ;  /* 0x0000000405027c25 */ /* 0x010fc8000f8e0002 */
        /* <DEDUP_REMOVED lines=12> */
[----:B0-----:R-:W-:-:S04]  /*2e030*/  @P0 SHF.R.U32.HI R0, RZ, R6, R5 ;  /* 0x00000006ff000219 */ /* 0x001fc80000011605 */
[C---:B------:R-:W-:Y:S01]  /*2e040*/  IADD3 R5, -R0.reuse, RZ, RZ ;  /* 0x000000ff00057210 */ /* 0x040fe20007ffe1ff */
        /* <DEDUP_REMOVED lines=33> */
[----:B0-----:R-:W-:-:S04]  /*2e260*/  @!P5 LEA R7, P4, R10, R7, 0x1 ;  /* 0x000000070a07d211 */ /* 0x001fc800078808ff */
[----:B-1----:R-:W-:-:S04]  /*2e270*/  @!P5 IADD3.X R6, RZ, R6, RZ, P4, !PT ;  /* 0x00000006ff06d210 */ /* 0x002fc800027fe4ff */
        /* <DEDUP_REMOVED lines=82> */
.L_x_3154:
        /* <DEDUP_REMOVED lines=14> */
.L_x_2965:
[----:B------:R-:W-:Y:S05]  /*2e880*/  BSYNC B0 ;  /* 0x0000000000007941 */ /* 0x000fea0003800000 */
.L_x_2964:
[----:B------:R-:W-:Y:S01]  /*2e890*/  NOP ;  /* 0x0000000000007918 */ /* 0x000fe20000000000 */
[----:B------:R-:W-:Y:S01]  /*2e8a0*/  PLOP3.LUT P0, PT, PT, PT, PT, 0x80, 0x0 ;  /* 0x000000000000781c */ /* 0x000fe20003f0f070 */
[----:B------:R-:W-:-:S12]  /*2e8b0*/  VIADD R11, R18, 0x38800 ;  /* 0x00038800120b7836 */ /* 0x000fd80000000000 */
.L_x_2966:
        /* <DEDUP_REMOVED lines=18> */
.L_x_3155:
[----:B------:R-:W-:Y:S05]  /*2e9e0*/  BSYNC B0 ;  /* 0x0000000000007941 */ /* 0x000fea0003800000 */
.L_x_2967:
[----:B0-2---:R-:W3:Y:S04]  /*2e9f0*/  LDL R3, [R1+0x48] ;  /* 0x0000480001037983 */ /* 0x005ee80000100800 */
[----:B------:R-:W2:Y:S01]  /*2ea00*/  LDL R2, [R1+0x30] ;  /* 0x0000300001027983 */ /* 0x000ea20000100800 */
[----:B------:R-:W-:Y:S01]  /*2ea10*/  BSSY B0, `(.L_x_2969) ;  /* 0x00002a3000007945 */ /* 0x000fe20003800000 */
[----:B---3--:R-:W-:-:S04]  /*2ea20*/  IADD3 R0, R3, -0x2, RZ ;  /* 0xfffffffe03007810 */ /* 0x008fc80007ffe0ff */
        /* <DEDUP_REMOVED lines=51> */
.L_x_2975:
[----:B------:R-:W-:Y:S01]  /*2ed60*/  IMAD R3, R8, 0x8, R18 ;  /* 0x0000000808037824 */ /* 0x000fe200078e0212 */
[----:B------:R-:W-:Y:S01]  /*2ed70*/  SHF.L.U32 R2, R10, 0x1f, RZ ;  /* 0x0000001f0a027819 */ /* 0x000fe200000006ff */
[----:B------:R-:W-:Y:S03]  /*2ed80*/  BSSY B3, `(.L_x_2976) ;  /* 0x0000003000037945 */ /* 0x000fe60003800000 */
[----:B------:R-:W1:Y:S02]  /*2ed90*/  SYNCS.PHASECHK.TRANS64.TRYWAIT P0, [R3+URZ+0x38840], R2 ;  /* 0x03884002030075a7 */ /* 0x000e64000800017f */
[----:B-1----:R-:W-:Y:S05]  /*2eda0*/  @!P0 BRA `(.L_x_2977) ;  /* 0x0000006400c48947 */ /* 0x002fea0003800000 */
.L_x_3156:
[----:B------:R-:W-:Y:S05]  /*2edb0*/  BSYNC B3 ;  /* 0x0000000000037941 */ /* 0x000fea0003800000 */
.L_x_2976:
        /* <DEDUP_REMOVED lines=12> */
.L_x_2979:
[----:B------:R-:W-:Y:S05]  /*2ee80*/  BSYNC B3 ;  /* 0x0000000000037941 */ /* 0x000fea0003800000 */
.L_x_2978:
        /* <DEDUP_REMOVED lines=12> */
.L_x_2980:
        /* <DEDUP_REMOVED lines=16> */
.L_x_2981:
        /* <DEDUP_REMOVED lines=16> */
.L_x_2982:
        /* <DEDUP_REMOVED lines=16> */
.L_x_2983:
        /* <DEDUP_REMOVED lines=16> */
.L_x_3157:
[----:B------:R-:W-:Y:S05]  /*2f350*/  BSYNC B3 ;  /* 0x0000000000037941 */ /* 0x000fea0003800000 */
.L_x_2984:
[----:B------:R-:W-:Y:S01]  /*2f360*/  BSSY B3, `(.L_x_2986) ;  /* 0x000000c000037945 */ /* 0x000fe20003800000 */
[----:B------:R-:W-:Y:S02]  /*2f370*/  IMAD.MOV.U32 R12, RZ, RZ, 0x0 ;  /* 0x00000000ff0c7424 */ /* 0x000fe400078e00ff */
[----:B------:R-:W-:Y:S01]  /*2f380*/  IMAD.MOV.U32 R13, RZ, RZ, 0x14f00000 ;  /* 0x14f00000ff0d7424 */ /* 0x000fe200078e00ff */
[----:B------:R-:W-:Y:S06]  /*2f390*/  @P1 BRA `(.L_x_2987) ;  /* 0x0000000000201947 */ /* 0x000fec0003800000 */
[----:B------:R-:W1:Y:S01]  /*2f3a0*/  S2R R5, SR_TID.X ;  /* 0x0000000000057919 */ /* 0x000e620000002100 */
[----:B0-----:R-:W-:Y:S01]  /*2f3b0*/  IMAD R2, R19, 0x8, R18 ;  /* 0x0000000813027824 */ /* 0x001fe200078e0212 */
[----:B------:R-:W-:-:S04]  /*2f3c0*/  MOV R3, 0xa000 ;  /* 0x0000a00000037802 */ /* 0x000fc80000000f00 */
[----:B------:R2:W-:Y:S01]  /*2f3d0*/  SYNCS.ARRIVE.TRANS64 RZ, [R2+URZ+0x38850], R3 ;  /* 0x0388500302ff79a7 */ /* 0x0005e2000800003f */
[----:B-1----:R-:W-:-:S04]  /*2f3e0*/  LOP3.LUT R5, R5, 0x1f, RZ, 0xc0, !PT ;  /* 0x0000001f05057812 */ /* 0x002fc800078ec0ff */
[----:B------:R-:W-:-:S13]  /*2f3f0*/  ISETP.NE.AND P0, PT, R5, RZ, PT ;  /* 0x000000ff0500720c */ /* 0x000fda0003f05270 */
[----:B--2---:R-:W-:Y:S05]  /*2f400*/  @!P0 BRA `(.L_x_2987) ;  /* 0x0000000000048947 */ /* 0x004fea0003800000 */
[----:B------:R-:W-:Y:S01]  /*2f410*/  BPT.TRAP 0x1 ;  /* 0x000000040000795c */ /* 0x000fe20000300000 */
.L_x_2987:
[----:B------:R-:W-:Y:S05]  /*2f420*/  BSYNC B3 ;  /* 0x0000000000037941 */ /* 0x000fea0003800000 */
.L_x_2986:
        /* <DEDUP_REMOVED lines=13> */
.L_x_2988:
        /* <DEDUP_REMOVED lines=15> */
.L_x_2989:
        /* <DEDUP_REMOVED lines=15> */
.L_x_2990:
        /* <DEDUP_REMOVED lines=15> */
.L_x_2991:
        /* <DEDUP_REMOVED lines=12> */
.L_x_2974:
[----:B------:R-:W-:Y:S05]  /*2f890*/  BSYNC B1 ;  /* 0x0000000000017941 */ /* 0x000fea0003800000 */
.L_x_2973:
[----:B0-----:R-:W2:Y:S01]  /*2f8a0*/  LDL.LU R0, [R1+0x48] ;  /* 0x0000480001007983 */ /* 0x001ea20000300800 */
[----:B------:R-:W-:-:S03]  /*2f8b0*/  IMAD.MOV.U32 R19, RZ, RZ, R8 ;  /* 0x000000ffff137224 */ /* 0x000fc600078e0008 */
[----:B------:R0:W-:Y:S02]  /*2f8c0*/  STL [R1+0x18], R10 ;  /* 0x0000180a01007387 */ /* 0x0001e40000100800 */
[----:B0-2---:R-:W-:-:S07]  /*2f8d0*/  VIADD R0, R0, 0xfffffffd ;  /* 0xfffffffd00007836 */ /* 0x005fce0000000000 */
.L_x_2972:
[----:B------:R-:W-:Y:S05]  /*2f8e0*/  BSYNC B2 ;  /* 0x0000000000027941 */ /* 0x000fea0003800000 */
.L_x_2971:
[----:B------:R-:W-:Y:S01]  /*2f8f0*/  VIADD R9, R9, 0xfffffffe ;  /* 0xfffffffe09097836 */ /* 0x000fe20000000000 */
[----:B------:R-:W-:-:S04]  /*2f900*/  LOP3.LUT R7, RZ, R7, RZ, 0x33, !PT ;  /* 0x00000007ff077212 */ /* 0x000fc800078e33ff */
[----:B------:R-:W-:-:S13]  /*2f910*/  ISETP.NE.AND P0, PT, R9, R7, PT ;  /* 0x000000070900720c */ /* 0x000fda0003f05270 */
[----:B------:R-:W-:Y:S05]  /*2f920*/  @!P0 BRA `(.L_x_2970) ;  /* 0x0000001800c48947 */ /* 0x000fea0003800000 */
[----:B------:R-:W-:-:S07]  /*2f930*/  IMAD.MOV.U32 R9, RZ, RZ, R17 ;  /* 0x000000ffff097224 */ /* 0x000fce00078e0011 */
.L_x_3030:
[----:B------:R-:W2:Y:S04]  /*2f940*/  LDL R3, [R1+0x10] ;  /* 0x0000100001037983 */ /* 0x000ea80000100800 */
[----:B------:R-:W3:Y:S01]  /*2f950*/  LDL R2, [R1+0x18] ;  /* 0x0000180001027983 */ /* 0x000ee20000100800 */
[----:B------:R-:W-:Y:S01]  /*2f960*/  IADD3 R4, R19, 0x1, RZ ;  /* 0x0000000113047810 */ /* 0x000fe20007ffe0ff */
        /* <DEDUP_REMOVED lines=33> */
.L_x_2994:
[----:B------:R-:W-:Y:S01]  /*2fb80*/  IMAD R3, R4, 0x8, R18 ;  /* 0x0000000804037824 */ /* 0x000fe200078e0212 */
[----:B------:R-:W-:Y:S01]  /*2fb90*/  SHF.L.U32 R2, R5, 0x1f, RZ ;  /* 0x0000001f05027819 */ /* 0x000fe200000006ff */
[----:B------:R-:W-:Y:S03]  /*2fba0*/  BSSY B2, `(.L_x_2995) ;  /* 0x0000003000027945 */ /* 0x000fe60003800000 */
[----:B------:R-:W1:Y:S02]  /*2fbb0*/  SYNCS.PHASECHK.TRANS64.TRYWAIT P0, [R3+URZ+0x38840], R2 ;  /* 0x03884002030075a7 */ /* 0x000e64000800017f */
[----:B-1----:R-:W-:Y:S05]  /*2fbc0*/  @!P0 BRA `(.L_x_2996) ;  /* 0x0000005800648947 */ /* 0x002fea0003800000 */
.L_x_3158:
[----:B------:R-:W-:Y:S05]  /*2fbd0*/  BSYNC B2 ;  /* 0x0000000000027941 */ /* 0x000fea0003800000 */
.L_x_2995:
        /* <DEDUP_REMOVED lines=12> */
.L_x_2998:
[----:B------:R-:W-:Y:S05]  /*2fca0*/  BSYNC B2 ;  /* 0x0000000000027941 */ /* 0x000fea0003800000 */
.L_x_2997:
        /* <DEDUP_REMOVED lines=12> */
.L_x_2999:
        /* <DEDUP_REMOVED lines=16> */
.L_x_3000:
        /* <DEDUP_REMOVED lines=16> */
.L_x_3001:
        /* <DEDUP_REMOVED lines=16> */
.L_x_3002:
        /* <DEDUP_REMOVED lines=16> */
.L_x_3159:
[----:B------:R-:W-:Y:S05]  /*30170*/  BSYNC B2 ;  /* 0x0000000000027941 */ /* 0x000fea0003800000 */
.L_x_3003:
        /* <DEDUP_REMOVED lines=11> */
.L_x_3006:
[----:B------:R-:W-:Y:S05]  /*30230*/  BSYNC B2 ;  /* 0x0000000000027941 */ /* 0x000fea0003800000 */
.L_x_3005:
        /* <DEDUP_REMOVED lines=12> */
.L_x_3007:
        /* <DEDUP_REMOVED lines=15> */
.L_x_3008:
        /* <DEDUP_REMOVED lines=15> */
.L_x_3009:
        /* <DEDUP_REMOVED lines=15> */
.L_x_3010:
        /* <DEDUP_REMOVED lines=12> */
.L_x_2993:
[----:B------:R-:W-:Y:S05]  /*30690*/  BSYNC B1 ;  /* 0x0000000000017941 */ /* 0x000fea0003800000 */
.L_x_2992:
        /* <DEDUP_REMOVED lines=12> */
[----:B------:R-:W-:Y:S02]  /*30760*/  MOV R7, R6 ;  /* 0x0000000600077202 */ /* 0x000fe40000000f00 */
        /* <DEDUP_REMOVED lines=23> */
.L_x_3013:
[----:B------:R-:W-:Y:S01]  /*308e0*/  IMAD R2, R19, 0x8, R18 ;  /* 0x0000000813027824 */ /* 0x000fe200078e0212 */
[----:B------:R-:W-:Y:S01]  /*308f0*/  SHF.L.U32 R3, R10, 0x1f, RZ ;  /* 0x0000001f0a037819 */ /* 0x000fe200000006ff */
[----:B------:R-:W-:Y:S03]  /*30900*/  BSSY B2, `(.L_x_3014) ;  /* 0x0000003000027945 */ /* 0x000fe60003800000 */
[----:B------:R-:W2:Y:S02]  /*30910*/  SYNCS.PHASECHK.TRANS64.TRYWAIT P0, [R2+URZ+0x38840], R3 ;  /* 0x03884003020075a7 */ /* 0x000ea4000800017f */
[----:B--2---:R-:W-:Y:S05]  /*30920*/  @!P0 BRA `(.L_x_3015) ;  /* 0x0000004c00348947 */ /* 0x004fea0003800000 */
.L_x_3160:
[----:B------:R-:W-:Y:S05]  /*30930*/  BSYNC B2 ;  /* 0x0000000000027941 */ /* 0x000fea0003800000 */
.L_x_3014:
[----:B-1----:R-:W1:Y:S01]  /*30940*/  S2R R8, SR_TID.X ;  /* 0x0000000000087919 */ /* 0x002e620000002100 */
[----:B------:R-:W-:Y:S01]  /*30950*/  BSSY B2, `(.L_x_3016) ;  /* 0x000000b000027945 */ /* 0x000fe20003800000 */
[----:B-1----:R-:W-:-:S04]  /*30960*/  LOP3.LUT R8, R8, 0x7f, RZ, 0xc0, !PT ;  /* 0x0000007f08087812 */ /* 0x002fc800078ec0ff */
[----:B------:R-:W-:-:S13]  /*30970*/  ISETP.NE.AND P1, PT, R8, RZ, PT ;  /* 0x000000ff0800720c */ /* 0x000fda0003f25270 */
[----:B------:R-:W-:Y:S05]  /*30980*/  @P1 BRA `(.L_x_3017) ;  /* 0x00000000001c1947 */ /* 0x000fea0003800000 */
[----:B------:R-:W1:Y:S01]  /*30990*/  S2R R8, SR_TID.X ;  /* 0x0000000000087919 */ /* 0x000e620000002100 */
[----:B--2---:R-:W-:-:S04]  /*309a0*/  MOV R3, 0xa000 ;  /* 0x0000a00000037802 */ /* 0x004fc80000000f00 */
[----:B------:R3:W-:Y:S01]  /*309b0*/  SYNCS.ARRIVE.TRANS64 RZ, [R2+URZ+0x38830], R3 ;  /* 0x0388300302ff79a7 */ /* 0x0007e2000800003f */
[----:B-1----:R-:W-:-:S04]  /*309c0*/  LOP3.LUT R8, R8, 0x1f, RZ, 0xc0, !PT ;  /* 0x0000001f08087812 */ /* 0x002fc800078ec0ff */
[----:B------:R-:W-:-:S13]  /*309d0*/  ISETP.NE.AND P0, PT, R8, RZ, PT ;  /* 0x000000ff0800720c */ /* 0x000fda0003f05270 */
[----:B---3--:R-:W-:Y:S05]  /*309e0*/  @!P0 BRA `(.L_x_3017) ;  /* 0x0000000000048947 */ /* 0x008fea0003800000 */
[----:B------:R-:W-:Y:S01]  /*309f0*/  BPT.TRAP 0x1 ;  /* 0x000000040000795c */ /* 0x000fe20000300000 */
.L_x_3017:
[----:B------:R-:W-:Y:S05]  /*30a00*/  BSYNC B2 ;  /* 0x0000000000027941 */ /* 0x000fea0003800000 */
.L_x_3016:
[----:B--2---:R-:W2:Y:S01]  /*30a10*/  LDL R2, [R1+0x1c] ;  /* 0x00001c0001027983 */ /* 0x004ea20000100800 */
        /* <DEDUP_REMOVED lines=8> */
[----:B0-----:R-:W-:Y:S01]  /*30aa0*/  VIADD R10, R8, 0x24400 ;  /* 0x00024400080a7836 */ /* 0x001fe20000000000 */
[----:B------:R-:W-:Y:S01]  /*30ab0*/  UMOV UR6, 0x0 ;  /* 0x0000000000067882 */ /* 0x000fe20000000000 */
[----:B------:R-:W-:Y:S01]  /*30ac0*/  UMOV UR7, 0x14f00000 ;  /* 0x14f0000000077882 */ /* 0x000fe20000000000 */
[----:B--2---:R-:W-:-:S09]  /*30ad0*/  IMAD R2, R7, 0x50, R2 ;  /* 0x0000005007027824 */ /* 0x004fd200078e0202 */
.L_x_3018:
        /* <DEDUP_REMOVED lines=16> */
.L_x_3019:
        /* <DEDUP_REMOVED lines=16> */
.L_x_3020:
        /* <DEDUP_REMOVED lines=16> */
.L_x_3021:
        /* <DEDUP_REMOVED lines=15> */
.L_x_3161:
[----:B------:R-:W-:Y:S05]  /*30ed0*/  BSYNC B2 ;  /* 0x0000000000027941 */ /* 0x000fea0003800000 */
.L_x_3022:
        /* <DEDUP_REMOVED lines=9> */
[----:B--2---:R-:W-:Y:S05]  /*30f70*/  @!P0 BRA `(.L_x_3025) ;  /* 0x0000000000048947 */ /* 0x004fea0003800000 */
[----:B------:R-:W-:Y:S01]  /*30f80*/  BPT.TRAP 0x1 ;  /* 0x000000040000795c */ /* 0x000fe20000300000 */
.L_x_3025:
[----:B------:R-:W-:Y:S05]  /*30f90*/  BSYNC B2 ;  /* 0x0000000000027941 */ /* 0x000fea0003800000 */
.L_x_3024:
[----:B0-----:R-:W2:Y:S04]  /*30fa0*/  LDL R5, [R1+0x1c] ;  /* 0x00001c0001057983 */ /* 0x001ea80000100800 */
[----:B------:R-:W2:Y:S01]  /*30fb0*/  LDL.LU R3, [R1+0x8] ;  /* 0x0000080001037983 */ /* 0x000ea20000300800 */
[----:B------:R-:W-:Y:S01]  /*30fc0*/  R2UR UR10, R14 ;  /* 0x000000000e0a72ca */ /* 0x000fe200000e0000 */
[----:B------:R-:W-:Y:S01]  /*30fd0*/  IMAD R4, R4, 0xa000, R18 ;  /* 0x0000a00004047824 */ /* 0x000fe200078e0212 */
[----:B------:R-:W-:Y:S01]  /*30fe0*/  R2UR UR6, R12 ;  /* 0x000000000c0672ca */ /* 0x000fe200000e0000 */
[----:B------:R-:W-:Y:S01]  /*30ff0*/  UIADD3 UR4, UP0, UR36, 0x470, URZ ;  /* 0x0000047024047890 */ /* 0x000fe2000ff1e03f */
[----:B------:R-:W-:Y:S02]  /*31000*/  R2UR UR7, R13 ;  /* 0x000000000d0772ca */ /* 0x000fe400000e0000 */
[----:B------:R-:W-:Y:S01]  /*31010*/  PLOP3.LUT P0, PT, PT, PT, PT, 0x80, 0x0 ;  /* 0x000000000000781c */ /* 0x000fe20003f0f070 */
[----:B------:R-:W-:Y:S01]  /*31020*/  UIADD3.X UR5, URZ, UR37, URZ, UP0, !UPT ;  /* 0x000000253f057290 */ /* 0x000fe200087fe43f */
[----:B------:R-:W-:Y:S01]  /*31030*/  IADD3 R2, R2, 0x50, RZ ;  /* 0x0000005002027810 */ /* 0x000fe20007ffe0ff */
[----:B--2---:R-:W-:-:S02]  /*31040*/  IMAD R3, R3, 0x50, R5 ;  /* 0x0000005003037824 */ /* 0x004fc400078e0205 */
[----:B------:R-:W-:-:S08]  /*31050*/  VIADD R5, R4, 0x400 ;  /* 0x0000040004057836 */ /* 0x000fd00000000000 */
.L_x_3026:
        /* <DEDUP_REMOVED lines=15> */
.L_x_3027:
        /* <DEDUP_REMOVED lines=15> */
.L_x_3028:
        /* <DEDUP_REMOVED lines=15> */
.L_x_3029:
        /* <DEDUP_REMOVED lines=12> */
.L_x_3012:
[----:B------:R-:W-:Y:S05]  /*313f0*/  BSYNC B1 ;  /* 0x0000000000017941 */ /* 0x000fea0003800000 */
.L_x_3011:
[----:B------:R-:W2:Y:S01]  /*31400*/  LDL R2, [R1+0x30] ;  /* 0x0000300001027983 */ /* 0x000ea20000100800 */
[----:B------:R-:W-:Y:S01]  /*31410*/  VIADD R0, R0, 0xfffffffe ;  /* 0xfffffffe00007836 */ /* 0x000fe20000000000 */
[----:B--2---:R-:W-:-:S13]  /*31420*/  ISETP.GT.AND P0, PT, R6, R2, PT ;  /* 0x000000020600720c */ /* 0x004fda0003f04270 */
[----:B------:R-:W-:Y:S05]  /*31430*/  @P0 BRA `(.L_x_3030) ;  /* 0xffffffe400400947 */ /* 0x000fea000383ffff */
.L_x_2970:
[----:B------:R-:W-:Y:S05]  /*31440*/  BSYNC B0 ;  /* 0x0000000000007941 */ /* 0x000fea0003800000 */
.L_x_2969:
        /* <DEDUP_REMOVED lines=19> */
.L_x_3032:
[----:B------:R-:W-:Y:S05]  /*31580*/  BSYNC B0 ;  /* 0x0000000000007941 */ /* 0x000fea0003800000 */
.L_x_3031:
        /* <DEDUP_REMOVED lines=11> */
.L_x_3162:
[----:B------:R-:W-:Y:S05]  /*31640*/  BSYNC B1 ;  /* 0x0000000000017941 */ /* 0x000fea0003800000 */
.L_x_3035:
        /* <DEDUP_REMOVED lines=9> */
.L_x_3038:
[----:B------:R-:W-:Y:S05]  /*316e0*/  BSYNC B1 ;  /* 0x0000000000017941 */ /* 0x000fea0003800000 */
.L_x_3037:
        /* <DEDUP_REMOVED lines=12> */
.L_x_3039:
        /* <DEDUP_REMOVED lines=15> */
.L_x_3040:
        /* <DEDUP_REMOVED lines=15> */
.L_x_3041:
        /* <DEDUP_REMOVED lines=15> */
.L_x_3042:
        /* <DEDUP_REMOVED lines=10> */
.L_x_3034:
[----:B------:R-:W-:Y:S05]  /*31b20*/  BSYNC B0 ;  /* 0x0000000000007941 */ /* 0x000fea0003800000 */
.L_x_3033:
[----:B------:R-:W2:Y:S01]  /*31b30*/  LDL.LU R4, [R1+0x18] ;  /* 0x0000180001047983 */ /* 0x000ea20000300800 */
[----:B------:R-:W-:-:S05]  /*31b40*/  VIADD R19, R19, 0x1 ;  /* 0x0000000113137836 */ /* 0x000fca0000000000 */
[----:B------:R-:W-:-:S04]  /*31b50*/  ISETP.NE.AND P0, PT, R19, 0x2, PT ;  /* 0x000000021300780c */ /* 0x000fc80003f05270 */
[----:B------:R-:W-:Y:S02]  /*31b60*/  SEL R0, RZ, 0x1, P0 ;  /* 0x00000001ff007807 */ /* 0x000fe40000000000 */
[----:B------:R-:W-:Y:S02]  /*31b70*/  SEL R19, R19, RZ, P0 ;  /* 0x000000ff13137207 */ /* 0x000fe40000000000 */
[----:B--2---:R-:W-:-:S05]  /*31b80*/  LOP3.LUT R4, R4, R0, RZ, 0x3c, !PT ;  /* 0x0000000004047212 */ /* 0x004fca00078e3cff */
[----:B------:R2:W-:Y:S02]  /*31b90*/  STL [R1+0x18], R4 ;  /* 0x0000180401007387 */ /* 0x0005e40000100800 */
.L_x_2949:
[----:B------:R-:W-:Y:S05]  /*31ba0*/  BSYNC B7 ;  /* 0x0000000000077941 */ /* 0x000fea0003800000 */
.L_x_2947:
[----:B0-----:R-:W3:Y:S02]  /*31bb0*/  LDL R0, [R1+0x10] ;  /* 0x0000100001007983 */ /* 0x001ee40000100800 */
[----:B---3--:R-:W-:-:S13]  /*31bc0*/  LOP3.LUT P0, RZ, R0, 0x2, RZ, 0xc0, !PT ;  /* 0x0000000200ff7812 */ /* 0x008fda000780c0ff */
[----:B------:R-:W-:Y:S05]  /*31bd0*/  @!P0 BRA `(.L_x_3043) ;  /* 0x00000000002c8947 */ /* 0x000fea0003800000 */
[----:B------:R-:W-:Y:S05]  /*31be0*/  WARPSYNC.ALL ;  /* 0x0000000000007948 */ /* 0x000fea0003800000 */
[----:B------:R-:W0:Y:S08]  /*31bf0*/  S2UR UR5, SR_CgaCtaId ;  /* 0x00000000000579c3 */ /* 0x000e300000008800 */
[----:B------:R-:W-:Y:S06]  /*31c00*/  BAR.SYNC.DEFER_BLOCKING 0x5, 0x180 ;  /* 0x0146000000007b1d */ /* 0x000fec0000010000 */
[----:B------:R-:W-:-:S02]  /*31c10*/  UMOV UR4, 0x400 ;  /* 0x0000040000047882 */ /* 0x000fc40000000000 */
[----:B0-----:R-:W-:-:S06]  /*31c20*/  ULEA UR4, UR5, UR4, 0x18 ;  /* 0x0000000405047291 */ /* 0x001fcc000f8ec03f */
[----:B------:R-:W-:-:S05]  /*31c30*/  MOV R18, UR4 ;  /* 0x0000000400127c02 */ /* 0x000fca0008000f00 */
[----:B-12---:R-:W0:Y:S04]  /*31c40*/  LDS.128 R4, [R18+0x388d0] ;  /* 0x0388d00012047984 */ /* 0x006e280000000c00 */
[----:B0-----:R1:W-:Y:S04]  /*31c50*/  STL.64 [R1], R4 ;  /* 0x0000000401007387 */ /* 0x0013e80000100a00 */
[----:B------:R1:W-:Y:S01]  /*31c60*/  STL.64 [R1+0x8], R6 ;  /* 0x0000080601007387 */ /* 0x0003e20000100a00 */
[----:B------:R-:W-:Y:S06]  /*31c70*/  BAR.ARV 0x4, 0x180 ;  /* 0x0106000000007b1d */ /* 0x000fec0000002000 */
[----:B------:R-:W-:Y:S05]  /*31c80*/  BRA `(.L_x_3044) ;  /* 0x0000001000407947 */ /* 0x000fea0003800000 */
.L_x_3043:
[----:B------:R-:W0:Y:S01]  /*31c90*/  S2R R16, SR_TID.X ;  /* 0x0000000000107919 */ /* 0x000e220000002100 */
[----:B------:R-:W-:Y:S01]  /*31ca0*/  UMOV UR4, 0xffffffff ;  /* 0xffffffff00047882 */ /* 0x000fe20000000000 */
[----:B0-----:R-:W-:-:S04]  /*31cb0*/  LOP3.LUT R16, R16, 0x1f, RZ, 0xc0, !PT ;  /* 0x0000001f10107812 */ /* 0x001fc800078ec0ff */
[----:B------:R-:W-:Y:S01]  /*31cc0*/  ISETP.NE.AND P0, PT, R16, 0x1f, PT ;  /* 0x0000001f1000780c */ /* 0x000fe20003f05270 */
[----:B------:R-:W-:-:S12]  /*31cd0*/  BRA.DIV UR4, `(.L_x_3045) ;  /* 0x0000003a04847947 */ /* 0x000fd8000b800000 */
[----:B------:R-:W3:Y:S01]  /*31ce0*/  LDL.LU R2, [R1] ;  /* 0x0000000001027983 */ /* 0x000ee20000300800 */
[----:B------:R-:W-:-:S03]  /*31cf0*/  ULDC UR4, c[0x0][0xc3c] ;  /* 0x00030f0000047ab9 */ /* 0x000fc60000000800 */
[----:B------:R-:W4:Y:S01]  /*31d00*/  LDL R3, [R1+0xc] ;  /* 0x00000c0001037983 */ /* 0x000f220000100800 */
[----:B------:R-:W-:Y:S01]  /*31d10*/  ULDC.64 UR6, c[0x0][0x208] ;  /* 0x0000820000067ab9 */ /* 0x000fe20000000a00 */
[----:B---3--:R-:W-:Y:S02]  /*31d20*/  IMAD.MOV.U32 R10, RZ, RZ, R2 ;  /* 0x000000ffff0a7224 */ /* 0x008fe400078e0002 */
[----:B----4-:R-:W-:-:S05]  /*31d30*/  IMAD.IADD R0, R3, 0x1, R16 ;  /* 0x0000000103007824 */ /* 0x010fca00078e0210 */
[----:B------:R-:W-:-:S13]  /*31d40*/  ISETP.GE.OR P1, PT, R0, UR4, !P0 ;  /* 0x0000000400007c0c */ /* 0x000fda000c726670 */
[----:B------:R-:W0:Y:S08]  /*31d50*/  @!P1 LDC.64 R2, c[0x0][0xc80] ;  /* 0x00032000ff029b82 */ /* 0x000e300000000a00 */
[----:B-1----:R-:W1:Y:S01]  /*31d60*/  @!P1 LDC.64 R6, c[0x0][0xc78] ;  /* 0x00031e00ff069b82 */ /* 0x002e620000000a00 */
[----:B0-----:R-:W-:-:S05]  /*31d70*/  @!P1 IMAD.WIDE R2, R0, 0x4, R2 ;  /* 0x0000000400029825 */ /* 0x001fca00078e0202 */
[----:B------:R1:W3:Y:S02]  /*31d80*/  @!P1 LDG.E R8, desc[UR6][R2.64] ;  /* 0x0000000602089981 */ /* 0x0002e4000c1e1900 */
[----:B-1----:R-:W-:-:S06]  /*31d90*/  @!P1 IMAD.WIDE R2, R0, 0x4, R6 ;  /* 0x0000000400029825 */ /* 0x002fcc00078e0206 */
[----:B------:R-:W4:Y:S01]  /*31da0*/  @!P1 LDG.E R2, desc[UR6][R2.64] ;  /* 0x0000000602029981 */ /* 0x000f22000c1e1900 */
[----:B--2---:R-:W-:Y:S01]  /*31db0*/  IMAD.MOV.U32 R4, RZ, RZ, RZ ;  /* 0x000000ffff047224 */ /* 0x004fe200078e00ff */
[----:B------:R-:W-:Y:S02]  /*31dc0*/  MOV R6, RZ ;  /* 0x000000ff00067202 */ /* 0x000fe40000000f00 */
        /* <DEDUP_REMOVED lines=26> */
[----:B------:R0:W1:Y:S02]  /*31f70*/  SHFL.IDX PT, R9, R7, 0x1f, 0x1f ;  /* 0x03e01f0007097f89 */ /* 0x00006400000e0000 */
.L_x_3172:
[----:B------:R-:W-:Y:S02]  /*31f80*/  ULDC UR4, c[0x0][0xc38] ;  /* 0x00030e0000047ab9 */ /* 0x000fe40000000800 */
[----:B------:R-:W-:-:S04]  /*31f90*/  IMAD.U32 R2, RZ, RZ, UR4 ;  /* 0x00000004ff027e24 */ /* 0x000fc8000f8e00ff */
[----:B-1----:R-:W-:-:S04]  /*31fa0*/  IMAD R9, R9, R2, RZ ;  /* 0x0000000209097224 */ /* 0x002fc800078e02ff */
[----:B------:R-:W-:-:S05]  /*31fb0*/  IMAD.IADD R0, R0, 0x1, R9 ;  /* 0x0000000100007824 */ /* 0x000fca00078e0209 */
[----:B------:R-:W-:-:S13]  /*31fc0*/  ISETP.GT.AND P6, PT, R0, R5, PT ;  /* 0x000000050000720c */ /* 0x000fda0003fc4270 */
[----:B------:R-:W-:Y:S05]  /*31fd0*/  @P6 BRA `(.L_x_3046) ;  /* 0x0000000000b06947 */ /* 0x000fea0003800000 */
.L_x_3049:
        /* <DEDUP_REMOVED lines=38> */
.L_x_3180:
[----:B------:R-:W-:Y:S02]  /*32240*/  ULDC UR4, c[0x0][0xc38] ;  /* 0x00030e0000047ab9 */ /* 0x000fe40000000800 */
[----:B------:R-:W-:-:S04]  /*32250*/  IMAD.U32 R2, RZ, RZ, UR4 ;  /* 0x00000004ff027e24 */ /* 0x000fc8000f8e00ff */
[----:B-1----:R-:W-:-:S05]  /*32260*/  IMAD R9, R9, R2, RZ ;  /* 0x0000000209097224 */ /* 0x002fca00078e02ff */
[----:B------:R-:W-:-:S04]  /*32270*/  IADD3 R0, R9, R0, RZ ;  /* 0x0000000009007210 */ /* 0x000fc80007ffe0ff */
[----:B------:R-:W-:-:S13]  /*32280*/  ISETP.GT.AND P6, PT, R0, R5, PT ;  /* 0x000000050000720c */ /* 0x000fda0003fc4270 */
[----:B------:R-:W-:Y:S05]  /*32290*/  @!P6 BRA `(.L_x_3049) ;  /* 0xfffffffc0050e947 */ /* 0x000fea000383ffff */
.L_x_3046:
        /* <DEDUP_REMOVED lines=12> */
.L_x_3185:
[----:B------:R-:W-:-:S13]  /*32360*/  ISETP.NE.AND P0, PT, R0, RZ, PT ;  /* 0x000000ff0000720c */ /* 0x000fda0003f05270 */
[----:B------:R-:W-:Y:S05]  /*32370*/  @!P0 BRA `(.L_x_3051) ;  /* 0x0000000000148947 */ /* 0x000fea0003800000 */
[----:B------:R-:W-:Y:S01]  /*32380*/  UMOV UR4, 0xffffffff ;  /* 0xffffffff00047882 */ /* 0x000fe20000000000 */
[----:B-1----:R-:W-:Y:S02]  /*32390*/  VIADD R3, R3, 0xffffffff ;  /* 0xffffffff03037836 */ /* 0x002fe40000000000 */
[----:B------:R-:W-:Y:S05]  /*323a0*/  BRA.DIV UR4, `(.L_x_3052) ;  /* 0x0000003e04747947 */ /* 0x000fea000b800000 */
[----:B------:R1:W3:Y:S02]  /*323b0*/  SHFL.IDX PT, R3, R7, R3, 0x1f ;  /* 0x00001f0307037589 */ /* 0x0002e400000e0000 */
.L_x_3188:
[----:B---3--:R-:W-:-:S07]  /*323c0*/  IMAD.MOV.U32 R8, RZ, RZ, R3 ;  /* 0x000000ffff087224 */ /* 0x008fce00078e0003 */
.L_x_3051:
[----:B------:R-:W-:Y:S01]  /*323d0*/  ISETP.NE.AND P0, PT, R6, 0x1, PT ;  /* 0x000000010600780c */ /* 0x000fe20003f05270 */
[----:B------:R-:W-:-:S05]  /*323e0*/  IMAD R0, R8, R2, R9 ;  /* 0x0000000208007224 */ /* 0x000fca00078e0209 */
[----:B------:R3:W-:Y:S02]  /*323f0*/  STL [R1], R0 ;  /* 0x0000000001007387 */ /* 0x0007e40000100800 */
[----:B---3--:R-:W-:-:S05]  /*32400*/  IADD3 R0, R5, -R0, RZ ;  /* 0x8000000005007210 */ /* 0x008fca0007ffe0ff */
        /* <DEDUP_REMOVED lines=16> */
[-C--:B------:R-:W-:Y:S01]  /*32510*/  @!P1 IADD3 R2, R2, -R5.reuse, RZ ;  /* 0x8000000502029210 */ /* 0x080fe20007ffe0ff */
[----:B------:R-:W-:Y:S01]  /*32520*/  @!P1 VIADD R8, R8, 0x1 ;  /* 0x0000000108089836 */ /* 0x000fe20000000000 */
[----:B------:R-:W-:Y:S02]  /*32530*/  ISETP.NE.AND P1, PT, R4, RZ, PT ;  /* 0x000000ff0400720c */ /* 0x000fe40003f25270 */
[----:B------:R-:W-:Y:S02]  /*32540*/  ISETP.GE.U32.AND P0, PT, R2, R5, PT ;  /* 0x000000050200720c */ /* 0x000fe40003f06070 */
[----:B------:R-:W-:-:S04]  /*32550*/  IABS R5, R6 ;  /* 0x0000000600057213 */ /* 0x000fc80000000000 */
[----:B------:R-:W1:Y:S07]  /*32560*/  I2F.RP R2, R5 ;  /* 0x0000000500027306 */ /* 0x000e6e0000209400 */
[----:B------:R-:W-:Y:S01]  /*32570*/  @P0 IADD3 R8, R8, 0x1, RZ ;  /* 0x0000000108080810 */ /* 0x000fe20007ffe0ff */
[----:B-1----:R-:W1:Y:S02]  /*32580*/  MUFU.RCP R2, R2 ;  /* 0x0000000200027308 */ /* 0x002e640000001000 */
[----:B-1----:R-:W-:-:S06]  /*32590*/  VIADD R2, R2, 0xffffffe ;  /* 0x0ffffffe02027836 */ /* 0x002fcc0000000000 */
        /* <DEDUP_REMOVED lines=20> */
[----:B------:R-:W-:-:S05]  /*326e0*/  IADD3 R2, -R3, RZ, RZ ;  /* 0x000000ff03027210 */ /* 0x000fca0007ffe1ff */
[----:B------:R-:W-:Y:S01]  /*326f0*/  IMAD R0, R4, R2, R0 ;  /* 0x0000000204007224 */ /* 0x000fe200078e0200 */
[----:B------:R-:W-:-:S04]  /*32700*/  LOP3.LUT R2, R3, R6, RZ, 0x3c, !PT ;  /* 0x0000000603027212 */ /* 0x000fc800078e3cff */
[----:B------:R-:W-:Y:S01]  /*32710*/  ISETP.GE.AND P2, PT, R2, RZ, PT ;  /* 0x000000ff0200720c */ /* 0x000fe20003f46270 */
[----:B------:R-:W-:-:S12]  /*32720*/  @P0 VIADD R7, R7, 0x1 ;  /* 0x0000000107070836 */ /* 0x000fd80000000000 */
[----:B------:R-:W-:Y:S01]  /*32730*/  @!P2 IMAD.MOV R7, RZ, RZ, -R7 ;  /* 0x000000ffff07a224 */ /* 0x000fe200078e0a07 */
[----:B------:R-:W-:-:S05]  /*32740*/  @!P1 LOP3.LUT R7, RZ, R6, RZ, 0x33, !PT ;  /* 0x00000006ff079212 */ /* 0x000fca00078e33ff */
[----:B------:R-:W-:-:S04]  /*32750*/  IMAD.MOV R2, RZ, RZ, -R7 ;  /* 0x000000ffff027224 */ /* 0x000fc800078e0a07 */
[C---:B------:R-:W-:Y:S01]  /*32760*/  IMAD R2, R6.reuse, R2, R3 ;  /* 0x0000000206027224 */ /* 0x040fe200078e0203 */
[----:B------:R-:W-:-:S05]  /*32770*/  LEA R6, R6, R7, 0x18 ;  /* 0x0000000706067211 */ /* 0x000fca00078ec0ff */
[----:B------:R-:W-:-:S05]  /*32780*/  IMAD R2, R2, 0x10000, R6 ;  /* 0x0001000002027824 */ /* 0x000fca00078e0206 */
[----:B------:R1:W-:Y:S01]  /*32790*/  STL [R1+0x8], R2 ;  /* 0x0000080201007387 */ /* 0x0003e20000100800 */
[----:B------:R-:W-:Y:S05]  /*327a0*/  BRA `(.L_x_3054) ;  /* 0x0000000400007947 */ /* 0x000fea0003800000 */
.L_x_3053:
        /* <DEDUP_REMOVED lines=17> */
[----:B------:R-:W-:Y:S01]  /*328c0*/  IMAD.HI.U32 R6, R6, R7, RZ ;  /* 0x0000000706067227 */ /* 0x000fe200078e00ff */
[----:B------:R-:W-:-:S05]  /*328d0*/  IADD3 R9, RZ, -R9, RZ ;  /* 0x80000009ff097210 */ /* 0x000fca0007ffe0ff */
        /* <DEDUP_REMOVED lines=38> */
[----:B------:R-:W-:-:S04]  /*32b40*/  @P0 VIADD R2, R2, 0x1 ;  /* 0x0000000102020836 */ /* 0x000fc80000000000 */
[----:B------:R-:W-:-:S05]  /*32b50*/  IMAD.MOV.U32 R0, RZ, RZ, R2 ;  /* 0x000000ffff007224 */ /* 0x000fca00078e0002 */
[----:B------:R-:W-:Y:S02]  /*32b60*/  @!P2 IADD3 R0, -R0, RZ, RZ ;  /* 0x000000ff0000a210 */ /* 0x000fe40007ffe1ff */
[----:B------:R-:W-:Y:S01]  /*32b70*/  @!P1 LOP3.LUT R0, RZ, R8, RZ, 0x33, !PT ;  /* 0x00000008ff009212 */ /* 0x000fe200078e33ff */
[----:B------:R-:W-:-:S04]  /*32b80*/  IMAD.MOV R8, RZ, RZ, -R8 ;  /* 0x000000ffff087224 */ /* 0x000fc800078e0a08 */
[----:B------:R-:W-:-:S05]  /*32b90*/  IMAD R2, R0, R8, R6 ;  /* 0x0000000800027224 */ /* 0x000fca00078e0206 */
[----:B------:R0:W-:Y:S02]  /*32ba0*/  STL [R1+0x8], R2 ;  /* 0x0000080201007387 */ /* 0x0001e40000100800 */
.L_x_3054:
[----:B------:R-:W-:-:S05]  /*32bb0*/  LOP3.LUT R0, RZ, R0, RZ, 0x33, !PT ;  /* 0x00000000ff007212 */ /* 0x000fca00078e33ff */
[----:B------:R-:W-:-:S05]  /*32bc0*/  IMAD.IADD R0, R4, 0x1, R0 ;  /* 0x0000000104007824 */ /* 0x000fca00078e0200 */
[----:B------:R3:W-:Y:S01]  /*32bd0*/  STL [R1+0x4], R0 ;  /* 0x0000040001007387 */ /* 0x0007e20000100800 */
[----:B------:R-:W-:Y:S05]  /*32be0*/  BRA `(.L_x_3055) ;  /* 0x0000000000287947 */ /* 0x000fea0003800000 */
.L_x_3047:
[----:B------:R-:W-:Y:S01]  /*32bf0*/  UMOV UR4, URZ ;  /* 0x0000003f00047c82 */ /* 0x000fe20008000000 */
[----:B------:R-:W-:Y:S01]  /*32c00*/  ULDC UR6, c[0x0][0xc3c] ;  /* 0x00030f0000067ab9 */ /* 0x000fe20000000800 */
[----:B------:R-:W-:Y:S01]  /*32c10*/  UMOV UR5, URZ ;  /* 0x0000003f00057c82 */ /* 0x000fe20008000000 */
[----:B------:R-:W-:Y:S01]  /*32c20*/  IMAD.U32 R3, RZ, RZ, UR4 ;  /* 0x00000004ff037e24 */ /* 0x000fe2000f8e00ff */
[----:B------:R-:W-:Y:S01]  /*32c30*/  MOV R0, UR6 ;  /* 0x0000000600007c02 */ /* 0x000fe20008000f00 */
[----:B------:R-:W-:Y:S01]  /*32c40*/  IMAD.U32 R2, RZ, RZ, UR5 ;  /* 0x00000005ff027e24 */ /* 0x000fe2000f8e00ff */
[----:B------:R1:W-:Y:S04]  /*32c50*/  STL [R1], R5 ;  /* 0x0000000501007387 */ /* 0x0003e80000100800 */
[----:B------:R1:W-:Y:S04]  /*32c60*/  STL [R1+0x4], R3 ;  /* 0x0000040301007387 */ /* 0x0003e80000100800 */
[----:B------:R1:W-:Y:S04]  /*32c70*/  STL [R1+0xc], R0 ;  /* 0x00000c0001007387 */ /* 0x0003e80000100800 */
[----:B------:R1:W-:Y:S02]  /*32c80*/  STL [R1+0x8], R2 ;  /* 0x0000080201007387 */ /* 0x0003e40000100800 */
.L_x_3055:
[----:B01----:R-:W4:Y:S04]  /*32c90*/  LDL R2, [R1+0xc] ;  /* 0x00000c0001027983 */ /* 0x003f280000100800 */
        /* <DEDUP_REMOVED lines=10> */
[----:B------:R-:W-:Y:S01]  /*32d40*/  @!P0 MOV R2, 0x400 ;  /* 0x0000040000028802 */ /* 0x000fe20000000f00 */
[----:B-----5:R-:W-:-:S03]  /*32d50*/  IMAD.MOV.U32 R6, RZ, RZ, R3 ;  /* 0x000000ffff067224 */ /* 0x020fc600078e0003 */
[----:B0-----:R-:W-:-:S05]  /*32d60*/  @!P0 LEA R18, R0, R2, 0x18 ;  /* 0x0000000200128211 */ /* 0x001fca00078ec0ff */
[----:B--2---:R0:W-:Y:S01]  /*32d70*/  @!P0 STS.128 [R18+0x388d0], R4 ;  /* 0x0388d00412008388 */ /* 0x0041e20000000c00 */
[----:B------:R-:W-:Y:S06]  /*32d80*/  BAR.ARV 0x5, 0x180 ;  /* 0x0146000000007b1d */ /* 0x000fec0000002000 */
.L_x_3044:
[----:B------:R-:W2:Y:S01]  /*32d90*/  LDL R0, [R1+0xc] ;  /* 0x00000c0001007983 */ /* 0x000ea20000100800 */
[----:B------:R-:W-:Y:S02]  /*32da0*/  ULDC UR4, c[0x0][0xc3c] ;  /* 0x00030f0000047ab9 */ /* 0x000fe40000000800 */
[----:B--2---:R-:W-:-:S13]  /*32db0*/  ISETP.GE.AND P0, PT, R0, UR4, PT ;  /* 0x0000000400007c0c */ /* 0x004fda000bf06270 */
[----:B------:R-:W-:Y:S05]  /*32dc0*/  @!P0 BRA `(.L_x_3056) ;  /* 0xffffff78007c8947 */ /* 0x000fea000383ffff */
[----:B------:R-:W-:Y:S05]  /*32dd0*/  BSYNC B8 ;  /* 0x0000000000087941 */ /* 0x000fea0003800000 */
.L_x_2895:
        /* <DEDUP_REMOVED lines=12> */
.L_x_3189:
[----:B------:R-:W-:Y:S05]  /*32ea0*/  BSYNC B0 ;  /* 0x0000000000007941 */ /* 0x000fea0003800000 */
.L_x_3057:
[----:B------:R-:W-:-:S03]  /*32eb0*/  UMOV UR4, 0xffffffff ;  /* 0xffffffff00047882 */ /* 0x000fc60000000000 */
[----:B------:R-:W-:Y:S05]  /*32ec0*/  BRA.DIV UR4, `(.L_x_3059) ;  /* 0x0000003204ec7947 */ /* 0x000fea000b800000 */
[----:B------:R-:W1:Y:S02]  /*32ed0*/  S2R R2, SR_TID.X ;  /* 0x0000000000027919 */ /* 0x000e640000002100 */
[----:B-1----:R-:W-:-:S04]  /*32ee0*/  SHF.R.U32.HI R2, RZ, 0x5, R2 ;  /* 0x00000005ff027819 */ /* 0x002fc80000011602 */
[----:B------:R-:W-:-:S05]  /*32ef0*/  LOP3.LUT R2, R2, 0x3, RZ, 0xc0, !PT ;  /* 0x0000000302027812 */ /* 0x000fca00078ec0ff */
[----:B------:R1:W2:Y:S02]  /*32f00*/  SHFL.IDX PT, R14, R2, RZ, 0x1f ;  /* 0x00001fff020e7589 */ /* 0x0002a400000e0000 */
.L_x_3192:
[----:B--2---:R-:W-:-:S13]  /*32f10*/  ISETP.NE.AND P0, PT, R14, RZ, PT ;  /* 0x000000ff0e00720c */ /* 0x004fda0003f05270 */
[----:B------:R-:W-:Y:S05]  /*32f20*/  @P0 BRA `(.L_x_2622) ;  /* 0x0000000000940947 */ /* 0x000fea0003800000 */
[----:B------:R-:W-:-:S03]  /*32f30*/  UMOV UR4, 0xffffffff ;  /* 0xffffffff00047882 */ /* 0x000fc60000000000 */
[----:B------:R-:W-:Y:S05]  /*32f40*/  BRA.DIV UR4, `(.L_x_3060) ;  /* 0x0000003604007947 */ /* 0x000fea000b800000 */
[----:B------:R-:W-:-:S13]  /*32f50*/  ELECT P6, URZ, PT ;  /* 0x00000000003f782f */ /* 0x000fda00038c0000 */
.L_x_3195:
[----:B------:R-:W-:Y:S05]  /*32f60*/  @!P6 BRA `(.L_x_2622) ;  /* 0x000000000084e947 */ /* 0x000fea0003800000 */
[----:B-1----:R-:W2:Y:S02]  /*32f70*/  LDL R2, [R1+0xc0] ;  /* 0x0000c00001027983 */ /* 0x002ea40000100800 */
[----:B--2---:R-:W-:-:S13]  /*32f80*/  R2UR UR4, R2 ;  /* 0x00000000020472ca */ /* 0x004fda00000e0000 */
[----:B------:R-:W-:-:S06]  /*32f90*/  ULOP3.LUT UR4, UR4, 0x2, URZ, 0xfc, !UPT ;  /* 0x0000000204047892 */ /* 0x000fcc000f8efc3f */
[----:B------:R-:W-:-:S04]  /*32fa0*/  MOV R2, UR4 ;  /* 0x0000000400027c02 */ /* 0x000fc80008000f00 */
[----:B------:R-:W-:-:S13]  /*32fb0*/  ISETP.NE.AND P2, PT, R2, 0x3, PT ;  /* 0x000000030200780c */ /* 0x000fda0003f45270 */
[----:B------:R-:W-:Y:S05]  /*32fc0*/  @!P2 BRA `(.L_x_3061) ;  /* 0x000000000004a947 */ /* 0x000fea0003800000 */
[----:B------:R-:W-:Y:S01]  /*32fd0*/  BPT.TRAP 0x1 ;  /* 0x000000040000795c */ /* 0x000fe20000300000 */
.L_x_3061:
        /* <DEDUP_REMOVED lines=13> */
.L_x_3196:
[----:B------:R-:W1:Y:S02]  /*330b0*/  SYNCS.PHASECHK.TRANS64.TRYWAIT P0, [R7+URZ], R2 ;  /* 0x00000002070075a7 */ /* 0x000e64000800017f */
[----:B-1----:R-:W-:Y:S05]  /*330c0*/  @!P0 BRA `(.L_x_3063) ;  /* 0x0000003000d48947 */ /* 0x002fea0003800000 */
.L_x_3197:
[----:B------:R-:W-:Y:S05]  /*330d0*/  @!P2 BRA `(.L_x_3064) ;  /* 0x000000000004a947 */ /* 0x000fea0003800000 */
[----:B------:R-:W-:Y:S01]  /*330e0*/  BPT.TRAP 0x1 ;  /* 0x000000040000795c */ /* 0x000fe20000300000 */
.L_x_3064:
[----:B------:R-:W-:-:S05]  /*330f0*/  IADD3 R0, R0, 0x38860, RZ ;  /* 0x0003886000007810 */ /* 0x000fca0007ffe0ff */
[----:B------:R-:W-:-:S04]  /*33100*/  IMAD R4, R19, 0x8, R0 ;  /* 0x0000000813047824 */ /* 0x000fc800078e0200 */
[----:B------:R-:W2:Y:S02]  /*33110*/  SYNCS.PHASECHK.TRANS64.TRYWAIT P0, [R4+URZ], R5 ;  /* 0x00000005040075a7 */ /* 0x000ea4000800017f */
[----:B--2---:R-:W-:Y:S05]  /*33120*/  @!P0 BRA `(.L_x_3065) ;  /* 0x0000003000d08947 */ /* 0x004fea0003800000 */
.L_x_3198:
[----:B------:R-:W-:-:S07]  /*33130*/  IMAD R3, R3, 0x8, R0 ;  /* 0x0000000803037824 */ /* 0x000fce00078e0200 */
.L_x_3066:
[----:B---3--:R3:W4:Y:S02]  /*33140*/  SYNCS.PHASECHK.TRANS64.TRYWAIT P0, [R3+URZ], R2 ;  /* 0x00000002030075a7 */ /* 0x008724000800017f */
[----:B----4-:R-:W-:Y:S05]  /*33150*/  @!P0 NANOSLEEP.SYNCS 0x989680 ;  /* 0x009896800000895d */ /* 0x010fea0003900000 */
[----:B------:R-:W4:Y:S02]  /*33160*/  @!P0 SYNCS.PHASECHK.TRANS64 P0, [R3+URZ], R2 ;  /* 0x00000002030085a7 */ /* 0x000f24000800007f */
[----:B----4-:R-:W-:Y:S05]  /*33170*/  @!P0 BRA `(.L_x_3066) ;  /* 0xfffffffc00f08947 */ /* 0x010fea000383ffff */
.L_x_2622:
[----:B------:R-:W-:Y:S05]  /*33180*/  BSYNC B9 ;  /* 0x0000000000097941 */ /* 0x000fea0003800000 */
.L_x_2619:
[----:B------:R-:W-:Y:S05]  /*33190*/  EXIT ;  /* 0x000000000000794d */ /* 0x000fea0003800000 */
.L_x_2644:
[----:B0-----:R0:W1:Y:S02]  /*331a0*/  SYNCS.PHASECHK.TRANS64.TRYWAIT P6, [R0+URZ+0x38890], R114 ;  /* 0x03889072000075a7 */ /* 0x00106400080c017f */
[----:B-1----:R-:W-:Y:S05]  /*331b0*/  @!P6 NANOSLEEP.SYNCS 0x989680 ;  /* 0x009896800000e95d */ /* 0x002fea0003900000 */
[----:B------:R-:W1:Y:S02]  /*331c0*/  @!P6 SYNCS.PHASECHK.TRANS64 P6, [R0+URZ+0x38890], R114 ;  /* 0x038890720000e5a7 */ /* 0x000e6400080c007f */
[----:B-1----:R-:W-:Y:S05]  /*331d0*/  @!P6 BRA `(.L_x_2644) ;  /* 0xfffffffc00f0e947 */ /* 0x002fea000383ffff */
[----:B------:R-:W-:Y:S05]  /*331e0*/  BRA `(.L_x_3067) ;  /* 0xfffffd0c00707947 */ /* 0x000fea000383ffff */
.L_x_2700:
[----:B-1----:R1:W2:Y:S02]  /*331f0*/  SYNCS.PHASECHK.TRANS64.TRYWAIT P5, [R0+URZ+0x38890], R114 ;  /* 0x03889072000075a7 */ /* 0x0022a400080a017f */
[----:B--2---:R-:W-:Y:S05]  /*33200*/  @!P5 NANOSLEEP.SYNCS 0x989680 ;  /* 0x009896800000d95d */ /* 0x004fea0003900000 */
[----:B------:R-:W2:Y:S02]  /*33210*/  @!P5 SYNCS.PHASECHK.TRANS64 P5, [R0+URZ+0x38890], R114 ;  /* 0x038890720000d5a7 */ /* 0x000ea400080a007f */
[----:B--2---:R-:W-:Y:S05]  /*33220*/  @!P5 BRA `(.L_x_2700) ;  /* 0xfffffffc00f0d947 */ /* 0x004fea000383ffff */
[----:B------:R-:W-:Y:S05]  /*33230*/  BRA `(.L_x_3068) ;  /* 0xfffffd4000d87947 */ /* 0x000fea000383ffff */
.L_x_2725:
[----:B-1----:R1:W2:Y:S02]  /*33240*/  SYNCS.PHASECHK.TRANS64.TRYWAIT P3, [R0+URZ+0x38890], R114 ;  /* 0x03889072000075a7 */ /* 0x0022a4000806017f */
[----:B--2---:R-:W-:Y:S05]  /*33250*/  @!P3 NANOSLEEP.SYNCS 0x989680 ;  /* 0x009896800000b95d */ /* 0x004fea0003900000 */
[----:B------:R-:W2:Y:S02]  /*33260*/  @!P3 SYNCS.PHASECHK.TRANS64 P3, [R0+URZ+0x38890], R114 ;  /* 0x038890720000b5a7 */ /* 0x000ea4000806007f */
[----:B--2---:R-:W-:Y:S05]  /*33270*/  @!P3 BRA `(.L_x_2725) ;  /* 0xfffffffc00f0b947 */ /* 0x004fea000383ffff */
[----:B------:R-:W-:Y:S05]  /*33280*/  BRA `(.L_x_3069) ;  /* 0xfffffd74006c7947 */ /* 0x000fea000383ffff */
.L_x_2733:
[----:B0-----:R0:W1:Y:S02]  /*33290*/  SYNCS.PHASECHK.TRANS64.TRYWAIT P2, [R0+URZ+0x388b0], R114 ;  /* 0x0388b072000075a7 */ /* 0x001064000804017f */
[----:B-1----:R-:W-:Y:S05]  /*332a0*/  @!P2 NANOSLEEP.SYNCS 0x989680 ;  /* 0x009896800000a95d */ /* 0x002fea0003900000 */
[----:B------:R-:W1:Y:S02]  /*332b0*/  @!P2 SYNCS.PHASECHK.TRANS64 P2, [R0+URZ+0x388b0], R114 ;  /* 0x0388b0720000a5a7 */ /* 0x000e64000804007f */
[----:B-1----:R-:W-:Y:S05]  /*332c0*/  @!P2 BRA `(.L_x_2733) ;  /* 0xfffffffc00f0a947 */ /* 0x002fea000383ffff */
[----:B------:R-:W-:Y:S05]  /*332d0*/  BRA `(.L_x_3070) ;  /* 0xfffffd78009c7947 */ /* 0x000fea000383ffff */
.L_x_2755:
[----:B------:R-:W-:Y:S01]  /*332e0*/  BSSY B1, `(.L_x_3071) ;  /* 0x0000008000017945 */ /* 0x000fe20003800000 */
[----:B------:R-:W-:Y:S01]  /*332f0*/  IMAD.MOV.U32 R13, RZ, RZ, R32 ;  /* 0x000000ffff0d7224 */ /* 0x000fe200078e0020 */
[----:B------:R-:W-:Y:S01]  /*33300*/  MOV R11, 0x181f ;  /* 0x0000181f000b7802 */ /* 0x000fe20000000f00 */
[----:B------:R-:W-:Y:S02]  /*33310*/  IMAD.MOV.U32 R12, RZ, RZ, RZ ;  /* 0x000000ffff0c7224 */ /* 0x000fe400078e00ff */
[----:B------:R-:W-:-:S07]  /*33320*/  IMAD.MOV.U32 R15, RZ, RZ, -0x1 ;  /* 0xffffffffff0f7424 */ /* 0x000fce00078e00ff */
[----:B------:R-:W-:Y:S05]  /*33330*/  WARPSYNC.COLLECTIVE R15, `(.L_x_3072) ;  /* 0x000000000f087348 */ /* 0x000fea0003c00000 */
[----:B------:R0:W1:Y:S02]  /*33340*/  SHFL.IDX P6, R14, R13, R12, R11 ;  /* 0x0000000c0d0e7389 */ /* 0x00006400000c000b */
[----:B01----:R-:W-:Y:S01]  /*33350*/  ENDCOLLECTIVE ;  /* 0x000000000000791b */ /* 0x003fe20003800000 */
.L_x_3072:
[----:B------:R-:W-:Y:S05]  /*33360*/  BSYNC B1 ;  /* 0x0000000000017941 */ /* 0x000fea0003800000 */
.L_x_3071:
        /* <DEDUP_REMOVED lines=8> */
.L_x_3073:
[----:B------:R-:W-:Y:S02]  /*333f0*/  IMAD.MOV.U32 R13, RZ, RZ, R33 ;  /* 0x000000ffff0d7224 */ /* 0x000fe400078e0021 */
[----:B------:R-:W-:-:S07]  /*33400*/  IMAD.MOV.U32 R6, RZ, RZ, R14 ;  /* 0x000000ffff067224 */ /* 0x000fce00078e000e */
[----:B------:R-:W-:Y:S05]  /*33410*/  WARPSYNC.COLLECTIVE R15, `(.L_x_3074) ;  /* 0x000000000f087348 */ /* 0x000fea0003c00000 */
[----:B------:R0:W1:Y:S02]  /*33420*/  SHFL.IDX P6, R14, R13, R12, R11 ;  /* 0x0000000c0d0e7389 */ /* 0x00006400000c000b */
[----:B01----:R-:W-:Y:S01]  /*33430*/  ENDCOLLECTIVE ;  /* 0x000000000000791b */ /* 0x003fe20003800000 */
.L_x_3074:
[----:B------:R-:W-:Y:S01]  /*33440*/  MOV R13, R31 ;  /* 0x0000001f000d7202 */ /* 0x000fe20000000f00 */
[----:B------:R-:W-:-:S07]  /*33450*/  IMAD.MOV.U32 R9, RZ, RZ, R14 ;  /* 0x000000ffff097224 */ /* 0x000fce00078e000e */
[----:B------:R-:W-:Y:S05]  /*33460*/  WARPSYNC.COLLECTIVE R15, `(.L_x_3075) ;  /* 0x000000000f087348 */ /* 0x000fea0003c00000 */
[----:B------:R0:W1:Y:S02]  /*33470*/  SHFL.IDX P6, R14, R13, R12, R11 ;  /* 0x0000000c0d0e7389 */ /* 0x00006400000c000b */
[----:B01----:R-:W-:Y:S01]  /*33480*/  ENDCOLLECTIVE ;  /* 0x000000000000791b */ /* 0x003fe20003800000 */
.L_x_3075:
[----:B------:R-:W-:Y:S01]  /*33490*/  IMAD.MOV.U32 R8, RZ, RZ, R14 ;  /* 0x000000ffff087224 */ /* 0x000fe200078e000e */
[----:B------:R-:W-:Y:S06]  /*334a0*/  BRA `(.L_x_3076) ;  /* 0xfffffd8c00d87947 */ /* 0x000fec000383ffff */
.L_x_2758:
[----:B------:R-:W-:Y:S01]  /*334b0*/  BSSY B1, `(.L_x_3077) ;  /* 0x0000008000017945 */ /* 0x000fe20003800000 */
[----:B------:R-:W-:Y:S01]  /*334c0*/  IMAD.MOV.U32 R13, RZ, RZ, R32 ;  /* 0x000000ffff0d7224 */ /* 0x000fe200078e0020 */
[----:B------:R-:W-:Y:S01]  /*334d0*/  MOV R15, 0xffffffff ;  /* 0xffffffff000f7802 */ /* 0x000fe20000000f00 */
[----:B------:R-:W-:Y:S02]  /*334e0*/  IMAD.MOV.U32 R12, RZ, RZ, 0x1 ;  /* 0x00000001ff0c7424 */ /* 0x000fe400078e00ff */
[----:B------:R-:W-:-:S07]  /*334f0*/  IMAD.MOV.U32 R11, RZ, RZ, 0x181f ;  /* 0x0000181fff0b7424 */ /* 0x000fce00078e00ff */
[----:B0--34-:R-:W-:Y:S05]  /*33500*/  WARPSYNC.COLLECTIVE R15, `(.L_x_3078) ;  /* 0x000000000f087348 */ /* 0x019fea0003c00000 */
[----:B------:R1:W2:Y:S02]  /*33510*/  SHFL.IDX P6, R14, R13, R12, R11 ;  /* 0x0000000c0d0e7389 */ /* 0x0002a400000c000b */
[----:B01234-:R-:W-:Y:S01]  /*33520*/  ENDCOLLECTIVE ;  /* 0x000000000000791b */ /* 0x01ffe20003800000 */
.L_x_3078:
[----:B------:R-:W-:Y:S05]  /*33530*/  BSYNC B1 ;  /* 0x0000000000017941 */ /* 0x000fea0003800000 */
.L_x_3077:
        /* <DEDUP_REMOVED lines=8> */
.L_x_3079:
[----:B------:R-:W-:Y:S02]  /*335c0*/  IMAD.MOV.U32 R13, RZ, RZ, R33 ;  /* 0x000000ffff0d7224 */ /* 0x000fe400078e0021 */
[----:B------:R-:W-:-:S07]  /*335d0*/  IMAD.MOV.U32 R6, RZ, RZ, R14 ;  /* 0x000000ffff067224 */ /* 0x000fce00078e000e */
[----:B------:R-:W-:Y:S05]  /*335e0*/  WARPSYNC.COLLECTIVE R15, `(.L_x_3080) ;  /* 0x000000000f087348 */ /* 0x000fea0003c00000 */
[----:B------:R0:W1:Y:S02]  /*335f0*/  SHFL.IDX P6, R14, R13, R12, R11 ;  /* 0x0000000c0d0e7389 */ /* 0x00006400000c000b */
[----:B01----:R-:W-:Y:S01]  /*33600*/  ENDCOLLECTIVE ;  /* 0x000000000000791b */ /* 0x003fe20003800000 */
.L_x_3080:
[----:B------:R-:W-:Y:S02]  /*33610*/  IMAD.MOV.U32 R13, RZ, RZ, R31 ;  /* 0x000000ffff0d7224 */ /* 0x000fe400078e001f */
[----:B------:R-:W-:-:S07]  /*33620*/  IMAD.MOV.U32 R9, RZ, RZ, R14 ;  /* 0x000000ffff097224 */ /* 0x000fce00078e000e */
[----:B------:R-:W-:Y:S05]  /*33630*/  WARPSYNC.COLLECTIVE R15, `(.L_x_3081) ;  /* 0x000000000f087348 */ /* 0x000fea0003c00000 */
[----:B------:R0:W1:Y:S02]  /*33640*/  SHFL.IDX P6, R14, R13, R12, R11 ;  /* 0x0000000c0d0e7389 */ /* 0x00006400000c000b */
[----:B01----:R-:W-:Y:S01]  /*33650*/  ENDCOLLECTIVE ;  /* 0x000000000000791b */ /* 0x003fe20003800000 */
.L_x_3081:
[----:B------:R-:W-:Y:S01]  /*33660*/  MOV R8, R14 ;  /* 0x0000000e00087202 */ /* 0x000fe20000000f00 */
[----:B------:R-:W-:Y:S06]  /*33670*/  BRA `(.L_x_3082) ;  /* 0xfffffd9000f87947 */ /* 0x000fec000383ffff */
.L_x_2761:
        /* <DEDUP_REMOVED lines=8> */
.L_x_3084:
[----:B------:R-:W-:Y:S05]  /*33700*/  BSYNC B1 ;  /* 0x0000000000017941 */ /* 0x000fea0003800000 */
.L_x_3083:
[----:B------:R-:W-:Y:S01]  /*33710*/  IMAD.MOV.U32 R13, RZ, RZ, R30 ;  /* 0x000000ffff0d7224 */ /* 0x000fe200078e001e */
[----:B------:R-:W-:Y:S01]  /*33720*/  MOV R7, R14 ;  /* 0x0000000e00077202 */ /* 0x000fe20000000f00 */
[----:B------:R-:W-:Y:S02]  /*33730*/  IMAD.MOV.U32 R12, RZ, RZ, 0x2 ;  /* 0x00000002ff0c7424 */ /* 0x000fe400078e00ff */
[----:B------:R-:W-:Y:S02]  /*33740*/  IMAD.MOV.U32 R11, RZ, RZ, 0x181f ;  /* 0x0000181fff0b7424 */ /* 0x000fe400078e00ff */
[----:B------:R-:W-:-:S07]  /*33750*/  IMAD.MOV.U32 R15, RZ, RZ, -0x1 ;  /* 0xffffffffff0f7424 */ /* 0x000fce00078e00ff */
[----:B------:R-:W-:Y:S05]  /*33760*/  WARPSYNC.COLLECTIVE R15, `(.L_x_3085) ;  /* 0x000000000f087348 */ /* 0x000fea0003c00000 */
[----:B------:R0:W1:Y:S02]  /*33770*/  SHFL.IDX P6, R14, R13, R12, R11 ;  /* 0x0000000c0d0e7389 */ /* 0x00006400000c000b */
[----:B01----:R-:W-:Y:S01]  /*33780*/  ENDCOLLECTIVE ;  /* 0x000000000000791b */ /* 0x003fe20003800000 */
.L_x_3085:
[----:B------:R-:W-:Y:S01]  /*33790*/  IMAD.MOV.U32 R13, RZ, RZ, R33 ;  /* 0x000000ffff0d7224 */ /* 0x000fe200078e0021 */
[----:B------:R-:W-:-:S07]  /*337a0*/  MOV R6, R14 ;  /* 0x0000000e00067202 */ /* 0x000fce0000000f00 */
[----:B------:R-:W-:Y:S05]  /*337b0*/  WARPSYNC.COLLECTIVE R15, `(.L_x_3086) ;  /* 0x000000000f087348 */ /* 0x000fea0003c00000 */
[----:B------:R0:W1:Y:S02]  /*337c0*/  SHFL.IDX P6, R14, R13, R12, R11 ;  /* 0x0000000c0d0e7389 */ /* 0x00006400000c000b */
[----:B01----:R-:W-:Y:S01]  /*337d0*/  ENDCOLLECTIVE ;  /* 0x000000000000791b */ /* 0x003fe20003800000 */
.L_x_3086:
[----:B------:R-:W-:Y:S02]  /*337e0*/  IMAD.MOV.U32 R13, RZ, RZ, R31 ;  /* 0x000000ffff0d7224 */ /* 0x000fe400078e001f */
[----:B------:R-:W-:-:S07]  /*337f0*/  IMAD.MOV.U32 R9, RZ, RZ, R14 ;  /* 0x000000ffff097224 */ /* 0x000fce00078e000e */
[----:B------:R-:W-:Y:S05]  /*33800*/  WARPSYNC.COLLECTIVE R15, `(.L_x_3087) ;  /* 0x000000000f087348 */ /* 0x000fea0003c00000 */
[----:B------:R0:W1:Y:S02]  /*33810*/  SHFL.IDX P6, R14, R13, R12, R11 ;  /* 0x0000000c0d0e7389 */ /* 0x00006400000c000b */
[----:B01----:R-:W-:Y:S01]  /*33820*/  ENDCOLLECTIVE ;  /* 0x000000000000791b */ /* 0x003fe20003800000 */
.L_x_3087:
[----:B------:R-:W-:Y:S01]  /*33830*/  IMAD.MOV.U32 R8, RZ, RZ, R14 ;  /* 0x000000ffff087224 */ /* 0x000fe200078e000e */
[----:B------:R-:W-:Y:S06]  /*33840*/  BRA `(.L_x_3088) ;  /* 0xfffffd9400f07947 */ /* 0x000fec000383ffff */
.L_x_2764:
[----:B------:R-:W-:Y:S01]  /*33850*/  BSSY B1, `(.L_x_3089) ;  /* 0x0000008000017945 */ /* 0x000fe20003800000 */
[----:B------:R-:W-:Y:S01]  /*33860*/  MOV R13, R32 ;  /* 0x00000020000d7202 */ /* 0x000fe20000000f00 */
[----:B------:R-:W-:Y:S02]  /*33870*/  IMAD.MOV.U32 R12, RZ, RZ, 0x3 ;  /* 0x00000003ff0c7424 */ /* 0x000fe400078e00ff */
[----:B------:R-:W-:Y:S02]  /*33880*/  IMAD.MOV.U32 R11, RZ, RZ, 0x181f ;  /* 0x0000181fff0b7424 */ /* 0x000fe400078e00ff */
[----:B------:R-:W-:-:S07]  /*33890*/  IMAD.MOV.U32 R15, RZ, RZ, -0x1 ;  /* 0xffffffffff0f7424 */ /* 0x000fce00078e00ff */
[----:B-1-34-:R-:W-:Y:S05]  /*338a0*/  WARPSYNC.COLLECTIVE R15, `(.L_x_3090) ;  /* 0x000000000f087348 */ /* 0x01afea0003c00000 */
[----:B------:R0:W2:Y:S02]  /*338b0*/  SHFL.IDX P6, R14, R13, R12, R11 ;  /* 0x0000000c0d0e7389 */ /* 0x0000a400000c000b */
[----:B01234-:R-:W-:Y:S01]  /*338c0*/  ENDCOLLECTIVE ;  /* 0x000000000000791b */ /* 0x01ffe20003800000 */
.L_x_3090:
[----:B------:R-:W-:Y:S05]  /*338d0*/  BSYNC B1 ;  /* 0x0000000000017941 */ /* 0x000fea0003800000 */
.L_x_3089:
        /* <DEDUP_REMOVED lines=8> */
.L_x_3091:
[----:B------:R-:W-:Y:S01]  /*33960*/  MOV R13, R33 ;  /* 0x00000021000d7202 */ /* 0x000fe20000000f00 */
[----:B------:R-:W-:-:S07]  /*33970*/  IMAD.MOV.U32 R8, RZ, RZ, R14 ;  /* 0x000000ffff087224 */ /* 0x000fce00078e000e */
[----:B------:R-:W-:Y:S05]  /*33980*/  WARPSYNC.COLLECTIVE R15, `(.L_x_3092) ;  /* 0x000000000f087348 */ /* 0x000fea0003c00000 */
[----:B------:R0:W1:Y:S02]  /*33990*/  SHFL.IDX P6, R14, R13, R12, R11 ;  /* 0x0000000c0d0e7389 */ /* 0x00006400000c000b */
[----:B01----:R-:W-:Y:S01]  /*339a0*/  ENDCOLLECTIVE ;  /* 0x000000000000791b */ /* 0x003fe20003800000 */
.L_x_3092:
[----:B------:R-:W-:Y:S02]  /*339b0*/  IMAD.MOV.U32 R13, RZ, RZ, R31 ;  /* 0x000000ffff0d7224 */ /* 0x000fe400078e001f */
[----:B------:R-:W-:-:S07]  /*339c0*/  IMAD.MOV.U32 R78, RZ, RZ, R14 ;  /* 0x000000ffff4e7224 */ /* 0x000fce00078e000e */
[----:B------:R-:W-:Y:S05]  /*339d0*/  WARPSYNC.COLLECTIVE R15, `(.L_x_3093) ;  /* 0x000000000f087348 */ /* 0x000fea0003c00000 */
[----:B------:R0:W1:Y:S02]  /*339e0*/  SHFL.IDX P6, R14, R13, R12, R11 ;  /* 0x0000000c0d0e7389 */ /* 0x00006400000c000b */
[----:B01----:R-:W-:Y:S01]  /*339f0*/  ENDCOLLECTIVE ;  /* 0x000000000000791b */ /* 0x003fe20003800000 */
.L_x_3093:
[----:B------:R-:W-:Y:S01]  /*33a00*/  IMAD.MOV.U32 R10, RZ, RZ, R14 ;  /* 0x000000ffff0a7224 */ /* 0x000fe200078e000e */
[----:B------:R-:W-:Y:S06]  /*33a10*/  BRA `(.L_x_3094) ;  /* 0xfffffd9800f07947 */ /* 0x000fec000383ffff */
.L_x_2768:
[----:B0-----:R0:W1:Y:S02]  /*33a20*/  SYNCS.PHASECHK.TRANS64.TRYWAIT P0, [R16+URZ+0x38800], R0 ;  /* 0x03880000100075a7 */ /* 0x001064000800017f */
[----:B-1----:R-:W-:Y:S05]  /*33a30*/  @!P0 NANOSLEEP.SYNCS 0x989680 ;  /* 0x009896800000895d */ /* 0x002fea0003900000 */
[----:B------:R-:W1:Y:S02]  /*33a40*/  @!P0 SYNCS.PHASECHK.TRANS64 P0, [R16+URZ+0x38800], R0 ;  /* 0x03880000100085a7 */ /* 0x000e64000800007f */
[----:B-1----:R-:W-:Y:S05]  /*33a50*/  @!P0 BRA `(.L_x_2768) ;  /* 0xfffffffc00f08947 */ /* 0x002fea000383ffff */
[----:B------:R-:W-:Y:S05]  /*33a60*/  BRA `(.L_x_3095) ;  /* 0xfffffda000207947 */ /* 0x000fea000383ffff */
.L_x_2800:
        /* <DEDUP_REMOVED lines=8> */
.L_x_3097:
[----:B------:R-:W-:Y:S05]  /*33af0*/  BSYNC B1 ;  /* 0x0000000000017941 */ /* 0x000fea0003800000 */
.L_x_3096:
[----:B------:R-:W-:Y:S01]  /*33b00*/  IMAD.MOV.U32 R13, RZ, RZ, R21 ;  /* 0x000000ffff0d7224 */ /* 0x000fe200078e0015 */
[----:B------:R-:W-:Y:S01]  /*33b10*/  MOV R12, RZ ;  /* 0x000000ff000c7202 */ /* 0x000fe20000000f00 */
[----:B------:R-:W-:Y:S02]  /*33b20*/  IMAD.MOV.U32 R11, RZ, RZ, 0x181f ;  /* 0x0000181fff0b7424 */ /* 0x000fe400078e00ff */
[----:B------:R-:W-:Y:S02]  /*33b30*/  IMAD.MOV.U32 R15, RZ, RZ, -0x1 ;  /* 0xffffffffff0f7424 */ /* 0x000fe400078e00ff */
[----:B------:R-:W-:-:S07]  /*33b40*/  IMAD.MOV.U32 R5, RZ, RZ, R14 ;  /* 0x000000ffff057224 */ /* 0x000fce00078e000e */
[----:B------:R-:W-:Y:S05]  /*33b50*/  WARPSYNC.COLLECTIVE R15, `(.L_x_3098) ;  /* 0x000000000f087348 */ /* 0x000fea0003c00000 */
[----:B------:R0:W1:Y:S02]  /*33b60*/  SHFL.IDX P6, R14, R13, R12, R11 ;  /* 0x0000000c0d0e7389 */ /* 0x00006400000c000b */
[----:B01----:R-:W-:Y:S01]  /*33b70*/  ENDCOLLECTIVE ;  /* 0x000000000000791b */ /* 0x003fe20003800000 */
.L_x_3098:
[----:B------:R-:W-:Y:S02]  /*33b80*/  IMAD.MOV.U32 R13, RZ, RZ, R20 ;  /* 0x000000ffff0d7224 */ /* 0x000fe400078e0014 */
[----:B------:R-:W-:-:S07]  /*33b90*/  IMAD.MOV.U32 R8, RZ, RZ, R14 ;  /* 0x000000ffff087224 */ /* 0x000fce00078e000e */
[----:B------:R-:W-:Y:S05]  /*33ba0*/  WARPSYNC.COLLECTIVE R15, `(.L_x_3099) ;  /* 0x000000000f087348 */ /* 0x000fea0003c00000 */
[----:B------:R0:W1:Y:S02]  /*33bb0*/  SHFL.IDX P6, R14, R13, R12, R11 ;  /* 0x0000000c0d0e7389 */ /* 0x00006400000c000b */
[----:B01----:R-:W-:Y:S01]  /*33bc0*/  ENDCOLLECTIVE ;  /* 0x000000000000791b */ /* 0x003fe20003800000 */
.L_x_3099:
[----:B------:R-:W-:Y:S01]  /*33bd0*/  IMAD.MOV.U32 R13, RZ, RZ, R3 ;  /* 0x000000ffff0d7224 */ /* 0x000fe200078e0003 */
[----:B------:R-:W-:-:S07]  /*33be0*/  MOV R7, R14 ;  /* 0x0000000e00077202 */ /* 0x000fce0000000f00 */
[----:B------:R-:W-:Y:S05]  /*33bf0*/  WARPSYNC.COLLECTIVE R15, `(.L_x_3100) ;  /* 0x000000000f087348 */ /* 0x000fea0003c00000 */
[----:B------:R0:W1:Y:S02]  /*33c00*/  SHFL.IDX P6, R14, R13, R12, R11 ;  /* 0x0000000c0d0e7389 */ /* 0x00006400000c000b */
[----:B01----:R-:W-:Y:S01]  /*33c10*/  ENDCOLLECTIVE ;  /* 0x000000000000791b */ /* 0x003fe20003800000 */
.L_x_3100:
[----:B------:R-:W-:Y:S05]  /*33c20*/  BRA `(.L_x_3101) ;  /* 0xfffffdd000207947 */ /* 0x000fea000383ffff */
.L_x_2803:
[----:B------:R-:W-:Y:S01]  /*33c30*/  BSSY B1, `(.L_x_3102) ;  /* 0x0000008000017945 */ /* 0x000fe20003800000 */
[----:B------:R-:W-:Y:S01]  /*33c40*/  IMAD.MOV.U32 R13, RZ, RZ, R72 ;  /* 0x000000ffff0d7224 */ /* 0x000fe200078e0048 */
[----:B------:R-:W-:Y:S01]  /*33c50*/  MOV R15, 0xffffffff ;  /* 0xffffffff000f7802 */ /* 0x000fe20000000f00 */
[----:B------:R-:W-:Y:S02]  /*33c60*/  IMAD.MOV.U32 R12, RZ, RZ, 0x1 ;  /* 0x00000001ff0c7424 */ /* 0x000fe400078e00ff */
[----:B------:R-:W-:-:S07]  /*33c70*/  IMAD.MOV.U32 R11, RZ, RZ, 0x181f ;  /* 0x0000181fff0b7424 */ /* 0x000fce00078e00ff */
[----:B0-2-4-:R-:W-:Y:S05]  /*33c80*/  WARPSYNC.COLLECTIVE R15, `(.L_x_3103) ;  /* 0x000000000f087348 */ /* 0x015fea0003c00000 */
[----:B----4-:R1:W3:Y:S02]  /*33c90*/  SHFL.IDX P6, R14, R13, R12, R11 ;  /* 0x0000000c0d0e7389 */ /* 0x0102e400000c000b */
[----:B0123--:R-:W-:Y:S01]  /*33ca0*/  ENDCOLLECTIVE ;  /* 0x000000000000791b */ /* 0x00ffe20003800000 */
.L_x_3103:
[----:B------:R-:W-:Y:S05]  /*33cb0*/  BSYNC B1 ;  /* 0x0000000000017941 */ /* 0x000fea0003800000 */
.L_x_3102:
        /* <DEDUP_REMOVED lines=8> */
.L_x_3104:
[----:B------:R-:W-:Y:S02]  /*33d40*/  IMAD.MOV.U32 R13, RZ, RZ, R20 ;  /* 0x000000ffff0d7224 */ /* 0x000fe400078e0014 */
[----:B------:R-:W-:-:S07]  /*33d50*/  IMAD.MOV.U32 R8, RZ, RZ, R14 ;  /* 0x000000ffff087224 */ /* 0x000fce00078e000e */
[----:B------:R-:W-:Y:S05]  /*33d60*/  WARPSYNC.COLLECTIVE R15, `(.L_x_3105) ;  /* 0x000000000f087348 */ /* 0x000fea0003c00000 */
[----:B------:R0:W1:Y:S02]  /*33d70*/  SHFL.IDX P6, R14, R13, R12, R11 ;  /* 0x0000000c0d0e7389 */ /* 0x00006400000c000b */
[----:B01----:R-:W-:Y:S01]  /*33d80*/  ENDCOLLECTIVE ;  /* 0x000000000000791b */ /* 0x003fe20003800000 */
.L_x_3105:
[----:B------:R-:W-:Y:S02]  /*33d90*/  IMAD.MOV.U32 R13, RZ, RZ, R3 ;  /* 0x000000ffff0d7224 */ /* 0x000fe400078e0003 */
[----:B------:R-:W-:-:S07]  /*33da0*/  IMAD.MOV.U32 R7, RZ, RZ, R14 ;  /* 0x000000ffff077224 */ /* 0x000fce00078e000e */
[----:B------:R-:W-:Y:S05]  /*33db0*/  WARPSYNC.COLLECTIVE R15, `(.L_x_3106) ;  /* 0x000000000f087348 */ /* 0x000fea0003c00000 */
[----:B------:R0:W1:Y:S02]  /*33dc0*/  SHFL.IDX P6, R14, R13, R12, R11 ;  /* 0x0000000c0d0e7389 */ /* 0x00006400000c000b */
[----:B01----:R-:W-:Y:S01]  /*33dd0*/  ENDCOLLECTIVE ;  /* 0x000000000000791b */ /* 0x003fe20003800000 */
.L_x_3106:
[----:B------:R-:W-:Y:S05]  /*33de0*/  BRA `(.L_x_3107) ;  /* 0xfffffdd000ec7947 */ /* 0x000fea000383ffff */
.L_x_2806:
[----:B------:R-:W-:Y:S01]  /*33df0*/  BSSY B1, `(.L_x_3108) ;  /* 0x0000008000017945 */ /* 0x000fe20003800000 */
[----:B------:R-:W-:Y:S01]  /*33e00*/  MOV R13, R72 ;  /* 0x00000048000d7202 */ /* 0x000fe20000000f00 */
[----:B------:R-:W-:Y:S02]  /*33e10*/  IMAD.MOV.U32 R12, RZ, RZ, 0x2 ;  /* 0x00000002ff0c7424 */ /* 0x000fe400078e00ff */
[----:B------:R-:W-:Y:S02]  /*33e20*/  IMAD.MOV.U32 R11, RZ, RZ, 0x181f ;  /* 0x0000181fff0b7424 */ /* 0x000fe400078e00ff */
[----:B------:R-:W-:-:S07]  /*33e30*/  IMAD.MOV.U32 R15, RZ, RZ, -0x1 ;  /* 0xffffffffff0f7424 */ /* 0x000fce00078e00ff */
[----:B-1--4-:R-:W-:Y:S05]  /*33e40*/  WARPSYNC.COLLECTIVE R15, `(.L_x_3109) ;  /* 0x000000000f087348 */ /* 0x012fea0003c00000 */
[----:B----4-:R0:W2:Y:S02]  /*33e50*/  SHFL.IDX P6, R14, R13, R12, R11 ;  /* 0x0000000c0d0e7389 */ /* 0x0100a400000c000b */
[----:B012---:R-:W-:Y:S01]  /*33e60*/  ENDCOLLECTIVE ;  /* 0x000000000000791b */ /* 0x007fe20003800000 */
.L_x_3109:
[----:B------:R-:W-:Y:S05]  /*33e70*/  BSYNC B1 ;  /* 0x0000000000017941 */ /* 0x000fea0003800000 */
.L_x_3108:
        /* <DEDUP_REMOVED lines=8> */
.L_x_3110:
[----:B------:R-:W-:Y:S01]  /*33f00*/  MOV R13, R20 ;  /* 0x00000014000d7202 */ /* 0x000fe20000000f00 */
[----:B------:R-:W-:-:S07]  /*33f10*/  IMAD.MOV.U32 R4, RZ, RZ, R14 ;  /* 0x000000ffff047224 */ /* 0x000fce00078e000e */
[----:B------:R-:W-:Y:S05]  /*33f20*/  WARPSYNC.COLLECTIVE R15, `(.L_x_3111) ;  /* 0x000000000f087348 */ /* 0x000fea0003c00000 */
[----:B------:R0:W1:Y:S02]  /*33f30*/  SHFL.IDX P6, R14, R13, R12, R11 ;  /* 0x0000000c0d0e7389 */ /* 0x00006400000c000b */
[----:B01----:R-:W-:Y:S01]  /*33f40*/  ENDCOLLECTIVE ;  /* 0x000000000000791b */ /* 0x003fe20003800000 */
.L_x_3111:
[----:B------:R-:W-:Y:S02]  /*33f50*/  IMAD.MOV.U32 R13, RZ, RZ, R3 ;  /* 0x000000ffff0d7224 */ /* 0x000fe400078e0003 */
[----:B------:R-:W-:-:S07]  /*33f60*/  IMAD.MOV.U32 R7, RZ, RZ, R14 ;  /* 0x000000ffff077224 */ /* 0x000fce00078e000e */
[----:B------:R-:W-:Y:S05]  /*33f70*/  WARPSYNC.COLLECTIVE R15, `(.L_x_3112) ;  /* 0x000000000f087348 */ /* 0x000fea0003c00000 */
[----:B------:R0:W1:Y:S02]  /*33f80*/  SHFL.IDX P6, R14, R13, R12, R11 ;  /* 0x0000000c0d0e7389 */ /* 0x00006400000c000b */
[----:B01----:R-:W-:Y:S01]  /*33f90*/  ENDCOLLECTIVE ;  /* 0x000000000000791b */ /* 0x003fe20003800000 */
.L_x_3112:
[----:B------:R-:W-:Y:S01]  /*33fa0*/  IMAD.MOV.U32 R12, RZ, RZ, R14 ;  /* 0x000000ffff0c7224 */ /* 0x000fe200078e000e */
[----:B------:R-:W-:Y:S06]  /*33fb0*/  BRA `(.L_x_3113) ;  /* 0xfffffdd4009c7947 */ /* 0x000fec000383ffff */
.L_x_2809:
        /* <DEDUP_REMOVED lines=8> */
.L_x_3115:
[----:B------:R-:W-:Y:S05]  /*34040*/  BSYNC B1 ;  /* 0x0000000000017941 */ /* 0x000fea0003800000 */
.L_x_3114:
        /* <DEDUP_REMOVED lines=8> */
.L_x_3116:
[----:B------:R-:W-:Y:S02]  /*340d0*/  IMAD.MOV.U32 R13, RZ, RZ, R20 ;  /* 0x000000ffff0d7224 */ /* 0x000fe400078e0014 */
[----:B------:R-:W-:-:S07]  /*340e0*/  IMAD.MOV.U32 R21, RZ, RZ, R14 ;  /* 0x000000ffff157224 */ /* 0x000fce00078e000e */
[----:B------:R-:W-:Y:S05]  /*340f0*/  WARPSYNC.COLLECTIVE R15, `(.L_x_3117) ;  /* 0x000000000f087348 */ /* 0x000fea0003c00000 */
[----:B------:R0:W1:Y:S02]  /*34100*/  SHFL.IDX P6, R14, R13, R12, R11 ;  /* 0x0000000c0d0e7389 */ /* 0x00006400000c000b */
[----:B01----:R-:W-:Y:S01]  /*34110*/  ENDCOLLECTIVE ;  /* 0x000000000000791b */ /* 0x003fe20003800000 */
.L_x_3117:
[----:B------:R-:W-:Y:S01]  /*34120*/  IMAD.MOV.U32 R13, RZ, RZ, R3 ;  /* 0x000000ffff0d7224 */ /* 0x000fe200078e0003 */
[----:B------:R-:W-:-:S07]  /*34130*/  MOV R79, R14 ;  /* 0x0000000e004f7202 */ /* 0x000fce0000000f00 */
[----:B------:R-:W-:Y:S05]  /*34140*/  WARPSYNC.COLLECTIVE R15, `(.L_x_3118) ;  /* 0x000000000f087348 */ /* 0x000fea0003c00000 */
[----:B------:R0:W1:Y:S02]  /*34150*/  SHFL.IDX P6, R14, R13, R12, R11 ;  /* 0x0000000c0d0e7389 */ /* 0x00006400000c000b */
[----:B01----:R-:W-:Y:S01]  /*34160*/  ENDCOLLECTIVE ;  /* 0x000000000000791b */ /* 0x003fe20003800000 */
.L_x_3118:
[----:B------:R-:W-:Y:S01]  /*34170*/  IMAD.MOV.U32 R3, RZ, RZ, R14 ;  /* 0x000000ffff037224 */ /* 0x000fe200078e000e */
[----:B------:R-:W-:Y:S06]  /*34180*/  BRA `(.L_x_3119) ;  /* 0xfffffdd800507947 */ /* 0x000fec000383ffff */
.L_x_2813:
[----:B0-----:R0:W1:Y:S02]  /*34190*/  SYNCS.PHASECHK.TRANS64.TRYWAIT P0, [R16+URZ+0x38800], R0 ;  /* 0x03880000100075a7 */ /* 0x001064000800017f */
[----:B-1----:R-:W-:Y:S05]  /*341a0*/  @!P0 NANOSLEEP.SYNCS 0x989680 ;  /* 0x009896800000895d */ /* 0x002fea0003900000 */
[----:B------:R-:W1:Y:S02]  /*341b0*/  @!P0 SYNCS.PHASECHK.TRANS64 P0, [R16+URZ+0x38800], R0 ;  /* 0x03880000100085a7 */ /* 0x000e64000800007f */
[----:B-1----:R-:W-:Y:S05]  /*341c0*/  @!P0 BRA `(.L_x_2813) ;  /* 0xfffffffc00f08947 */ /* 0x002fea000383ffff */
[----:B------:R-:W-:Y:S05]  /*341d0*/  BRA `(.L_x_3120) ;  /* 0xfffffddc00347947 */ /* 0x000fea000383ffff */
.L_x_2831:
[----:B-1----:R1:W4:Y:S02]  /*341e0*/  SYNCS.PHASECHK.TRANS64.TRYWAIT P2, [R0+URZ+0x38830], R3 ;  /* 0x03883003000075a7 */ /* 0x002324000804017f */
[----:B----4-:R-:W-:Y:S05]  /*341f0*/  @!P2 NANOSLEEP.SYNCS 0x989680 ;  /* 0x009896800000a95d */ /* 0x010fea0003900000 */
[----:B------:R-:W4:Y:S02]  /*34200*/  @!P2 SYNCS.PHASECHK.TRANS64 P2, [R0+URZ+0x38830], R3 ;  /* 0x038830030000a5a7 */ /* 0x000f24000804007f */
[----:B----4-:R-:W-:Y:S05]  /*34210*/  @!P2 BRA `(.L_x_2831) ;  /* 0xfffffffc00f0a947 */ /* 0x010fea000383ffff */
[----:B------:R-:W-:Y:S05]  /*34220*/  BRA `(.L_x_2830) ;  /* 0xfffffe14001c7947 */ /* 0x000fea000383ffff */
.L_x_2838:
[----:B-1----:R1:W2:Y:S02]  /*34230*/  SYNCS.PHASECHK.TRANS64.TRYWAIT P3, [R11+URZ+0x38830], R4 ;  /* 0x038830040b0075a7 */ /* 0x0022a4000806017f */
[----:B--2---:R-:W-:Y:S05]  /*34240*/  @!P3 NANOSLEEP.SYNCS 0x989680 ;  /* 0x009896800000b95d */ /* 0x004fea0003900000 */
[----:B------:R-:W2:Y:S02]  /*34250*/  @!P3 SYNCS.PHASECHK.TRANS64 P3, [R11+URZ+0x38830], R4 ;  /* 0x038830040b00b5a7 */ /* 0x000ea4000806007f */
[----:B--2---:R-:W-:Y:S05]  /*34260*/  @!P3 BRA `(.L_x_2838) ;  /* 0xfffffffc00f0b947 */ /* 0x004fea000383ffff */
[----:B------:R-:W-:Y:S05]  /*34270*/  BRA `(.L_x_2837) ;  /* 0xfffffe5c00487947 */ /* 0x000fea000383ffff */
.L_x_2843:
[----:B-1----:R1:W2:Y:S02]  /*34280*/  SYNCS.PHASECHK.TRANS64.TRYWAIT P3, [R9+URZ+0x38850], R0 ;  /* 0x03885000090075a7 */ /* 0x0022a4000806017f */
[----:B--2---:R-:W-:Y:S05]  /*34290*/  @!P3 NANOSLEEP.SYNCS 0x989680 ;  /* 0x009896800000b95d */ /* 0x004fea0003900000 */
[----:B------:R-:W2:Y:S02]  /*342a0*/  @!P3 SYNCS.PHASECHK.TRANS64 P3, [R9+URZ+0x38850], R0 ;  /* 0x038850000900b5a7 */ /* 0x000ea4000806007f */
[----:B--2---:R-:W-:Y:S05]  /*342b0*/  @!P3 BRA `(.L_x_2843) ;  /* 0xfffffffc00f0b947 */ /* 0x004fea000383ffff */
[----:B------:R-:W-:Y:S05]  /*342c0*/  BRA `(.L_x_2842) ;  /* 0xfffffe9400087947 */ /* 0x000fea000383ffff */
.L_x_2851:
[----:B-1----:R1:W2:Y:S02]  /*342d0*/  SYNCS.PHASECHK.TRANS64.TRYWAIT P2, [R4+URZ+0x38830], R5 ;  /* 0x03883005040075a7 */ /* 0x0022a4000804017f */
[----:B--2---:R-:W-:Y:S05]  /*342e0*/  @!P2 NANOSLEEP.SYNCS 0x989680 ;  /* 0x009896800000a95d */ /* 0x004fea0003900000 */
[----:B------:R-:W2:Y:S02]  /*342f0*/  @!P2 SYNCS.PHASECHK.TRANS64 P2, [R4+URZ+0x38830], R5 ;  /* 0x038830050400a5a7 */ /* 0x000ea4000804007f */
[----:B--2---:R-:W-:Y:S05]  /*34300*/  @!P2 BRA `(.L_x_2851) ;  /* 0xfffffffc00f0a947 */ /* 0x004fea000383ffff */
[----:B------:R-:W-:Y:S05]  /*34310*/  BRA `(.L_x_2850) ;  /* 0xfffffea800e07947 */ /* 0x000fea000383ffff */
.L_x_2856:
[----:B-1----:R1:W2:Y:S02]  /*34320*/  SYNCS.PHASECHK.TRANS64.TRYWAIT P2, [R9+URZ+0x38850], R0 ;  /* 0x03885000090075a7 */ /* 0x0022a4000804017f */
[----:B--2---:R-:W-:Y:S05]  /*34330*/  @!P2 NANOSLEEP.SYNCS 0x989680 ;  /* 0x009896800000a95d */ /* 0x004fea0003900000 */
[----:B------:R-:W2:Y:S02]  /*34340*/  @!P2 SYNCS.PHASECHK.TRANS64 P2, [R9+URZ+0x38850], R0 ;  /* 0x038850000900a5a7 */ /* 0x000ea4000804007f */
[----:B--2---:R-:W-:Y:S05]  /*34350*/  @!P2 BRA `(.L_x_2856) ;  /* 0xfffffffc00f0a947 */ /* 0x004fea000383ffff */
[----:B------:R-:W-:Y:S05]  /*34360*/  BRA `(.L_x_2855) ;  /* 0xfffffee000a07947 */ /* 0x000fea000383ffff */
.L_x_2862:
[----:B-1----:R1:W2:Y:S02]  /*34370*/  SYNCS.PHASECHK.TRANS64.TRYWAIT P0, [R10+URZ+0x38850], R0 ;  /* 0x038850000a0075a7 */ /* 0x0022a4000800017f */
[----:B--2---:R-:W-:Y:S05]  /*34380*/  @!P0 NANOSLEEP.SYNCS 0x989680 ;  /* 0x009896800000895d */ /* 0x004fea0003900000 */
[----:B------:R-:W2:Y:S02]  /*34390*/  @!P0 SYNCS.PHASECHK.TRANS64 P0, [R10+URZ+0x38850], R0 ;  /* 0x038850000a0085a7 */ /* 0x000ea4000800007f */
[----:B--2---:R-:W-:Y:S05]  /*343a0*/  @!P0 BRA `(.L_x_2862) ;  /* 0xfffffffc00f08947 */ /* 0x004fea000383ffff */
[----:B------:R-:W-:Y:S05]  /*343b0*/  BRA `(.L_x_2861) ;  /* 0xfffffef800b07947 */ /* 0x000fea000383ffff */
.L_x_2903:
[----:B------:R-:W0:Y:S01]  /*343c0*/  S2R R5, SR_TID.X ;  /* 0x0000000000057919 */ /* 0x000e220000002100 */
[----:B------:R-:W-:Y:S01]  /*343d0*/  BSSY B1, `(.L_x_3121) ;  /* 0x000000a000017945 */ /* 0x000fe20003800000 */
[----:B------:R-:W-:Y:S01]  /*343e0*/  IMAD.MOV.U32 R12, RZ, RZ, RZ ;  /* 0x000000ffff0c7224 */ /* 0x000fe200078e00ff */
[----:B------:R-:W-:Y:S01]  /*343f0*/  MOV R11, 0x1f ;  /* 0x0000001f000b7802 */ /* 0x000fe20000000f00 */
[----:B------:R-:W-:Y:S01]  /*34400*/  IMAD.MOV.U32 R15, RZ, RZ, -0x1 ;  /* 0xffffffffff0f7424 */ /* 0x000fe200078e00ff */
[----:B0-----:R-:W-:-:S04]  /*34410*/  SHF.R.U32.HI R5, RZ, 0x5, R5 ;  /* 0x00000005ff057819 */ /* 0x001fc80000011605 */
[----:B------:R-:W-:-:S05]  /*34420*/  LOP3.LUT R5, R5, 0x3, RZ, 0xc0, !PT ;  /* 0x0000000305057812 */ /* 0x000fca00078ec0ff */
[----:B------:R-:W-:-:S07]  /*34430*/  IMAD.MOV.U32 R13, RZ, RZ, R5 ;  /* 0x000000ffff0d7224 */ /* 0x000fce00078e0005 */
[----:B------:R-:W-:Y:S05]  /*34440*/  WARPSYNC.COLLECTIVE R15, `(.L_x_3122) ;  /* 0x000000000f087348 */ /* 0x000fea0003c00000 */
[----:B------:R0:W1:Y:S02]  /*34450*/  SHFL.IDX P6, R14, R13, R12, R11 ;  /* 0x0000000c0d0e7389 */ /* 0x00006400000c000b */
[----:B01----:R-:W-:Y:S01]  /*34460*/  ENDCOLLECTIVE ;  /* 0x000000000000791b */ /* 0x003fe20003800000 */
.L_x_3122:
[----:B------:R-:W-:Y:S05]  /*34470*/  BSYNC B1 ;  /* 0x0000000000017941 */ /* 0x000fea0003800000 */
.L_x_3121:
[----:B------:R-:W-:Y:S05]  /*34480*/  BRA `(.L_x_3123) ;  /* 0xffffff6c009c7947 */ /* 0x000fea000383ffff */
.L_x_2905:
[----:B------:R-:W-:Y:S01]  /*34490*/  BSSY B1, `(.L_x_3124) ;  /* 0x0000006000017945 */ /* 0x000fe20003800000 */
[----:B------:R-:W-:-:S07]  /*344a0*/  IMAD.MOV.U32 R15, RZ, RZ, -0x1 ;  /* 0xffffffffff0f7424 */ /* 0x000fce00078e00ff */
[----:B0-----:R-:W-:Y:S05]  /*344b0*/  WARPSYNC.COLLECTIVE R15, `(.L_x_3125) ;  /* 0x000000000f0c7348 */ /* 0x001fea0003c00000 */
[----:B------:R-:W-:Y:S02]  /*344c0*/  ELECT P6, UR62, PT ;  /* 0x00000000003e782f */ /* 0x000fe400038c0000 */
[----:B------:R-:W-:Y:S01]  /*344d0*/  MOV R14, UR62 ;  /* 0x0000003e000e7c02 */ /* 0x000fe20008000f00 */
[----:B0-----:R-:W-:Y:S10]  /*344e0*/  ENDCOLLECTIVE ;  /* 0x000000000000791b */ /* 0x001ff40003800000 */
.L_x_3125:
[----:B------:R-:W-:Y:S05]  /*344f0*/  BSYNC B1 ;  /* 0x0000000000017941 */ /* 0x000fea0003800000 */
.L_x_3124:
[----:B------:R-:W-:Y:S05]  /*34500*/  BRA `(.L_x_2904) ;  /* 0xffffff6c00947947 */ /* 0x000fea000383ffff */
.L_x_2907:
[----:B0-----:R0:W1:Y:S02]  /*34510*/  SYNCS.PHASECHK.TRANS64.TRYWAIT P0, [R18+URZ+0x38820], R2 ;  /* 0x03882002120075a7 */ /* 0x001064000800017f */
[----:B-1----:R-:W-:Y:S05]  /*34520*/  @!P0 NANOSLEEP.SYNCS 0x989680 ;  /* 0x009896800000895d */ /* 0x002fea0003900000 */
[----:B------:R-:W1:Y:S02]  /*34530*/  @!P0 SYNCS.PHASECHK.TRANS64 P0, [R18+URZ+0x38820], R2 ;  /* 0x03882002120085a7 */ /* 0x000e64000800007f */
[----:B-1----:R-:W-:Y:S05]  /*34540*/  @!P0 BRA `(.L_x_2907) ;  /* 0xfffffffc00f08947 */ /* 0x002fea000383ffff */
[----:B------:R-:W-:Y:S05]  /*34550*/  BRA `(.L_x_3126) ;  /* 0xffffff6c00a47947 */ /* 0x000fea000383ffff */
.L_x_2911:
[----:B-1----:R1:W2:Y:S02]  /*34560*/  SYNCS.PHASECHK.TRANS64.TRYWAIT P0, [R6+URZ+0x388a0], R8 ;  /* 0x0388a008060075a7 */ /* 0x0022a4000800017f */
[----:B--2---:R-:W-:Y:S05]  /*34570*/  @!P0 NANOSLEEP.SYNCS 0x989680 ;  /* 0x009896800000895d */ /* 0x004fea0003900000 */
[----:B------:R-:W2:Y:S02]  /*34580*/  @!P0 SYNCS.PHASECHK.TRANS64 P0, [R6+URZ+0x388a0], R8 ;  /* 0x0388a008060085a7 */ /* 0x000ea4000800007f */
[----:B--2---:R-:W-:Y:S05]  /*34590*/  @!P0 BRA `(.L_x_2911) ;  /* 0xfffffffc00f08947 */ /* 0x004fea000383ffff */
[----:B------:R-:W-:Y:S05]  /*345a0*/  BRA `(.L_x_3127) ;  /* 0xffffff6c00c47947 */ /* 0x000fea000383ffff */
.L_x_2919:
[----:B0-----:R0:W2:Y:S02]  /*345b0*/  SYNCS.PHASECHK.TRANS64.TRYWAIT P0, [R6+URZ+0x388c0], R8 ;  /* 0x0388c008060075a7 */ /* 0x0010a4000800017f */
[----:B--2---:R-:W-:Y:S05]  /*345c0*/  @!P0 NANOSLEEP.SYNCS 0x989680 ;  /* 0x009896800000895d */ /* 0x004fea0003900000 */
[----:B------:R-:W2:Y:S02]  /*345d0*/  @!P0 SYNCS.PHASECHK.TRANS64 P0, [R6+URZ+0x388c0], R8 ;  /* 0x0388c008060085a7 */ /* 0x000ea4000800007f */
[----:B--2---:R-:W-:Y:S05]  /*345e0*/  @!P0 BRA `(.L_x_2919) ;  /* 0xfffffffc00f08947 */ /* 0x004fea000383ffff */
[----:B------:R-:W-:Y:S05]  /*345f0*/  BRA `(.L_x_3128) ;  /* 0xffffff7400047947 */ /* 0x000fea000383ffff */
.L_x_2929:
[----:B0-----:R0:W1:Y:S02]  /*34600*/  SYNCS.PHASECHK.TRANS64.TRYWAIT P1, [R6+URZ+0x388a0], R5 ;  /* 0x0388a005060075a7 */ /* 0x001064000802017f */
[----:B-1----:R-:W-:Y:S05]  /*34610*/  @!P1 NANOSLEEP.SYNCS 0x989680 ;  /* 0x009896800000995d */ /* 0x002fea0003900000 */
[----:B------:R-:W1:Y:S02]  /*34620*/  @!P1 SYNCS.PHASECHK.TRANS64 P1, [R6+URZ+0x388a0], R5 ;  /* 0x0388a005060095a7 */ /* 0x000e64000802007f */
[----:B-1----:R-:W-:Y:S05]  /*34630*/  @!P1 BRA `(.L_x_2929) ;  /* 0xfffffffc00f09947 */ /* 0x002fea000383ffff */
[----:B------:R-:W-:Y:S05]  /*34640*/  BRA `(.L_x_3129) ;  /* 0xffffff7800907947 */ /* 0x000fea000383ffff */
.L_x_2937:
[----:B-1----:R1:W2:Y:S02]  /*34650*/  SYNCS.PHASECHK.TRANS64.TRYWAIT P1, [R6+URZ+0x388c0], R5 ;  /* 0x0388c005060075a7 */ /* 0x0022a4000802017f */
[----:B--2---:R-:W-:Y:S05]  /*34660*/  @!P1 NANOSLEEP.SYNCS 0x989680 ;  /* 0x009896800000995d */ /* 0x004fea0003900000 */
[----:B------:R-:W2:Y:S02]  /*34670*/  @!P1 SYNCS.PHASECHK.TRANS64 P1, [R6+URZ+0x388c0], R5 ;  /* 0x0388c005060095a7 */ /* 0x000ea4000802007f */
[----:B--2---:R-:W-:Y:S05]  /*34680*/  @!P1 BRA `(.L_x_2937) ;  /* 0xfffffffc00f09947 */ /* 0x004fea000383ffff */
[----:B------:R-:W-:Y:S05]  /*34690*/  BRA `(.L_x_3130) ;  /* 0xffffff7c00cc7947 */ /* 0x000fea000383ffff */
.L_x_2955:
        /* <DEDUP_REMOVED lines=11> */
.L_x_3132:
[----:B------:R-:W-:Y:S05]  /*34750*/  BSYNC B0 ;  /* 0x0000000000007941 */ /* 0x000fea0003800000 */
.L_x_3131:
[----:B------:R-:W-:Y:S05]  /*34760*/  BRA `(.L_x_3133) ;  /* 0xffffff8c00887947 */ /* 0x000fea000383ffff */
.L_x_2957:
[----:B------:R-:W-:Y:S01]  /*34770*/  BSSY B0, `(.L_x_3134) ;  /* 0x0000006000007945 */ /* 0x000fe20003800000 */
[----:B------:R-:W-:-:S07]  /*34780*/  IMAD.MOV.U32 R15, RZ, RZ, -0x1 ;  /* 0xffffffffff0f7424 */ /* 0x000fce00078e00ff */
[----:B0-----:R-:W-:Y:S05]  /*34790*/  WARPSYNC.COLLECTIVE R15, `(.L_x_3135) ;  /* 0x000000000f0c7348 */ /* 0x001fea0003c00000 */
[----:B------:R-:W-:Y:S02]  /*347a0*/  ELECT P6, UR62, PT ;  /* 0x00000000003e782f */ /* 0x000fe400038c0000 */
[----:B------:R-:W-:Y:S01]  /*347b0*/  MOV R14, UR62 ;  /* 0x0000003e000e7c02 */ /* 0x000fe20008000f00 */
[----:B0-----:R-:W-:Y:S10]  /*347c0*/  ENDCOLLECTIVE ;  /* 0x000000000000791b */ /* 0x001ff40003800000 */
.L_x_3135:
[----:B------:R-:W-:Y:S05]  /*347d0*/  BSYNC B0 ;  /* 0x0000000000007941 */ /* 0x000fea0003800000 */
.L_x_3134:
[----:B------:R-:W-:Y:S05]  /*347e0*/  BRA `(.L_x_3136) ;  /* 0xffffff8c00947947 */ /* 0x000fea000383ffff */
.L_x_2959:
[----:B0-----:R0:W1:Y:S02]  /*347f0*/  SYNCS.PHASECHK.TRANS64.TRYWAIT P0, [R0+URZ+0x38840], R2 ;  /* 0x03884002000075a7 */ /* 0x001064000800017f */
[----:B-1----:R-:W-:Y:S05]  /*34800*/  @!P0 NANOSLEEP.SYNCS 0x989680 ;  /* 0x009896800000895d */ /* 0x002fea0003900000 */
[----:B------:R-:W1:Y:S02]  /*34810*/  @!P0 SYNCS.PHASECHK.TRANS64 P0, [R0+URZ+0x38840], R2 ;  /* 0x03884002000085a7 */ /* 0x000e64000800007f */
[----:B-1----:R-:W-:Y:S05]  /*34820*/  @!P0 BRA `(.L_x_2959) ;  /* 0xfffffffc00f08947 */ /* 0x002fea000383ffff */
[----:B------:R-:W-:Y:S05]  /*34830*/  BRA `(.L_x_3137) ;  /* 0xffffff8c00f87947 */ /* 0x000fea000383ffff */
.L_x_2963:
[----:B------:R-:W2:Y:S01]  /*34840*/  LDL.LU R11, [R1+0x50] ;  /* 0x00005000010b7983 */ /* 0x000ea20000300800 */
[----:B------:R-:W-:Y:S02]  /*34850*/  IMAD.MOV.U32 R13, RZ, RZ, R3 ;  /* 0x000000ffff0d7224 */ /* 0x000fe400078e0003 */
[----:B------:R-:W-:Y:S01]  /*34860*/  IMAD.MOV.U32 R12, RZ, RZ, RZ ;  /* 0x000000ffff0c7224 */ /* 0x000fe200078e00ff */
[----:B------:R-:W0:Y:S01]  /*34870*/  S2R R5, SR_TID.X ;  /* 0x0000000000057919 */ /* 0x000e220000002100 */
[----:B------:R-:W-:Y:S01]  /*34880*/  IMAD.MOV.U32 R15, RZ, RZ, -0x1 ;  /* 0xffffffffff0f7424 */ /* 0x000fe200078e00ff */
[----:B0-----:R-:W-:-:S04]  /*34890*/  LOP3.LUT R5, R5, 0x7f, RZ, 0xc0, !PT ;  /* 0x0000007f05057812 */ /* 0x001fc800078ec0ff */
[----:B------:R-:W-:-:S04]  /*348a0*/  SHF.R.U32.HI R5, RZ, 0x3, R5 ;  /* 0x00000003ff057819 */ /* 0x000fc80000011605 */
[----:B------:R-:W-:-:S05]  /*348b0*/  LEA R0, R8, R5, 0x7 ;  /* 0x0000000508007211 */ /* 0x000fca00078e38ff */
[----:B------:R-:W-:Y:S02]  /*348c0*/  VIADD R5, R0, 0x10 ;  /* 0x0000001000057836 */ /* 0x000fe40000000000 */
[----:B--2---:R-:W-:Y:S01]  /*348d0*/  IMAD R2, R11, R7, RZ ;  /* 0x000000070b027224 */ /* 0x004fe200078e02ff */
[----:B------:R-:W-:-:S04]  /*348e0*/  MOV R11, 0x181f ;  /* 0x0000181f000b7802 */ /* 0x000fc80000000f00 */
[----:B------:R-:W-:-:S13]  /*348f0*/  ISETP.GE.AND P5, PT, R0, R2, PT ;  /* 0x000000020000720c */ /* 0x000fda0003fa6270 */
[----:B-----5:R-:W-:Y:S05]  /*34900*/  WARPSYNC.COLLECTIVE R15, `(.L_x_3138) ;  /* 0x000000000f087348 */ /* 0x020fea0003c00000 */
[----:B------:R0:W1:Y:S02]  /*34910*/  SHFL.IDX P6, R14, R13, R12, R11 ;  /* 0x0000000c0d0e7389 */ /* 0x00006400000c000b */
[----:B01---5:R-:W-:Y:S01]  /*34920*/  ENDCOLLECTIVE ;  /* 0x000000000000791b */ /* 0x023fe20003800000 */
.L_x_3138:
[----:B------:R-:W-:Y:S02]  /*34930*/  IMAD.MOV.U32 R13, RZ, RZ, R4 ;  /* 0x000000ffff0d7224 */ /* 0x000fe400078e0004 */
[----:B------:R-:W-:-:S07]  /*34940*/  IMAD.MOV.U32 R6, RZ, RZ, R14 ;  /* 0x000000ffff067224 */ /* 0x000fce00078e000e */
[----:B------:R-:W-:Y:S05]  /*34950*/  WARPSYNC.COLLECTIVE R15, `(.L_x_3139) ;  /* 0x000000000f087348 */ /* 0x000fea0003c00000 */
[----:B------:R0:W1:Y:S02]  /*34960*/  SHFL.IDX P6, R14, R13, R12, R11 ;  /* 0x0000000c0d0e7389 */ /* 0x00006400000c000b */
[----:B01----:R-:W-:Y:S01]  /*34970*/  ENDCOLLECTIVE ;  /* 0x000000000000791b */ /* 0x003fe20003800000 */
.L_x_3139:
        /* <DEDUP_REMOVED lines=20> */
.L_x_3140:
[----:B------:R-:W-:Y:S01]  /*34ac0*/  IMAD.MOV.U32 R13, RZ, RZ, R4 ;  /* 0x000000ffff0d7224 */ /* 0x000fe200078e0004 */
[----:B------:R-:W-:-:S07]  /*34ad0*/  MOV R6, R14 ;  /* 0x0000000e00067202 */ /* 0x000fce0000000f00 */
[----:B------:R-:W-:Y:S05]  /*34ae0*/  WARPSYNC.COLLECTIVE R15, `(.L_x_3141) ;  /* 0x000000000f087348 */ /* 0x000fea0003c00000 */
[----:B------:R0:W1:Y:S02]  /*34af0*/  SHFL.IDX P6, R14, R13, R12, R11 ;  /* 0x0000000c0d0e7389 */ /* 0x00006400000c000b */
[----:B01----:R-:W-:Y:S01]  /*34b00*/  ENDCOLLECTIVE ;  /* 0x000000000000791b */ /* 0x003fe20003800000 */
.L_x_3141:
        /* <DEDUP_REMOVED lines=20> */
.L_x_3142:
[----:B------:R-:W-:Y:S01]  /*34c50*/  MOV R13, R4 ;  /* 0x00000004000d7202 */ /* 0x000fe20000000f00 */
[----:B------:R-:W-:-:S07]  /*34c60*/  IMAD.MOV.U32 R6, RZ, RZ, R14 ;  /* 0x000000ffff067224 */ /* 0x000fce00078e000e */
[----:B------:R-:W-:Y:S05]  /*34c70*/  WARPSYNC.COLLECTIVE R15, `(.L_x_3143) ;  /* 0x000000000f087348 */ /* 0x000fea0003c00000 */
[----:B------:R0:W1:Y:S02]  /*34c80*/  SHFL.IDX P6, R14, R13, R12, R11 ;  /* 0x0000000c0d0e7389 */ /* 0x00006400000c000b */
[----:B01----:R-:W-:Y:S01]  /*34c90*/  ENDCOLLECTIVE ;  /* 0x000000000000791b */ /* 0x003fe20003800000 */
.L_x_3143:
        /* <DEDUP_REMOVED lines=20> */
.L_x_3144:
[----:B------:R-:W-:Y:S02]  /*34de0*/  IMAD.MOV.U32 R13, RZ, RZ, R4 ;  /* 0x000000ffff0d7224 */ /* 0x000fe400078e0004 */
[----:B------:R-:W-:-:S07]  /*34df0*/  IMAD.MOV.U32 R6, RZ, RZ, R14 ;  /* 0x000000ffff067224 */ /* 0x000fce00078e000e */
[----:B------:R-:W-:Y:S05]  /*34e00*/  WARPSYNC.COLLECTIVE R15, `(.L_x_3145) ;  /* 0x000000000f087348 */ /* 0x000fea0003c00000 */
[----:B------:R0:W1:Y:S02]  /*34e10*/  SHFL.IDX P6, R14, R13, R12, R11 ;  /* 0x0000000c0d0e7389 */ /* 0x00006400000c000b */
[----:B01----:R-:W-:Y:S01]  /*34e20*/  ENDCOLLECTIVE ;  /* 0x000000000000791b */ /* 0x003fe20003800000 */
.L_x_3145:
[----:B------:R-:W-:Y:S01]  /*34e30*/  ULDC.64 UR4, c[0x0][0x208] ;  /* 0x0000820000047ab9 */ /* 0x000fe20000000a00 */
[----:B------:R-:W-:Y:S01]  /*34e40*/  MOV R13, R3 ;  /* 0x00000003000d7202 */ /* 0x000fe20000000f00 */
[----:B------:R-:W-:Y:S01]  /*34e50*/  IMAD.MOV.U32 R12, RZ, RZ, 0x4 ;  /* 0x00000004ff0c7424 */ /* 0x000fe200078e00ff */
[----:B------:R-:W-:-:S04]  /*34e60*/  MOV R5, R14 ;  /* 0x0000000e00057202 */ /* 0x000fc80000000f00 */
        /* <DEDUP_REMOVED lines=16> */
.L_x_3146:
[----:B------:R-:W-:Y:S02]  /*34f70*/  IMAD.MOV.U32 R13, RZ, RZ, R4 ;  /* 0x000000ffff0d7224 */ /* 0x000fe400078e0004 */
[----:B------:R-:W-:-:S07]  /*34f80*/  IMAD.MOV.U32 R6, RZ, RZ, R14 ;  /* 0x000000ffff067224 */ /* 0x000fce00078e000e */
[----:B------:R-:W-:Y:S05]  /*34f90*/  WARPSYNC.COLLECTIVE R15, `(.L_x_3147) ;  /* 0x000000000f087348 */ /* 0x000fea0003c00000 */
[----:B------:R0:W1:Y:S02]  /*34fa0*/  SHFL.IDX P6, R14, R13, R12, R11 ;  /* 0x0000000c0d0e7389 */ /* 0x00006400000c000b */
[----:B01----:R-:W-:Y:S01]  /*34fb0*/  ENDCOLLECTIVE ;  /* 0x000000000000791b */ /* 0x003fe20003800000 */
.L_x_3147:
[----:B------:R-:W-:Y:S01]  /*34fc0*/  ULDC.64 UR4, c[0x0][0x208] ;  /* 0x0000820000047ab9 */ /* 0x000fe20000000a00 */
[----:B------:R-:W-:Y:S01]  /*34fd0*/  IMAD.MOV.U32 R13, RZ, RZ, R3 ;  /* 0x000000ffff0d7224 */ /* 0x000fe200078e0003 */
[----:B------:R-:W-:Y:S01]  /*34fe0*/  MOV R12, 0x5 ;  /* 0x00000005000c7802 */ /* 0x000fe20000000f00 */
        /* <DEDUP_REMOVED lines=17> */
.L_x_3148:
[----:B------:R-:W-:Y:S02]  /*35100*/  IMAD.MOV.U32 R13, RZ, RZ, R4 ;  /* 0x000000ffff0d7224 */ /* 0x000fe400078e0004 */
[----:B------:R-:W-:-:S07]  /*35110*/  IMAD.MOV.U32 R6, RZ, RZ, R14 ;  /* 0x000000ffff067224 */ /* 0x000fce00078e000e */
[----:B------:R-:W-:Y:S05]  /*35120*/  WARPSYNC.COLLECTIVE R15, `(.L_x_3149) ;  /* 0x000000000f087348 */ /* 0x000fea0003c00000 */
[----:B------:R0:W1:Y:S02]  /*35130*/  SHFL.IDX P6, R14, R13, R12, R11 ;  /* 0x0000000c0d0e7389 */ /* 0x00006400000c000b */
[----:B01----:R-:W-:Y:S01]  /*35140*/  ENDCOLLECTIVE ;  /* 0x000000000000791b */ /* 0x003fe20003800000 */
.L_x_3149:
        /* <DEDUP_REMOVED lines=18> */
.L_x_3150:
[----:B------:R-:W-:-:S05]  /*35270*/  VIADD R7, R0, 0x60 ;  /* 0x0000006000077836 */ /* 0x000fca0000000000 */
[----:B------:R-:W-:Y:S02]  /*35280*/  ISETP.GE.AND P5, PT, R7, R2, PT ;  /* 0x000000020700720c */ /* 0x000fe40003fa6270 */
[----:B------:R-:W-:Y:S01]  /*35290*/  MOV R13, R4 ;  /* 0x00000004000d7202 */ /* 0x000fe20000000f00 */
[----:B------:R-:W-:-:S10]  /*352a0*/  IMAD.MOV.U32 R8, RZ, RZ, R14 ;  /* 0x000000ffff087224 */ /* 0x000fd400078e000e */
[----:B------:R-:W-:Y:S05]  /*352b0*/  WARPSYNC.COLLECTIVE R15, `(.L_x_3151) ;  /* 0x000000000f087348 */ /* 0x000fea0003c00000 */
[----:B------:R0:W1:Y:S02]  /*352c0*/  SHFL.IDX P6, R14, R13, R12, R11 ;  /* 0x0000000c0d0e7389 */ /* 0x00006400000c000b */
[----:B01----:R-:W-:Y:S01]  /*352d0*/  ENDCOLLECTIVE ;  /* 0x000000000000791b */ /* 0x003fe20003800000 */
.L_x_3151:
        /* <DEDUP_REMOVED lines=18> */
.L_x_3152:
[----:B------:R-:W-:Y:S02]  /*35400*/  IMAD.MOV.U32 R13, RZ, RZ, R4 ;  /* 0x000000ffff0d7224 */ /* 0x000fe400078e0004 */
[----:B------:R-:W-:-:S07]  /*35410*/  IMAD.MOV.U32 R5, RZ, RZ, R14 ;  /* 0x000000ffff057224 */ /* 0x000fce00078e000e */
[----:B------:R-:W-:Y:S05]  /*35420*/  WARPSYNC.COLLECTIVE R15, `(.L_x_3153) ;  /* 0x000000000f087348 */ /* 0x000fea0003c00000 */
[----:B------:R0:W1:Y:S02]  /*35430*/  SHFL.IDX P6, R14, R13, R12, R11 ;  /* 0x0000000c0d0e7389 */ /* 0x00006400000c000b */
[----:B01----:R-:W-:Y:S01]  /*35440*/  ENDCOLLECTIVE ;  /* 0x000000000000791b */ /* 0x003fe20003800000 */
.L_x_3153:
[----:B------:R-:W-:Y:S01]  /*35450*/  MOV R3, R14 ;  /* 0x0000000e00037202 */ /* 0x000fe20000000f00 */
[----:B------:R-:W-:Y:S06]  /*35460*/  BRA `(.L_x_3154) ;  /* 0xffffff9000cc7947 */ /* 0x000fec000383ffff */
.L_x_2968:
[----:B---3--:R3:W4:Y:S02]  /*35470*/  SYNCS.PHASECHK.TRANS64.TRYWAIT P0, [R18+URZ+0x38820], R0 ;  /* 0x03882000120075a7 */ /* 0x008724000800017f */
[----:B----4-:R-:W-:Y:S05]  /*35480*/  @!P0 NANOSLEEP.SYNCS 0x989680 ;  /* 0x009896800000895d */ /* 0x010fea0003900000 */
[----:B------:R-:W4:Y:S02]  /*35490*/  @!P0 SYNCS.PHASECHK.TRANS64 P0, [R18+URZ+0x38820], R0 ;  /* 0x03882000120085a7 */ /* 0x000f24000800007f */
[----:B----4-:R-:W-:Y:S05]  /*354a0*/  @!P0 BRA `(.L_x_2968) ;  /* 0xfffffffc00f08947 */ /* 0x010fea000383ffff */
[----:B------:R-:W-:Y:S05]  /*354b0*/  BRA `(.L_x_3155) ;  /* 0xffffff9400487947 */ /* 0x000fea000383ffff */
.L_x_2977:
[----:B-1----:R1:W2:Y:S02]  /*354c0*/  SYNCS.PHASECHK.TRANS64.TRYWAIT P0, [R3+URZ+0x38840], R2 ;  /* 0x03884002030075a7 */ /* 0x0022a4000800017f */
[----:B--2---:R-:W-:Y:S05]  /*354d0*/  @!P0 NANOSLEEP.SYNCS 0x989680 ;  /* 0x009896800000895d */ /* 0x004fea0003900000 */
[----:B------:R-:W2:Y:S02]  /*354e0*/  @!P0 SYNCS.PHASECHK.TRANS64 P0, [R3+URZ+0x38840], R2 ;  /* 0x03884002030085a7 */ /* 0x000ea4000800007f */
[----:B--2---:R-:W-:Y:S05]  /*354f0*/  @!P0 BRA `(.L_x_2977) ;  /* 0xfffffffc00f08947 */ /* 0x004fea000383ffff */
[----:B------:R-:W-:Y:S05]  /*35500*/  BRA `(.L_x_3156) ;  /* 0xffffff9800287947 */ /* 0x000fea000383ffff */
.L_x_2985:
[----:B0-----:R0:W1:Y:S02]  /*35510*/  SYNCS.PHASECHK.TRANS64.TRYWAIT P0, [R3+URZ+0x60], R2 ;  /* 0x00006002030075a7 */ /* 0x001064000800017f */
[----:B-1----:R-:W-:Y:S05]  /*35520*/  @!P0 NANOSLEEP.SYNCS 0x989680 ;  /* 0x009896800000895d */ /* 0x002fea0003900000 */
[----:B------:R-:W1:Y:S02]  /*35530*/  @!P0 SYNCS.PHASECHK.TRANS64 P0, [R3+URZ+0x60], R2 ;  /* 0x00006002030085a7 */ /* 0x000e64000800007f */
[----:B-1----:R-:W-:Y:S05]  /*35540*/  @!P0 BRA `(.L_x_2985) ;  /* 0xfffffffc00f08947 */ /* 0x002fea000383ffff */
[----:B------:R-:W-:Y:S05]  /*35550*/  BRA `(.L_x_3157) ;  /* 0xffffff9c007c7947 */ /* 0x000fea000383ffff */
.L_x_2996:
[----:B-1----:R1:W2:Y:S02]  /*35560*/  SYNCS.PHASECHK.TRANS64.TRYWAIT P0, [R3+URZ+0x38840], R2 ;  /* 0x03884002030075a7 */ /* 0x0022a4000800017f */
[----:B--2---:R-:W-:Y:S05]  /*35570*/  @!P0 NANOSLEEP.SYNCS 0x989680 ;  /* 0x009896800000895d */ /* 0x004fea0003900000 */
[----:B------:R-:W2:Y:S02]  /*35580*/  @!P0 SYNCS.PHASECHK.TRANS64 P0, [R3+URZ+0x38840], R2 ;  /* 0x03884002030085a7 */ /* 0x000ea4000800007f */
[----:B--2---:R-:W-:Y:S05]  /*35590*/  @!P0 BRA `(.L_x_2996) ;  /* 0xfffffffc00f08947 */ /* 0x004fea000383ffff */
[----:B------:R-:W-:Y:S05]  /*355a0*/  BRA `(.L_x_3158) ;  /* 0xffffffa400887947 */ /* 0x000fea000383ffff */
.L_x_3004:
[----:B0-----:R0:W1:Y:S02]  /*355b0*/  SYNCS.PHASECHK.TRANS64.TRYWAIT P0, [R2+URZ+0x60], R3 ;  /* 0x00006003020075a7 */ /* 0x001064000800017f */
[----:B-1----:R-:W-:Y:S05]  /*355c0*/  @!P0 NANOSLEEP.SYNCS 0x989680 ;  /* 0x009896800000895d */ /* 0x002fea0003900000 */
[----:B------:R-:W1:Y:S02]  /*355d0*/  @!P0 SYNCS.PHASECHK.TRANS64 P0, [R2+URZ+0x60], R3 ;  /* 0x00006003020085a7 */ /* 0x000e64000800007f */
[----:B-1----:R-:W-:Y:S05]  /*355e0*/  @!P0 BRA `(.L_x_3004) ;  /* 0xfffffffc00f08947 */ /* 0x002fea000383ffff */
[----:B------:R-:W-:Y:S05]  /*355f0*/  BRA `(.L_x_3159) ;  /* 0xffffffa800dc7947 */ /* 0x000fea000383ffff */
.L_x_3015:
[----:B--2---:R2:W3:Y:S02]  /*35600*/  SYNCS.PHASECHK.TRANS64.TRYWAIT P0, [R2+URZ+0x38840], R3 ;  /* 0x03884003020075a7 */ /* 0x0044e4000800017f */
[----:B---3--:R-:W-:Y:S05]  /*35610*/  @!P0 NANOSLEEP.SYNCS 0x989680 ;  /* 0x009896800000895d */ /* 0x008fea0003900000 */
[----:B------:R-:W3:Y:S02]  /*35620*/  @!P0 SYNCS.PHASECHK.TRANS64 P0, [R2+URZ+0x38840], R3 ;  /* 0x03884003020085a7 */ /* 0x000ee4000800007f */
[----:B---3--:R-:W-:Y:S05]  /*35630*/  @!P0 BRA `(.L_x_3015) ;  /* 0xfffffffc00f08947 */ /* 0x008fea000383ffff */
[----:B------:R-:W-:Y:S05]  /*35640*/  BRA `(.L_x_3160) ;  /* 0xffffffb000b87947 */ /* 0x000fea000383ffff */
.L_x_3023:
[----:B0-----:R0:W1:Y:S02]  /*35650*/  SYNCS.PHASECHK.TRANS64.TRYWAIT P0, [R2+URZ+0x60], R5 ;  /* 0x00006005020075a7 */ /* 0x001064000800017f */
[----:B-1----:R-:W-:Y:S05]  /*35660*/  @!P0 NANOSLEEP.SYNCS 0x989680 ;  /* 0x009896800000895d */ /* 0x002fea0003900000 */
[----:B------:R-:W1:Y:S02]  /*35670*/  @!P0 SYNCS.PHASECHK.TRANS64 P0, [R2+URZ+0x60], R5 ;  /* 0x00006005020085a7 */ /* 0x000e64000800007f */
[----:B-1----:R-:W-:Y:S05]  /*35680*/  @!P0 BRA `(.L_x_3023) ;  /* 0xfffffffc00f08947 */ /* 0x002fea000383ffff */
[----:B------:R-:W-:Y:S05]  /*35690*/  BRA `(.L_x_3161) ;  /* 0xffffffb8000c7947 */ /* 0x000fea000383ffff */
.L_x_3036:
[----:B--2---:R2:W3:Y:S02]  /*356a0*/  SYNCS.PHASECHK.TRANS64.TRYWAIT P0, [R0+URZ+0x38860], R2 ;  /* 0x03886002000075a7 */ /* 0x0044e4000800017f */
[----:B---3--:R-:W-:Y:S05]  /*356b0*/  @!P0 NANOSLEEP.SYNCS 0x989680 ;  /* 0x009896800000895d */ /* 0x008fea0003900000 */
[----:B------:R-:W3:Y:S02]  /*356c0*/  @!P0 SYNCS.PHASECHK.TRANS64 P0, [R0+URZ+0x38860], R2 ;  /* 0x03886002000085a7 */ /* 0x000ee4000800007f */
[----:B---3--:R-:W-:Y:S05]  /*356d0*/  @!P0 BRA `(.L_x_3036) ;  /* 0xfffffffc00f08947 */ /* 0x008fea000383ffff */
[----:B------:R-:W-:Y:S05]  /*356e0*/  BRA `(.L_x_3162) ;  /* 0xffffffbc00d47947 */ /* 0x000fea000383ffff */
.L_x_3045:
[----:B------:R-:W3:Y:S01]  /*356f0*/  LDL R0, [R1] ;  /* 0x0000000001007983 */ /* 0x000ee20000100800 */
[----:B------:R-:W-:Y:S01]  /*35700*/  BSSY B0, `(.L_x_3163) ;  /* 0x0000008000007945 */ /* 0x000fe20003800000 */
[----:B------:R-:W-:Y:S02]  /*35710*/  IMAD.MOV.U32 R12, RZ, RZ, RZ ;  /* 0x000000ffff0c7224 */ /* 0x000fe400078e00ff */
[----:B------:R-:W-:Y:S02]  /*35720*/  IMAD.MOV.U32 R11, RZ, RZ, 0x1f ;  /* 0x0000001fff0b7424 */ /* 0x000fe400078e00ff */
[----:B------:R-:W-:Y:S02]  /*35730*/  IMAD.MOV.U32 R15, RZ, RZ, -0x1 ;  /* 0xffffffffff0f7424 */ /* 0x000fe400078e00ff */
[----:B---3--:R-:W-:-:S07]  /*35740*/  IMAD.MOV.U32 R13, RZ, RZ, R0 ;  /* 0x000000ffff0d7224 */ /* 0x008fce00078e0000 */
[----:B-12---:R-:W-:Y:S05]  /*35750*/  WARPSYNC.COLLECTIVE R15, `(.L_x_3164) ;  /* 0x000000000f087348 */ /* 0x006fea0003c00000 */
[----:B------:R0:W3:Y:S02]  /*35760*/  SHFL.IDX P6, R14, R13, R12, R11 ;  /* 0x0000000c0d0e7389 */ /* 0x0000e400000c000b */
[----:B0123--:R-:W-:Y:S01]  /*35770*/  ENDCOLLECTIVE ;  /* 0x000000000000791b */ /* 0x00ffe20003800000 */
.L_x_3164:
[----:B------:R-:W-:Y:S05]  /*35780*/  BSYNC B0 ;  /* 0x0000000000007941 */ /* 0x000fea0003800000 */
.L_x_3163:
[----:B------:R0:W5:Y:S01]  /*35790*/  LDL R2, [R1+0xc] ;  /* 0x00000c0001027983 */ /* 0x0001620000100800 */
[----:B------:R-:W-:Y:S01]  /*357a0*/  IMAD.MOV.U32 R13, RZ, RZ, R0 ;  /* 0x000000ffff0d7224 */ /* 0x000fe200078e0000 */
[----:B------:R-:W-:Y:S01]  /*357b0*/  MOV R5, R14 ;  /* 0x0000000e00057202 */ /* 0x000fe20000000f00 */
[----:B------:R-:W-:Y:S02]  /*357c0*/  IMAD.MOV.U32 R12, RZ, RZ, 0x1 ;  /* 0x00000001ff0c7424 */ /* 0x000fe400078e00ff */
[----:B------:R-:W-:Y:S02]  /*357d0*/  IMAD.MOV.U32 R11, RZ, RZ, 0x1f ;  /* 0x0000001fff0b7424 */ /* 0x000fe400078e00ff */
[----:B------:R-:W-:-:S07]  /*357e0*/  IMAD.MOV.U32 R15, RZ, RZ, -0x1 ;  /* 0xffffffffff0f7424 */ /* 0x000fce00078e00ff */
[----:B0----5:R-:W-:Y:S05]  /*357f0*/  WARPSYNC.COLLECTIVE R15, `(.L_x_3165) ;  /* 0x000000000f087348 */ /* 0x021fea0003c00000 */
[----:B------:R1:W2:Y:S02]  /*35800*/  SHFL.IDX P6, R14, R13, R12, R11 ;  /* 0x0000000c0d0e7389 */ /* 0x0002a400000c000b */
[----:B012--5:R-:W-:Y:S01]  /*35810*/  ENDCOLLECTIVE ;  /* 0x000000000000791b */ /* 0x027fe20003800000 */
.L_x_3165:
        /* <DEDUP_REMOVED lines=18> */
[----:B--2---:R-:W-:Y:S01]  /*35940*/  @!P1 IMAD.MOV.U32 R4, RZ, RZ, R8 ;  /* 0x000000ffff049224 */ /* 0x004fe200078e0008 */
[----:B------:R-:W-:-:S02]  /*35950*/  MOV R8, RZ ;  /* 0x000000ff00087202 */ /* 0x000fc40000000f00 */
[----:B---3--:R-:W-:Y:S02]  /*35960*/  @!P1 MOV R6, R2 ;  /* 0x0000000200069202 */ /* 0x008fe40000000f00 */
[----:B------:R-:W-:-:S03]  /*35970*/  ISETP.NE.AND P1, PT, R16, RZ, PT ;  /* 0x000000ff1000720c */ /* 0x000fc60003f25270 */
[----:B------:R-:W-:-:S04]  /*35980*/  IMAD R2, R6, R4, RZ ;  /* 0x0000000406027224 */ /* 0x000fc800078e02ff */
[----:B------:R-:W-:-:S07]  /*35990*/  IMAD.MOV.U32 R13, RZ, RZ, R2 ;  /* 0x000000ffff0d7224 */ /* 0x000fce00078e0002 */
[----:B------:R-:W-:Y:S05]  /*359a0*/  WARPSYNC.COLLECTIVE R15, `(.L_x_3166) ;  /* 0x000000000f087348 */ /* 0x000fea0003c00000 */
[----:B------:R0:W1:Y:S02]  /*359b0*/  SHFL.UP P6, R14, R13, R12, R11 ;  /* 0x0400000c0d0e7389 */ /* 0x00006400000c000b */
[----:B01----:R-:W-:Y:S01]  /*359c0*/  ENDCOLLECTIVE ;  /* 0x000000000000791b */ /* 0x003fe20003800000 */
.L_x_3166:
        /* <DEDUP_REMOVED lines=8> */
.L_x_3167:
        /* <DEDUP_REMOVED lines=8> */
.L_x_3168:
        /* <DEDUP_REMOVED lines=8> */
.L_x_3169:
        /* <DEDUP_REMOVED lines=8> */
.L_x_3170:
        /* <DEDUP_REMOVED lines=9> */
.L_x_3171:
[----:B------:R-:W-:Y:S01]  /*35c60*/  IMAD.MOV.U32 R9, RZ, RZ, R14 ;  /* 0x000000ffff097224 */ /* 0x000fe200078e000e */
[----:B------:R-:W-:Y:S06]  /*35c70*/  BRA `(.L_x_3172) ;  /* 0xffffffc000c07947 */ /* 0x000fec000383ffff */
.L_x_3048:
[----:B------:R-:W-:Y:S01]  /*35c80*/  BSSY B0, `(.L_x_3173) ;  /* 0x0000008000007945 */ /* 0x000fe20003800000 */
[----:B------:R-:W-:Y:S02]  /*35c90*/  IMAD.MOV.U32 R13, RZ, RZ, R2 ;  /* 0x000000ffff0d7224 */ /* 0x000fe400078e0002 */
[----:B------:R-:W-:Y:S02]  /*35ca0*/  IMAD.MOV.U32 R12, RZ, RZ, 0x1 ;  /* 0x00000001ff0c7424 */ /* 0x000fe400078e00ff */
[----:B------:R-:W-:Y:S02]  /*35cb0*/  IMAD.MOV.U32 R11, RZ, RZ, RZ ;  /* 0x000000ffff0b7224 */ /* 0x000fe400078e00ff */
[----:B------:R-:W-:-:S07]  /*35cc0*/  IMAD.MOV.U32 R15, RZ, RZ, -0x1 ;  /* 0xffffffffff0f7424 */ /* 0x000fce00078e00ff */
[----:B0-----:R-:W-:Y:S05]  /*35cd0*/  WARPSYNC.COLLECTIVE R15, `(.L_x_3174) ;  /* 0x000000000f087348 */ /* 0x001fea0003c00000 */
[----:B------:R1:W2:Y:S02]  /*35ce0*/  SHFL.UP P6, R14, R13, R12, R11 ;  /* 0x0400000c0d0e7389 */ /* 0x0002a400000c000b */
[----:B012---:R-:W-:Y:S01]  /*35cf0*/  ENDCOLLECTIVE ;  /* 0x000000000000791b */ /* 0x007fe20003800000 */
.L_x_3174:
[----:B------:R-:W-:Y:S05]  /*35d00*/  BSYNC B0 ;  /* 0x0000000000007941 */ /* 0x000fea0003800000 */
.L_x_3173:
[----:B------:R-:W-:Y:S01]  /*35d10*/  MOV R3, R14 ;  /* 0x0000000e00037202 */ /* 0x000fe20000000f00 */
[----:B------:R-:W-:Y:S01]  /*35d20*/  IMAD.MOV.U32 R12, RZ, RZ, 0x2 ;  /* 0x00000002ff0c7424 */ /* 0x000fe200078e00ff */
[----:B------:R-:W-:Y:S01]  /*35d30*/  MOV R15, 0xffffffff ;  /* 0xffffffff000f7802 */ /* 0x000fe20000000f00 */
[----:B------:R-:W-:Y:S01]  /*35d40*/  IMAD.MOV.U32 R11, RZ, RZ, RZ ;  /* 0x000000ffff0b7224 */ /* 0x000fe200078e00ff */
[----:B------:R-:W-:-:S05]  /*35d50*/  SEL R3, R3, RZ, P1 ;  /* 0x000000ff03037207 */ /* 0x000fca0000800000 */
[----:B------:R-:W-:-:S04]  /*35d60*/  IMAD.IADD R2, R2, 0x1, R3 ;  /* 0x0000000102027824 */ /* 0x000fc800078e0203 */
[----:B------:R-:W-:-:S07]  /*35d70*/  IMAD.MOV.U32 R13, RZ, RZ, R2 ;  /* 0x000000ffff0d7224 */ /* 0x000fce00078e0002 */
[----:B------:R-:W-:Y:S05]  /*35d80*/  WARPSYNC.COLLECTIVE R15, `(.L_x_3175) ;  /* 0x000000000f087348 */ /* 0x000fea0003c00000 */
[----:B------:R0:W1:Y:S02]  /*35d90*/  SHFL.UP P6, R14, R13, R12, R11 ;  /* 0x0400000c0d0e7389 */ /* 0x00006400000c000b */
[----:B01----:R-:W-:Y:S01]  /*35da0*/  ENDCOLLECTIVE ;  /* 0x000000000000791b */ /* 0x003fe20003800000 */
.L_x_3175:
        /* <DEDUP_REMOVED lines=8> */
.L_x_3176:
        /* <DEDUP_REMOVED lines=8> */
.L_x_3177:
        /* <DEDUP_REMOVED lines=8> */
.L_x_3178:
        /* <DEDUP_REMOVED lines=9> */
.L_x_3179:
[----:B------:R-:W-:Y:S01]  /*35fc0*/  IMAD.MOV.U32 R9, RZ, RZ, R14 ;  /* 0x000000ffff097224 */ /* 0x000fe200078e000e */
[----:B------:R-:W-:Y:S06]  /*35fd0*/  BRA `(.L_x_3180) ;  /* 0xffffffc000987947 */ /* 0x000fec000383ffff */
.L_x_3050:
[----:B------:R-:W-:Y:S01]  /*35fe0*/  BSSY B0, `(.L_x_3181) ;  /* 0x0000006000007945 */ /* 0x000fe20003800000 */
[----:B------:R-:W-:Y:S01]  /*35ff0*/  PLOP3.LUT P6, PT, P6, PT, PT, 0x8, 0x0 ;  /* 0x000000000000781c */ /* 0x000fe200037ce170 */
[----:B------:R-:W-:-:S12]  /*36000*/  IMAD.MOV.U32 R15, RZ, RZ, -0x1 ;  /* 0xffffffffff0f7424 */ /* 0x000fd800078e00ff */
[----:B0-----:R-:W-:Y:S05]  /*36010*/  WARPSYNC.COLLECTIVE R15, `(.L_x_3182) ;  /* 0x000000000f087348 */ /* 0x001fea0003c00000 */
[----:B------:R-:W-:Y:S01]  /*36020*/  VOTE.ANY R14, PT, P6 ;  /* 0x00000000000e7806 */ /* 0x000fe200030e0100 */
[----:B0-----:R-:W-:Y:S06]  /*36030*/  ENDCOLLECTIVE ;  /* 0x000000000000791b */ /* 0x001fec0003800000 */
.L_x_3182:
[----:B------:R-:W-:Y:S05]  /*36040*/  BSYNC B0 ;  /* 0x0000000000007941 */ /* 0x000fea0003800000 */
.L_x_3181:
[----:B------:R0:W5:Y:S01]  /*36050*/  LDL.LU R10, [R1+0xc] ;  /* 0x00000c00010a7983 */ /* 0x0001620000300800 */
[----:B------:R-:W-:Y:S01]  /*36060*/  MOV R0, R14 ;  /* 0x0000000e00007202 */ /* 0x000fe20000000f00 */
[----:B------:R-:W-:Y:S02]  /*36070*/  IMAD.MOV.U32 R13, RZ, RZ, R4 ;  /* 0x000000ffff0d7224 */ /* 0x000fe400078e0004 */
[----:B------:R-:W-:Y:S01]  /*36080*/  IMAD.MOV.U32 R11, RZ, RZ, 0x1f ;  /* 0x0000001fff0b7424 */ /* 0x000fe200078e00ff */
[----:B------:R-:W1:Y:S01]  /*36090*/  POPC R3, R0 ;  /* 0x0000000000037309 */ /* 0x000e620000000000 */
[----:B------:R-:W-:Y:S02]  /*360a0*/  IMAD.MOV.U32 R15, RZ, RZ, -0x1 ;  /* 0xffffffffff0f7424 */ /* 0x000fe400078e00ff */
[----:B01----:R-:W-:-:S07]  /*360b0*/  IMAD.MOV.U32 R12, RZ, RZ, R3 ;  /* 0x000000ffff0c7224 */ /* 0x003fce00078e0003 */
[----:B-----5:R-:W-:Y:S05]  /*360c0*/  WARPSYNC.COLLECTIVE R15, `(.L_x_3183) ;  /* 0x000000000f087348 */ /* 0x020fea0003c00000 */
[----:B------:R0:W1:Y:S02]  /*360d0*/  SHFL.IDX P6, R14, R13, R12, R11 ;  /* 0x0000000c0d0e7389 */ /* 0x00006400000c000b */
[----:B01---5:R-:W-:Y:S01]  /*360e0*/  ENDCOLLECTIVE ;  /* 0x000000000000791b */ /* 0x023fe20003800000 */
.L_x_3183:
[----:B------:R-:W-:Y:S01]  /*360f0*/  IMAD.MOV.U32 R13, RZ, RZ, R6 ;  /* 0x000000ffff0d7224 */ /* 0x000fe200078e0006 */
[----:B------:R-:W-:-:S07]  /*36100*/  MOV R4, R14 ;  /* 0x0000000e00047202 */ /* 0x000fce0000000f00 */
[----:B------:R-:W-:Y:S05]  /*36110*/  WARPSYNC.COLLECTIVE R15, `(.L_x_3184) ;  /* 0x000000000f087348 */ /* 0x000fea0003c00000 */
[----:B------:R0:W1:Y:S02]  /*36120*/  SHFL.IDX P6, R14, R13, R12, R11 ;  /* 0x0000000c0d0e7389 */ /* 0x00006400000c000b */
[----:B01----:R-:W-:Y:S01]  /*36130*/  ENDCOLLECTIVE ;  /* 0x000000000000791b */ /* 0x003fe20003800000 */
.L_x_3184:
[----:B------:R-:W-:Y:S02]  /*36140*/  IMAD.MOV.U32 R6, RZ, RZ, R14 ;  /* 0x000000ffff067224 */ /* 0x000fe400078e000e */
[----:B------:R-:W-:-:S05]  /*36150*/  IMAD.IADD R10, R3, 0x1, R10 ;  /* 0x00000001030a7824 */ /* 0x000fca00078e020a */
[----:B------:R2:W-:Y:S01]  /*36160*/  STL [R1+0xc], R10 ;  /* 0x00000c0a01007387 */ /* 0x0005e20000100800 */
[----:B------:R-:W-:Y:S05]  /*36170*/  BRA `(.L_x_3185) ;  /* 0xffffffc000787947 */ /* 0x000fea000383ffff */
.L_x_3052:
[----:B------:R-:W-:Y:S01]  /*36180*/  BSSY B0, `(.L_x_3186) ;  /* 0x0000008000007945 */ /* 0x000fe20003800000 */
[----:B------:R-:W-:Y:S01]  /*36190*/  IMAD.MOV.U32 R13, RZ, RZ, R7 ;  /* 0x000000ffff0d7224 */ /* 0x000fe200078e0007 */
[----:B------:R-:W-:Y:S01]  /*361a0*/  MOV R12, R3 ;  /* 0x00000003000c7202 */ /* 0x000fe20000000f00 */
[----:B------:R-:W-:Y:S02]  /*361b0*/  IMAD.MOV.U32 R11, RZ, RZ, 0x1f ;  /* 0x0000001fff0b7424 */ /* 0x000fe400078e00ff */
[----:B------:R-:W-:-:S07]  /*361c0*/  IMAD.MOV.U32 R15, RZ, RZ, -0x1 ;  /* 0xffffffffff0f7424 */ /* 0x000fce00078e00ff */
[----:B0-2---:R-:W-:Y:S05]  /*361d0*/  WARPSYNC.COLLECTIVE R15, `(.L_x_3187) ;  /* 0x000000000f087348 */ /* 0x005fea0003c00000 */
[----:B------:R1:W3:Y:S02]  /*361e0*/  SHFL.IDX P6, R14, R13, R12, R11 ;  /* 0x0000000c0d0e7389 */ /* 0x0002e400000c000b */
[----:B0123--:R-:W-:Y:S01]  /*361f0*/  ENDCOLLECTIVE ;  /* 0x000000000000791b */ /* 0x00ffe20003800000 */
.L_x_3187:
[----:B------:R-:W-:Y:S05]  /*36200*/  BSYNC B0 ;  /* 0x0000000000007941 */ /* 0x000fea0003800000 */
.L_x_3186:
[----:B------:R-:W-:Y:S01]  /*36210*/  IMAD.MOV.U32 R3, RZ, RZ, R14 ;  /* 0x000000ffff037224 */ /* 0x000fe200078e000e */
[----:B------:R-:W-:Y:S06]  /*36220*/  BRA `(.L_x_3188) ;  /* 0xffffffc000647947 */ /* 0x000fec000383ffff */
.L_x_3058:
[----:B0-----:R0:W1:Y:S02]  /*36230*/  SYNCS.PHASECHK.TRANS64.TRYWAIT P0, [R0+URZ+0x38820], R3 ;  /* 0x03882003000075a7 */ /* 0x001064000800017f */
[----:B-1----:R-:W-:Y:S05]  /*36240*/  @!P0 NANOSLEEP.SYNCS 0x989680 ;  /* 0x009896800000895d */ /* 0x002fea0003900000 */
[----:B------:R-:W1:Y:S02]  /*36250*/  @!P0 SYNCS.PHASECHK.TRANS64 P0, [R0+URZ+0x38820], R3 ;  /* 0x03882003000085a7 */ /* 0x000e64000800007f */
[----:B-1----:R-:W-:Y:S05]  /*36260*/  @!P0 BRA `(.L_x_3058) ;  /* 0xfffffffc00f08947 */ /* 0x002fea000383ffff */
[----:B------:R-:W-:Y:S05]  /*36270*/  BRA `(.L_x_3189) ;  /* 0xffffffcc00087947 */ /* 0x000fea000383ffff */
.L_x_3059:
[----:B------:R-:W1:Y:S01]  /*36280*/  S2R R2, SR_TID.X ;  /* 0x0000000000027919 */ /* 0x000e620000002100 */
[----:B------:R-:W-:Y:S01]  /*36290*/  BSSY B0, `(.L_x_3190) ;  /* 0x000000a000007945 */ /* 0x000fe20003800000 */
[----:B------:R-:W-:Y:S01]  /*362a0*/  MOV R12, RZ ;  /* 0x000000ff000c7202 */ /* 0x000fe20000000f00 */
        /* <DEDUP_REMOVED lines=8> */
.L_x_3191:
[----:B------:R-:W-:Y:S05]  /*36330*/  BSYNC B0 ;  /* 0x0000000000007941 */ /* 0x000fea0003800000 */
.L_x_3190:
[----:B------:R-:W-:Y:S05]  /*36340*/  BRA `(.L_x_3192) ;  /* 0xffffffc800f07947 */ /* 0x000fea000383ffff */
.L_x_3060:
[----:B------:R-:W-:Y:S01]  /*36350*/  BSSY B0, `(.L_x_3193) ;  /* 0x0000006000007945 */ /* 0x000fe20003800000 */
[----:B------:R-:W-:-:S07]  /*36360*/  IMAD.MOV.U32 R15, RZ, RZ, -0x1 ;  /* 0xffffffffff0f7424 */ /* 0x000fce00078e00ff */
[----:B01----:R-:W-:Y:S05]  /*36370*/  WARPSYNC.COLLECTIVE R15, `(.L_x_3194) ;  /* 0x000000000f0c7348 */ /* 0x003fea0003c00000 */
[----:B------:R-:W-:Y:S02]  /*36380*/  ELECT P6, UR62, PT ;  /* 0x00000000003e782f */ /* 0x000fe400038c0000 */
[----:B------:R-:W-:Y:S01]  /*36390*/  MOV R14, UR62 ;  /* 0x0000003e000e7c02 */ /* 0x000fe20008000f00 */
[----:B01----:R-:W-:Y:S10]  /*363a0*/  ENDCOLLECTIVE ;  /* 0x000000000000791b */ /* 0x003ff40003800000 */
.L_x_3194:
[----:B------:R-:W-:Y:S05]  /*363b0*/  BSYNC B0 ;  /* 0x0000000000007941 */ /* 0x000fea0003800000 */
.L_x_3193:
[----:B------:R-:W-:Y:S05]  /*363c0*/  BRA `(.L_x_3195) ;  /* 0xffffffc800e47947 */ /* 0x000fea000383ffff */
.L_x_3062:
[----:B0-----:R0:W1:Y:S02]  /*363d0*/  SYNCS.PHASECHK.TRANS64.TRYWAIT P0, [R6+URZ], R5 ;  /* 0x00000005060075a7 */ /* 0x001064000800017f */
[----:B-1----:R-:W-:Y:S05]  /*363e0*/  @!P0 NANOSLEEP.SYNCS 0x989680 ;  /* 0x009896800000895d */ /* 0x002fea0003900000 */
[----:B------:R-:W1:Y:S02]  /*363f0*/  @!P0 SYNCS.PHASECHK.TRANS64 P0, [R6+URZ], R5 ;  /* 0x00000005060085a7 */ /* 0x000e64000800007f */
[----:B-1----:R-:W-:Y:S05]  /*36400*/  @!P0 BRA `(.L_x_3062) ;  /* 0xfffffffc00f08947 */ /* 0x002fea000383ffff */
[----:B------:R-:W-:Y:S05]  /*36410*/  BRA `(.L_x_3196) ;  /* 0xffffffcc00247947 */ /* 0x000fea000383ffff */
.L_x_3063:
[----:B-1----:R1:W2:Y:S02]  /*36420*/  SYNCS.PHASECHK.TRANS64.TRYWAIT P0, [R7+URZ], R2 ;  /* 0x00000002070075a7 */ /* 0x0022a4000800017f */
[----:B--2---:R-:W-:Y:S05]  /*36430*/  @!P0 NANOSLEEP.SYNCS 0x989680 ;  /* 0x009896800000895d */ /* 0x004fea0003900000 */
[----:B------:R-:W2:Y:S02]  /*36440*/  @!P0 SYNCS.PHASECHK.TRANS64 P0, [R7+URZ], R2 ;  /* 0x00000002070085a7 */ /* 0x000ea4000800007f */
[----:B--2---:R-:W-:Y:S05]  /*36450*/  @!P0 BRA `(.L_x_3063) ;  /* 0xfffffffc00f08947 */ /* 0x004fea000383ffff */
[----:B------:R-:W-:Y:S05]  /*36460*/  BRA `(.L_x_3197) ;  /* 0xffffffcc00187947 */ /* 0x000fea000383ffff */
.L_x_3065:
[----:B--2---:R2:W3:Y:S02]  /*36470*/  SYNCS.PHASECHK.TRANS64.TRYWAIT P0, [R4+URZ], R5 ;  /* 0x00000005040075a7 */ /* 0x0044e4000800017f */
[----:B---3--:R-:W-:Y:S05]  /*36480*/  @!P0 NANOSLEEP.SYNCS 0x989680 ;  /* 0x009896800000895d */ /* 0x008fea0003900000 */
[----:B------:R-:W3:Y:S02]  /*36490*/  @!P0 SYNCS.PHASECHK.TRANS64 P0, [R4+URZ], R5 ;  /* 0x00000005040085a7 */ /* 0x000ee4000800007f */
[----:B---3--:R-:W-:Y:S05]  /*364a0*/  @!P0 BRA `(.L_x_3065) ;  /* 0xfffffffc00f08947 */ /* 0x008fea000383ffff */
[----:B------:R-:W-:Y:S05]  /*364b0*/  BRA `(.L_x_3198) ;  /* 0xffffffcc001c7947 */ /* 0x000fea000383ffff */
.L_x_3199:
        /* <DEDUP_REMOVED lines=12> */
.L_x_3208:


//--------------------- .nv.global.init           --------------------------
	.section	.nv.global.init,"aw",@progbits
.nv.global.init:
	.type		$str$20,@object
	.size		$str$20,($str$21 - $str$20)
$str$20:
        /*0000*/ 	.byte	0x28, 0x61, 0x64, 0x64, 0x72, 0x65, 0x73, 0x73, 0x20, 0x26, 0x20, 0x6d, 0x61, 0x73, 0x6b, 0x29
        /*0010*/ 	.byte	0x20, 0x3d, 0x3d, 0x20, 0x30, 0x00
	.type		$str$21,@object
	.size		$str$21,(__unnamed_9 - $str$21)
$str$21:
        /*0016*/ 	.byte	0x2f, 0x74, 0x6d, 0x70, 0x2f, 0x6f, 0x73, 0x73, 0x5f, 0x6b, 0x65, 0x72, 0x6e, 0x65, 0x6c, 0x73
        /*0026*/ 	.byte	0x5f, 0x73, 0x72, 0x63, 0x2f, 0x66, 0x6c, 0x61, 0x73, 0x68, 0x5f, 0x61, 0x74, 0x74, 0x65, 0x6e
        /*0036*/ 	.byte	0x74, 0x69, 0x6f, 0x6e, 0x2f, 0x63, 0x73, 0x72, 0x63, 0x2f, 0x63, 0x75, 0x74, 0x6c, 0x61, 0x73
        /*0046*/ 	.byte	0x73, 0x2f, 0x69, 0x6e, 0x63, 0x6c, 0x75, 0x64, 0x65, 0x2f, 0x63, 0x75, 0x74, 0x65, 0x2f, 0x70
        /*0056*/ 	.byte	0x6f, 0x69, 0x6e, 0x74, 0x65, 0x72, 0x5f, 0x66, 0x6c, 0x61, 0x67, 0x67, 0x65, 0x64, 0x2e, 0x68
        /*0066*/ 	.byte	0x70, 0x70, 0x00
	.type		__unnamed_9,@object
	.size		__unnamed_9,(__unnamed_5 - __unnamed_9)
__unnamed_9:
        /* <DEDUP_REMOVED lines=23> */
        /*01d9*/ 	.byte	0x3a, 0x43, 0x3c, 0x30, 0x3e, 0x3e, 0x3e, 0x3e, 0x3e, 0x20, 0x26, 0x5d, 0x00
	.type		__unnamed_5,@object
	.size		__unnamed_5,(__unnamed_4 - __unnamed_5)
__unnamed_5:
        /* <DEDUP_REMOVED lines=24> */
	.type		__unnamed_4,@object
	.size		__unnamed_4,(__unnamed_7 - __unnamed_4)
__unnamed_4:
        /* <DEDUP_REMOVED lines=24> */
	.type		__unnamed_7,@object
	.size		__unnamed_7,(__unnamed_8 - __unnamed_7)
__unnamed_7:
        /* <DEDUP_REMOVED lines=28> */
        /*06a6*/ 	.byte	0x36, 0x33, 0x38, 0x34, 0x3e, 0x3e, 0x3e, 0x3e, 0x3e, 0x5d, 0x00
	.type		__unnamed_8,@object
	.size		__unnamed_8,(__unnamed_3 - __unnamed_8)
__unnamed_8:
        /* <DEDUP_REMOVED lines=29> */
	.type		__unnamed_3,@object
	.size		__unnamed_3,(__unnamed_2 - __unnamed_3)
__unnamed_3:
        /* <DEDUP_REMOVED lines=29> */
	.type		__unnamed_2,@object
	.size		__unnamed_2,(__unnamed_6 - __unnamed_2)
__unnamed_2:
        /* <DEDUP_REMOVED lines=29> */
	.type		__unnamed_6,@object
	.size		__unnamed_6,(__unnamed_1 - __unnamed_6)
__unnamed_6:
        /* <DEDUP_REMOVED lines=29> */
	.type		__unnamed_1,@object
	.size		__unnamed_1,(.L_0 - __unnamed_1)
__unnamed_1:
        /* <DEDUP_REMOVED lines=28> */
        /*0fa1*/ 	.byte	0x32, 0x30, 0x34, 0x38, 0x30, 0x3e, 0x3e, 0x3e, 0x3e, 0x3e, 0x20, 0x26, 0x5d, 0x00
.L_0:


//--------------------- .nv.shared._ZN7cutlass13device_kernelIN5flash11enable_sm90INS1_16FlashAttnFwdSm90INS1_25CollectiveMainloopFwdSm90ILi2EN4cute5tupleIJNS5_1CILi1EEES8_S8_EEENS6_IJNS7_ILi128EEENS7_ILi80EEENS7_ILi256EEEEEELi256ENS_6half_tEfNS_4arch4Sm90ELb0ELb0ELb0ELb0ELb0ELb0ELb0ELb1ELb1ELb1ELb1ELb0EEENS1_21CollectiveEpilogueFwdINS6_IJSA_SC_SB_EEES9_SE_SG_Li256ELb0ELb1ELb1ELb0EEENS1_19SingleTileSchedulerILb0ELb1ELb1ELi128EEEEEEEEEvNT_6ParamsE --------------------------
	.section	.nv.shared._ZN7cutlass13device_kernelIN5flash11enable_sm90INS1_16FlashAttnFwdSm90INS1_25CollectiveMainloopFwdSm90ILi2EN4cute5tupleIJNS5_1CILi1EEES8_S8_EEENS6_IJNS7_ILi128EEENS7_ILi80EEENS7_ILi256EEEEEELi256ENS_6half_tEfNS_4arch4Sm90ELb0ELb0ELb0ELb0ELb0ELb0ELb0ELb1ELb1ELb1ELb1ELb0EEENS1_21CollectiveEpilogueFwdINS6_IJSA_SC_SB_EEES9_SE_SG_Li256ELb0ELb1ELb1ELb0EEENS1_19SingleTileSchedulerILb0ELb1ELb1ELi128EEEEEEEEEvNT_6ParamsE,"aw",@nobits
	.sectionflags	@""
	.align	16
	.zero		1024


//--------------------- .nv.shared.reserved.0     --------------------------
	.section	.nv.shared.reserved.0,"aw",@nobits
	.weak		__nv_reservedSMEM_offset_0_alias
	.size		__nv_reservedSMEM_offset_0_alias, 0, 0
	.other		__nv_reservedSMEM_offset_0_alias,@"STO_CUDA_RESERVED_SHARED STV_DEFAULT"
__nv_reservedSMEM_offset_0_alias:
	.zero		0


//--------------------- .nv.global                --------------------------
	.section	.nv.global,"aw",@nobits
.nv.global:
	.type		_ZN72_INTERNAL_c3e78f57_36_flash_fwd_hdim256_fp16_split_sm90_cu_0106449f_31114cute1_E,@object
	.size		_ZN72_INTERNAL_c3e78f57_36_flash_fwd_hdim256_fp16_split_sm90_cu_0106449f_31114cute1_E,(_ZN72_INTERNAL_c3e78f57_36_flash_fwd_hdim256_fp16_split_sm90_cu_0106449f_31114cuda3std3__45__cpo6cbeginE - _ZN72_INTERNAL_c3e78f57_36_flash_fwd_hdim256_fp16_split_sm90_cu_0106449f_31114cute1_E)
_ZN72_INTERNAL_c3e78f57_36_flash_fwd_hdim256_fp16_split_sm90_cu_0106449f_31114cute1_E:
	.zero		1
	.type		_ZN72_INTERNAL_c3e78f57_36_flash_fwd_hdim256_fp16_split_sm90_cu_0106449f_31114cuda3std3__45__cpo6cbeginE,@object
	.size		_ZN72_INTERNAL_c3e78f57_36_flash_fwd_hdim256_fp16_split_sm90_cu_0106449f_31114cuda3std3__45__cpo6cbeginE,(_ZN72_INTERNAL_c3e78f57_36_flash_fwd_hdim256_fp16_split_sm90_cu_0106449f_31114cuda3std3__48in_placeE - _ZN72_INTERNAL_c3e78f57_36_flash_fwd_hdim256_fp16_split_sm90_cu_0106449f_31114cuda3std3__45__cpo6cbeginE)
_ZN72_INTERNAL_c3e78f57_36_flash_fwd_hdim256_fp16_split_sm90_cu_0106449f_31114cuda3std3__45__cpo6cbeginE:
	.zero		1
	.type		_ZN72_INTERNAL_c3e78f57_36_flash_fwd_hdim256_fp16_split_sm90_cu_0106449f_31114cuda3std3__48in_placeE,@object
	.size		_ZN72_INTERNAL_c3e78f57_36_flash_fwd_hdim256_fp16_split_sm90_cu_0106449f_31114cuda3std3__48in_placeE,(_ZN72_INTERNAL_c3e78f57_36_flash_fwd_hdim256_fp16_split_sm90_cu_0106449f_31114cuda3std6ranges3__45__cpo9iter_moveE - _ZN72_INTERNAL_c3e78f57_36_flash_fwd_hdim256_fp16_split_sm90_cu_0106449f_31114cuda3std3__48in_placeE)
_ZN72_INTERNAL_c3e78f57_36_flash_fwd_hdim256_fp16_split_sm90_cu_0106449f_31114cuda3std3__48in_placeE:
	.zero		1
	.type		_ZN72_INTERNAL_c3e78f57_36_flash_fwd_hdim256_fp16_split_sm90_cu_0106449f_31114cuda3std6ranges3__45__cpo9iter_moveE,@object
	.size		_ZN72_INTERNAL_c3e78f57_36_flash_fwd_hdim256_fp16_split_sm90_cu_0106449f_31114cuda3std6ranges3__45__cpo9iter_moveE,(_ZN72_INTERNAL_c3e78f57_36_flash_fwd_hdim256_fp16_split_sm90_cu_0106449f_31114cuda3std3__45__cpo5beginE - _ZN72_INTERNAL_c3e78f57_36_flash_fwd_hdim256_fp16_split_sm90_cu_0106449f_31114cuda3std6ranges3__45__cpo9iter_moveE)
_ZN72_INTERNAL_c3e78f57_36_flash_fwd_hdim256_fp16_split_sm90_cu_0106449f_31114cuda3std6ranges3__45__cpo9iter_moveE:
	.zero		1
	.type		_ZN72_INTERNAL_c3e78f57_36_flash_fwd_hdim256_fp16_split_sm90_cu_0106449f_31114cuda3std3__45__cpo5beginE,@object
	.size		_ZN72_INTERNAL_c3e78f57_36_flash_fwd_hdim256_fp16_split_sm90_cu_0106449f_31114cuda3std3__45__cpo5beginE,(_ZN72_INTERNAL_c3e78f57_36_flash_fwd_hdim256_fp16_split_sm90_cu_0106449f_31114cuda3std3__474_GLOBAL__N__c3e78f57_36_flash_fwd_hdim256_fp16_split_sm90_cu_0106449f_31116ignoreE - _ZN72_INTERNAL_c3e78f57_36_flash_fwd_hdim256_fp16_split_sm90_cu_0106449f_31114cuda3std3__45__cpo5beginE)
_ZN72_INTERNAL_c3e78f57_36_flash_fwd_hdim256_fp16_split_sm90_cu_0106449f_31114cuda3std3__45__cpo5beginE:
	.zero		1
	.type		_ZN72_INTERNAL_c3e78f57_36_flash_fwd_hdim256_fp16_split_sm90_cu_0106449f_31114cuda3std3__474_GLOBAL__N__c3e78f57_36_flash_fwd_hdim256_fp16_split_sm90_cu_0106449f_31116ignoreE,@object
	.size		_ZN72_INTERNAL_c3e78f57_36_flash_fwd_hdim256_fp16_split_sm90_cu_0106449f_31114cuda3std3__474_GLOBAL__N__c3e78f57_36_flash_fwd_hdim256_fp16_split_sm90_cu_0106449f_31116ignoreE,(_ZN72_INTERNAL_c3e78f57_36_flash_fwd_hdim256_fp16_split_sm90_cu_0106449f_31114cute7productE - _ZN72_INTERNAL_c3e78f57_36_flash_fwd_hdim256_fp16_split_sm90_cu_0106449f_31114cuda3std3__474_GLOBAL__N__c3e78f57_36_flash_fwd_hdim256_fp16_split_sm90_cu_0106449f_31116ignoreE)
_ZN72_INTERNAL_c3e78f57_36_flash_fwd_hdim256_fp16_split_sm90_cu_0106449f_31114cuda3std3__474_GLOBAL__N__c3e78f57_36_flash_fwd_hdim256_fp16_split_sm90_cu_0106449f_31116ignoreE:
	.zero		1
	.type		_ZN72_INTERNAL_c3e78f57_36_flash_fwd_hdim256_fp16_split_sm90_cu_0106449f_31114cute7productE,@object
	.size		_ZN72_INTERNAL_c3e78f57_36_flash_fwd_hdim256_fp16_split_sm90_cu_0106449f_31114cute7productE,(_ZN72_INTERNAL_c3e78f57_36_flash_fwd_hdim256_fp16_split_sm90_cu_0106449f_31114cuda3std3__45__cpo3endE - _ZN72_INTERNAL_c3e78f57_36_flash_fwd_hdim256_fp16_split_sm90_cu_0106449f_31114cute7productE)
_ZN72_INTERNAL_c3e78f57_36_flash_fwd_hdim256_fp16_split_sm90_cu_0106449f_31114cute7productE:
	.zero		1
	.type		_ZN72_INTERNAL_c3e78f57_36_flash_fwd_hdim256_fp16_split_sm90_cu_0106449f_31114cuda3std3__45__cpo3endE,@object
	.size		_ZN72_INTERNAL_c3e78f57_36_flash_fwd_hdim256_fp16_split_sm90_cu_0106449f_31114cuda3std3__45__cpo3endE,(_ZN72_INTERNAL_c3e78f57_36_flash_fwd_hdim256_fp16_split_sm90_cu_0106449f_31114cuda3std3__419piecewise_constructE - _ZN72_INTERNAL_c3e78f57_36_flash_fwd_hdim256_fp16_split_sm90_cu_0106449f_31114cuda3std3__45__cpo3endE)
_ZN72_INTERNAL_c3e78f57_36_flash_fwd_hdim256_fp16_split_sm90_cu_0106449f_31114cuda3std3__45__cpo3endE:
	.zero		1
	.type		_ZN72_INTERNAL_c3e78f57_36_flash_fwd_hdim256_fp16_split_sm90_cu_0106449f_31114cuda3std3__419piecewise_constructE,@object
	.size		_ZN72_INTERNAL_c3e78f57_36_flash_fwd_hdim256_fp16_split_sm90_cu_0106449f_31114cuda3std3__419piecewise_constructE,(_ZN72_INTERNAL_c3e78f57_36_flash_fwd_hdim256_fp16_split_sm90_cu_0106449f_31114cuda3std3__45__cpo4cendE - _ZN72_INTERNAL_c3e78f57_36_flash_fwd_hdim256_fp16_split_sm90_cu_0106449f_31114cuda3std3__419piecewise_constructE)
_ZN72_INTERNAL_c3e78f57_36_flash_fwd_hdim256_fp16_split_sm90_cu_0106449f_31114cuda3std3__419piecewise_constructE:
	.zero		1
	.type		_ZN72_INTERNAL_c3e78f57_36_flash_fwd_hdim256_fp16_split_sm90_cu_0106449f_31114cuda3std3__45__cpo4cendE,@object
	.size		_ZN72_INTERNAL_c3e78f57_36_flash_fwd_hdim256_fp16_split_sm90_cu_0106449f_31114cuda3std3__45__cpo4cendE,(_ZN72_INTERNAL_c3e78f57_36_flash_fwd_hdim256_fp16_split_sm90_cu_0106449f_31114cuda3std6ranges3__45__cpo4swapE - _ZN72_INTERNAL_c3e78f57_36_flash_fwd_hdim256_fp16_split_sm90_cu_0106449f_31114cuda3std3__45__cpo4cendE)
_ZN72_INTERNAL_c3e78f57_36_flash_fwd_hdim256_fp16_split_sm90_cu_0106449f_31114cuda3std3__45__cpo4cendE:
	.zero		1
	.type		_ZN72_INTERNAL_c3e78f57_36_flash_fwd_hdim256_fp16_split_sm90_cu_0106449f_31114cuda3std6ranges3__45__cpo4swapE,@object
	.size		_ZN72_INTERNAL_c3e78f57_36_flash_fwd_hdim256_fp16_split_sm90_cu_0106449f_31114cuda3std6ranges3__45__cpo4swapE,(.L_16 - _ZN72_INTERNAL_c3e78f57_36_flash_fwd_hdim256_fp16_split_sm90_cu_0106449f_31114cuda3std6ranges3__45__cpo4swapE)
_ZN72_INTERNAL_c3e78f57_36_flash_fwd_hdim256_fp16_split_sm90_cu_0106449f_31114cuda3std6ranges3__45__cpo4swapE:
	.zero		1
.L_16:


//--------------------- .nv.shared._ZN7cutlass13device_kernelIN5flash11enable_sm90INS1_16FlashAttnFwdSm90INS1_25CollectiveMainloopFwdSm90ILi2EN4cute5tupleIJNS5_1CILi1EEES8_S8_EEENS6_IJNS7_ILi128EEENS7_ILi80EEENS7_ILi256EEEEEELi256ENS_6half_tEfNS_4arch4Sm90ELb0ELb0ELb0ELb1ELb0ELb0ELb0ELb1ELb1ELb1ELb1ELb0EEENS1_21CollectiveEpilogueFwdINS6_IJSA_SC_SB_EEES9_SE_SG_Li256ELb1ELb1ELb1ELb0EEENS1_36VarlenDynamicPersistentTileSchedulerILi128ELi80ELi256ELi128ELb1ELb1ELb1ELb0ELb1ELb1EEEEEEEEEvNT_6ParamsE --------------------------
	.section	.nv.shared._ZN7cutlass13device_kernelIN5flash11enable_sm90INS1_16FlashAttnFwdSm90INS1_25CollectiveMainloopFwdSm90ILi2EN4cute5tupleIJNS5_1CILi1EEES8_S8_EEENS6_IJNS7_ILi128EEENS7_ILi80EEENS7_ILi256EEEEEELi256ENS_6half_tEfNS_4arch4Sm90ELb0ELb0ELb0ELb1ELb0ELb0ELb0ELb1ELb1ELb1ELb1ELb0EEENS1_21CollectiveEpilogueFwdINS6_IJSA_SC_SB_EEES9_SE_SG_Li256ELb1ELb1ELb1ELb0EEENS1_36VarlenDynamicPersistentTileSchedulerILi128ELi80ELi256ELi128ELb1ELb1ELb1ELb0ELb1ELb1EEEEEEEEEvNT_6ParamsE,"aw",@nobits
	.sectionflags	@""
	.align	16
	.zero		1024


//--------------------- .nv.shared._ZN7cutlass13device_kernelIN5flash11enable_sm90INS1_16FlashAttnFwdSm90INS1_25CollectiveMainloopFwdSm90ILi2EN4cute5tupleIJNS5_1CILi1EEES8_S8_EEENS6_IJNS7_ILi128EEENS7_ILi80EEENS7_ILi256EEEEEELi256ENS_6half_tEfNS_4arch4Sm90ELb0ELb0ELb0ELb1ELb0ELb1ELb0ELb1ELb1ELb1ELb1ELb0EEENS1_21CollectiveEpilogueFwdINS6_IJSA_SC_SB_EEES9_SE_SG_Li256ELb1ELb1ELb1ELb0EEENS1_36VarlenDynamicPersistentTileSchedulerILi128ELi80ELi256ELi128ELb1ELb1ELb1ELb0ELb1ELb1EEEEEEEEEvNT_6ParamsE --------------------------
	.section	.nv.shared._ZN7cutlass13device_kernelIN5flash11enable_sm90INS1_16FlashAttnFwdSm90INS1_25CollectiveMainloopFwdSm90ILi2EN4cute5tupleIJNS5_1CILi1EEES8_S8_EEENS6_IJNS7_ILi128EEENS7_ILi80EEENS7_ILi256EEEEEELi256ENS_6half_tEfNS_4arch4Sm90ELb0ELb0ELb0ELb1ELb0ELb1ELb0ELb1ELb1ELb1ELb1ELb0EEENS1_21CollectiveEpilogueFwdINS6_IJSA_SC_SB_EEES9_SE_SG_Li256ELb1ELb1ELb1ELb0EEENS1_36VarlenDynamicPersistentTileSchedulerILi128ELi80ELi256ELi128ELb1ELb1ELb1ELb0ELb1ELb1EEEEEEEEEvNT_6ParamsE,"aw",@nobits
	.sectionflags	@""
	.align	16
	.zero		1024


//--------------------- .nv.shared._ZN7cutlass13device_kernelIN5flash11enable_sm90INS1_16FlashAttnFwdSm90INS1_25CollectiveMainloopFwdSm90ILi2EN4cute5tupleIJNS5_1CILi1EEES8_S8_EEENS6_IJNS7_ILi128EEENS7_ILi64EEENS7_ILi256EEEEEELi256ENS_6half_tEfNS_4arch4Sm90ELb0ELb1ELb0ELb0ELb0ELb0ELb0ELb1ELb1ELb1ELb1ELb0EEENS1_21CollectiveEpilogueFwdINS6_IJSA_SC_SB_EEES9_SE_SG_Li256ELb0ELb1ELb1ELb0EEENS1_19SingleTileSchedulerILb0ELb1ELb1ELi128EEEEEEEEEvNT_6ParamsE --------------------------
	.section	.nv.shared._ZN7cutlass13device_kernelIN5flash11enable_sm90INS1_16FlashAttnFwdSm90INS1_25CollectiveMainloopFwdSm90ILi2EN4cute5tupleIJNS5_1CILi1EEES8_S8_EEENS6_IJNS7_ILi128EEENS7_ILi64EEENS7_ILi256EEEEEELi256ENS_6half_tEfNS_4arch4Sm90ELb0ELb1ELb0ELb0ELb0ELb0ELb0ELb1ELb1ELb1ELb1ELb0EEENS1_21CollectiveEpilogueFwdINS6_IJSA_SC_SB_EEES9_SE_SG_Li256ELb0ELb1ELb1ELb0EEENS1_19SingleTileSchedulerILb0ELb1ELb1ELi128EEEEEEEEEvNT_6ParamsE,"aw",@nobits
	.sectionflags	@""
	.align	16
	.zero		1024


//--------------------- .nv.shared._ZN7cutlass13device_kernelIN5flash11enable_sm90INS1_16FlashAttnFwdSm90INS1_25CollectiveMainloopFwdSm90ILi2EN4cute5tupleIJNS5_1CILi1EEES8_S8_EEENS6_IJNS7_ILi128EEENS7_ILi64EEENS7_ILi256EEEEEELi256ENS_6half_tEfNS_4arch4Sm90ELb0ELb1ELb0ELb1ELb0ELb0ELb0ELb1ELb1ELb1ELb1ELb0EEENS1_21CollectiveEpilogueFwdINS6_IJSA_SC_SB_EEES9_SE_SG_Li256ELb1ELb1ELb1ELb0EEENS1_36VarlenDynamicPersistentTileSchedulerILi128ELi64ELi256ELi128ELb1ELb1ELb1ELb1ELb0ELb1EEEEEEEEEvNT_6ParamsE --------------------------
	.section	.nv.shared._ZN7cutlass13device_kernelIN5flash11enable_sm90INS1_16FlashAttnFwdSm90INS1_25CollectiveMainloopFwdSm90ILi2EN4cute5tupleIJNS5_1CILi1EEES8_S8_EEENS6_IJNS7_ILi128EEENS7_ILi64EEENS7_ILi256EEEEEELi256ENS_6half_tEfNS_4arch4Sm90ELb0ELb1ELb0ELb1ELb0ELb0ELb0ELb1ELb1ELb1ELb1ELb0EEENS1_21CollectiveEpilogueFwdINS6_IJSA_SC_SB_EEES9_SE_SG_Li256ELb1ELb1ELb1ELb0EEENS1_36VarlenDynamicPersistentTileSchedulerILi128ELi64ELi256ELi128ELb1ELb1ELb1ELb1ELb0ELb1EEEEEEEEEvNT_6ParamsE,"aw",@nobits
	.sectionflags	@""
	.align	16
	.zero		1024


//--------------------- .nv.shared._ZN7cutlass13device_kernelIN5flash11enable_sm90INS1_16FlashAttnFwdSm90INS1_25CollectiveMainloopFwdSm90ILi2EN4cute5tupleIJNS5_1CILi1EEES8_S8_EEENS6_IJNS7_ILi128EEENS7_ILi64EEENS7_ILi256EEEEEELi256ENS_6half_tEfNS_4arch4Sm90ELb0ELb1ELb0ELb1ELb0ELb1ELb0ELb1ELb1ELb1ELb1ELb0EEENS1_21CollectiveEpilogueFwdINS6_IJSA_SC_SB_EEES9_SE_SG_Li256ELb1ELb1ELb1ELb0EEENS1_36VarlenDynamicPersistentTileSchedulerILi128ELi64ELi256ELi128ELb1ELb1ELb1ELb1ELb0ELb1EEEEEEEEEvNT_6ParamsE --------------------------
	.section	.nv.shared._ZN7cutlass13device_kernelIN5flash11enable_sm90INS1_16FlashAttnFwdSm90INS1_25CollectiveMainloopFwdSm90ILi2EN4cute5tupleIJNS5_1CILi1EEES8_S8_EEENS6_IJNS7_ILi128EEENS7_ILi64EEENS7_ILi256EEEEEELi256ENS_6half_tEfNS_4arch4Sm90ELb0ELb1ELb0ELb1ELb0ELb1ELb0ELb1ELb1ELb1ELb1ELb0EEENS1_21CollectiveEpilogueFwdINS6_IJSA_SC_SB_EEES9_SE_SG_Li256ELb1ELb1ELb1ELb0EEENS1_36VarlenDynamicPersistentTileSchedulerILi128ELi64ELi256ELi128ELb1ELb1ELb1ELb1ELb0ELb1EEEEEEEEEvNT_6ParamsE,"aw",@nobits
	.sectionflags	@""
	.align	16
	.zero		1024


//--------------------- .nv.shared._ZN7cutlass13device_kernelIN5flash11enable_sm90INS1_16FlashAttnFwdSm90INS1_25CollectiveMainloopFwdSm90ILi2EN4cute5tupleIJNS5_1CILi1EEES8_S8_EEENS6_IJNS7_ILi128EEENS7_ILi80EEENS7_ILi256EEEEEELi256ENS_6half_tEfNS_4arch4Sm90ELb1ELb0ELb0ELb0ELb0ELb0ELb0ELb1ELb1ELb1ELb1ELb0EEENS1_21CollectiveEpilogueFwdINS6_IJSA_SC_SB_EEES9_SE_SG_Li256ELb0ELb1ELb1ELb0EEENS1_19SingleTileSchedulerILb0ELb1ELb1ELi128EEEEEEEEEvNT_6ParamsE --------------------------
	.section	.nv.shared._ZN7cutlass13device_kernelIN5flash11enable_sm90INS1_16FlashAttnFwdSm90INS1_25CollectiveMainloopFwdSm90ILi2EN4cute5tupleIJNS5_1CILi1EEES8_S8_EEENS6_IJNS7_ILi128EEENS7_ILi80EEENS7_ILi256EEEEEELi256ENS_6half_tEfNS_4arch4Sm90ELb1ELb0ELb0ELb0ELb0ELb0ELb0ELb1ELb1ELb1ELb1ELb0EEENS1_21CollectiveEpilogueFwdINS6_IJSA_SC_SB_EEES9_SE_SG_Li256ELb0ELb1ELb1ELb0EEENS1_19SingleTileSchedulerILb0ELb1ELb1ELi128EEEEEEEEEvNT_6ParamsE,"aw",@nobits
	.sectionflags	@""
	.align	16
	.zero		1024


//--------------------- .nv.shared._ZN7cutlass13device_kernelIN5flash11enable_sm90INS1_16FlashAttnFwdSm90INS1_25CollectiveMainloopFwdSm90ILi2EN4cute5tupleIJNS5_1CILi1EEES8_S8_EEENS6_IJNS7_ILi128EEENS7_ILi80EEENS7_ILi256EEEEEELi256ENS_6half_tEfNS_4arch4Sm90ELb1ELb0ELb0ELb1ELb0ELb0ELb0ELb1ELb1ELb1ELb1ELb0EEENS1_21CollectiveEpilogueFwdINS6_IJSA_SC_SB_EEES9_SE_SG_Li256ELb1ELb1ELb1ELb0EEENS1_36VarlenDynamicPersistentTileSchedulerILi128ELi80ELi256ELi128ELb1ELb1ELb1ELb1ELb1ELb1EEEEEEEEEvNT_6ParamsE --------------------------
	.section	.nv.shared._ZN7cutlass13device_kernelIN5flash11enable_sm90INS1_16FlashAttnFwdSm90INS1_25CollectiveMainloopFwdSm90ILi2EN4cute5tupleIJNS5_1CILi1EEES8_S8_EEENS6_IJNS7_ILi128EEENS7_ILi80EEENS7_ILi256EEEEEELi256ENS_6half_tEfNS_4arch4Sm90ELb1ELb0ELb0ELb1ELb0ELb0ELb0ELb1ELb1ELb1ELb1ELb0EEENS1_21CollectiveEpilogueFwdINS6_IJSA_SC_SB_EEES9_SE_SG_Li256ELb1ELb1ELb1ELb0EEENS1_36VarlenDynamicPersistentTileSchedulerILi128ELi80ELi256ELi128ELb1ELb1ELb1ELb1ELb1ELb1EEEEEEEEEvNT_6ParamsE,"aw",@nobits
	.sectionflags	@""
	.align	16
	.zero		1024


//--------------------- .nv.shared._ZN7cutlass13device_kernelIN5flash11enable_sm90INS1_16FlashAttnFwdSm90INS1_25CollectiveMainloopFwdSm90ILi2EN4cute5tupleIJNS5_1CILi1EEES8_S8_EEENS6_IJNS7_ILi128EEENS7_ILi80EEENS7_ILi256EEEEEELi256ENS_6half_tEfNS_4arch4Sm90ELb1ELb0ELb0ELb1ELb0ELb1ELb0ELb1ELb1ELb1ELb1ELb0EEENS1_21CollectiveEpilogueFwdINS6_IJSA_SC_SB_EEES9_SE_SG_Li256ELb1ELb1ELb1ELb0EEENS1_36VarlenDynamicPersistentTileSchedulerILi128ELi80ELi256ELi128ELb1ELb1ELb1ELb1ELb1ELb1EEEEEEEEEvNT_6ParamsE --------------------------
	.section	.nv.shared._ZN7cutlass13device_kernelIN5flash11enable_sm90INS1_16FlashAttnFwdSm90INS1_25CollectiveMainloopFwdSm90ILi2EN4cute5tupleIJNS5_1CILi1EEES8_S8_EEENS6_IJNS7_ILi128EEENS7_ILi80EEENS7_ILi256EEEEEELi256ENS_6half_tEfNS_4arch4Sm90ELb1ELb0ELb0ELb1ELb0ELb1ELb0ELb1ELb1ELb1ELb1ELb0EEENS1_21CollectiveEpilogueFwdINS6_IJSA_SC_SB_EEES9_SE_SG_Li256ELb1ELb1ELb1ELb0EEENS1_36VarlenDynamicPersistentTileSchedulerILi128ELi80ELi256ELi128ELb1ELb1ELb1ELb1ELb1ELb1EEEEEEEEEvNT_6ParamsE,"aw",@nobits
	.sectionflags	@""
	.align	16
	.zero		1024


//--------------------- .nv.constant0._ZN7cutlass13device_kernelIN5flash11enable_sm90INS1_16FlashAttnFwdSm90INS1_25CollectiveMainloopFwdSm90ILi2EN4cute5tupleIJNS5_1CILi1EEES8_S8_EEENS6_IJNS7_ILi128EEENS7_ILi80EEENS7_ILi256EEEEEELi256ENS_6half_tEfNS_4arch4Sm90ELb0ELb0ELb0ELb0ELb0ELb0ELb0ELb1ELb1ELb1ELb1ELb0EEENS1_21CollectiveEpilogueFwdINS6_IJSA_SC_SB_EEES9_SE_SG_Li256ELb0ELb1ELb1ELb0EEENS1_19SingleTileSchedulerILb0ELb1ELb1ELi128EEEEEEEEEvNT_6ParamsE --------------------------
	.section	.nv.constant0._ZN7cutlass13device_kernelIN5flash11enable_sm90INS1_16FlashAttnFwdSm90INS1_25CollectiveMainloopFwdSm90ILi2EN4cute5tupleIJNS5_1CILi1EEES8_S8_EEENS6_IJNS7_ILi128EEENS7_ILi80EEENS7_ILi256EEEEEELi256ENS_6half_tEfNS_4arch4Sm90ELb0ELb0ELb0ELb0ELb0ELb0ELb0ELb1ELb1ELb1ELb1ELb0EEENS1_21CollectiveEpilogueFwdINS6_IJSA_SC_SB_EEES9_SE_SG_Li256ELb0ELb1ELb1ELb0EEENS1_19SingleTileSchedulerILb0ELb1ELb1ELi128EEEEEEEEEvNT_6ParamsE,"a",@progbits
	.sectionflags	@""
	.align	4
.nv.constant0._ZN7cutlass13device_kernelIN5flash11enable_sm90INS1_16FlashAttnFwdSm90INS1_25CollectiveMainloopFwdSm90ILi2EN4cute5tupleIJNS5_1CILi1EEES8_S8_EEENS6_IJNS7_ILi128EEENS7_ILi80EEENS7_ILi256EEEEEELi256ENS_6half_tEfNS_4arch4Sm90ELb0ELb0ELb0ELb0ELb0ELb0ELb0ELb1ELb1ELb1ELb1ELb0EEENS1_21CollectiveEpilogueFwdINS6_IJSA_SC_SB_EEES9_SE_SG_Li256ELb0ELb1ELb1ELb0EEENS1_19SingleTileSchedulerILb0ELb1ELb1ELi128EEEEEEEEEvNT_6ParamsE:
	.zero		3200


//--------------------- .nv.constant0._ZN7cutlass13device_kernelIN5flash11enable_sm90INS1_16FlashAttnFwdSm90INS1_25CollectiveMainloopFwdSm90ILi2EN4cute5tupleIJNS5_1CILi1EEES8_S8_EEENS6_IJNS7_ILi128EEENS7_ILi80EEENS7_ILi256EEEEEELi256ENS_6half_tEfNS_4arch4Sm90ELb0ELb0ELb0ELb1ELb0ELb0ELb0ELb1ELb1ELb1ELb1ELb0EEENS1_21CollectiveEpilogueFwdINS6_IJSA_SC_SB_EEES9_SE_SG_Li256ELb1ELb1ELb1ELb0EEENS1_36VarlenDynamicPersistentTileSchedulerILi128ELi80ELi256ELi128ELb1ELb1ELb1ELb0ELb1ELb1EEEEEEEEEvNT_6ParamsE --------------------------
	.section	.nv.constant0._ZN7cutlass13device_kernelIN5flash11enable_sm90INS1_16FlashAttnFwdSm90INS1_25CollectiveMainloopFwdSm90ILi2EN4cute5tupleIJNS5_1CILi1EEES8_S8_EEENS6_IJNS7_ILi128EEENS7_ILi80EEENS7_ILi256EEEEEELi256ENS_6half_tEfNS_4arch4Sm90ELb0ELb0ELb0ELb1ELb0ELb0ELb0ELb1ELb1ELb1ELb1ELb0EEENS1_21CollectiveEpilogueFwdINS6_IJSA_SC_SB_EEES9_SE_SG_Li256ELb1ELb1ELb1ELb0EEENS1_36VarlenDynamicPersistentTileSchedulerILi128ELi80ELi256ELi128ELb1ELb1ELb1ELb0ELb1ELb1EEEEEEEEEvNT_6ParamsE,"a",@progbits
	.sectionflags	@""
	.align	4
.nv.constant0._ZN7cutlass13device_kernelIN5flash11enable_sm90INS1_16FlashAttnFwdSm90INS1_25CollectiveMainloopFwdSm90ILi2EN4cute5tupleIJNS5_1CILi1EEES8_S8_EEENS6_IJNS7_ILi128EEENS7_ILi80EEENS7_ILi256EEEEEELi256ENS_6half_tEfNS_4arch4Sm90ELb0ELb0ELb0ELb1ELb0ELb0ELb0ELb1ELb1ELb1ELb1ELb0EEENS1_21CollectiveEpilogueFwdINS6_IJSA_SC_SB_EEES9_SE_SG_Li256ELb1ELb1ELb1ELb0EEENS1_36VarlenDynamicPersistentTileSchedulerILi128ELi80ELi256ELi128ELb1ELb1ELb1ELb0ELb1ELb1EEEEEEEEEvNT_6ParamsE:
	.zero		3328


//--------------------- .nv.constant0._ZN7cutlass13device_kernelIN5flash11enable_sm90INS1_16FlashAttnFwdSm90INS1_25CollectiveMainloopFwdSm90ILi2EN4cute5tupleIJNS5_1CILi1EEES8_S8_EEENS6_IJNS7_ILi128EEENS7_ILi80EEENS7_ILi256EEEEEELi256ENS_6half_tEfNS_4arch4Sm90ELb0ELb0ELb0ELb1ELb0ELb1ELb0ELb1ELb1ELb1ELb1ELb0EEENS1_21CollectiveEpilogueFwdINS6_IJSA_SC_SB_EEES9_SE_SG_Li256ELb1ELb1ELb1ELb0EEENS1_36VarlenDynamicPersistentTileSchedulerILi128ELi80ELi256ELi128ELb1ELb1ELb1ELb0ELb1ELb1EEEEEEEEEvNT_6ParamsE --------------------------
	.section	.nv.constant0._ZN7cutlass13device_kernelIN5flash11enable_sm90INS1_16FlashAttnFwdSm90INS1_25CollectiveMainloopFwdSm90ILi2EN4cute5tupleIJNS5_1CILi1EEES8_S8_EEENS6_IJNS7_ILi128EEENS7_ILi80EEENS7_ILi256EEEEEELi256ENS_6half_tEfNS_4arch4Sm90ELb0ELb0ELb0ELb1ELb0ELb1ELb0ELb1ELb1ELb1ELb1ELb0EEENS1_21CollectiveEpilogueFwdINS6_IJSA_SC_SB_EEES9_SE_SG_Li256ELb1ELb1ELb1ELb0EEENS1_36VarlenDynamicPersistentTileSchedulerILi128ELi80ELi256ELi128ELb1ELb1ELb1ELb0ELb1ELb1EEEEEEEEEvNT_6ParamsE,"a",@progbits
	.sectionflags	@""
	.align	4
.nv.constant0._ZN7cutlass13device_kernelIN5flash11enable_sm90INS1_16FlashAttnFwdSm90INS1_25CollectiveMainloopFwdSm90ILi2EN4cute5tupleIJNS5_1CILi1EEES8_S8_EEENS6_IJNS7_ILi128EEENS7_ILi80EEENS7_ILi256EEEEEELi256ENS_6half_tEfNS_4arch4Sm90ELb0ELb0ELb0ELb1ELb0ELb1ELb0ELb1ELb1ELb1ELb1ELb0EEENS1_21CollectiveEpilogueFwdINS6_IJSA_SC_SB_EEES9_SE_SG_Li256ELb1ELb1ELb1ELb0EEENS1_36VarlenDynamicPersistentTileSchedulerILi128ELi80ELi256ELi128ELb1ELb1ELb1ELb0ELb1ELb1EEEEEEEEEvNT_6ParamsE:
	.zero		3328


//--------------------- .nv.constant0._ZN7cutlass13device_kernelIN5flash11enable_sm90INS1_16FlashAttnFwdSm90INS1_25CollectiveMainloopFwdSm90ILi2EN4cute5tupleIJNS5_1CILi1EEES8_S8_EEENS6_IJNS7_ILi128EEENS7_ILi64EEENS7_ILi256EEEEEELi256ENS_6half_tEfNS_4arch4Sm90ELb0ELb1ELb0ELb0ELb0ELb0ELb0ELb1ELb1ELb1ELb1ELb0EEENS1_21CollectiveEpilogueFwdINS6_IJSA_SC_SB_EEES9_SE_SG_Li256ELb0ELb1ELb1ELb0EEENS1_19SingleTileSchedulerILb0ELb1ELb1ELi128EEEEEEEEEvNT_6ParamsE --------------------------
	.section	.nv.constant0._ZN7cutlass13device_kernelIN5flash11enable_sm90INS1_16FlashAttnFwdSm90INS1_25CollectiveMainloopFwdSm90ILi2EN4cute5tupleIJNS5_1CILi1EEES8_S8_EEENS6_IJNS7_ILi128EEENS7_ILi64EEENS7_ILi256EEEEEELi256ENS_6half_tEfNS_4arch4Sm90ELb0ELb1ELb0ELb0ELb0ELb0ELb0ELb1ELb1ELb1ELb1ELb0EEENS1_21CollectiveEpilogueFwdINS6_IJSA_SC_SB_EEES9_SE_SG_Li256ELb0ELb1ELb1ELb0EEENS1_19SingleTileSchedulerILb0ELb1ELb1ELi128EEEEEEEEEvNT_6ParamsE,"a",@progbits
	.sectionflags	@""
	.align	4
.nv.constant0._ZN7cutlass13device_kernelIN5flash11enable_sm90INS1_16FlashAttnFwdSm90INS1_25CollectiveMainloopFwdSm90ILi2EN4cute5tupleIJNS5_1CILi1EEES8_S8_EEENS6_IJNS7_ILi128EEENS7_ILi64EEENS7_ILi256EEEEEELi256ENS_6half_tEfNS_4arch4Sm90ELb0ELb1ELb0ELb0ELb0ELb0ELb0ELb1ELb1ELb1ELb1ELb0EEENS1_21CollectiveEpilogueFwdINS6_IJSA_SC_SB_EEES9_SE_SG_Li256ELb0ELb1ELb1ELb0EEENS1_19SingleTileSchedulerILb0ELb1ELb1ELi128EEEEEEEEEvNT_6ParamsE:
	.zero		3200


//--------------------- .nv.constant0._ZN7cutlass13device_kernelIN5flash11enable_sm90INS1_16FlashAttnFwdSm90INS1_25CollectiveMainloopFwdSm90ILi2EN4cute5tupleIJNS5_1CILi1EEES8_S8_EEENS6_IJNS7_ILi128EEENS7_ILi64EEENS7_ILi256EEEEEELi256ENS_6half_tEfNS_4arch4Sm90ELb0ELb1ELb0ELb1ELb0ELb0ELb0ELb1ELb1ELb1ELb1ELb0EEENS1_21CollectiveEpilogueFwdINS6_IJSA_SC_SB_EEES9_SE_SG_Li256ELb1ELb1ELb1ELb0EEENS1_36VarlenDynamicPersistentTileSchedulerILi128ELi64ELi256ELi128ELb1ELb1ELb1ELb1ELb0ELb1EEEEEEEEEvNT_6ParamsE --------------------------
	.section	.nv.constant0._ZN7cutlass13device_kernelIN5flash11enable_sm90INS1_16FlashAttnFwdSm90INS1_25CollectiveMainloopFwdSm90ILi2EN4cute5tupleIJNS5_1CILi1EEES8_S8_EEENS6_IJNS7_ILi128EEENS7_ILi64EEENS7_ILi256EEEEEELi256ENS_6half_tEfNS_4arch4Sm90ELb0ELb1ELb0ELb1ELb0ELb0ELb0ELb1ELb1ELb1ELb1ELb0EEENS1_21CollectiveEpilogueFwdINS6_IJSA_SC_SB_EEES9_SE_SG_Li256ELb1ELb1ELb1ELb0EEENS1_36VarlenDynamicPersistentTileSchedulerILi128ELi64ELi256ELi128ELb1ELb1ELb1ELb1ELb0ELb1EEEEEEEEEvNT_6ParamsE,"a",@progbits
	.sectionflags	@""
	.align	4
.nv.constant0._ZN7cutlass13device_kernelIN5flash11enable_sm90INS1_16FlashAttnFwdSm90INS1_25CollectiveMainloopFwdSm90ILi2EN4cute5tupleIJNS5_1CILi1EEES8_S8_EEENS6_IJNS7_ILi128EEENS7_ILi64EEENS7_ILi256EEEEEELi256ENS_6half_tEfNS_4arch4Sm90ELb0ELb1ELb0ELb1ELb0ELb0ELb0ELb1ELb1ELb1ELb1ELb0EEENS1_21CollectiveEpilogueFwdINS6_IJSA_SC_SB_EEES9_SE_SG_Li256ELb1ELb1ELb1ELb0EEENS1_36VarlenDynamicPersistentTileSchedulerILi128ELi64ELi256ELi128ELb1ELb1ELb1ELb1ELb0ELb1EEEEEEEEEvNT_6ParamsE:
	.zero		3328


//--------------------- .nv.constant0._ZN7cutlass13device_kernelIN5flash11enable_sm90INS1_16FlashAttnFwdSm90INS1_25CollectiveMainloopFwdSm90ILi2EN4cute5tupleIJNS5_1CILi1EEES8_S8_EEENS6_IJNS7_ILi128EEENS7_ILi64EEENS7_ILi256EEEEEELi256ENS_6half_tEfNS_4arch4Sm90ELb0ELb1ELb0ELb1ELb0ELb1ELb0ELb1ELb1ELb1ELb1ELb0EEENS1_21CollectiveEpilogueFwdINS6_IJSA_SC_SB_EEES9_SE_SG_Li256ELb1ELb1ELb1ELb0EEENS1_36VarlenDynamicPersistentTileSchedulerILi128ELi64ELi256ELi128ELb1ELb1ELb1ELb1ELb0ELb1EEEEEEEEEvNT_6ParamsE --------------------------
	.section	.nv.constant0._ZN7cutlass13device_kernelIN5flash11enable_sm90INS1_16FlashAttnFwdSm90INS1_25CollectiveMainloopFwdSm90ILi2EN4cute5tupleIJNS5_1CILi1EEES8_S8_EEENS6_IJNS7_ILi128EEENS7_ILi64EEENS7_ILi256EEEEEELi256ENS_6half_tEfNS_4arch4Sm90ELb0ELb1ELb0ELb1ELb0ELb1ELb0ELb1ELb1ELb1ELb1ELb0EEENS1_21CollectiveEpilogueFwdINS6_IJSA_SC_SB_EEES9_SE_SG_Li256ELb1ELb1ELb1ELb0EEENS1_36VarlenDynamicPersistentTileSchedulerILi128ELi64ELi256ELi128ELb1ELb1ELb1ELb1ELb0ELb1EEEEEEEEEvNT_6ParamsE,"a",@progbits
	.sectionflags	@""
	.align	4
.nv.constant0._ZN7cutlass13device_kernelIN5flash11enable_sm90INS1_16FlashAttnFwdSm90INS1_25CollectiveMainloopFwdSm90ILi2EN4cute5tupleIJNS5_1CILi1EEES8_S8_EEENS6_IJNS7_ILi128EEENS7_ILi64EEENS7_ILi256EEEEEELi256ENS_6half_tEfNS_4arch4Sm90ELb0ELb1ELb0ELb1ELb0ELb1ELb0ELb1ELb1ELb1ELb1ELb0EEENS1_21CollectiveEpilogueFwdINS6_IJSA_SC_SB_EEES9_SE_SG_Li256ELb1ELb1ELb1ELb0EEENS1_36VarlenDynamicPersistentTileSchedulerILi128ELi64ELi256ELi128ELb1ELb1ELb1ELb1ELb0ELb1EEEEEEEEEvNT_6ParamsE:
	.zero		3328


//--------------------- .nv.constant0._ZN7cutlass13device_kernelIN5flash11enable_sm90INS1_16FlashAttnFwdSm90INS1_25CollectiveMainloopFwdSm90ILi2EN4cute5tupleIJNS5_1CILi1EEES8_S8_EEENS6_IJNS7_ILi128EEENS7_ILi80EEENS7_ILi256EEEEEELi256ENS_6half_tEfNS_4arch4Sm90ELb1ELb0ELb0ELb0ELb0ELb0ELb0ELb1ELb1ELb1ELb1ELb0EEENS1_21CollectiveEpilogueFwdINS6_IJSA_SC_SB_EEES9_SE_SG_Li256ELb0ELb1ELb1ELb0EEENS1_19SingleTileSchedulerILb0ELb1ELb1ELi128EEEEEEEEEvNT_6ParamsE --------------------------
	.section	.nv.constant0._ZN7cutlass13device_kernelIN5flash11enable_sm90INS1_16FlashAttnFwdSm90INS1_25CollectiveMainloopFwdSm90ILi2EN4cute5tupleIJNS5_1CILi1EEES8_S8_EEENS6_IJNS7_ILi128EEENS7_ILi80EEENS7_ILi256EEEEEELi256ENS_6half_tEfNS_4arch4Sm90ELb1ELb0ELb0ELb0ELb0ELb0ELb0ELb1ELb1ELb1ELb1ELb0EEENS1_21CollectiveEpilogueFwdINS6_IJSA_SC_SB_EEES9_SE_SG_Li256ELb0ELb1ELb1ELb0EEENS1_19SingleTileSchedulerILb0ELb1ELb1ELi128EEEEEEEEEvNT_6ParamsE,"a",@progbits
	.sectionflags	@""
	.align	4
.nv.constant0._ZN7cutlass13device_kernelIN5flash11enable_sm90INS1_16FlashAttnFwdSm90INS1_25CollectiveMainloopFwdSm90ILi2EN4cute5tupleIJNS5_1CILi1EEES8_S8_EEENS6_IJNS7_ILi128EEENS7_ILi80EEENS7_ILi256EEEEEELi256ENS_6half_tEfNS_4arch4Sm90ELb1ELb0ELb0ELb0ELb0ELb0ELb0ELb1ELb1ELb1ELb1ELb0EEENS1_21CollectiveEpilogueFwdINS6_IJSA_SC_SB_EEES9_SE_SG_Li256ELb0ELb1ELb1ELb0EEENS1_19SingleTileSchedulerILb0ELb1ELb1ELi128EEEEEEEEEvNT_6ParamsE:
	.zero		3200


//--------------------- .nv.constant0._ZN7cutlass13device_kernelIN5flash11enable_sm90INS1_16FlashAttnFwdSm90INS1_25CollectiveMainloopFwdSm90ILi2EN4cute5tupleIJNS5_1CILi1EEES8_S8_EEENS6_IJNS7_ILi128EEENS7_ILi80EEENS7_ILi256EEEEEELi256ENS_6half_tEfNS_4arch4Sm90ELb1ELb0ELb0ELb1ELb0ELb0ELb0ELb1ELb1ELb1ELb1ELb0EEENS1_21CollectiveEpilogueFwdINS6_IJSA_SC_SB_EEES9_SE_SG_Li256ELb1ELb1ELb1ELb0EEENS1_36VarlenDynamicPersistentTileSchedulerILi128ELi80ELi256ELi128ELb1ELb1ELb1ELb1ELb1ELb1EEEEEEEEEvNT_6ParamsE --------------------------
	.section	.nv.constant0._ZN7cutlass13device_kernelIN5flash11enable_sm90INS1_16FlashAttnFwdSm90INS1_25CollectiveMainloopFwdSm90ILi2EN4cute5tupleIJNS5_1CILi1EEES8_S8_EEENS6_IJNS7_ILi128EEENS7_ILi80EEENS7_ILi256EEEEEELi256ENS_6half_tEfNS_4arch4Sm90ELb1ELb0ELb0ELb1ELb0ELb0ELb0ELb1ELb1ELb1ELb1ELb0EEENS1_21CollectiveEpilogueFwdINS6_IJSA_SC_SB_EEES9_SE_SG_Li256ELb1ELb1ELb1ELb0EEENS1_36VarlenDynamicPersistentTileSchedulerILi128ELi80ELi256ELi128ELb1ELb1ELb1ELb1ELb1ELb1EEEEEEEEEvNT_6ParamsE,"a",@progbits
	.sectionflags	@""
	.align	4
.nv.constant0._ZN7cutlass13device_kernelIN5flash11enable_sm90INS1_16FlashAttnFwdSm90INS1_25CollectiveMainloopFwdSm90ILi2EN4cute5tupleIJNS5_1CILi1EEES8_S8_EEENS6_IJNS7_ILi128EEENS7_ILi80EEENS7_ILi256EEEEEELi256ENS_6half_tEfNS_4arch4Sm90ELb1ELb0ELb0ELb1ELb0ELb0ELb0ELb1ELb1ELb1ELb1ELb0EEENS1_21CollectiveEpilogueFwdINS6_IJSA_SC_SB_EEES9_SE_SG_Li256ELb1ELb1ELb1ELb0EEENS1_36VarlenDynamicPersistentTileSchedulerILi128ELi80ELi256ELi128ELb1ELb1ELb1ELb1ELb1ELb1EEEEEEEEEvNT_6ParamsE:
	.zero		3328


//--------------------- .nv.constant0._ZN7cutlass13device_kernelIN5flash11enable_sm90INS1_16FlashAttnFwdSm90INS1_25CollectiveMainloopFwdSm90ILi2EN4cute5tupleIJNS5_1CILi1EEES8_S8_EEENS6_IJNS7_ILi128EEENS7_ILi80EEENS7_ILi256EEEEEELi256ENS_6half_tEfNS_4arch4Sm90ELb1ELb0ELb0ELb1ELb0ELb1ELb0ELb1ELb1ELb1ELb1ELb0EEENS1_21CollectiveEpilogueFwdINS6_IJSA_SC_SB_EEES9_SE_SG_Li256ELb1ELb1ELb1ELb0EEENS1_36VarlenDynamicPersistentTileSchedulerILi128ELi80ELi256ELi128ELb1ELb1ELb1ELb1ELb1ELb1EEEEEEEEEvNT_6ParamsE --------------------------
	.section	.nv.constant0._ZN7cutlass13device_kernelIN5flash11enable_sm90INS1_16FlashAttnFwdSm90INS1_25CollectiveMainloopFwdSm90ILi2EN4cute5tupleIJNS5_1CILi1EEES8_S8_EEENS6_IJNS7_ILi128EEENS7_ILi80EEENS7_ILi256EEEEEELi256ENS_6half_tEfNS_4arch4Sm90ELb1ELb0ELb0ELb1ELb0ELb1ELb0ELb1ELb1ELb1ELb1ELb0EEENS1_21CollectiveEpilogueFwdINS6_IJSA_SC_SB_EEES9_SE_SG_Li256ELb1ELb1ELb1ELb0EEENS1_36VarlenDynamicPersistentTileSchedulerILi128ELi80ELi256ELi128ELb1ELb1ELb1ELb1ELb1ELb1EEEEEEEEEvNT_6ParamsE,"a",@progbits
	.sectionflags	@""
	.align	4
.nv.constant0._ZN7cutlass13device_kernelIN5flash11enable_sm90INS1_16FlashAttnFwdSm90INS1_25CollectiveMainloopFwdSm90ILi2EN4cute5tupleIJNS5_1CILi1EEES8_S8_EEENS6_IJNS7_ILi128EEENS7_ILi80EEENS7_ILi256EEEEEELi256ENS_6half_tEfNS_4arch4Sm90ELb1ELb0ELb0ELb1ELb0ELb1ELb0ELb1ELb1ELb1ELb1ELb0EEENS1_21CollectiveEpilogueFwdINS6_IJSA_SC_SB_EEES9_SE_SG_Li256ELb1ELb1ELb1ELb0EEENS1_36VarlenDynamicPersistentTileSchedulerILi128ELi80ELi256ELi128ELb1ELb1ELb1ELb1ELb1ELb1EEEEEEEEEvNT_6ParamsE:
	.zero		3328


//--------------------- SYMBOLS --------------------------

	.type		.nv.reservedSmem.offset0,@object
	.size		.nv.reservedSmem.offset0,0x4
	.type		__assertfail,@function
